	.target	sm_80

	.elftype	@"ET_EXEC"


//--------------------- .note.nv.tkinfo           --------------------------
	.section	.note.nv.tkinfo,"",@"SHT_NOTE"
	.sectionflags	@"SHF_NOTE_NV_TKINFO"
	.tkinfo
        /*0018*/ 	.word	0x00000002
        /*0030*/ 	.string	""
        /*0030*/ 	.string	"ptxas"
        /*0030*/ 	.string	"Cuda compilation tools, release 13.0, V13.0.88"
        /*0030*/ 	.string	"Build cuda_13.0.r13.0/compiler.36424714_0"
        /*0030*/ 	.string	"-arch sm_80 -m 64 "



//--------------------- .note.nv.cuinfo           --------------------------
	.section	.note.nv.cuinfo,"",@"SHT_NOTE"
	.sectionflags	@"SHF_NOTE_NV_CUINFO"
        /*0018*/ 	.short	0x0002
        /*001a*/ 	.short	0x0050
        /*001c*/ 	.short	0x0082
	.zero		2


//--------------------- .nv.info                  --------------------------
	.section	.nv.info,"",@"SHT_CUDA_INFO"
	.align	4


	//----- nvinfo : EIATTR_REGCOUNT
	.align		4
        /*0000*/ 	.byte	0x04, 0x2f
        /*0002*/ 	.short	(.L_12 - .L_11)
	.align		4
.L_11:
        /*0004*/ 	.word	index@(_ZN7cutlass13device_kernelIN5flash19enable_sm80_to_sm89INS1_16FlashAttnFwdSm80INS1_25CollectiveMainloopFwdSm80ILi4ELi1ELb0EN4cute5tupleIJNS5_1CILi128EEENS7_ILi80EEENS7_ILi64EEEEEELi64ENS_10bfloat16_tEfNS_4arch4Sm80ELb1ELb0ELb1ELb1ELb1ELb1ELb1ELb1EEENS1_21CollectiveEpilogueFwdINS6_IJS8_SA_S9_EEENS6_IJNS7_ILi1EEESI_SI_EEESC_SE_Li128ELb1ELb1ELb1ELb0EEENS1_36VarlenDynamicPersistentTileSchedulerILi128ELi80ELi128ELi128ELb1ELb1ELb0ELb1ELb1ELb1EEEEEEEEEvNT_6ParamsE)
        /*0008*/ 	.word	0x000000ff


	//----- nvinfo : EIATTR_FRAME_SIZE
	.align		4
.L_12:
        /*000c*/ 	.byte	0x04, 0x11
        /*000e*/ 	.short	(.L_14 - .L_13)
	.align		4
.L_13:
        /*0010*/ 	.word	index@($__internal_25_$__cuda_sm70_votesync_ballot)
        /*0014*/ 	.word	0x00000000


	//----- nvinfo : EIATTR_FRAME_SIZE
	.align		4
.L_14:
        /*0018*/ 	.byte	0x04, 0x11
        /*001a*/ 	.short	(.L_16 - .L_15)
	.align		4
.L_15:
        /*001c*/ 	.word	index@($__internal_24_$__cuda_sm70_shflsync_up_p)
        /*0020*/ 	.word	0x00000000


	//----- nvinfo : EIATTR_FRAME_SIZE
	.align		4
.L_16:
        /*0024*/ 	.byte	0x04, 0x11
        /*0026*/ 	.short	(.L_18 - .L_17)
	.align		4
.L_17:
        /*0028*/ 	.word	index@($__internal_23_$__cuda_sm70_shflsync_idx_p)
        /*002c*/ 	.word	0x00000000


	//----- nvinfo : EIATTR_FRAME_SIZE
	.align		4
.L_18:
        /*0030*/ 	.byte	0x04, 0x11
        /*0032*/ 	.short	(.L_20 - .L_19)
	.align		4
.L_19:
        /*0034*/ 	.word	index@($__internal_22_$__cuda_sm70_shflsync_bfly_p)
        /*0038*/ 	.word	0x00000000


	//----- nvinfo : EIATTR_FRAME_SIZE
	.align		4
.L_20:
        /*003c*/ 	.byte	0x04, 0x11
        /*003e*/ 	.short	(.L_22 - .L_21)
	.align		4
.L_21:
        /*0040*/ 	.word	index@(_ZN7cutlass13device_kernelIN5flash19enable_sm80_to_sm89INS1_16FlashAttnFwdSm80INS1_25CollectiveMainloopFwdSm80ILi4ELi1ELb0EN4cute5tupleIJNS5_1CILi128EEENS7_ILi80EEENS7_ILi64EEEEEELi64ENS_10bfloat16_tEfNS_4arch4Sm80ELb1ELb0ELb1ELb1ELb1ELb1ELb1ELb1EEENS1_21CollectiveEpilogueFwdINS6_IJS8_SA_S9_EEENS6_IJNS7_ILi1EEESI_SI_EEESC_SE_Li128ELb1ELb1ELb1ELb0EEENS1_36VarlenDynamicPersistentTileSchedulerILi128ELi80ELi128ELi128ELb1ELb1ELb0ELb1ELb1ELb1EEEEEEEEEvNT_6ParamsE)
        /*0044*/ 	.word	0x00000100


	//----- nvinfo : EIATTR_REGCOUNT
	.align		4
.L_22:
        /*0048*/ 	.byte	0x04, 0x2f
        /*004a*/ 	.short	(.L_24 - .L_23)
	.align		4
.L_23:
        /*004c*/ 	.word	index@(_ZN7cutlass13device_kernelIN5flash19enable_sm80_to_sm89INS1_16FlashAttnFwdSm80INS1_25CollectiveMainloopFwdSm80ILi4ELi1ELb0EN4cute5tupleIJNS5_1CILi128EEENS7_ILi80EEENS7_ILi64EEEEEELi64ENS_10bfloat16_tEfNS_4arch4Sm80ELb1ELb0ELb1ELb1ELb1ELb0ELb1ELb1EEENS1_21CollectiveEpilogueFwdINS6_IJS8_SA_S9_EEENS6_IJNS7_ILi1EEESI_SI_EEESC_SE_Li128ELb1ELb1ELb1ELb0EEENS1_36VarlenDynamicPersistentTileSchedulerILi128ELi80ELi128ELi128ELb1ELb1ELb0ELb1ELb1ELb1EEEEEEEEEvNT_6ParamsE)
        /*0050*/ 	.word	0x000000ff


	//----- nvinfo : EIATTR_FRAME_SIZE
	.align		4
.L_24:
        /*0054*/ 	.byte	0x04, 0x11
        /*0056*/ 	.short	(.L_26 - .L_25)
	.align		4
.L_25:
        /*0058*/ 	.word	index@($__internal_21_$__cuda_sm70_votesync_ballot)
        /*005c*/ 	.word	0x00000000


	//----- nvinfo : EIATTR_FRAME_SIZE
	.align		4
.L_26:
        /*0060*/ 	.byte	0x04, 0x11
        /*0062*/ 	.short	(.L_28 - .L_27)
	.align		4
.L_27:
        /*0064*/ 	.word	index@($__internal_20_$__cuda_sm70_shflsync_up_p)
        /*0068*/ 	.word	0x00000000


	//----- nvinfo : EIATTR_FRAME_SIZE
	.align		4
.L_28:
        /*006c*/ 	.byte	0x04, 0x11
        /*006e*/ 	.short	(.L_30 - .L_29)
	.align		4
.L_29:
        /*0070*/ 	.word	index@($__internal_19_$__cuda_sm70_shflsync_idx_p)
        /*0074*/ 	.word	0x00000000


	//----- nvinfo : EIATTR_FRAME_SIZE
	.align		4
.L_30:
        /*0078*/ 	.byte	0x04, 0x11
        /*007a*/ 	.short	(.L_32 - .L_31)
	.align		4
.L_31:
        /*007c*/ 	.word	index@($__internal_18_$__cuda_sm70_shflsync_bfly_p)
        /*0080*/ 	.word	0x00000000


	//----- nvinfo : EIATTR_FRAME_SIZE
	.align		4
.L_32:
        /*0084*/ 	.byte	0x04, 0x11
        /*0086*/ 	.short	(.L_34 - .L_33)
	.align		4
.L_33:
        /*0088*/ 	.word	index@(_ZN7cutlass13device_kernelIN5flash19enable_sm80_to_sm89INS1_16FlashAttnFwdSm80INS1_25CollectiveMainloopFwdSm80ILi4ELi1ELb0EN4cute5tupleIJNS5_1CILi128EEENS7_ILi80EEENS7_ILi64EEEEEELi64ENS_10bfloat16_tEfNS_4arch4Sm80ELb1ELb0ELb1ELb1ELb1ELb0ELb1ELb1EEENS1_21CollectiveEpilogueFwdINS6_IJS8_SA_S9_EEENS6_IJNS7_ILi1EEESI_SI_EEESC_SE_Li128ELb1ELb1ELb1ELb0EEENS1_36VarlenDynamicPersistentTileSchedulerILi128ELi80ELi128ELi128ELb1ELb1ELb0ELb1ELb1ELb1EEEEEEEEEvNT_6ParamsE)
        /*008c*/ 	.word	0x000000d8


	//----- nvinfo : EIATTR_REGCOUNT
	.align		4
.L_34:
        /*0090*/ 	.byte	0x04, 0x2f
        /*0092*/ 	.short	(.L_36 - .L_35)
	.align		4
.L_35:
        /*0094*/ 	.word	index@(_ZN7cutlass13device_kernelIN5flash19enable_sm80_to_sm89INS1_16FlashAttnFwdSm80INS1_25CollectiveMainloopFwdSm80ILi4ELi1ELb0EN4cute5tupleIJNS5_1CILi128EEENS7_ILi112EEENS7_ILi64EEEEEELi64ENS_10bfloat16_tEfNS_4arch4Sm80ELb1ELb0ELb1ELb0ELb1ELb0ELb1ELb1EEENS1_21CollectiveEpilogueFwdINS6_IJS8_SA_S9_EEENS6_IJNS7_ILi1EEESI_SI_EEESC_SE_Li128ELb0ELb1ELb1ELb0EEENS1_30DynamicPersistentTileSchedulerILi128ELi128ELb1ELb1ELb0EEEEEEEEEvNT_6ParamsE)
        /*0098*/ 	.word	0x000000ff


	//----- nvinfo : EIATTR_FRAME_SIZE
	.align		4
.L_36:
        /*009c*/ 	.byte	0x04, 0x11
        /*009e*/ 	.short	(.L_38 - .L_37)
	.align		4
.L_37:
        /*00a0*/ 	.word	index@($__internal_17_$__cuda_sm70_shflsync_idx_p)
        /*00a4*/ 	.word	0x00000000


	//----- nvinfo : EIATTR_FRAME_SIZE
	.align		4
.L_38:
        /*00a8*/ 	.byte	0x04, 0x11
        /*00aa*/ 	.short	(.L_40 - .L_39)
	.align		4
.L_39:
        /*00ac*/ 	.word	index@($__internal_16_$__cuda_sm70_shflsync_bfly_p)
        /*00b0*/ 	.word	0x00000000


	//----- nvinfo : EIATTR_FRAME_SIZE
	.align		4
.L_40:
        /*00b4*/ 	.byte	0x04, 0x11
        /*00b6*/ 	.short	(.L_42 - .L_41)
	.align		4
.L_41:
        /*00b8*/ 	.word	index@(_ZN7cutlass13device_kernelIN5flash19enable_sm80_to_sm89INS1_16FlashAttnFwdSm80INS1_25CollectiveMainloopFwdSm80ILi4ELi1ELb0EN4cute5tupleIJNS5_1CILi128EEENS7_ILi112EEENS7_ILi64EEEEEELi64ENS_10bfloat16_tEfNS_4arch4Sm80ELb1ELb0ELb1ELb0ELb1ELb0ELb1ELb1EEENS1_21CollectiveEpilogueFwdINS6_IJS8_SA_S9_EEENS6_IJNS7_ILi1EEESI_SI_EEESC_SE_Li128ELb0ELb1ELb1ELb0EEENS1_30DynamicPersistentTileSchedulerILi128ELi128ELb1ELb1ELb0EEEEEEEEEvNT_6ParamsE)
        /*00bc*/ 	.word	0x00000068


	//----- nvinfo : EIATTR_REGCOUNT
	.align		4
.L_42:
        /*00c0*/ 	.byte	0x04, 0x2f
        /*00c2*/ 	.short	(.L_44 - .L_43)
	.align		4
.L_43:
        /*00c4*/ 	.word	index@(_ZN7cutlass13device_kernelIN5flash19enable_sm80_to_sm89INS1_16FlashAttnFwdSm80INS1_25CollectiveMainloopFwdSm80ILi4ELi1ELb0EN4cute5tupleIJNS5_1CILi128EEENS7_ILi80EEENS7_ILi64EEEEEELi64ENS_10bfloat16_tEfNS_4arch4Sm80ELb0ELb1ELb1ELb1ELb1ELb1ELb1ELb1EEENS1_21CollectiveEpilogueFwdINS6_IJS8_SA_S9_EEENS6_IJNS7_ILi1EEESI_SI_EEESC_SE_Li128ELb1ELb1ELb1ELb0EEENS1_36VarlenDynamicPersistentTileSchedulerILi128ELi80ELi128ELi128ELb1ELb1ELb0ELb1ELb0ELb1EEEEEEEEEvNT_6ParamsE)
        /*00c8*/ 	.word	0x000000ff


	//----- nvinfo : EIATTR_FRAME_SIZE
	.align		4
.L_44:
        /*00cc*/ 	.byte	0x04, 0x11
        /*00ce*/ 	.short	(.L_46 - .L_45)
	.align		4
.L_45:
        /*00d0*/ 	.word	index@($__internal_15_$__cuda_sm70_votesync_ballot)
        /*00d4*/ 	.word	0x00000000


	//----- nvinfo : EIATTR_FRAME_SIZE
	.align		4
.L_46:
        /*00d8*/ 	.byte	0x04, 0x11
        /*00da*/ 	.short	(.L_48 - .L_47)
	.align		4
.L_47:
        /*00dc*/ 	.word	index@($__internal_14_$__cuda_sm70_shflsync_up_p)
        /*00e0*/ 	.word	0x00000000


	//----- nvinfo : EIATTR_FRAME_SIZE
	.align		4
.L_48:
        /*00e4*/ 	.byte	0x04, 0x11
        /*00e6*/ 	.short	(.L_50 - .L_49)
	.align		4
.L_49:
        /*00e8*/ 	.word	index@($__internal_13_$__cuda_sm70_shflsync_idx_p)
        /*00ec*/ 	.word	0x00000000


	//----- nvinfo : EIATTR_FRAME_SIZE
	.align		4
.L_50:
        /*00f0*/ 	.byte	0x04, 0x11
        /*00f2*/ 	.short	(.L_52 - .L_51)
	.align		4
.L_51:
        /*00f4*/ 	.word	index@($__internal_12_$__cuda_sm70_shflsync_bfly_p)
        /*00f8*/ 	.word	0x00000000


	//----- nvinfo : EIATTR_FRAME_SIZE
	.align		4
.L_52:
        /*00fc*/ 	.byte	0x04, 0x11
        /*00fe*/ 	.short	(.L_54 - .L_53)
	.align		4
.L_53:
        /*0100*/ 	.word	index@(_ZN7cutlass13device_kernelIN5flash19enable_sm80_to_sm89INS1_16FlashAttnFwdSm80INS1_25CollectiveMainloopFwdSm80ILi4ELi1ELb0EN4cute5tupleIJNS5_1CILi128EEENS7_ILi80EEENS7_ILi64EEEEEELi64ENS_10bfloat16_tEfNS_4arch4Sm80ELb0ELb1ELb1ELb1ELb1ELb1ELb1ELb1EEENS1_21CollectiveEpilogueFwdINS6_IJS8_SA_S9_EEENS6_IJNS7_ILi1EEESI_SI_EEESC_SE_Li128ELb1ELb1ELb1ELb0EEENS1_36VarlenDynamicPersistentTileSchedulerILi128ELi80ELi128ELi128ELb1ELb1ELb0ELb1ELb0ELb1EEEEEEEEEvNT_6ParamsE)
        /*0104*/ 	.word	0x000000b0


	//----- nvinfo : EIATTR_REGCOUNT
	.align		4
.L_54:
        /*0108*/ 	.byte	0x04, 0x2f
        /*010a*/ 	.short	(.L_56 - .L_55)
	.align		4
.L_55:
        /*010c*/ 	.word	index@(_ZN7cutlass13device_kernelIN5flash19enable_sm80_to_sm89INS1_16FlashAttnFwdSm80INS1_25CollectiveMainloopFwdSm80ILi4ELi1ELb0EN4cute5tupleIJNS5_1CILi128EEENS7_ILi80EEENS7_ILi64EEEEEELi64ENS_10bfloat16_tEfNS_4arch4Sm80ELb0ELb1ELb1ELb1ELb1ELb0ELb1ELb1EEENS1_21CollectiveEpilogueFwdINS6_IJS8_SA_S9_EEENS6_IJNS7_ILi1EEESI_SI_EEESC_SE_Li128ELb1ELb1ELb1ELb0EEENS1_36VarlenDynamicPersistentTileSchedulerILi128ELi80ELi128ELi128ELb1ELb1ELb0ELb1ELb0ELb1EEEEEEEEEvNT_6ParamsE)
        /*0110*/ 	.word	0x000000ff


	//----- nvinfo : EIATTR_FRAME_SIZE
	.align		4
.L_56:
        /*0114*/ 	.byte	0x04, 0x11
        /*0116*/ 	.short	(.L_58 - .L_57)
	.align		4
.L_57:
        /*0118*/ 	.word	index@($__internal_11_$__cuda_sm70_votesync_ballot)
        /*011c*/ 	.word	0x00000000


	//----- nvinfo : EIATTR_FRAME_SIZE
	.align		4
.L_58:
        /*0120*/ 	.byte	0x04, 0x11
        /*0122*/ 	.short	(.L_60 - .L_59)
	.align		4
.L_59:
        /*0124*/ 	.word	index@($__internal_10_$__cuda_sm70_shflsync_up_p)
        /*0128*/ 	.word	0x00000000


	//----- nvinfo : EIATTR_FRAME_SIZE
	.align		4
.L_60:
        /*012c*/ 	.byte	0x04, 0x11
        /*012e*/ 	.short	(.L_62 - .L_61)
	.align		4
.L_61:
        /*0130*/ 	.word	index@($__internal_9_$__cuda_sm70_shflsync_idx_p)
        /*0134*/ 	.word	0x00000000


	//----- nvinfo : EIATTR_FRAME_SIZE
	.align		4
.L_62:
        /*0138*/ 	.byte	0x04, 0x11
        /*013a*/ 	.short	(.L_64 - .L_63)
	.align		4
.L_63:
        /*013c*/ 	.word	index@($__internal_8_$__cuda_sm70_shflsync_bfly_p)
        /*0140*/ 	.word	0x00000000


	//----- nvinfo : EIATTR_FRAME_SIZE
	.align		4
.L_64:
        /*0144*/ 	.byte	0x04, 0x11
        /*0146*/ 	.short	(.L_66 - .L_65)
	.align		4
.L_65:
        /*0148*/ 	.word	index@(_ZN7cutlass13device_kernelIN5flash19enable_sm80_to_sm89INS1_16FlashAttnFwdSm80INS1_25CollectiveMainloopFwdSm80ILi4ELi1ELb0EN4cute5tupleIJNS5_1CILi128EEENS7_ILi80EEENS7_ILi64EEEEEELi64ENS_10bfloat16_tEfNS_4arch4Sm80ELb0ELb1ELb1ELb1ELb1ELb0ELb1ELb1EEENS1_21CollectiveEpilogueFwdINS6_IJS8_SA_S9_EEENS6_IJNS7_ILi1EEESI_SI_EEESC_SE_Li128ELb1ELb1ELb1ELb0EEENS1_36VarlenDynamicPersistentTileSchedulerILi128ELi80ELi128ELi128ELb1ELb1ELb0ELb1ELb0ELb1EEEEEEEEEvNT_6ParamsE)
        /*014c*/ 	.word	0x000000d0


	//----- nvinfo : EIATTR_REGCOUNT
	.align		4
.L_66:
        /*0150*/ 	.byte	0x04, 0x2f
        /*0152*/ 	.short	(.L_68 - .L_67)
	.align		4
.L_67:
        /*0154*/ 	.word	index@(_ZN7cutlass13device_kernelIN5flash19enable_sm80_to_sm89INS1_16FlashAttnFwdSm80INS1_25CollectiveMainloopFwdSm80ILi4ELi1ELb0EN4cute5tupleIJNS5_1CILi128EEENS7_ILi96EEENS7_ILi64EEEEEELi64ENS_10bfloat16_tEfNS_4arch4Sm80ELb0ELb1ELb1ELb0ELb1ELb0ELb1ELb1EEENS1_21CollectiveEpilogueFwdINS6_IJS8_SA_S9_EEENS6_IJNS7_ILi1EEESI_SI_EEESC_SE_Li128ELb0ELb1ELb1ELb0EEENS1_19SingleTileSchedulerILb0ELb1ELb1ELi128EEEEEEEEEvNT_6ParamsE)
        /*0158*/ 	.word	0x000000ff


	//----- nvinfo : EIATTR_FRAME_SIZE
	.align		4
.L_68:
        /*015c*/ 	.byte	0x04, 0x11
        /*015e*/ 	.short	(.L_70 - .L_69)
	.align		4
.L_69:
        /*0160*/ 	.word	index@(_ZN7cutlass13device_kernelIN5flash19enable_sm80_to_sm89INS1_16FlashAttnFwdSm80INS1_25CollectiveMainloopFwdSm80ILi4ELi1ELb0EN4cute5tupleIJNS5_1CILi128EEENS7_ILi96EEENS7_ILi64EEEEEELi64ENS_10bfloat16_tEfNS_4arch4Sm80ELb0ELb1ELb1ELb0ELb1ELb0ELb1ELb1EEENS1_21CollectiveEpilogueFwdINS6_IJS8_SA_S9_EEENS6_IJNS7_ILi1EEESI_SI_EEESC_SE_Li128ELb0ELb1ELb1ELb0EEENS1_19SingleTileSchedulerILb0ELb1ELb1ELi128EEEEEEEEEvNT_6ParamsE)
        /*0164*/ 	.word	0x00000050


	//----- nvinfo : EIATTR_REGCOUNT
	.align		4
.L_70:
        /*0168*/ 	.byte	0x04, 0x2f
        /*016a*/ 	.short	(.L_72 - .L_71)
	.align		4
.L_71:
        /*016c*/ 	.word	index@(_ZN7cutlass13device_kernelIN5flash19enable_sm80_to_sm89INS1_16FlashAttnFwdSm80INS1_25CollectiveMainloopFwdSm80ILi4ELi1ELb0EN4cute5tupleIJNS5_1CILi128EEENS7_ILi80EEENS7_ILi64EEEEEELi64ENS_10bfloat16_tEfNS_4arch4Sm80ELb0ELb0ELb1ELb1ELb1ELb1ELb1ELb1EEENS1_21CollectiveEpilogueFwdINS6_IJS8_SA_S9_EEENS6_IJNS7_ILi1EEESI_SI_EEESC_SE_Li128ELb1ELb1ELb1ELb0EEENS1_36VarlenDynamicPersistentTileSchedulerILi128ELi80ELi128ELi128ELb1ELb1ELb0ELb0ELb1ELb1EEEEEEEEEvNT_6ParamsE)
        /*0170*/ 	.word	0x000000ff


	//----- nvinfo : EIATTR_FRAME_SIZE
	.align		4
.L_72:
        /*0174*/ 	.byte	0x04, 0x11
        /*0176*/ 	.short	(.L_74 - .L_73)
	.align		4
.L_73:
        /*0178*/ 	.word	index@($__internal_7_$__cuda_sm70_votesync_ballot)
        /*017c*/ 	.word	0x00000000


	//----- nvinfo : EIATTR_FRAME_SIZE
	.align		4
.L_74:
        /*0180*/ 	.byte	0x04, 0x11
        /*0182*/ 	.short	(.L_76 - .L_75)
	.align		4
.L_75:
        /*0184*/ 	.word	index@($__internal_6_$__cuda_sm70_shflsync_up_p)
        /*0188*/ 	.word	0x00000000


	//----- nvinfo : EIATTR_FRAME_SIZE
	.align		4
.L_76:
        /*018c*/ 	.byte	0x04, 0x11
        /*018e*/ 	.short	(.L_78 - .L_77)
	.align		4
.L_77:
        /*0190*/ 	.word	index@($__internal_5_$__cuda_sm70_shflsync_idx_p)
        /*0194*/ 	.word	0x00000000


	//----- nvinfo : EIATTR_FRAME_SIZE
	.align		4
.L_78:
        /*0198*/ 	.byte	0x04, 0x11
        /*019a*/ 	.short	(.L_80 - .L_79)
	.align		4
.L_79:
        /*019c*/ 	.word	index@($__internal_4_$__cuda_sm70_shflsync_bfly_p)
        /*01a0*/ 	.word	0x00000000


	//----- nvinfo : EIATTR_FRAME_SIZE
	.align		4
.L_80:
        /*01a4*/ 	.byte	0x04, 0x11
        /*01a6*/ 	.short	(.L_82 - .L_81)
	.align		4
.L_81:
        /*01a8*/ 	.word	index@(_ZN7cutlass13device_kernelIN5flash19enable_sm80_to_sm89INS1_16FlashAttnFwdSm80INS1_25CollectiveMainloopFwdSm80ILi4ELi1ELb0EN4cute5tupleIJNS5_1CILi128EEENS7_ILi80EEENS7_ILi64EEEEEELi64ENS_10bfloat16_tEfNS_4arch4Sm80ELb0ELb0ELb1ELb1ELb1ELb1ELb1ELb1EEENS1_21CollectiveEpilogueFwdINS6_IJS8_SA_S9_EEENS6_IJNS7_ILi1EEESI_SI_EEESC_SE_Li128ELb1ELb1ELb1ELb0EEENS1_36VarlenDynamicPersistentTileSchedulerILi128ELi80ELi128ELi128ELb1ELb1ELb0ELb0ELb1ELb1EEEEEEEEEvNT_6ParamsE)
        /*01ac*/ 	.word	0x000000f0


	//----- nvinfo : EIATTR_REGCOUNT
	.align		4
.L_82:
        /*01b0*/ 	.byte	0x04, 0x2f
        /*01b2*/ 	.short	(.L_84 - .L_83)
	.align		4
.L_83:
        /*01b4*/ 	.word	index@(_ZN7cutlass13device_kernelIN5flash19enable_sm80_to_sm89INS1_16FlashAttnFwdSm80INS1_25CollectiveMainloopFwdSm80ILi4ELi1ELb0EN4cute5tupleIJNS5_1CILi128EEENS7_ILi80EEENS7_ILi64EEEEEELi64ENS_10bfloat16_tEfNS_4arch4Sm80ELb0ELb0ELb1ELb1ELb1ELb0ELb1ELb1EEENS1_21CollectiveEpilogueFwdINS6_IJS8_SA_S9_EEENS6_IJNS7_ILi1EEESI_SI_EEESC_SE_Li128ELb1ELb1ELb1ELb0EEENS1_36VarlenDynamicPersistentTileSchedulerILi128ELi80ELi128ELi128ELb1ELb1ELb0ELb0ELb1ELb1EEEEEEEEEvNT_6ParamsE)
        /*01b8*/ 	.word	0x000000ff


	//----- nvinfo : EIATTR_FRAME_SIZE
	.align		4
.L_84:
        /*01bc*/ 	.byte	0x04, 0x11
        /*01be*/ 	.short	(.L_86 - .L_85)
	.align		4
.L_85:
        /*01c0*/ 	.word	index@($__internal_3_$__cuda_sm70_votesync_ballot)
        /*01c4*/ 	.word	0x00000000


	//----- nvinfo : EIATTR_FRAME_SIZE
	.align		4
.L_86:
        /*01c8*/ 	.byte	0x04, 0x11
        /*01ca*/ 	.short	(.L_88 - .L_87)
	.align		4
.L_87:
        /*01cc*/ 	.word	index@($__internal_2_$__cuda_sm70_shflsync_up_p)
        /*01d0*/ 	.word	0x00000000


	//----- nvinfo : EIATTR_FRAME_SIZE
	.align		4
.L_88:
        /*01d4*/ 	.byte	0x04, 0x11
        /*01d6*/ 	.short	(.L_90 - .L_89)
	.align		4
.L_89:
        /*01d8*/ 	.word	index@($__internal_1_$__cuda_sm70_shflsync_idx_p)
        /*01dc*/ 	.word	0x00000000


	//----- nvinfo : EIATTR_FRAME_SIZE
	.align		4
.L_90:
        /*01e0*/ 	.byte	0x04, 0x11
        /*01e2*/ 	.short	(.L_92 - .L_91)
	.align		4
.L_91:
        /*01e4*/ 	.word	index@($__internal_0_$__cuda_sm70_shflsync_bfly_p)
        /*01e8*/ 	.word	0x00000000


	//----- nvinfo : EIATTR_FRAME_SIZE
	.align		4
.L_92:
        /*01ec*/ 	.byte	0x04, 0x11
        /*01ee*/ 	.short	(.L_94 - .L_93)
	.align		4
.L_93:
        /*01f0*/ 	.word	index@(_ZN7cutlass13device_kernelIN5flash19enable_sm80_to_sm89INS1_16FlashAttnFwdSm80INS1_25CollectiveMainloopFwdSm80ILi4ELi1ELb0EN4cute5tupleIJNS5_1CILi128EEENS7_ILi80EEENS7_ILi64EEEEEELi64ENS_10bfloat16_tEfNS_4arch4Sm80ELb0ELb0ELb1ELb1ELb1ELb0ELb1ELb1EEENS1_21CollectiveEpilogueFwdINS6_IJS8_SA_S9_EEENS6_IJNS7_ILi1EEESI_SI_EEESC_SE_Li128ELb1ELb1ELb1ELb0EEENS1_36VarlenDynamicPersistentTileSchedulerILi128ELi80ELi128ELi128ELb1ELb1ELb0ELb0ELb1ELb1EEEEEEEEEvNT_6ParamsE)
        /*01f4*/ 	.word	0x000000d0


	//----- nvinfo : EIATTR_REGCOUNT
	.align		4
.L_94:
        /*01f8*/ 	.byte	0x04, 0x2f
        /*01fa*/ 	.short	(.L_96 - .L_95)
	.align		4
.L_95:
        /*01fc*/ 	.word	index@(_ZN7cutlass13device_kernelIN5flash19enable_sm80_to_sm89INS1_16FlashAttnFwdSm80INS1_25CollectiveMainloopFwdSm80ILi4ELi1ELb0EN4cute5tupleIJNS5_1CILi128EEENS7_ILi112EEENS7_ILi64EEEEEELi64ENS_10bfloat16_tEfNS_4arch4Sm80ELb0ELb0ELb1ELb0ELb1ELb0ELb1ELb1EEENS1_21CollectiveEpilogueFwdINS6_IJS8_SA_S9_EEENS6_IJNS7_ILi1EEESI_SI_EEESC_SE_Li128ELb0ELb1ELb1ELb0EEENS1_19SingleTileSchedulerILb0ELb1ELb1ELi128EEEEEEEEEvNT_6ParamsE)
        /*0200*/ 	.word	0x000000ff


	//----- nvinfo : EIATTR_FRAME_SIZE
	.align		4
.L_96:
        /*0204*/ 	.byte	0x04, 0x11
        /*0206*/ 	.short	(.L_98 - .L_97)
	.align		4
.L_97:
        /*0208*/ 	.word	index@(_ZN7cutlass13device_kernelIN5flash19enable_sm80_to_sm89INS1_16FlashAttnFwdSm80INS1_25CollectiveMainloopFwdSm80ILi4ELi1ELb0EN4cute5tupleIJNS5_1CILi128EEENS7_ILi112EEENS7_ILi64EEEEEELi64ENS_10bfloat16_tEfNS_4arch4Sm80ELb0ELb0ELb1ELb0ELb1ELb0ELb1ELb1EEENS1_21CollectiveEpilogueFwdINS6_IJS8_SA_S9_EEENS6_IJNS7_ILi1EEESI_SI_EEESC_SE_Li128ELb0ELb1ELb1ELb0EEENS1_19SingleTileSchedulerILb0ELb1ELb1ELi128EEEEEEEEEvNT_6ParamsE)
        /*020c*/ 	.word	0x00000048


	//----- nvinfo : EIATTR_MIN_STACK_SIZE
	.align		4
.L_98:
        /*0210*/ 	.byte	0x04, 0x12
        /*0212*/ 	.short	(.L_100 - .L_99)
	.align		4
.L_99:
        /*0214*/ 	.word	index@(_ZN7cutlass13device_kernelIN5flash19enable_sm80_to_sm89INS1_16FlashAttnFwdSm80INS1_25CollectiveMainloopFwdSm80ILi4ELi1ELb0EN4cute5tupleIJNS5_1CILi128EEENS7_ILi112EEENS7_ILi64EEEEEELi64ENS_10bfloat16_tEfNS_4arch4Sm80ELb0ELb0ELb1ELb0ELb1ELb0ELb1ELb1EEENS1_21CollectiveEpilogueFwdINS6_IJS8_SA_S9_EEENS6_IJNS7_ILi1EEESI_SI_EEESC_SE_Li128ELb0ELb1ELb1ELb0EEENS1_19SingleTileSchedulerILb0ELb1ELb1ELi128EEEEEEEEEvNT_6ParamsE)
        /*0218*/ 	.word	0x00000048


	//----- nvinfo : EIATTR_MIN_STACK_SIZE
	.align		4
.L_100:
        /*021c*/ 	.byte	0x04, 0x12
        /*021e*/ 	.short	(.L_102 - .L_101)
	.align		4
.L_101:
        /*0220*/ 	.word	index@(_ZN7cutlass13device_kernelIN5flash19enable_sm80_to_sm89INS1_16FlashAttnFwdSm80INS1_25CollectiveMainloopFwdSm80ILi4ELi1ELb0EN4cute5tupleIJNS5_1CILi128EEENS7_ILi80EEENS7_ILi64EEEEEELi64ENS_10bfloat16_tEfNS_4arch4Sm80ELb0ELb0ELb1ELb1ELb1ELb0ELb1ELb1EEENS1_21CollectiveEpilogueFwdINS6_IJS8_SA_S9_EEENS6_IJNS7_ILi1EEESI_SI_EEESC_SE_Li128ELb1ELb1ELb1ELb0EEENS1_36VarlenDynamicPersistentTileSchedulerILi128ELi80ELi128ELi128ELb1ELb1ELb0ELb0ELb1ELb1EEEEEEEEEvNT_6ParamsE)
        /*0224*/ 	.word	0x000000d0


	//----- nvinfo : EIATTR_MIN_STACK_SIZE
	.align		4
.L_102:
        /*0228*/ 	.byte	0x04, 0x12
        /*022a*/ 	.short	(.L_104 - .L_103)
	.align		4
.L_103:
        /*022c*/ 	.word	index@(_ZN7cutlass13device_kernelIN5flash19enable_sm80_to_sm89INS1_16FlashAttnFwdSm80INS1_25CollectiveMainloopFwdSm80ILi4ELi1ELb0EN4cute5tupleIJNS5_1CILi128EEENS7_ILi80EEENS7_ILi64EEEEEELi64ENS_10bfloat16_tEfNS_4arch4Sm80ELb0ELb0ELb1ELb1ELb1ELb1ELb1ELb1EEENS1_21CollectiveEpilogueFwdINS6_IJS8_SA_S9_EEENS6_IJNS7_ILi1EEESI_SI_EEESC_SE_Li128ELb1ELb1ELb1ELb0EEENS1_36VarlenDynamicPersistentTileSchedulerILi128ELi80ELi128ELi128ELb1ELb1ELb0ELb0ELb1ELb1EEEEEEEEEvNT_6ParamsE)
        /*0230*/ 	.word	0x000000f0


	//----- nvinfo : EIATTR_MIN_STACK_SIZE
	.align		4
.L_104:
        /*0234*/ 	.byte	0x04, 0x12
        /*0236*/ 	.short	(.L_106 - .L_105)
	.align		4
.L_105:
        /*0238*/ 	.word	index@(_ZN7cutlass13device_kernelIN5flash19enable_sm80_to_sm89INS1_16FlashAttnFwdSm80INS1_25CollectiveMainloopFwdSm80ILi4ELi1ELb0EN4cute5tupleIJNS5_1CILi128EEENS7_ILi96EEENS7_ILi64EEEEEELi64ENS_10bfloat16_tEfNS_4arch4Sm80ELb0ELb1ELb1ELb0ELb1ELb0ELb1ELb1EEENS1_21CollectiveEpilogueFwdINS6_IJS8_SA_S9_EEENS6_IJNS7_ILi1EEESI_SI_EEESC_SE_Li128ELb0ELb1ELb1ELb0EEENS1_19SingleTileSchedulerILb0ELb1ELb1ELi128EEEEEEEEEvNT_6ParamsE)
        /*023c*/ 	.word	0x00000050


	//----- nvinfo : EIATTR_MIN_STACK_SIZE
	.align		4
.L_106:
        /*0240*/ 	.byte	0x04, 0x12
        /*0242*/ 	.short	(.L_108 - .L_107)
	.align		4
.L_107:
        /*0244*/ 	.word	index@(_ZN7cutlass13device_kernelIN5flash19enable_sm80_to_sm89INS1_16FlashAttnFwdSm80INS1_25CollectiveMainloopFwdSm80ILi4ELi1ELb0EN4cute5tupleIJNS5_1CILi128EEENS7_ILi80EEENS7_ILi64EEEEEELi64ENS_10bfloat16_tEfNS_4arch4Sm80ELb0ELb1ELb1ELb1ELb1ELb0ELb1ELb1EEENS1_21CollectiveEpilogueFwdINS6_IJS8_SA_S9_EEENS6_IJNS7_ILi1EEESI_SI_EEESC_SE_Li128ELb1ELb1ELb1ELb0EEENS1_36VarlenDynamicPersistentTileSchedulerILi128ELi80ELi128ELi128ELb1ELb1ELb0ELb1ELb0ELb1EEEEEEEEEvNT_6ParamsE)
        /*0248*/ 	.word	0x000000d0


	//----- nvinfo : EIATTR_MIN_STACK_SIZE
	.align		4
.L_108:
        /*024c*/ 	.byte	0x04, 0x12
        /*024e*/ 	.short	(.L_110 - .L_109)
	.align		4
.L_109:
        /*0250*/ 	.word	index@(_ZN7cutlass13device_kernelIN5flash19enable_sm80_to_sm89INS1_16FlashAttnFwdSm80INS1_25CollectiveMainloopFwdSm80ILi4ELi1ELb0EN4cute5tupleIJNS5_1CILi128EEENS7_ILi80EEENS7_ILi64EEEEEELi64ENS_10bfloat16_tEfNS_4arch4Sm80ELb0ELb1ELb1ELb1ELb1ELb1ELb1ELb1EEENS1_21CollectiveEpilogueFwdINS6_IJS8_SA_S9_EEENS6_IJNS7_ILi1EEESI_SI_EEESC_SE_Li128ELb1ELb1ELb1ELb0EEENS1_36VarlenDynamicPersistentTileSchedulerILi128ELi80ELi128ELi128ELb1ELb1ELb0ELb1ELb0ELb1EEEEEEEEEvNT_6ParamsE)
        /*0254*/ 	.word	0x000000b0


	//----- nvinfo : EIATTR_MIN_STACK_SIZE
	.align		4
.L_110:
        /*0258*/ 	.byte	0x04, 0x12
        /*025a*/ 	.short	(.L_112 - .L_111)
	.align		4
.L_111:
        /*025c*/ 	.word	index@(_ZN7cutlass13device_kernelIN5flash19enable_sm80_to_sm89INS1_16FlashAttnFwdSm80INS1_25CollectiveMainloopFwdSm80ILi4ELi1ELb0EN4cute5tupleIJNS5_1CILi128EEENS7_ILi112EEENS7_ILi64EEEEEELi64ENS_10bfloat16_tEfNS_4arch4Sm80ELb1ELb0ELb1ELb0ELb1ELb0ELb1ELb1EEENS1_21CollectiveEpilogueFwdINS6_IJS8_SA_S9_EEENS6_IJNS7_ILi1EEESI_SI_EEESC_SE_Li128ELb0ELb1ELb1ELb0EEENS1_30DynamicPersistentTileSchedulerILi128ELi128ELb1ELb1ELb0EEEEEEEEEvNT_6ParamsE)
        /*0260*/ 	.word	0x00000068


	//----- nvinfo : EIATTR_MIN_STACK_SIZE
	.align		4
.L_112:
        /*0264*/ 	.byte	0x04, 0x12
        /*0266*/ 	.short	(.L_114 - .L_113)
	.align		4
.L_113:
        /*0268*/ 	.word	index@(_ZN7cutlass13device_kernelIN5flash19enable_sm80_to_sm89INS1_16FlashAttnFwdSm80INS1_25CollectiveMainloopFwdSm80ILi4ELi1ELb0EN4cute5tupleIJNS5_1CILi128EEENS7_ILi80EEENS7_ILi64EEEEEELi64ENS_10bfloat16_tEfNS_4arch4Sm80ELb1ELb0ELb1ELb1ELb1ELb0ELb1ELb1EEENS1_21CollectiveEpilogueFwdINS6_IJS8_SA_S9_EEENS6_IJNS7_ILi1EEESI_SI_EEESC_SE_Li128ELb1ELb1ELb1ELb0EEENS1_36VarlenDynamicPersistentTileSchedulerILi128ELi80ELi128ELi128ELb1ELb1ELb0ELb1ELb1ELb1EEEEEEEEEvNT_6ParamsE)
        /*026c*/ 	.word	0x000000d8


	//----- nvinfo : EIATTR_MIN_STACK_SIZE
	.align		4
.L_114:
        /*0270*/ 	.byte	0x04, 0x12
        /*0272*/ 	.short	(.L_116 - .L_115)
	.align		4
.L_115:
        /*0274*/ 	.word	index@(_ZN7cutlass13device_kernelIN5flash19enable_sm80_to_sm89INS1_16FlashAttnFwdSm80INS1_25CollectiveMainloopFwdSm80ILi4ELi1ELb0EN4cute5tupleIJNS5_1CILi128EEENS7_ILi80EEENS7_ILi64EEEEEELi64ENS_10bfloat16_tEfNS_4arch4Sm80ELb1ELb0ELb1ELb1ELb1ELb1ELb1ELb1EEENS1_21CollectiveEpilogueFwdINS6_IJS8_SA_S9_EEENS6_IJNS7_ILi1EEESI_SI_EEESC_SE_Li128ELb1ELb1ELb1ELb0EEENS1_36VarlenDynamicPersistentTileSchedulerILi128ELi80ELi128ELi128ELb1ELb1ELb0ELb1ELb1ELb1EEEEEEEEEvNT_6ParamsE)
        /*0278*/ 	.word	0x00000100
.L_116:


//--------------------- .nv.info._ZN7cutlass13device_kernelIN5flash19enable_sm80_to_sm89INS1_16FlashAttnFwdSm80INS1_25CollectiveMainloopFwdSm80ILi4ELi1ELb0EN4cute5tupleIJNS5_1CILi128EEENS7_ILi112EEENS7_ILi64EEEEEELi64ENS_10bfloat16_tEfNS_4arch4Sm80ELb0ELb0ELb1ELb0ELb1ELb0ELb1ELb1EEENS1_21CollectiveEpilogueFwdINS6_IJS8_SA_S9_EEENS6_IJNS7_ILi1EEESI_SI_EEESC_SE_Li128ELb0ELb1ELb1ELb0EEENS1_19SingleTileSchedulerILb0ELb1ELb1ELi128EEEEEEEEEvNT_6ParamsE --------------------------
	.section	.nv.info._ZN7cutlass13device_kernelIN5flash19enable_sm80_to_sm89INS1_16FlashAttnFwdSm80INS1_25CollectiveMainloopFwdSm80ILi4ELi1ELb0EN4cute5tupleIJNS5_1CILi128EEENS7_ILi112EEENS7_ILi64EEEEEELi64ENS_10bfloat16_tEfNS_4arch4Sm80ELb0ELb0ELb1ELb0ELb1ELb0ELb1ELb1EEENS1_21CollectiveEpilogueFwdINS6_IJS8_SA_S9_EEENS6_IJNS7_ILi1EEESI_SI_EEESC_SE_Li128ELb0ELb1ELb1ELb0EEENS1_19SingleTileSchedulerILb0ELb1ELb1ELi128EEEEEEEEEvNT_6ParamsE,"",@"SHT_CUDA_INFO"
	.sectionflags	@""
	.align	4


	//----- nvinfo : EIATTR_CUDA_API_VERSION
	.align		4
        /*0000*/ 	.byte	0x04, 0x37
        /*0002*/ 	.short	(.L_118 - .L_117)
.L_117:
        /*0004*/ 	.word	0x00000082


	//----- nvinfo : EIATTR_SW2861232_WAR
	.align		4
.L_118:
        /*0008*/ 	.byte	0x01, 0x35
	.zero		2


	//----- nvinfo : EIATTR_PARAM_CBANK
	.align		4
        /*000c*/ 	.byte	0x04, 0x0a
        /*000e*/ 	.short	(.L_120 - .L_119)
	.align		4
.L_119:
        /*0010*/ 	.word	index@(.nv.constant0._ZN7cutlass13device_kernelIN5flash19enable_sm80_to_sm89INS1_16FlashAttnFwdSm80INS1_25CollectiveMainloopFwdSm80ILi4ELi1ELb0EN4cute5tupleIJNS5_1CILi128EEENS7_ILi112EEENS7_ILi64EEEEEELi64ENS_10bfloat16_tEfNS_4arch4Sm80ELb0ELb0ELb1ELb0ELb1ELb0ELb1ELb1EEENS1_21CollectiveEpilogueFwdINS6_IJS8_SA_S9_EEENS6_IJNS7_ILi1EEESI_SI_EEESC_SE_Li128ELb0ELb1ELb1ELb0EEENS1_19SingleTileSchedulerILb0ELb1ELb1ELi128EEEEEEEEEvNT_6ParamsE)
        /*0014*/ 	.short	0x0160
        /*0016*/ 	.short	0x0418


	//----- nvinfo : EIATTR_CBANK_PARAM_SIZE
	.align		4
.L_120:
        /*0018*/ 	.byte	0x03, 0x19
        /*001a*/ 	.short	0x0418


	//----- nvinfo : EIATTR_KPARAM_INFO
	.align		4
        /*001c*/ 	.byte	0x04, 0x17
        /*001e*/ 	.short	(.L_122 - .L_121)
.L_121:
        /*0020*/ 	.word	0x00000000
        /*0024*/ 	.short	0x0000
        /*0026*/ 	.short	0x0000
        /*0028*/ 	.byte	0x00, 0xf0, 0x61, 0x10


	//----- nvinfo : EIATTR_MAXREG_COUNT
	.align		4
.L_122:
        /*002c*/ 	.byte	0x03, 0x1b
        /*002e*/ 	.short	0x00ff


	//----- nvinfo : EIATTR_NUM_BARRIERS
	.align		4
        /*0030*/ 	.byte	0x02, 0x4c
        /*0032*/ 	.byte	0x02
	.zero		1


	//----- nvinfo : EIATTR_ANNOTATIONS
	.align		4
        /*0034*/ 	.byte	0x04, 0x55
        /*0036*/ 	.short	(.L_124 - .L_123)


	//   ....[0]....
.L_123:
        /*0038*/ 	.word	0x00000001
        /*003c*/ 	.byte	0xe0, 0x0a, 0x00, 0x00, 0x01, 0x00, 0x00, 0x00, 0x00, 0x14, 0x00, 0x00, 0x01, 0x00, 0x00, 0x00
        /* <DEDUP_REMOVED lines=21> */
        /*019c*/ 	.byte	0xd0, 0xce, 0x00, 0x00, 0x01, 0x00, 0x00, 0x00, 0xe0, 0xce, 0x00, 0x00


	//----- nvinfo : EIATTR_MERCURY_ISA_VERSION
	.align		4
.L_124:
        /*01a8*/ 	.byte	0x03, 0x5f
        /*01aa*/ 	.short	0x0000


	//----- nvinfo : EIATTR_COOP_GROUP_MASK_REGIDS
	.align		4
        /*01ac*/ 	.byte	0x04, 0x29
        /*01ae*/ 	.short	(.L_126 - .L_125)


	//   ....[0]....
.L_125:
        /*01b0*/ 	.word	0xffffffff


	//   ....[1]....
        /*01b4*/ 	.word	0xffffffff


	//   ....[2]....
        /*01b8*/ 	.word	0xffffffff


	//   ....[3]....
        /*01bc*/ 	.word	0xffffffff


	//   ....[4]....
        /*01c0*/ 	.word	0xffffffff


	//   ....[5]....
        /*01c4*/ 	.word	0xffffffff


	//   ....[6]....
        /*01c8*/ 	.word	0xffffffff


	//   ....[7]....
        /*01cc*/ 	.word	0xffffffff


	//   ....[8]....
        /*01d0*/ 	.word	0xffffffff


	//   ....[9]....
        /*01d4*/ 	.word	0xffffffff


	//   ....[10]....
        /*01d8*/ 	.word	0xffffffff


	//   ....[11]....
        /*01dc*/ 	.word	0xffffffff


	//   ....[12]....
        /*01e0*/ 	.word	0xffffffff


	//   ....[13]....
        /*01e4*/ 	.word	0xffffffff


	//   ....[14]....
        /*01e8*/ 	.word	0xffffffff


	//   ....[15]....
        /*01ec*/ 	.word	0xffffffff


	//   ....[16]....
        /*01f0*/ 	.word	0xffffffff


	//   ....[17]....
        /*01f4*/ 	.word	0xffffffff


	//   ....[18]....
        /*01f8*/ 	.word	0xffffffff


	//   ....[19]....
        /*01fc*/ 	.word	0xffffffff


	//   ....[20]....
        /*0200*/ 	.word	0xffffffff


	//   ....[21]....
        /*0204*/ 	.word	0xffffffff


	//   ....[22]....
        /*0208*/ 	.word	0xffffffff


	//   ....[23]....
        /*020c*/ 	.word	0xffffffff


	//   ....[24]....
        /*0210*/ 	.word	0xffffffff


	//   ....[25]....
        /*0214*/ 	.word	0xffffffff


	//   ....[26]....
        /*0218*/ 	.word	0xffffffff


	//   ....[27]....
        /*021c*/ 	.word	0xffffffff


	//   ....[28]....
        /*0220*/ 	.word	0xffffffff


	//   ....[29]....
        /*0224*/ 	.word	0xffffffff


	//   ....[30]....
        /*0228*/ 	.word	0xffffffff


	//   ....[31]....
        /*022c*/ 	.word	0xffffffff


	//   ....[32]....
        /*0230*/ 	.word	0xffffffff


	//   ....[33]....
        /*0234*/ 	.word	0xffffffff


	//   ....[34]....
        /*0238*/ 	.word	0xffffffff


	//   ....[35]....
        /*023c*/ 	.word	0xffffffff


	//   ....[36]....
        /*0240*/ 	.word	0xffffffff


	//   ....[37]....
        /*0244*/ 	.word	0xffffffff


	//   ....[38]....
        /*0248*/ 	.word	0xffffffff


	//   ....[39]....
        /*024c*/ 	.word	0xffffffff


	//   ....[40]....
        /*0250*/ 	.word	0xffffffff


	//   ....[41]....
        /*0254*/ 	.word	0xffffffff


	//   ....[42]....
        /*0258*/ 	.word	0xffffffff


	//   ....[43]....
        /*025c*/ 	.word	0xffffffff


	//   ....[44]....
        /*0260*/ 	.word	0xffffffff


	//   ....[45]....
        /*0264*/ 	.word	0xffffffff


	//   ....[46]....
        /*0268*/ 	.word	0xffffffff


	//   ....[47]....
        /*026c*/ 	.word	0xffffffff


	//   ....[48]....
        /*0270*/ 	.word	0xffffffff


	//   ....[49]....
        /*0274*/ 	.word	0xffffffff


	//   ....[50]....
        /*0278*/ 	.word	0xffffffff


	//   ....[51]....
        /*027c*/ 	.word	0xffffffff


	//   ....[52]....
        /*0280*/ 	.word	0xffffffff


	//   ....[53]....
        /*0284*/ 	.word	0xffffffff


	//   ....[54]....
        /*0288*/ 	.word	0xffffffff


	//   ....[55]....
        /*028c*/ 	.word	0xffffffff


	//   ....[56]....
        /*0290*/ 	.word	0xffffffff


	//   ....[57]....
        /*0294*/ 	.word	0xffffffff


	//   ....[58]....
        /*0298*/ 	.word	0xffffffff


	//   ....[59]....
        /*029c*/ 	.word	0xffffffff


	//   ....[60]....
        /*02a0*/ 	.word	0xffffffff


	//   ....[61]....
        /*02a4*/ 	.word	0xffffffff


	//   ....[62]....
        /*02a8*/ 	.word	0xffffffff


	//   ....[63]....
        /*02ac*/ 	.word	0xffffffff


	//   ....[64]....
        /*02b0*/ 	.word	0xffffffff


	//   ....[65]....
        /*02b4*/ 	.word	0xffffffff


	//   ....[66]....
        /*02b8*/ 	.word	0xffffffff


	//   ....[67]....
        /*02bc*/ 	.word	0xffffffff


	//   ....[68]....
        /*02c0*/ 	.word	0xffffffff


	//   ....[69]....
        /*02c4*/ 	.word	0xffffffff


	//   ....[70]....
        /*02c8*/ 	.word	0xffffffff


	//   ....[71]....
        /*02cc*/ 	.word	0xffffffff


	//   ....[72]....
        /*02d0*/ 	.word	0xffffffff


	//   ....[73]....
        /*02d4*/ 	.word	0xffffffff


	//   ....[74]....
        /*02d8*/ 	.word	0xffffffff


	//   ....[75]....
        /*02dc*/ 	.word	0xffffffff


	//   ....[76]....
        /*02e0*/ 	.word	0xffffffff


	//   ....[77]....
        /*02e4*/ 	.word	0xffffffff


	//   ....[78]....
        /*02e8*/ 	.word	0xffffffff


	//   ....[79]....
        /*02ec*/ 	.word	0xffffffff


	//   ....[80]....
        /*02f0*/ 	.word	0xffffffff


	//   ....[81]....
        /*02f4*/ 	.word	0xffffffff


	//   ....[82]....
        /*02f8*/ 	.word	0xffffffff


	//   ....[83]....
        /*02fc*/ 	.word	0xffffffff


	//   ....[84]....
        /*0300*/ 	.word	0xffffffff


	//   ....[85]....
        /*0304*/ 	.word	0xffffffff


	//   ....[86]....
        /*0308*/ 	.word	0xffffffff


	//   ....[87]....
        /*030c*/ 	.word	0xffffffff


	//   ....[88]....
        /*0310*/ 	.word	0xffffffff


	//   ....[89]....
        /*0314*/ 	.word	0xffffffff


	//   ....[90]....
        /*0318*/ 	.word	0xffffffff


	//   ....[91]....
        /*031c*/ 	.word	0xffffffff


	//   ....[92]....
        /*0320*/ 	.word	0xffffffff


	//   ....[93]....
        /*0324*/ 	.word	0xffffffff


	//   ....[94]....
        /*0328*/ 	.word	0xffffffff


	//   ....[95]....
        /*032c*/ 	.word	0xffffffff


	//   ....[96]....
        /*0330*/ 	.word	0xffffffff


	//   ....[97]....
        /*0334*/ 	.word	0xffffffff


	//   ....[98]....
        /*0338*/ 	.word	0xffffffff


	//   ....[99]....
        /*033c*/ 	.word	0xffffffff


	//   ....[100]....
        /*0340*/ 	.word	0xffffffff


	//   ....[101]....
        /*0344*/ 	.word	0xffffffff


	//   ....[102]....
        /*0348*/ 	.word	0xffffffff


	//   ....[103]....
        /*034c*/ 	.word	0xffffffff


	//   ....[104]....
        /*0350*/ 	.word	0xffffffff


	//   ....[105]....
        /*0354*/ 	.word	0xffffffff


	//   ....[106]....
        /*0358*/ 	.word	0xffffffff


	//   ....[107]....
        /*035c*/ 	.word	0xffffffff


	//   ....[108]....
        /*0360*/ 	.word	0xffffffff


	//   ....[109]....
        /*0364*/ 	.word	0xffffffff


	//   ....[110]....
        /*0368*/ 	.word	0xffffffff


	//   ....[111]....
        /*036c*/ 	.word	0xffffffff


	//   ....[112]....
        /*0370*/ 	.word	0xffffffff


	//   ....[113]....
        /*0374*/ 	.word	0xffffffff


	//   ....[114]....
        /*0378*/ 	.word	0xffffffff


	//   ....[115]....
        /*037c*/ 	.word	0xffffffff


	//   ....[116]....
        /*0380*/ 	.word	0xffffffff


	//   ....[117]....
        /*0384*/ 	.word	0xffffffff


	//   ....[118]....
        /*0388*/ 	.word	0xffffffff


	//   ....[119]....
        /*038c*/ 	.word	0xffffffff


	//   ....[120]....
        /*0390*/ 	.word	0xffffffff


	//   ....[121]....
        /*0394*/ 	.word	0xffffffff


	//   ....[122]....
        /*0398*/ 	.word	0xffffffff


	//   ....[123]....
        /*039c*/ 	.word	0xffffffff


	//   ....[124]....
        /*03a0*/ 	.word	0xffffffff


	//   ....[125]....
        /*03a4*/ 	.word	0xffffffff


	//   ....[126]....
        /*03a8*/ 	.word	0xffffffff


	//----- nvinfo : EIATTR_COOP_GROUP_INSTR_OFFSETS
	.align		4
.L_126:
        /*03ac*/ 	.byte	0x04, 0x28
        /*03ae*/ 	.short	(.L_128 - .L_127)


	//   ....[0]....
.L_127:
        /*03b0*/ 	.word	0x00000060


	//   ....[1]....
        /*03b4*/ 	.word	0x00000c60


	//   ....[2]....
        /*03b8*/ 	.word	0x00000d90


	//   ....[3]....
        /*03bc*/ 	.word	0x00000e20


	//   ....[4]....
        /*03c0*/ 	.word	0x00000e50


	//   ....[5]....
        /*03c4*/ 	.word	0x00000ee0


	//   ....[6]....
        /*03c8*/ 	.word	0x00000f10


	//   ....[7]....
        /*03cc*/ 	.word	0x00000fa0


	//   ....[8]....
        /*03d0*/ 	.word	0x00000fd0


	//   ....[9]....
        /*03d4*/ 	.word	0x00001060


	//   ....[10]....
        /*03d8*/ 	.word	0x00001090


	//   ....[11]....
        /*03dc*/ 	.word	0x00001120


	//   ....[12]....
        /*03e0*/ 	.word	0x00001150


	//   ....[13]....
        /*03e4*/ 	.word	0x000011e0


	//   ....[14]....
        /*03e8*/ 	.word	0x00001210


	//   ....[15]....
        /*03ec*/ 	.word	0x00001290


	//   ....[16]....
        /*03f0*/ 	.word	0x000012d0


	//   ....[17]....
        /*03f4*/ 	.word	0x00001820


	//   ....[18]....
        /*03f8*/ 	.word	0x00001840


	//   ....[19]....
        /*03fc*/ 	.word	0x00001860


	//   ....[20]....
        /*0400*/ 	.word	0x00001880


	//   ....[21]....
        /*0404*/ 	.word	0x00001890


	//   ....[22]....
        /*0408*/ 	.word	0x000018a0


	//   ....[23]....
        /*040c*/ 	.word	0x000018b0


	//   ....[24]....
        /*0410*/ 	.word	0x000018d0


	//   ....[25]....
        /*0414*/ 	.word	0x00001970


	//   ....[26]....
        /*0418*/ 	.word	0x000019b0


	//   ....[27]....
        /*041c*/ 	.word	0x000019c0


	//   ....[28]....
        /*0420*/ 	.word	0x000019d0


	//   ....[29]....
        /*0424*/ 	.word	0x000019f0


	//   ....[30]....
        /*0428*/ 	.word	0x00001a10


	//   ....[31]....
        /*042c*/ 	.word	0x00001bd0


	//   ....[32]....
        /*0430*/ 	.word	0x00001c00


	//   ....[33]....
        /*0434*/ 	.word	0x00001c30


	//   ....[34]....
        /*0438*/ 	.word	0x00001c60


	//   ....[35]....
        /*043c*/ 	.word	0x00001c90


	//   ....[36]....
        /*0440*/ 	.word	0x00001d10


	//   ....[37]....
        /*0444*/ 	.word	0x00001d40


	//   ....[38]....
        /*0448*/ 	.word	0x00001d70


	//   ....[39]....
        /*044c*/ 	.word	0x00001da0


	//   ....[40]....
        /*0450*/ 	.word	0x00001dd0


	//   ....[41]....
        /*0454*/ 	.word	0x00001e60


	//   ....[42]....
        /*0458*/ 	.word	0x00001e90


	//   ....[43]....
        /*045c*/ 	.word	0x00001eb0


	//   ....[44]....
        /*0460*/ 	.word	0x00001f10


	//   ....[45]....
        /*0464*/ 	.word	0x00003b10


	//   ....[46]....
        /*0468*/ 	.word	0x00003b30


	//   ....[47]....
        /*046c*/ 	.word	0x00003b40


	//   ....[48]....
        /*0470*/ 	.word	0x00003b50


	//   ....[49]....
        /*0474*/ 	.word	0x00003b60


	//   ....[50]....
        /*0478*/ 	.word	0x00003b70


	//   ....[51]....
        /*047c*/ 	.word	0x00003b80


	//   ....[52]....
        /*0480*/ 	.word	0x00003ba0


	//   ....[53]....
        /*0484*/ 	.word	0x00003bb0


	//   ....[54]....
        /*0488*/ 	.word	0x00003bd0


	//   ....[55]....
        /*048c*/ 	.word	0x00003bf0


	//   ....[56]....
        /*0490*/ 	.word	0x00003c20


	//   ....[57]....
        /*0494*/ 	.word	0x00003c40


	//   ....[58]....
        /*0498*/ 	.word	0x00003c60


	//   ....[59]....
        /*049c*/ 	.word	0x00004bd0


	//   ....[60]....
        /*04a0*/ 	.word	0x00004c00


	//   ....[61]....
        /*04a4*/ 	.word	0x00004d40


	//   ....[62]....
        /*04a8*/ 	.word	0x00004d70


	//   ....[63]....
        /*04ac*/ 	.word	0x00004da0


	//   ....[64]....
        /*04b0*/ 	.word	0x00004e40


	//   ....[65]....
        /*04b4*/ 	.word	0x00004f20


	//   ....[66]....
        /*04b8*/ 	.word	0x00005080


	//   ....[67]....
        /*04bc*/ 	.word	0x000079e0


	//   ....[68]....
        /*04c0*/ 	.word	0x00007a00


	//   ....[69]....
        /*04c4*/ 	.word	0x00007a10


	//   ....[70]....
        /*04c8*/ 	.word	0x00007a20


	//   ....[71]....
        /*04cc*/ 	.word	0x00007a30


	//   ....[72]....
        /*04d0*/ 	.word	0x00007a40


	//   ....[73]....
        /*04d4*/ 	.word	0x00007a50


	//   ....[74]....
        /*04d8*/ 	.word	0x00007a70


	//   ....[75]....
        /*04dc*/ 	.word	0x00007a80


	//   ....[76]....
        /*04e0*/ 	.word	0x00007aa0


	//   ....[77]....
        /*04e4*/ 	.word	0x00007af0


	//   ....[78]....
        /*04e8*/ 	.word	0x00007b30


	//   ....[79]....
        /*04ec*/ 	.word	0x00007b50


	//   ....[80]....
        /*04f0*/ 	.word	0x00007b60


	//   ....[81]....
        /*04f4*/ 	.word	0x00007f80


	//   ....[82]....
        /*04f8*/ 	.word	0x00007fb0


	//   ....[83]....
        /*04fc*/ 	.word	0x00007fd0


	//   ....[84]....
        /*0500*/ 	.word	0x00008000


	//   ....[85]....
        /*0504*/ 	.word	0x00008030


	//   ....[86]....
        /*0508*/ 	.word	0x00008080


	//   ....[87]....
        /*050c*/ 	.word	0x000080b0


	//   ....[88]....
        /*0510*/ 	.word	0x000080d0


	//   ....[89]....
        /*0514*/ 	.word	0x00008110


	//   ....[90]....
        /*0518*/ 	.word	0x00008140


	//   ....[91]....
        /*051c*/ 	.word	0x00008170


	//   ....[92]....
        /*0520*/ 	.word	0x00008190


	//   ....[93]....
        /*0524*/ 	.word	0x000081c0


	//   ....[94]....
        /*0528*/ 	.word	0x000081e0


	//   ....[95]....
        /*052c*/ 	.word	0x00009ce0


	//   ....[96]....
        /*0530*/ 	.word	0x00009ef0


	//   ....[97]....
        /*0534*/ 	.word	0x00009f60


	//   ....[98]....
        /*0538*/ 	.word	0x00009fb0


	//   ....[99]....
        /*053c*/ 	.word	0x0000a050


	//   ....[100]....
        /*0540*/ 	.word	0x0000a100


	//   ....[101]....
        /*0544*/ 	.word	0x0000a160


	//   ....[102]....
        /*0548*/ 	.word	0x0000a490


	//   ....[103]....
        /*054c*/ 	.word	0x0000cf40


	//   ....[104]....
        /*0550*/ 	.word	0x0000cf50


	//   ....[105]....
        /*0554*/ 	.word	0x0000cf60


	//   ....[106]....
        /*0558*/ 	.word	0x0000cf70


	//   ....[107]....
        /*055c*/ 	.word	0x0000cfa0


	//   ....[108]....
        /*0560*/ 	.word	0x0000cfc0


	//   ....[109]....
        /*0564*/ 	.word	0x0000cfe0


	//   ....[110]....
        /*0568*/ 	.word	0x0000cff0


	//   ....[111]....
        /*056c*/ 	.word	0x0000dc70


	//   ....[112]....
        /*0570*/ 	.word	0x0000dca0


	//   ....[113]....
        /*0574*/ 	.word	0x0000dcd0


	//   ....[114]....
        /*0578*/ 	.word	0x0000dd00


	//   ....[115]....
        /*057c*/ 	.word	0x0000dd40


	//   ....[116]....
        /*0580*/ 	.word	0x0000dd70


	//   ....[117]....
        /*0584*/ 	.word	0x0000dd90


	//   ....[118]....
        /*0588*/ 	.word	0x0000dda0


	//   ....[119]....
        /*058c*/ 	.word	0x0000ddc0


	//   ....[120]....
        /*0590*/ 	.word	0x0000ddd0


	//   ....[121]....
        /*0594*/ 	.word	0x0000e180


	//   ....[122]....
        /*0598*/ 	.word	0x0000e1a0


	//   ....[123]....
        /*059c*/ 	.word	0x0000e4a0


	//   ....[124]....
        /*05a0*/ 	.word	0x0000e4c0


	//   ....[125]....
        /*05a4*/ 	.word	0x0000e7c0


	//   ....[126]....
        /*05a8*/ 	.word	0x0000e7d0


	//----- nvinfo : EIATTR_EXIT_INSTR_OFFSETS
	.align		4
.L_128:
        /*05ac*/ 	.byte	0x04, 0x1c
        /*05ae*/ 	.short	(.L_130 - .L_129)


	//   ....[0]....
.L_129:
        /*05b0*/ 	.word	0x000001c0


	//   ....[1]....
        /*05b4*/ 	.word	0x0000e7e0


	//   ....[2]....
        /*05b8*/ 	.word	0x0000ea80


	//   ....[3]....
        /*05bc*/ 	.word	0x0000ead0


	//   ....[4]....
        /*05c0*/ 	.word	0x0000eb00


	//   ....[5]....
        /*05c4*/ 	.word	0x0000eb60


	//   ....[6]....
        /*05c8*/ 	.word	0x0000edf0


	//----- nvinfo : EIATTR_CTAIDZ_USED
	.align		4
.L_130:
        /*05cc*/ 	.byte	0x01, 0x04
	.zero		2


	//----- nvinfo : EIATTR_MAX_THREADS
	.align		4
        /*05d0*/ 	.byte	0x04, 0x05
        /*05d2*/ 	.short	(.L_132 - .L_131)
.L_131:
        /*05d4*/ 	.word	0x00000080
        /*05d8*/ 	.word	0x00000001
        /*05dc*/ 	.word	0x00000001


	//----- nvinfo : EIATTR_CRS_STACK_SIZE
	.align		4
.L_132:
        /*05e0*/ 	.byte	0x04, 0x1e
        /*05e2*/ 	.short	(.L_134 - .L_133)
.L_133:
        /*05e4*/ 	.word	0x00000000
.L_134:


//--------------------- .nv.info._ZN7cutlass13device_kernelIN5flash19enable_sm80_to_sm89INS1_16FlashAttnFwdSm80INS1_25CollectiveMainloopFwdSm80ILi4ELi1ELb0EN4cute5tupleIJNS5_1CILi128EEENS7_ILi80EEENS7_ILi64EEEEEELi64ENS_10bfloat16_tEfNS_4arch4Sm80ELb0ELb0ELb1ELb1ELb1ELb0ELb1ELb1EEENS1_21CollectiveEpilogueFwdINS6_IJS8_SA_S9_EEENS6_IJNS7_ILi1EEESI_SI_EEESC_SE_Li128ELb1ELb1ELb1ELb0EEENS1_36VarlenDynamicPersistentTileSchedulerILi128ELi80ELi128ELi128ELb1ELb1ELb0ELb0ELb1ELb1EEEEEEEEEvNT_6ParamsE --------------------------
	.section	.nv.info._ZN7cutlass13device_kernelIN5flash19enable_sm80_to_sm89INS1_16FlashAttnFwdSm80INS1_25CollectiveMainloopFwdSm80ILi4ELi1ELb0EN4cute5tupleIJNS5_1CILi128EEENS7_ILi80EEENS7_ILi64EEEEEELi64ENS_10bfloat16_tEfNS_4arch4Sm80ELb0ELb0ELb1ELb1ELb1ELb0ELb1ELb1EEENS1_21CollectiveEpilogueFwdINS6_IJS8_SA_S9_EEENS6_IJNS7_ILi1EEESI_SI_EEESC_SE_Li128ELb1ELb1ELb1ELb0EEENS1_36VarlenDynamicPersistentTileSchedulerILi128ELi80ELi128ELi128ELb1ELb1ELb0ELb0ELb1ELb1EEEEEEEEEvNT_6ParamsE,"",@"SHT_CUDA_INFO"
	.sectionflags	@""
	.align	4


	//----- nvinfo : EIATTR_CUDA_API_VERSION
	.align		4
        /*0000*/ 	.byte	0x04, 0x37
        /*0002*/ 	.short	(.L_136 - .L_135)
.L_135:
        /*0004*/ 	.word	0x00000082


	//----- nvinfo : EIATTR_SW2861232_WAR
	.align		4
.L_136:
        /*0008*/ 	.byte	0x01, 0x35
	.zero		2


	//----- nvinfo : EIATTR_PARAM_CBANK
	.align		4
        /*000c*/ 	.byte	0x04, 0x0a
        /*000e*/ 	.short	(.L_138 - .L_137)
	.align		4
.L_137:
        /*0010*/ 	.word	index@(.nv.constant0._ZN7cutlass13device_kernelIN5flash19enable_sm80_to_sm89INS1_16FlashAttnFwdSm80INS1_25CollectiveMainloopFwdSm80ILi4ELi1ELb0EN4cute5tupleIJNS5_1CILi128EEENS7_ILi80EEENS7_ILi64EEEEEELi64ENS_10bfloat16_tEfNS_4arch4Sm80ELb0ELb0ELb1ELb1ELb1ELb0ELb1ELb1EEENS1_21CollectiveEpilogueFwdINS6_IJS8_SA_S9_EEENS6_IJNS7_ILi1EEESI_SI_EEESC_SE_Li128ELb1ELb1ELb1ELb0EEENS1_36VarlenDynamicPersistentTileSchedulerILi128ELi80ELi128ELi128ELb1ELb1ELb0ELb0ELb1ELb1EEEEEEEEEvNT_6ParamsE)
        /*0014*/ 	.short	0x0160
        /*0016*/ 	.short	0x0438


	//----- nvinfo : EIATTR_CBANK_PARAM_SIZE
	.align		4
.L_138:
        /*0018*/ 	.byte	0x03, 0x19
        /*001a*/ 	.short	0x0438


	//----- nvinfo : EIATTR_KPARAM_INFO
	.align		4
        /*001c*/ 	.byte	0x04, 0x17
        /*001e*/ 	.short	(.L_140 - .L_139)
.L_139:
        /*0020*/ 	.word	0x00000000
        /*0024*/ 	.short	0x0000
        /*0026*/ 	.short	0x0000
        /*0028*/ 	.byte	0x00, 0xf0, 0xe1, 0x10


	//----- nvinfo : EIATTR_MAXREG_COUNT
	.align		4
.L_140:
        /*002c*/ 	.byte	0x03, 0x1b
        /*002e*/ 	.short	0x00ff


	//----- nvinfo : EIATTR_NUM_BARRIERS
	.align		4
        /*0030*/ 	.byte	0x02, 0x4c
        /*0032*/ 	.byte	0x06
	.zero		1


	//----- nvinfo : EIATTR_ANNOTATIONS
	.align		4
        /*0034*/ 	.byte	0x04, 0x55
        /*0036*/ 	.short	(.L_142 - .L_141)


	//   ....[0]....
.L_141:
        /* <DEDUP_REMOVED lines=106> */


	//----- nvinfo : EIATTR_MERCURY_ISA_VERSION
	.align		4
.L_142:
        /*06c8*/ 	.byte	0x03, 0x5f
        /*06ca*/ 	.short	0x0000


	//----- nvinfo : EIATTR_INT_WARP_WIDE_INSTR_OFFSETS
	.align		4
        /*06cc*/ 	.byte	0x04, 0x31
        /*06ce*/ 	.short	(.L_144 - .L_143)


	//   ....[0]....
.L_143:
        /*06d0*/ 	.word	0x0000b440


	//   ....[1]....
        /*06d4*/ 	.word	0x0000b4c0


	//----- nvinfo : EIATTR_COOP_GROUP_MASK_REGIDS
	.align		4
.L_144:
        /*06d8*/ 	.byte	0x04, 0x29
        /*06da*/ 	.short	(.L_146 - .L_145)


	//   ....[0]....
.L_145:
        /*06dc*/ 	.word	0xffffffff


	//   ....[1]....
        /*06e0*/ 	.word	0xffffffff


	//   ....[2]....
        /*06e4*/ 	.word	0xffffffff


	//   ....[3]....
        /*06e8*/ 	.word	0xffffffff


	//   ....[4]....
        /*06ec*/ 	.word	0xffffffff


	//   ....[5]....
        /*06f0*/ 	.word	0xffffffff


	//   ....[6]....
        /*06f4*/ 	.word	0xffffffff


	//   ....[7]....
        /*06f8*/ 	.word	0xffffffff


	//   ....[8]....
        /*06fc*/ 	.word	0xffffffff


	//   ....[9]....
        /*0700*/ 	.word	0xffffffff


	//   ....[10]....
        /*0704*/ 	.word	0xffffffff


	//   ....[11]....
        /*0708*/ 	.word	0xffffffff


	//   ....[12]....
        /*070c*/ 	.word	0xffffffff


	//   ....[13]....
        /*0710*/ 	.word	0xffffffff


	//   ....[14]....
        /*0714*/ 	.word	0xffffffff


	//   ....[15]....
        /*0718*/ 	.word	0xffffffff


	//   ....[16]....
        /*071c*/ 	.word	0xffffffff


	//   ....[17]....
        /*0720*/ 	.word	0xffffffff


	//   ....[18]....
        /*0724*/ 	.word	0xffffffff


	//   ....[19]....
        /*0728*/ 	.word	0xffffffff


	//   ....[20]....
        /*072c*/ 	.word	0xffffffff


	//   ....[21]....
        /*0730*/ 	.word	0xffffffff


	//   ....[22]....
        /*0734*/ 	.word	0xffffffff


	//   ....[23]....
        /*0738*/ 	.word	0xffffffff


	//   ....[24]....
        /*073c*/ 	.word	0xffffffff


	//   ....[25]....
        /*0740*/ 	.word	0xffffffff


	//   ....[26]....
        /*0744*/ 	.word	0xffffffff


	//   ....[27]....
        /*0748*/ 	.word	0xffffffff


	//   ....[28]....
        /*074c*/ 	.word	0xffffffff


	//   ....[29]....
        /*0750*/ 	.word	0xffffffff


	//   ....[30]....
        /*0754*/ 	.word	0xffffffff


	//   ....[31]....
        /*0758*/ 	.word	0xffffffff


	//   ....[32]....
        /*075c*/ 	.word	0xffffffff


	//   ....[33]....
        /*0760*/ 	.word	0xffffffff


	//   ....[34]....
        /*0764*/ 	.word	0xffffffff


	//   ....[35]....
        /*0768*/ 	.word	0xffffffff


	//   ....[36]....
        /*076c*/ 	.word	0xffffffff


	//   ....[37]....
        /*0770*/ 	.word	0xffffffff


	//   ....[38]....
        /*0774*/ 	.word	0xffffffff


	//   ....[39]....
        /*0778*/ 	.word	0xffffffff


	//   ....[40]....
        /*077c*/ 	.word	0xffffffff


	//   ....[41]....
        /*0780*/ 	.word	0xffffffff


	//   ....[42]....
        /*0784*/ 	.word	0xffffffff


	//   ....[43]....
        /*0788*/ 	.word	0xffffffff


	//   ....[44]....
        /*078c*/ 	.word	0xffffffff


	//   ....[45]....
        /*0790*/ 	.word	0xffffffff


	//   ....[46]....
        /*0794*/ 	.word	0xffffffff


	//   ....[47]....
        /*0798*/ 	.word	0xffffffff


	//   ....[48]....
        /*079c*/ 	.word	0xffffffff


	//   ....[49]....
        /*07a0*/ 	.word	0xffffffff


	//   ....[50]....
        /*07a4*/ 	.word	0xffffffff


	//   ....[51]....
        /*07a8*/ 	.word	0xffffffff


	//   ....[52]....
        /*07ac*/ 	.word	0xffffffff


	//   ....[53]....
        /*07b0*/ 	.word	0xffffffff


	//   ....[54]....
        /*07b4*/ 	.word	0xffffffff


	//   ....[55]....
        /*07b8*/ 	.word	0xffffffff


	//   ....[56]....
        /*07bc*/ 	.word	0xffffffff


	//   ....[57]....
        /*07c0*/ 	.word	0xffffffff


	//   ....[58]....
        /*07c4*/ 	.word	0xffffffff


	//   ....[59]....
        /*07c8*/ 	.word	0xffffffff


	//   ....[60]....
        /*07cc*/ 	.word	0xffffffff


	//   ....[61]....
        /*07d0*/ 	.word	0xffffffff


	//   ....[62]....
        /*07d4*/ 	.word	0xffffffff


	//   ....[63]....
        /*07d8*/ 	.word	0xffffffff


	//   ....[64]....
        /*07dc*/ 	.word	0xffffffff


	//   ....[65]....
        /*07e0*/ 	.word	0xffffffff


	//   ....[66]....
        /*07e4*/ 	.word	0xffffffff


	//   ....[67]....
        /*07e8*/ 	.word	0xffffffff


	//   ....[68]....
        /*07ec*/ 	.word	0xffffffff


	//   ....[69]....
        /*07f0*/ 	.word	0xffffffff


	//   ....[70]....
        /*07f4*/ 	.word	0xffffffff


	//   ....[71]....
        /*07f8*/ 	.word	0xffffffff


	//   ....[72]....
        /*07fc*/ 	.word	0xffffffff


	//   ....[73]....
        /*0800*/ 	.word	0xffffffff


	//   ....[74]....
        /*0804*/ 	.word	0xffffffff


	//   ....[75]....
        /*0808*/ 	.word	0xffffffff


	//   ....[76]....
        /*080c*/ 	.word	0xffffffff


	//   ....[77]....
        /*0810*/ 	.word	0xffffffff


	//   ....[78]....
        /*0814*/ 	.word	0xffffffff


	//   ....[79]....
        /*0818*/ 	.word	0xffffffff


	//   ....[80]....
        /*081c*/ 	.word	0xffffffff


	//   ....[81]....
        /*0820*/ 	.word	0xffffffff


	//   ....[82]....
        /*0824*/ 	.word	0xffffffff


	//   ....[83]....
        /*0828*/ 	.word	0xffffffff


	//   ....[84]....
        /*082c*/ 	.word	0xffffffff


	//   ....[85]....
        /*0830*/ 	.word	0xffffffff


	//   ....[86]....
        /*0834*/ 	.word	0xffffffff


	//   ....[87]....
        /*0838*/ 	.word	0xffffffff


	//   ....[88]....
        /*083c*/ 	.word	0xffffffff


	//   ....[89]....
        /*0840*/ 	.word	0xffffffff


	//   ....[90]....
        /*0844*/ 	.word	0xffffffff


	//   ....[91]....
        /*0848*/ 	.word	0xffffffff


	//   ....[92]....
        /*084c*/ 	.word	0xffffffff


	//   ....[93]....
        /*0850*/ 	.word	0xffffffff


	//   ....[94]....
        /*0854*/ 	.word	0xffffffff


	//   ....[95]....
        /*0858*/ 	.word	0xffffffff


	//   ....[96]....
        /*085c*/ 	.word	0xffffffff


	//   ....[97]....
        /*0860*/ 	.word	0xffffffff


	//   ....[98]....
        /*0864*/ 	.word	0xffffffff


	//   ....[99]....
        /*0868*/ 	.word	0xffffffff


	//   ....[100]....
        /*086c*/ 	.word	0xffffffff


	//   ....[101]....
        /*0870*/ 	.word	0xffffffff


	//   ....[102]....
        /*0874*/ 	.word	0xffffffff


	//   ....[103]....
        /*0878*/ 	.word	0xffffffff


	//   ....[104]....
        /*087c*/ 	.word	0xffffffff


	//   ....[105]....
        /*0880*/ 	.word	0xffffffff


	//   ....[106]....
        /*0884*/ 	.word	0xffffffff


	//   ....[107]....
        /*0888*/ 	.word	0xffffffff


	//   ....[108]....
        /*088c*/ 	.word	0xffffffff


	//   ....[109]....
        /*0890*/ 	.word	0xffffffff


	//   ....[110]....
        /*0894*/ 	.word	0xffffffff


	//   ....[111]....
        /*0898*/ 	.word	0xffffffff


	//   ....[112]....
        /*089c*/ 	.word	0xffffffff


	//   ....[113]....
        /*08a0*/ 	.word	0xffffffff


	//   ....[114]....
        /*08a4*/ 	.word	0xffffffff


	//   ....[115]....
        /*08a8*/ 	.word	0xffffffff


	//   ....[116]....
        /*08ac*/ 	.word	0xffffffff


	//   ....[117]....
        /*08b0*/ 	.word	0xffffffff


	//   ....[118]....
        /*08b4*/ 	.word	0xffffffff


	//   ....[119]....
        /*08b8*/ 	.word	0xffffffff


	//   ....[120]....
        /*08bc*/ 	.word	0xffffffff


	//   ....[121]....
        /*08c0*/ 	.word	0xffffffff


	//   ....[122]....
        /*08c4*/ 	.word	0xffffffff


	//   ....[123]....
        /*08c8*/ 	.word	0xffffffff


	//   ....[124]....
        /*08cc*/ 	.word	0xffffffff


	//   ....[125]....
        /*08d0*/ 	.word	0xffffffff


	//   ....[126]....
        /*08d4*/ 	.word	0xffffffff


	//   ....[127]....
        /*08d8*/ 	.word	0xffffffff


	//   ....[128]....
        /*08dc*/ 	.word	0xffffffff


	//   ....[129]....
        /*08e0*/ 	.word	0xffffffff


	//   ....[130]....
        /*08e4*/ 	.word	0xffffffff


	//   ....[131]....
        /*08e8*/ 	.word	0xffffffff


	//   ....[132]....
        /*08ec*/ 	.word	0xffffffff


	//   ....[133]....
        /*08f0*/ 	.word	0xffffffff


	//   ....[134]....
        /*08f4*/ 	.word	0xffffffff


	//   ....[135]....
        /*08f8*/ 	.word	0xffffffff


	//   ....[136]....
        /*08fc*/ 	.word	0xffffffff


	//   ....[137]....
        /*0900*/ 	.word	0xffffffff


	//   ....[138]....
        /*0904*/ 	.word	0xffffffff


	//   ....[139]....
        /*0908*/ 	.word	0xffffffff


	//   ....[140]....
        /*090c*/ 	.word	0xffffffff


	//   ....[141]....
        /*0910*/ 	.word	0xffffffff


	//   ....[142]....
        /*0914*/ 	.word	0xffffffff


	//   ....[143]....
        /*0918*/ 	.word	0xffffffff


	//   ....[144]....
        /*091c*/ 	.word	0xffffffff


	//   ....[145]....
        /*0920*/ 	.word	0xffffffff


	//   ....[146]....
        /*0924*/ 	.word	0xffffffff


	//   ....[147]....
        /*0928*/ 	.word	0xffffffff


	//   ....[148]....
        /*092c*/ 	.word	0xffffffff


	//   ....[149]....
        /*0930*/ 	.word	0xffffffff


	//   ....[150]....
        /*0934*/ 	.word	0xffffffff


	//   ....[151]....
        /*0938*/ 	.word	0xffffffff


	//   ....[152]....
        /*093c*/ 	.word	0xffffffff


	//   ....[153]....
        /*0940*/ 	.word	0xffffffff


	//   ....[154]....
        /*0944*/ 	.word	0xffffffff


	//   ....[155]....
        /*0948*/ 	.word	0xffffffff


	//   ....[156]....
        /*094c*/ 	.word	0xffffffff


	//   ....[157]....
        /*0950*/ 	.word	0xffffffff


	//   ....[158]....
        /*0954*/ 	.word	0xffffffff


	//   ....[159]....
        /*0958*/ 	.word	0xffffffff


	//   ....[160]....
        /*095c*/ 	.word	0xffffffff


	//   ....[161]....
        /*0960*/ 	.word	0xffffffff


	//   ....[162]....
        /*0964*/ 	.word	0xffffffff


	//   ....[163]....
        /*0968*/ 	.word	0xffffffff


	//   ....[164]....
        /*096c*/ 	.word	0xffffffff


	//   ....[165]....
        /*0970*/ 	.word	0xffffffff


	//   ....[166]....
        /*0974*/ 	.word	0xffffffff


	//   ....[167]....
        /*0978*/ 	.word	0xffffffff


	//   ....[168]....
        /*097c*/ 	.word	0xffffffff


	//   ....[169]....
        /*0980*/ 	.word	0xffffffff


	//   ....[170]....
        /*0984*/ 	.word	0xffffffff


	//   ....[171]....
        /*0988*/ 	.word	0xffffffff


	//   ....[172]....
        /*098c*/ 	.word	0xffffffff


	//   ....[173]....
        /*0990*/ 	.word	0xffffffff


	//   ....[174]....
        /*0994*/ 	.word	0xffffffff


	//   ....[175]....
        /*0998*/ 	.word	0xffffffff


	//   ....[176]....
        /*099c*/ 	.word	0xffffffff


	//   ....[177]....
        /*09a0*/ 	.word	0xffffffff


	//   ....[178]....
        /*09a4*/ 	.word	0xffffffff


	//   ....[179]....
        /*09a8*/ 	.word	0xffffffff


	//   ....[180]....
        /*09ac*/ 	.word	0xffffffff


	//   ....[181]....
        /*09b0*/ 	.word	0xffffffff


	//   ....[182]....
        /*09b4*/ 	.word	0xffffffff


	//   ....[183]....
        /*09b8*/ 	.word	0xffffffff


	//   ....[184]....
        /*09bc*/ 	.word	0xffffffff


	//   ....[185]....
        /*09c0*/ 	.word	0xffffffff


	//   ....[186]....
        /*09c4*/ 	.word	0xffffffff


	//   ....[187]....
        /*09c8*/ 	.word	0xffffffff


	//   ....[188]....
        /*09cc*/ 	.word	0xffffffff


	//   ....[189]....
        /*09d0*/ 	.word	0xffffffff


	//   ....[190]....
        /*09d4*/ 	.word	0xffffffff


	//   ....[191]....
        /*09d8*/ 	.word	0xffffffff


	//   ....[192]....
        /*09dc*/ 	.word	0xffffffff


	//   ....[193]....
        /*09e0*/ 	.word	0xffffffff


	//   ....[194]....
        /*09e4*/ 	.word	0xffffffff


	//   ....[195]....
        /*09e8*/ 	.word	0xffffffff


	//   ....[196]....
        /*09ec*/ 	.word	0xffffffff


	//   ....[197]....
        /*09f0*/ 	.word	0xffffffff


	//   ....[198]....
        /*09f4*/ 	.word	0xffffffff


	//   ....[199]....
        /*09f8*/ 	.word	0xffffffff


	//   ....[200]....
        /*09fc*/ 	.word	0xffffffff


	//   ....[201]....
        /*0a00*/ 	.word	0xffffffff


	//   ....[202]....
        /*0a04*/ 	.word	0xffffffff


	//   ....[203]....
        /*0a08*/ 	.word	0xffffffff


	//   ....[204]....
        /*0a0c*/ 	.word	0xffffffff


	//   ....[205]....
        /*0a10*/ 	.word	0xffffffff


	//   ....[206]....
        /*0a14*/ 	.word	0xffffffff


	//   ....[207]....
        /*0a18*/ 	.word	0xffffffff


	//   ....[208]....
        /*0a1c*/ 	.word	0xffffffff


	//   ....[209]....
        /*0a20*/ 	.word	0xffffffff


	//   ....[210]....
        /*0a24*/ 	.word	0xffffffff


	//   ....[211]....
        /*0a28*/ 	.word	0xffffffff


	//   ....[212]....
        /*0a2c*/ 	.word	0xffffffff


	//   ....[213]....
        /*0a30*/ 	.word	0xffffffff


	//   ....[214]....
        /*0a34*/ 	.word	0xffffffff


	//   ....[215]....
        /*0a38*/ 	.word	0xffffffff


	//   ....[216]....
        /*0a3c*/ 	.word	0xffffffff


	//   ....[217]....
        /*0a40*/ 	.word	0xffffffff


	//   ....[218]....
        /*0a44*/ 	.word	0xffffffff


	//   ....[219]....
        /*0a48*/ 	.word	0xffffffff


	//   ....[220]....
        /*0a4c*/ 	.word	0xffffffff


	//   ....[221]....
        /*0a50*/ 	.word	0xffffffff


	//   ....[222]....
        /*0a54*/ 	.word	0xffffffff


	//   ....[223]....
        /*0a58*/ 	.word	0xffffffff


	//   ....[224]....
        /*0a5c*/ 	.word	0xffffffff


	//   ....[225]....
        /*0a60*/ 	.word	0xffffffff


	//   ....[226]....
        /*0a64*/ 	.word	0xffffffff


	//   ....[227]....
        /*0a68*/ 	.word	0xffffffff


	//   ....[228]....
        /*0a6c*/ 	.word	0xffffffff


	//   ....[229]....
        /*0a70*/ 	.word	0xffffffff


	//   ....[230]....
        /*0a74*/ 	.word	0xffffffff


	//   ....[231]....
        /*0a78*/ 	.word	0xffffffff


	//   ....[232]....
        /*0a7c*/ 	.word	0xffffffff


	//   ....[233]....
        /*0a80*/ 	.word	0xffffffff


	//   ....[234]....
        /*0a84*/ 	.word	0xffffffff


	//   ....[235]....
        /*0a88*/ 	.word	0xffffffff


	//   ....[236]....
        /*0a8c*/ 	.word	0xffffffff


	//   ....[237]....
        /*0a90*/ 	.word	0xffffffff


	//   ....[238]....
        /*0a94*/ 	.word	0xffffffff


	//   ....[239]....
        /*0a98*/ 	.word	0xffffffff


	//   ....[240]....
        /*0a9c*/ 	.word	0xffffffff


	//   ....[241]....
        /*0aa0*/ 	.word	0xffffffff


	//   ....[242]....
        /*0aa4*/ 	.word	0xffffffff


	//   ....[243]....
        /*0aa8*/ 	.word	0xffffffff


	//   ....[244]....
        /*0aac*/ 	.word	0xffffffff


	//   ....[245]....
        /*0ab0*/ 	.word	0xffffffff


	//   ....[246]....
        /*0ab4*/ 	.word	0xffffffff


	//   ....[247]....
        /*0ab8*/ 	.word	0xffffffff


	//   ....[248]....
        /*0abc*/ 	.word	0xffffffff


	//   ....[249]....
        /*0ac0*/ 	.word	0xffffffff


	//   ....[250]....
        /*0ac4*/ 	.word	0xffffffff


	//   ....[251]....
        /*0ac8*/ 	.word	0xffffffff


	//   ....[252]....
        /*0acc*/ 	.word	0xffffffff


	//   ....[253]....
        /*0ad0*/ 	.word	0xffffffff


	//   ....[254]....
        /*0ad4*/ 	.word	0xffffffff


	//   ....[255]....
        /*0ad8*/ 	.word	0xffffffff


	//   ....[0]....
        /*0adc*/ 	.word	0xffffffff


	//   ....[1]....
        /*0ae0*/ 	.word	0xffffffff


	//   ....[2]....
        /*0ae4*/ 	.word	0xffffffff


	//   ....[3]....
        /*0ae8*/ 	.word	0xffffffff


	//   ....[4]....
        /*0aec*/ 	.word	0xffffffff


	//   ....[5]....
        /*0af0*/ 	.word	0xffffffff


	//   ....[6]....
        /*0af4*/ 	.word	0xffffffff


	//   ....[7]....
        /*0af8*/ 	.word	0xffffffff


	//   ....[8]....
        /*0afc*/ 	.word	0xffffffff


	//   ....[9]....
        /*0b00*/ 	.word	0xffffffff


	//   ....[10]....
        /*0b04*/ 	.word	0xffffffff


	//   ....[11]....
        /*0b08*/ 	.word	0xffffffff


	//   ....[12]....
        /*0b0c*/ 	.word	0xffffffff


	//   ....[13]....
        /*0b10*/ 	.word	0xffffffff


	//   ....[14]....
        /*0b14*/ 	.word	0xffffffff


	//   ....[15]....
        /*0b18*/ 	.word	0xffffffff


	//   ....[16]....
        /*0b1c*/ 	.word	0xffffffff


	//   ....[17]....
        /*0b20*/ 	.word	0xffffffff


	//   ....[18]....
        /*0b24*/ 	.word	0xffffffff


	//   ....[19]....
        /*0b28*/ 	.word	0xffffffff


	//   ....[20]....
        /*0b2c*/ 	.word	0xffffffff


	//   ....[21]....
        /*0b30*/ 	.word	0xffffffff


	//   ....[22]....
        /*0b34*/ 	.word	0xffffffff


	//   ....[23]....
        /*0b38*/ 	.word	0xffffffff


	//   ....[24]....
        /*0b3c*/ 	.word	0xffffffff


	//   ....[25]....
        /*0b40*/ 	.word	0xffffffff


	//   ....[26]....
        /*0b44*/ 	.word	0xffffffff


	//   ....[27]....
        /*0b48*/ 	.word	0xffffffff


	//   ....[28]....
        /*0b4c*/ 	.word	0xffffffff


	//   ....[29]....
        /*0b50*/ 	.word	0xffffffff


	//   ....[30]....
        /*0b54*/ 	.word	0xffffffff


	//   ....[31]....
        /*0b58*/ 	.word	0xffffffff


	//   ....[32]....
        /*0b5c*/ 	.word	0xffffffff


	//   ....[33]....
        /*0b60*/ 	.word	0xffffffff


	//   ....[34]....
        /*0b64*/ 	.word	0xffffffff


	//   ....[35]....
        /*0b68*/ 	.word	0xffffffff


	//   ....[36]....
        /*0b6c*/ 	.word	0xffffffff


	//   ....[37]....
        /*0b70*/ 	.word	0xffffffff


	//   ....[38]....
        /*0b74*/ 	.word	0xffffffff


	//   ....[39]....
        /*0b78*/ 	.word	0xffffffff


	//   ....[40]....
        /*0b7c*/ 	.word	0xffffffff


	//   ....[41]....
        /*0b80*/ 	.word	0xffffffff


	//   ....[42]....
        /*0b84*/ 	.word	0xffffffff


	//   ....[43]....
        /*0b88*/ 	.word	0xffffffff


	//   ....[44]....
        /*0b8c*/ 	.word	0xffffffff


	//   ....[45]....
        /*0b90*/ 	.word	0xffffffff


	//----- nvinfo : EIATTR_COOP_GROUP_INSTR_OFFSETS
	.align		4
.L_146:
        /*0b94*/ 	.byte	0x04, 0x28
        /*0b96*/ 	.short	(.L_148 - .L_147)


	//   ....[0]....
.L_147:
        /*0b98*/ 	.word	0x00000050


	//   ....[1]....
        /*0b9c*/ 	.word	0x00000200


	//   ....[2]....
        /*0ba0*/ 	.word	0x00000230


	//   ....[3]....
        /*0ba4*/ 	.word	0x00000260


	//   ....[4]....
        /*0ba8*/ 	.word	0x00000290


	//   ....[5]....
        /*0bac*/ 	.word	0x000002c0


	//   ....[6]....
        /*0bb0*/ 	.word	0x000002f0


	//   ....[7]....
        /*0bb4*/ 	.word	0x00000460


	//   ....[8]....
        /*0bb8*/ 	.word	0x000004a0


	//   ....[9]....
        /*0bbc*/ 	.word	0x000004d0


	//   ....[10]....
        /*0bc0*/ 	.word	0x00000500


	//   ....[11]....
        /*0bc4*/ 	.word	0x00000530


	//   ....[12]....
        /*0bc8*/ 	.word	0x00000560


	//   ....[13]....
        /*0bcc*/ 	.word	0x000005f0


	//   ....[14]....
        /*0bd0*/ 	.word	0x00000620


	//   ....[15]....
        /*0bd4*/ 	.word	0x00000640


	//   ....[16]....
        /*0bd8*/ 	.word	0x000006a0


	//   ....[17]....
        /*0bdc*/ 	.word	0x000021b0


	//   ....[18]....
        /*0be0*/ 	.word	0x000021d0


	//   ....[19]....
        /*0be4*/ 	.word	0x00002310


	//   ....[20]....
        /*0be8*/ 	.word	0x00002320


	//   ....[21]....
        /*0bec*/ 	.word	0x00002400


	//   ....[22]....
        /*0bf0*/ 	.word	0x00002420


	//   ....[23]....
        /*0bf4*/ 	.word	0x00002500


	//   ....[24]....
        /*0bf8*/ 	.word	0x00002510


	//   ....[25]....
        /*0bfc*/ 	.word	0x000025f0


	//   ....[26]....
        /*0c00*/ 	.word	0x00002610


	//   ....[27]....
        /*0c04*/ 	.word	0x000026f0


	//   ....[28]....
        /*0c08*/ 	.word	0x00002700


	//   ....[29]....
        /*0c0c*/ 	.word	0x000027e0


	//   ....[30]....
        /*0c10*/ 	.word	0x00002800


	//   ....[31]....
        /*0c14*/ 	.word	0x000028e0


	//   ....[32]....
        /*0c18*/ 	.word	0x000028f0


	//   ....[33]....
        /*0c1c*/ 	.word	0x00002db0


	//   ....[34]....
        /*0c20*/ 	.word	0x00002dc0


	//   ....[35]....
        /*0c24*/ 	.word	0x00002dd0


	//   ....[36]....
        /*0c28*/ 	.word	0x00002de0


	//   ....[37]....
        /*0c2c*/ 	.word	0x00002df0


	//   ....[38]....
        /*0c30*/ 	.word	0x00002e00


	//   ....[39]....
        /*0c34*/ 	.word	0x00002e10


	//   ....[40]....
        /*0c38*/ 	.word	0x00002e30


	//   ....[41]....
        /*0c3c*/ 	.word	0x00002e50


	//   ....[42]....
        /*0c40*/ 	.word	0x00002e80


	//   ....[43]....
        /*0c44*/ 	.word	0x00003080


	//   ....[44]....
        /*0c48*/ 	.word	0x000030b0


	//   ....[45]....
        /*0c4c*/ 	.word	0x000030e0


	//   ....[46]....
        /*0c50*/ 	.word	0x00003120


	//   ....[47]....
        /*0c54*/ 	.word	0x00003140


	//   ....[48]....
        /*0c58*/ 	.word	0x00003160


	//   ....[49]....
        /*0c5c*/ 	.word	0x00003180


	//   ....[50]....
        /*0c60*/ 	.word	0x00003190


	//   ....[51]....
        /*0c64*/ 	.word	0x000031b0


	//   ....[52]....
        /*0c68*/ 	.word	0x000031c0


	//   ....[53]....
        /*0c6c*/ 	.word	0x000045f0


	//   ....[54]....
        /*0c70*/ 	.word	0x00004610


	//   ....[55]....
        /*0c74*/ 	.word	0x00004630


	//   ....[56]....
        /*0c78*/ 	.word	0x00004640


	//   ....[57]....
        /*0c7c*/ 	.word	0x00004650


	//   ....[58]....
        /*0c80*/ 	.word	0x00004660


	//   ....[59]....
        /*0c84*/ 	.word	0x00004670


	//   ....[60]....
        /*0c88*/ 	.word	0x00004680


	//   ....[61]....
        /*0c8c*/ 	.word	0x000046b0


	//   ....[62]....
        /*0c90*/ 	.word	0x000046e0


	//   ....[63]....
        /*0c94*/ 	.word	0x00005360


	//   ....[64]....
        /*0c98*/ 	.word	0x00005390


	//   ....[65]....
        /*0c9c*/ 	.word	0x000053a0


	//   ....[66]....
        /*0ca0*/ 	.word	0x000053b0


	//   ....[67]....
        /*0ca4*/ 	.word	0x000053c0


	//   ....[68]....
        /*0ca8*/ 	.word	0x000053f0


	//   ....[69]....
        /*0cac*/ 	.word	0x00005410


	//   ....[70]....
        /*0cb0*/ 	.word	0x00005430


	//   ....[71]....
        /*0cb4*/ 	.word	0x00007060


	//   ....[72]....
        /*0cb8*/ 	.word	0x00007080


	//   ....[73]....
        /*0cbc*/ 	.word	0x000070d0


	//   ....[74]....
        /*0cc0*/ 	.word	0x00007100


	//   ....[75]....
        /*0cc4*/ 	.word	0x00007130


	//   ....[76]....
        /*0cc8*/ 	.word	0x00007150


	//   ....[77]....
        /*0ccc*/ 	.word	0x00007170


	//   ....[78]....
        /*0cd0*/ 	.word	0x00007190


	//   ....[79]....
        /*0cd4*/ 	.word	0x000071b0


	//   ....[80]....
        /*0cd8*/ 	.word	0x000071d0


	//   ....[81]....
        /*0cdc*/ 	.word	0x00008530


	//   ....[82]....
        /*0ce0*/ 	.word	0x00008550


	//   ....[83]....
        /*0ce4*/ 	.word	0x00008580


	//   ....[84]....
        /*0ce8*/ 	.word	0x000085a0


	//   ....[85]....
        /*0cec*/ 	.word	0x000085b0


	//   ....[86]....
        /*0cf0*/ 	.word	0x000085c0


	//   ....[87]....
        /*0cf4*/ 	.word	0x000085d0


	//   ....[88]....
        /*0cf8*/ 	.word	0x000085e0


	//   ....[89]....
        /*0cfc*/ 	.word	0x000085f0


	//   ....[90]....
        /*0d00*/ 	.word	0x00008600


	//   ....[91]....
        /*0d04*/ 	.word	0x00008c90


	//   ....[92]....
        /*0d08*/ 	.word	0x00008ca0


	//   ....[93]....
        /*0d0c*/ 	.word	0x00008cb0


	//   ....[94]....
        /*0d10*/ 	.word	0x00008cc0


	//   ....[95]....
        /*0d14*/ 	.word	0x00008d00


	//   ....[96]....
        /*0d18*/ 	.word	0x00008d20


	//   ....[97]....
        /*0d1c*/ 	.word	0x00008d30


	//   ....[98]....
        /*0d20*/ 	.word	0x00008d40


	//   ....[99]....
        /*0d24*/ 	.word	0x0000ac90


	//   ....[100]....
        /*0d28*/ 	.word	0x0000aca0


	//   ....[101]....
        /*0d2c*/ 	.word	0x0000acb0


	//   ....[102]....
        /*0d30*/ 	.word	0x0000acc0


	//   ....[103]....
        /*0d34*/ 	.word	0x0000acf0


	//   ....[104]....
        /*0d38*/ 	.word	0x0000ad10


	//   ....[105]....
        /*0d3c*/ 	.word	0x0000ad30


	//   ....[106]....
        /*0d40*/ 	.word	0x0000ad40


	//   ....[107]....
        /*0d44*/ 	.word	0x0000bf60


	//   ....[108]....
        /*0d48*/ 	.word	0x0000bf70


	//   ....[109]....
        /*0d4c*/ 	.word	0x0000bf80


	//   ....[110]....
        /*0d50*/ 	.word	0x0000bf90


	//   ....[111]....
        /*0d54*/ 	.word	0x0000bfa0


	//   ....[112]....
        /*0d58*/ 	.word	0x0000bfb0


	//   ....[113]....
        /*0d5c*/ 	.word	0x0000bfc0


	//   ....[114]....
        /*0d60*/ 	.word	0x0000bfd0


	//   ....[115]....
        /*0d64*/ 	.word	0x0000c3d0


	//   ....[116]....
        /*0d68*/ 	.word	0x0000c3f0


	//   ....[117]....
        /*0d6c*/ 	.word	0x0000c4c0


	//   ....[118]....
        /*0d70*/ 	.word	0x0000c4d0


	//   ....[119]....
        /*0d74*/ 	.word	0x0000c550


	//   ....[120]....
        /*0d78*/ 	.word	0x0000c570


	//   ....[121]....
        /*0d7c*/ 	.word	0x0000c5f0


	//   ....[122]....
        /*0d80*/ 	.word	0x0000c600


	//   ....[123]....
        /*0d84*/ 	.word	0x0000c680


	//   ....[124]....
        /*0d88*/ 	.word	0x0000c6a0


	//   ....[125]....
        /*0d8c*/ 	.word	0x0000c720


	//   ....[126]....
        /*0d90*/ 	.word	0x0000c730


	//   ....[127]....
        /*0d94*/ 	.word	0x0000c7b0


	//   ....[128]....
        /*0d98*/ 	.word	0x0000c7d0


	//   ....[129]....
        /*0d9c*/ 	.word	0x0000c850


	//   ....[130]....
        /*0da0*/ 	.word	0x0000c860


	//   ....[131]....
        /*0da4*/ 	.word	0x0000cb00


	//   ....[132]....
        /*0da8*/ 	.word	0x0000cb20


	//   ....[133]....
        /*0dac*/ 	.word	0x0000ce70


	//   ....[134]....
        /*0db0*/ 	.word	0x0000ce80


	//   ....[135]....
        /*0db4*/ 	.word	0x0000d1d0


	//   ....[136]....
        /*0db8*/ 	.word	0x0000d1f0


	//   ....[137]....
        /*0dbc*/ 	.word	0x0000d540


	//   ....[138]....
        /*0dc0*/ 	.word	0x0000d550


	//   ....[139]....
        /*0dc4*/ 	.word	0x0000e050


	//   ....[140]....
        /*0dc8*/ 	.word	0x0000e070


	//   ....[141]....
        /*0dcc*/ 	.word	0x0000e150


	//   ....[142]....
        /*0dd0*/ 	.word	0x0000e160


	//   ....[143]....
        /*0dd4*/ 	.word	0x0000e1e0


	//   ....[144]....
        /*0dd8*/ 	.word	0x0000e200


	//   ....[145]....
        /*0ddc*/ 	.word	0x0000e280


	//   ....[146]....
        /*0de0*/ 	.word	0x0000e290


	//   ....[147]....
        /*0de4*/ 	.word	0x0000e310


	//   ....[148]....
        /*0de8*/ 	.word	0x0000e330


	//   ....[149]....
        /*0dec*/ 	.word	0x0000e3b0


	//   ....[150]....
        /*0df0*/ 	.word	0x0000e3c0


	//   ....[151]....
        /*0df4*/ 	.word	0x0000e440


	//   ....[152]....
        /*0df8*/ 	.word	0x0000e460


	//   ....[153]....
        /*0dfc*/ 	.word	0x0000e4e0


	//   ....[154]....
        /*0e00*/ 	.word	0x0000e4f0


	//   ....[155]....
        /*0e04*/ 	.word	0x0000e650


	//   ....[156]....
        /*0e08*/ 	.word	0x0000e670


	//   ....[157]....
        /*0e0c*/ 	.word	0x0000e7a0


	//   ....[158]....
        /*0e10*/ 	.word	0x0000e7e0


	//   ....[159]....
        /*0e14*/ 	.word	0x0000e810


	//   ....[160]....
        /*0e18*/ 	.word	0x0000e840


	//   ....[161]....
        /*0e1c*/ 	.word	0x0000e870


	//   ....[162]....
        /*0e20*/ 	.word	0x0000e8a0


	//   ....[163]....
        /*0e24*/ 	.word	0x0000ea00


	//   ....[164]....
        /*0e28*/ 	.word	0x0000ea40


	//   ....[165]....
        /*0e2c*/ 	.word	0x0000ea70


	//   ....[166]....
        /*0e30*/ 	.word	0x0000eaa0


	//   ....[167]....
        /*0e34*/ 	.word	0x0000ead0


	//   ....[168]....
        /*0e38*/ 	.word	0x0000eb00


	//   ....[169]....
        /*0e3c*/ 	.word	0x0000eb90


	//   ....[170]....
        /*0e40*/ 	.word	0x0000ebc0


	//   ....[171]....
        /*0e44*/ 	.word	0x0000ebd0


	//   ....[172]....
        /*0e48*/ 	.word	0x0000ec30


	//   ....[173]....
        /*0e4c*/ 	.word	0x0000f210


	//   ....[174]....
        /*0e50*/ 	.word	0x0000f270


	//   ....[175]....
        /*0e54*/ 	.word	0x0000f2c0


	//   ....[176]....
        /*0e58*/ 	.word	0x0000f310


	//   ....[177]....
        /*0e5c*/ 	.word	0x0000f360


	//   ....[178]....
        /*0e60*/ 	.word	0x0000f3d0


	//   ....[179]....
        /*0e64*/ 	.word	0x0000f420


	//   ....[180]....
        /*0e68*/ 	.word	0x0000f480


	//   ....[181]....
        /*0e6c*/ 	.word	0x0000f4f0


	//   ....[182]....
        /*0e70*/ 	.word	0x0000f550


	//   ....[183]....
        /*0e74*/ 	.word	0x0000f5c0


	//   ....[184]....
        /*0e78*/ 	.word	0x0000f630


	//   ....[185]....
        /*0e7c*/ 	.word	0x0000f6a0


	//   ....[186]....
        /*0e80*/ 	.word	0x0000f700


	//   ....[187]....
        /*0e84*/ 	.word	0x0000f770


	//   ....[188]....
        /*0e88*/ 	.word	0x0000f7e0


	//   ....[189]....
        /*0e8c*/ 	.word	0x0000f850


	//   ....[190]....
        /*0e90*/ 	.word	0x0000f8b0


	//   ....[191]....
        /*0e94*/ 	.word	0x0000f920


	//   ....[192]....
        /*0e98*/ 	.word	0x0000f990


	//   ....[193]....
        /*0e9c*/ 	.word	0x0000fa00


	//   ....[194]....
        /*0ea0*/ 	.word	0x0000fa60


	//   ....[195]....
        /*0ea4*/ 	.word	0x0000fad0


	//   ....[196]....
        /*0ea8*/ 	.word	0x0000fb40


	//   ....[197]....
        /*0eac*/ 	.word	0x0000fbb0


	//   ....[198]....
        /*0eb0*/ 	.word	0x0000fc10


	//   ....[199]....
        /*0eb4*/ 	.word	0x0000fc80


	//   ....[200]....
        /*0eb8*/ 	.word	0x0000fcf0


	//   ....[201]....
        /*0ebc*/ 	.word	0x0000fdc0


	//   ....[202]....
        /*0ec0*/ 	.word	0x0000fe20


	//   ....[203]....
        /*0ec4*/ 	.word	0x0000ff00


	//   ....[204]....
        /*0ec8*/ 	.word	0x0000ff60


	//   ....[205]....
        /*0ecc*/ 	.word	0x00010040


	//   ....[206]....
        /*0ed0*/ 	.word	0x000100a0


	//   ....[207]....
        /*0ed4*/ 	.word	0x00010180


	//   ....[208]....
        /*0ed8*/ 	.word	0x000101e0


	//   ....[209]....
        /*0edc*/ 	.word	0x00010230


	//   ....[210]....
        /*0ee0*/ 	.word	0x00010280


	//   ....[211]....
        /*0ee4*/ 	.word	0x000102d0


	//   ....[212]....
        /*0ee8*/ 	.word	0x00010320


	//   ....[213]....
        /*0eec*/ 	.word	0x00010370


	//   ....[214]....
        /*0ef0*/ 	.word	0x000103c0


	//   ....[215]....
        /*0ef4*/ 	.word	0x00010410


	//   ....[216]....
        /*0ef8*/ 	.word	0x00010460


	//   ....[217]....
        /*0efc*/ 	.word	0x000104c0


	//   ....[218]....
        /*0f00*/ 	.word	0x00010520


	//   ....[219]....
        /*0f04*/ 	.word	0x00010590


	//   ....[220]....
        /*0f08*/ 	.word	0x00010670


	//   ....[221]....
        /*0f0c*/ 	.word	0x000106d0


	//   ....[222]....
        /*0f10*/ 	.word	0x000107b0


	//   ....[223]....
        /*0f14*/ 	.word	0x00010810


	//   ....[224]....
        /*0f18*/ 	.word	0x000108f0


	//   ....[225]....
        /*0f1c*/ 	.word	0x00010950


	//   ....[226]....
        /*0f20*/ 	.word	0x00010a30


	//   ....[227]....
        /*0f24*/ 	.word	0x00010a90


	//   ....[228]....
        /*0f28*/ 	.word	0x00010ae0


	//   ....[229]....
        /*0f2c*/ 	.word	0x00010b20


	//   ....[230]....
        /*0f30*/ 	.word	0x00010b70


	//   ....[231]....
        /*0f34*/ 	.word	0x00010bb0


	//   ....[232]....
        /*0f38*/ 	.word	0x00010c00


	//   ....[233]....
        /*0f3c*/ 	.word	0x00010c40


	//   ....[234]....
        /*0f40*/ 	.word	0x00010c90


	//   ....[235]....
        /*0f44*/ 	.word	0x00010cd0


	//   ....[236]....
        /*0f48*/ 	.word	0x00010d30


	//   ....[237]....
        /*0f4c*/ 	.word	0x00010d90


	//   ....[238]....
        /*0f50*/ 	.word	0x00010de0


	//   ....[239]....
        /*0f54*/ 	.word	0x00010e40


	//   ....[240]....
        /*0f58*/ 	.word	0x00010e90


	//   ....[241]....
        /*0f5c*/ 	.word	0x00010ef0


	//   ....[242]....
        /*0f60*/ 	.word	0x00010f40


	//   ....[243]....
        /*0f64*/ 	.word	0x00010f90


	//   ....[244]....
        /*0f68*/ 	.word	0x00010ff0


	//   ....[245]....
        /*0f6c*/ 	.word	0x00011060


	//   ....[246]....
        /*0f70*/ 	.word	0x000110d0


	//   ....[247]....
        /*0f74*/ 	.word	0x00011130


	//   ....[248]....
        /*0f78*/ 	.word	0x000111a0


	//   ....[249]....
        /*0f7c*/ 	.word	0x00011210


	//   ....[250]....
        /*0f80*/ 	.word	0x00011280


	//   ....[251]....
        /*0f84*/ 	.word	0x000112e0


	//   ....[252]....
        /*0f88*/ 	.word	0x00011350


	//   ....[253]....
        /*0f8c*/ 	.word	0x000113c0


	//   ....[254]....
        /*0f90*/ 	.word	0x00011430


	//   ....[255]....
        /*0f94*/ 	.word	0x00011490


	//   ....[0]....
        /*0f98*/ 	.word	0x00011500


	//   ....[1]....
        /*0f9c*/ 	.word	0x00011570


	//   ....[2]....
        /*0fa0*/ 	.word	0x000115e0


	//   ....[3]....
        /*0fa4*/ 	.word	0x00011640


	//   ....[4]....
        /*0fa8*/ 	.word	0x000116b0


	//   ....[5]....
        /*0fac*/ 	.word	0x00011720


	//   ....[6]....
        /*0fb0*/ 	.word	0x00011790


	//   ....[7]....
        /*0fb4*/ 	.word	0x000117f0


	//   ....[8]....
        /*0fb8*/ 	.word	0x00011860


	//   ....[9]....
        /*0fbc*/ 	.word	0x000118d0


	//   ....[10]....
        /*0fc0*/ 	.word	0x00011940


	//   ....[11]....
        /*0fc4*/ 	.word	0x000119a0


	//   ....[12]....
        /*0fc8*/ 	.word	0x00011a10


	//   ....[13]....
        /*0fcc*/ 	.word	0x00011a80


	//   ....[14]....
        /*0fd0*/ 	.word	0x00011af0


	//   ....[15]....
        /*0fd4*/ 	.word	0x00011b50


	//   ....[16]....
        /*0fd8*/ 	.word	0x00011bc0


	//   ....[17]....
        /*0fdc*/ 	.word	0x00011c30


	//   ....[18]....
        /*0fe0*/ 	.word	0x00011ca0


	//   ....[19]....
        /*0fe4*/ 	.word	0x00011d00


	//   ....[20]....
        /*0fe8*/ 	.word	0x00011d70


	//   ....[21]....
        /*0fec*/ 	.word	0x00011de0


	//   ....[22]....
        /*0ff0*/ 	.word	0x00011e50


	//   ....[23]....
        /*0ff4*/ 	.word	0x00011eb0


	//   ....[24]....
        /*0ff8*/ 	.word	0x00011f20


	//   ....[25]....
        /*0ffc*/ 	.word	0x00011f90


	//   ....[26]....
        /*1000*/ 	.word	0x00012000


	//   ....[27]....
        /*1004*/ 	.word	0x00012060


	//   ....[28]....
        /*1008*/ 	.word	0x000120d0


	//   ....[29]....
        /*100c*/ 	.word	0x00012140


	//   ....[30]....
        /*1010*/ 	.word	0x00012190


	//   ....[31]....
        /*1014*/ 	.word	0x000121d0


	//   ....[32]....
        /*1018*/ 	.word	0x00012220


	//   ....[33]....
        /*101c*/ 	.word	0x00012270


	//   ....[34]....
        /*1020*/ 	.word	0x000122c0


	//   ....[35]....
        /*1024*/ 	.word	0x00012330


	//   ....[36]....
        /*1028*/ 	.word	0x00012380


	//   ....[37]....
        /*102c*/ 	.word	0x000123d0


	//   ....[38]....
        /*1030*/ 	.word	0x00012420


	//   ....[39]....
        /*1034*/ 	.word	0x00012470


	//   ....[40]....
        /*1038*/ 	.word	0x000124c0


	//   ....[41]....
        /*103c*/ 	.word	0x00012530


	//   ....[42]....
        /*1040*/ 	.word	0x00012580


	//   ....[43]....
        /*1044*/ 	.word	0x000125e0


	//   ....[44]....
        /*1048*/ 	.word	0x00012640


	//   ....[45]....
        /*104c*/ 	.word	0x000126b0


	//----- nvinfo : EIATTR_EXIT_INSTR_OFFSETS
	.align		4
.L_148:
        /*1050*/ 	.byte	0x04, 0x1c
        /*1052*/ 	.short	(.L_150 - .L_149)


	//   ....[0]....
.L_149:
        /*1054*/ 	.word	0x00000c10


	//   ....[1]....
        /*1058*/ 	.word	0x0000f1d0


	//----- nvinfo : EIATTR_MAX_THREADS
	.align		4
.L_150:
        /*105c*/ 	.byte	0x04, 0x05
        /*105e*/ 	.short	(.L_152 - .L_151)
.L_151:
        /*1060*/ 	.word	0x00000080
        /*1064*/ 	.word	0x00000001
        /*1068*/ 	.word	0x00000001


	//----- nvinfo : EIATTR_CRS_STACK_SIZE
	.align		4
.L_152:
        /*106c*/ 	.byte	0x04, 0x1e
        /*106e*/ 	.short	(.L_154 - .L_153)
.L_153:
        /*1070*/ 	.word	0x00000000
.L_154:


//--------------------- .nv.info._ZN7cutlass13device_kernelIN5flash19enable_sm80_to_sm89INS1_16FlashAttnFwdSm80INS1_25CollectiveMainloopFwdSm80ILi4ELi1ELb0EN4cute5tupleIJNS5_1CILi128EEENS7_ILi80EEENS7_ILi64EEEEEELi64ENS_10bfloat16_tEfNS_4arch4Sm80ELb0ELb0ELb1ELb1ELb1ELb1ELb1ELb1EEENS1_21CollectiveEpilogueFwdINS6_IJS8_SA_S9_EEENS6_IJNS7_ILi1EEESI_SI_EEESC_SE_Li128ELb1ELb1ELb1ELb0EEENS1_36VarlenDynamicPersistentTileSchedulerILi128ELi80ELi128ELi128ELb1ELb1ELb0ELb0ELb1ELb1EEEEEEEEEvNT_6ParamsE --------------------------
	.section	.nv.info._ZN7cutlass13device_kernelIN5flash19enable_sm80_to_sm89INS1_16FlashAttnFwdSm80INS1_25CollectiveMainloopFwdSm80ILi4ELi1ELb0EN4cute5tupleIJNS5_1CILi128EEENS7_ILi80EEENS7_ILi64EEEEEELi64ENS_10bfloat16_tEfNS_4arch4Sm80ELb0ELb0ELb1ELb1ELb1ELb1ELb1ELb1EEENS1_21CollectiveEpilogueFwdINS6_IJS8_SA_S9_EEENS6_IJNS7_ILi1EEESI_SI_EEESC_SE_Li128ELb1ELb1ELb1ELb0EEENS1_36VarlenDynamicPersistentTileSchedulerILi128ELi80ELi128ELi128ELb1ELb1ELb0ELb0ELb1ELb1EEEEEEEEEvNT_6ParamsE,"",@"SHT_CUDA_INFO"
	.sectionflags	@""
	.align	4


	//----- nvinfo : EIATTR_CUDA_API_VERSION
	.align		4
        /*0000*/ 	.byte	0x04, 0x37
        /*0002*/ 	.short	(.L_156 - .L_155)
.L_155:
        /*0004*/ 	.word	0x00000082


	//----- nvinfo : EIATTR_SW2861232_WAR
	.align		4
.L_156:
        /*0008*/ 	.byte	0x01, 0x35
	.zero		2


	//----- nvinfo : EIATTR_PARAM_CBANK
	.align		4
        /*000c*/ 	.byte	0x04, 0x0a
        /*000e*/ 	.short	(.L_158 - .L_157)
	.align		4
.L_157:
        /*0010*/ 	.word	index@(.nv.constant0._ZN7cutlass13device_kernelIN5flash19enable_sm80_to_sm89INS1_16FlashAttnFwdSm80INS1_25CollectiveMainloopFwdSm80ILi4ELi1ELb0EN4cute5tupleIJNS5_1CILi128EEENS7_ILi80EEENS7_ILi64EEEEEELi64ENS_10bfloat16_tEfNS_4arch4Sm80ELb0ELb0ELb1ELb1ELb1ELb1ELb1ELb1EEENS1_21CollectiveEpilogueFwdINS6_IJS8_SA_S9_EEENS6_IJNS7_ILi1EEESI_SI_EEESC_SE_Li128ELb1ELb1ELb1ELb0EEENS1_36VarlenDynamicPersistentTileSchedulerILi128ELi80ELi128ELi128ELb1ELb1ELb0ELb0ELb1ELb1EEEEEEEEEvNT_6ParamsE)
        /*0014*/ 	.short	0x0160
        /*0016*/ 	.short	0x0438


	//----- nvinfo : EIATTR_CBANK_PARAM_SIZE
	.align		4
.L_158:
        /*0018*/ 	.byte	0x03, 0x19
        /*001a*/ 	.short	0x0438


	//----- nvinfo : EIATTR_KPARAM_INFO
	.align		4
        /*001c*/ 	.byte	0x04, 0x17
        /*001e*/ 	.short	(.L_160 - .L_159)
.L_159:
        /*0020*/ 	.word	0x00000000
        /*0024*/ 	.short	0x0000
        /*0026*/ 	.short	0x0000
        /*0028*/ 	.byte	0x00, 0xf0, 0xe1, 0x10


	//----- nvinfo : EIATTR_MAXREG_COUNT
	.align		4
.L_160:
        /*002c*/ 	.byte	0x03, 0x1b
        /*002e*/ 	.short	0x00ff


	//----- nvinfo : EIATTR_NUM_BARRIERS
	.align		4
        /*0030*/ 	.byte	0x02, 0x4c
        /*0032*/ 	.byte	0x06
	.zero		1


	//----- nvinfo : EIATTR_ANNOTATIONS
	.align		4
        /*0034*/ 	.byte	0x04, 0x55
        /*0036*/ 	.short	(.L_162 - .L_161)


	//   ....[0]....
.L_161:
        /* <DEDUP_REMOVED lines=110> */
        /*070c*/ 	.byte	0x50, 0x85, 0x01, 0x00


	//----- nvinfo : EIATTR_MERCURY_ISA_VERSION
	.align		4
.L_162:
        /*0710*/ 	.byte	0x03, 0x5f
        /*0712*/ 	.short	0x0000


	//----- nvinfo : EIATTR_INT_WARP_WIDE_INSTR_OFFSETS
	.align		4
        /*0714*/ 	.byte	0x04, 0x31
        /*0716*/ 	.short	(.L_164 - .L_163)


	//   ....[0]....
.L_163:
        /*0718*/ 	.word	0x00014910


	//   ....[1]....
        /*071c*/ 	.word	0x00014990


	//----- nvinfo : EIATTR_COOP_GROUP_MASK_REGIDS
	.align		4
.L_164:
        /*0720*/ 	.byte	0x04, 0x29
        /*0722*/ 	.short	(.L_166 - .L_165)


	//   ....[0]....
.L_165:
        /*0724*/ 	.word	0xffffffff


	//   ....[1]....
        /*0728*/ 	.word	0xffffffff


	//   ....[2]....
        /*072c*/ 	.word	0xffffffff


	//   ....[3]....
        /*0730*/ 	.word	0xffffffff


	//   ....[4]....
        /*0734*/ 	.word	0xffffffff


	//   ....[5]....
        /*0738*/ 	.word	0xffffffff


	//   ....[6]....
        /*073c*/ 	.word	0xffffffff


	//   ....[7]....
        /*0740*/ 	.word	0xffffffff


	//   ....[8]....
        /*0744*/ 	.word	0xffffffff


	//   ....[9]....
        /*0748*/ 	.word	0xffffffff


	//   ....[10]....
        /*074c*/ 	.word	0xffffffff


	//   ....[11]....
        /*0750*/ 	.word	0xffffffff


	//   ....[12]....
        /*0754*/ 	.word	0xffffffff


	//   ....[13]....
        /*0758*/ 	.word	0xffffffff


	//   ....[14]....
        /*075c*/ 	.word	0xffffffff


	//   ....[15]....
        /*0760*/ 	.word	0xffffffff


	//   ....[16]....
        /*0764*/ 	.word	0xffffffff


	//   ....[17]....
        /*0768*/ 	.word	0xffffffff


	//   ....[18]....
        /*076c*/ 	.word	0xffffffff


	//   ....[19]....
        /*0770*/ 	.word	0xffffffff


	//   ....[20]....
        /*0774*/ 	.word	0xffffffff


	//   ....[21]....
        /*0778*/ 	.word	0xffffffff


	//   ....[22]....
        /*077c*/ 	.word	0xffffffff


	//   ....[23]....
        /*0780*/ 	.word	0xffffffff


	//   ....[24]....
        /*0784*/ 	.word	0xffffffff


	//   ....[25]....
        /*0788*/ 	.word	0xffffffff


	//   ....[26]....
        /*078c*/ 	.word	0xffffffff


	//   ....[27]....
        /*0790*/ 	.word	0xffffffff


	//   ....[28]....
        /*0794*/ 	.word	0xffffffff


	//   ....[29]....
        /*0798*/ 	.word	0xffffffff


	//   ....[30]....
        /*079c*/ 	.word	0xffffffff


	//   ....[31]....
        /*07a0*/ 	.word	0xffffffff


	//   ....[32]....
        /*07a4*/ 	.word	0xffffffff


	//   ....[33]....
        /*07a8*/ 	.word	0xffffffff


	//   ....[34]....
        /*07ac*/ 	.word	0xffffffff


	//   ....[35]....
        /*07b0*/ 	.word	0xffffffff


	//   ....[36]....
        /*07b4*/ 	.word	0xffffffff


	//   ....[37]....
        /*07b8*/ 	.word	0xffffffff


	//   ....[38]....
        /*07bc*/ 	.word	0xffffffff


	//   ....[39]....
        /*07c0*/ 	.word	0xffffffff


	//   ....[40]....
        /*07c4*/ 	.word	0xffffffff


	//   ....[41]....
        /*07c8*/ 	.word	0xffffffff


	//   ....[42]....
        /*07cc*/ 	.word	0xffffffff


	//   ....[43]....
        /*07d0*/ 	.word	0xffffffff


	//   ....[44]....
        /*07d4*/ 	.word	0xffffffff


	//   ....[45]....
        /*07d8*/ 	.word	0xffffffff


	//   ....[46]....
        /*07dc*/ 	.word	0xffffffff


	//   ....[47]....
        /*07e0*/ 	.word	0xffffffff


	//   ....[48]....
        /*07e4*/ 	.word	0xffffffff


	//   ....[49]....
        /*07e8*/ 	.word	0xffffffff


	//   ....[50]....
        /*07ec*/ 	.word	0xffffffff


	//   ....[51]....
        /*07f0*/ 	.word	0xffffffff


	//   ....[52]....
        /*07f4*/ 	.word	0xffffffff


	//   ....[53]....
        /*07f8*/ 	.word	0xffffffff


	//   ....[54]....
        /*07fc*/ 	.word	0xffffffff


	//   ....[55]....
        /*0800*/ 	.word	0xffffffff


	//   ....[56]....
        /*0804*/ 	.word	0xffffffff


	//   ....[57]....
        /*0808*/ 	.word	0xffffffff


	//   ....[58]....
        /*080c*/ 	.word	0xffffffff


	//   ....[59]....
        /*0810*/ 	.word	0xffffffff


	//   ....[60]....
        /*0814*/ 	.word	0xffffffff


	//   ....[61]....
        /*0818*/ 	.word	0xffffffff


	//   ....[62]....
        /*081c*/ 	.word	0xffffffff


	//   ....[63]....
        /*0820*/ 	.word	0xffffffff


	//   ....[64]....
        /*0824*/ 	.word	0xffffffff


	//   ....[65]....
        /*0828*/ 	.word	0xffffffff


	//   ....[66]....
        /*082c*/ 	.word	0xffffffff


	//   ....[67]....
        /*0830*/ 	.word	0xffffffff


	//   ....[68]....
        /*0834*/ 	.word	0xffffffff


	//   ....[69]....
        /*0838*/ 	.word	0xffffffff


	//   ....[70]....
        /*083c*/ 	.word	0xffffffff


	//   ....[71]....
        /*0840*/ 	.word	0xffffffff


	//   ....[72]....
        /*0844*/ 	.word	0xffffffff


	//   ....[73]....
        /*0848*/ 	.word	0xffffffff


	//   ....[74]....
        /*084c*/ 	.word	0xffffffff


	//   ....[75]....
        /*0850*/ 	.word	0xffffffff


	//   ....[76]....
        /*0854*/ 	.word	0xffffffff


	//   ....[77]....
        /*0858*/ 	.word	0xffffffff


	//   ....[78]....
        /*085c*/ 	.word	0xffffffff


	//   ....[79]....
        /*0860*/ 	.word	0xffffffff


	//   ....[80]....
        /*0864*/ 	.word	0xffffffff


	//   ....[81]....
        /*0868*/ 	.word	0xffffffff


	//   ....[82]....
        /*086c*/ 	.word	0xffffffff


	//   ....[83]....
        /*0870*/ 	.word	0xffffffff


	//   ....[84]....
        /*0874*/ 	.word	0xffffffff


	//   ....[85]....
        /*0878*/ 	.word	0xffffffff


	//   ....[86]....
        /*087c*/ 	.word	0xffffffff


	//   ....[87]....
        /*0880*/ 	.word	0xffffffff


	//   ....[88]....
        /*0884*/ 	.word	0xffffffff


	//   ....[89]....
        /*0888*/ 	.word	0xffffffff


	//   ....[90]....
        /*088c*/ 	.word	0xffffffff


	//   ....[91]....
        /*0890*/ 	.word	0xffffffff


	//   ....[92]....
        /*0894*/ 	.word	0xffffffff


	//   ....[93]....
        /*0898*/ 	.word	0xffffffff


	//   ....[94]....
        /*089c*/ 	.word	0xffffffff


	//   ....[95]....
        /*08a0*/ 	.word	0xffffffff


	//   ....[96]....
        /*08a4*/ 	.word	0xffffffff


	//   ....[97]....
        /*08a8*/ 	.word	0xffffffff


	//   ....[98]....
        /*08ac*/ 	.word	0xffffffff


	//   ....[99]....
        /*08b0*/ 	.word	0xffffffff


	//   ....[100]....
        /*08b4*/ 	.word	0xffffffff


	//   ....[101]....
        /*08b8*/ 	.word	0xffffffff


	//   ....[102]....
        /*08bc*/ 	.word	0xffffffff


	//   ....[103]....
        /*08c0*/ 	.word	0xffffffff


	//   ....[104]....
        /*08c4*/ 	.word	0xffffffff


	//   ....[105]....
        /*08c8*/ 	.word	0xffffffff


	//   ....[106]....
        /*08cc*/ 	.word	0xffffffff


	//   ....[107]....
        /*08d0*/ 	.word	0xffffffff


	//   ....[108]....
        /*08d4*/ 	.word	0xffffffff


	//   ....[109]....
        /*08d8*/ 	.word	0xffffffff


	//   ....[110]....
        /*08dc*/ 	.word	0xffffffff


	//   ....[111]....
        /*08e0*/ 	.word	0xffffffff


	//   ....[112]....
        /*08e4*/ 	.word	0xffffffff


	//   ....[113]....
        /*08e8*/ 	.word	0xffffffff


	//   ....[114]....
        /*08ec*/ 	.word	0xffffffff


	//   ....[115]....
        /*08f0*/ 	.word	0xffffffff


	//   ....[116]....
        /*08f4*/ 	.word	0xffffffff


	//   ....[117]....
        /*08f8*/ 	.word	0xffffffff


	//   ....[118]....
        /*08fc*/ 	.word	0xffffffff


	//   ....[119]....
        /*0900*/ 	.word	0xffffffff


	//   ....[120]....
        /*0904*/ 	.word	0xffffffff


	//   ....[121]....
        /*0908*/ 	.word	0xffffffff


	//   ....[122]....
        /*090c*/ 	.word	0xffffffff


	//   ....[123]....
        /*0910*/ 	.word	0xffffffff


	//   ....[124]....
        /*0914*/ 	.word	0xffffffff


	//   ....[125]....
        /*0918*/ 	.word	0xffffffff


	//   ....[126]....
        /*091c*/ 	.word	0xffffffff


	//   ....[127]....
        /*0920*/ 	.word	0xffffffff


	//   ....[128]....
        /*0924*/ 	.word	0xffffffff


	//   ....[129]....
        /*0928*/ 	.word	0xffffffff


	//   ....[130]....
        /*092c*/ 	.word	0xffffffff


	//   ....[131]....
        /*0930*/ 	.word	0xffffffff


	//   ....[132]....
        /*0934*/ 	.word	0xffffffff


	//   ....[133]....
        /*0938*/ 	.word	0xffffffff


	//   ....[134]....
        /*093c*/ 	.word	0xffffffff


	//   ....[135]....
        /*0940*/ 	.word	0xffffffff


	//   ....[136]....
        /*0944*/ 	.word	0xffffffff


	//   ....[137]....
        /*0948*/ 	.word	0xffffffff


	//   ....[138]....
        /*094c*/ 	.word	0xffffffff


	//   ....[139]....
        /*0950*/ 	.word	0xffffffff


	//   ....[140]....
        /*0954*/ 	.word	0xffffffff


	//   ....[141]....
        /*0958*/ 	.word	0xffffffff


	//   ....[142]....
        /*095c*/ 	.word	0xffffffff


	//   ....[143]....
        /*0960*/ 	.word	0xffffffff


	//   ....[144]....
        /*0964*/ 	.word	0xffffffff


	//   ....[145]....
        /*0968*/ 	.word	0xffffffff


	//   ....[146]....
        /*096c*/ 	.word	0xffffffff


	//   ....[147]....
        /*0970*/ 	.word	0xffffffff


	//   ....[148]....
        /*0974*/ 	.word	0xffffffff


	//   ....[149]....
        /*0978*/ 	.word	0xffffffff


	//   ....[150]....
        /*097c*/ 	.word	0xffffffff


	//   ....[151]....
        /*0980*/ 	.word	0xffffffff


	//   ....[152]....
        /*0984*/ 	.word	0xffffffff


	//   ....[153]....
        /*0988*/ 	.word	0xffffffff


	//   ....[154]....
        /*098c*/ 	.word	0xffffffff


	//   ....[155]....
        /*0990*/ 	.word	0xffffffff


	//   ....[156]....
        /*0994*/ 	.word	0xffffffff


	//   ....[157]....
        /*0998*/ 	.word	0xffffffff


	//   ....[158]....
        /*099c*/ 	.word	0xffffffff


	//   ....[159]....
        /*09a0*/ 	.word	0xffffffff


	//   ....[160]....
        /*09a4*/ 	.word	0xffffffff


	//   ....[161]....
        /*09a8*/ 	.word	0xffffffff


	//   ....[162]....
        /*09ac*/ 	.word	0xffffffff


	//   ....[163]....
        /*09b0*/ 	.word	0xffffffff


	//   ....[164]....
        /*09b4*/ 	.word	0xffffffff


	//   ....[165]....
        /*09b8*/ 	.word	0xffffffff


	//   ....[166]....
        /*09bc*/ 	.word	0xffffffff


	//   ....[167]....
        /*09c0*/ 	.word	0xffffffff


	//   ....[168]....
        /*09c4*/ 	.word	0xffffffff


	//   ....[169]....
        /*09c8*/ 	.word	0xffffffff


	//   ....[170]....
        /*09cc*/ 	.word	0xffffffff


	//   ....[171]....
        /*09d0*/ 	.word	0xffffffff


	//   ....[172]....
        /*09d4*/ 	.word	0xffffffff


	//   ....[173]....
        /*09d8*/ 	.word	0xffffffff


	//   ....[174]....
        /*09dc*/ 	.word	0xffffffff


	//   ....[175]....
        /*09e0*/ 	.word	0xffffffff


	//   ....[176]....
        /*09e4*/ 	.word	0xffffffff


	//   ....[177]....
        /*09e8*/ 	.word	0xffffffff


	//   ....[178]....
        /*09ec*/ 	.word	0xffffffff


	//   ....[179]....
        /*09f0*/ 	.word	0xffffffff


	//   ....[180]....
        /*09f4*/ 	.word	0xffffffff


	//   ....[181]....
        /*09f8*/ 	.word	0xffffffff


	//   ....[182]....
        /*09fc*/ 	.word	0xffffffff


	//   ....[183]....
        /*0a00*/ 	.word	0xffffffff


	//   ....[184]....
        /*0a04*/ 	.word	0xffffffff


	//   ....[185]....
        /*0a08*/ 	.word	0xffffffff


	//   ....[186]....
        /*0a0c*/ 	.word	0xffffffff


	//   ....[187]....
        /*0a10*/ 	.word	0xffffffff


	//   ....[188]....
        /*0a14*/ 	.word	0xffffffff


	//   ....[189]....
        /*0a18*/ 	.word	0xffffffff


	//   ....[190]....
        /*0a1c*/ 	.word	0xffffffff


	//   ....[191]....
        /*0a20*/ 	.word	0xffffffff


	//   ....[192]....
        /*0a24*/ 	.word	0xffffffff


	//   ....[193]....
        /*0a28*/ 	.word	0xffffffff


	//   ....[194]....
        /*0a2c*/ 	.word	0xffffffff


	//   ....[195]....
        /*0a30*/ 	.word	0xffffffff


	//   ....[196]....
        /*0a34*/ 	.word	0xffffffff


	//   ....[197]....
        /*0a38*/ 	.word	0xffffffff


	//   ....[198]....
        /*0a3c*/ 	.word	0xffffffff


	//   ....[199]....
        /*0a40*/ 	.word	0xffffffff


	//   ....[200]....
        /*0a44*/ 	.word	0xffffffff


	//   ....[201]....
        /*0a48*/ 	.word	0xffffffff


	//   ....[202]....
        /*0a4c*/ 	.word	0xffffffff


	//   ....[203]....
        /*0a50*/ 	.word	0xffffffff


	//   ....[204]....
        /*0a54*/ 	.word	0xffffffff


	//   ....[205]....
        /*0a58*/ 	.word	0xffffffff


	//   ....[206]....
        /*0a5c*/ 	.word	0xffffffff


	//   ....[207]....
        /*0a60*/ 	.word	0xffffffff


	//   ....[208]....
        /*0a64*/ 	.word	0xffffffff


	//   ....[209]....
        /*0a68*/ 	.word	0xffffffff


	//   ....[210]....
        /*0a6c*/ 	.word	0xffffffff


	//   ....[211]....
        /*0a70*/ 	.word	0xffffffff


	//   ....[212]....
        /*0a74*/ 	.word	0xffffffff


	//   ....[213]....
        /*0a78*/ 	.word	0xffffffff


	//   ....[214]....
        /*0a7c*/ 	.word	0xffffffff


	//   ....[215]....
        /*0a80*/ 	.word	0xffffffff


	//   ....[216]....
        /*0a84*/ 	.word	0xffffffff


	//   ....[217]....
        /*0a88*/ 	.word	0xffffffff


	//   ....[218]....
        /*0a8c*/ 	.word	0xffffffff


	//   ....[219]....
        /*0a90*/ 	.word	0xffffffff


	//   ....[220]....
        /*0a94*/ 	.word	0xffffffff


	//   ....[221]....
        /*0a98*/ 	.word	0xffffffff


	//   ....[222]....
        /*0a9c*/ 	.word	0xffffffff


	//   ....[223]....
        /*0aa0*/ 	.word	0xffffffff


	//   ....[224]....
        /*0aa4*/ 	.word	0xffffffff


	//   ....[225]....
        /*0aa8*/ 	.word	0xffffffff


	//   ....[226]....
        /*0aac*/ 	.word	0xffffffff


	//   ....[227]....
        /*0ab0*/ 	.word	0xffffffff


	//   ....[228]....
        /*0ab4*/ 	.word	0xffffffff


	//   ....[229]....
        /*0ab8*/ 	.word	0xffffffff


	//   ....[230]....
        /*0abc*/ 	.word	0xffffffff


	//   ....[231]....
        /*0ac0*/ 	.word	0xffffffff


	//   ....[232]....
        /*0ac4*/ 	.word	0xffffffff


	//   ....[233]....
        /*0ac8*/ 	.word	0xffffffff


	//   ....[234]....
        /*0acc*/ 	.word	0xffffffff


	//   ....[235]....
        /*0ad0*/ 	.word	0xffffffff


	//   ....[236]....
        /*0ad4*/ 	.word	0xffffffff


	//   ....[237]....
        /*0ad8*/ 	.word	0xffffffff


	//   ....[238]....
        /*0adc*/ 	.word	0xffffffff


	//   ....[239]....
        /*0ae0*/ 	.word	0xffffffff


	//   ....[240]....
        /*0ae4*/ 	.word	0xffffffff


	//   ....[241]....
        /*0ae8*/ 	.word	0xffffffff


	//   ....[242]....
        /*0aec*/ 	.word	0xffffffff


	//   ....[243]....
        /*0af0*/ 	.word	0xffffffff


	//   ....[244]....
        /*0af4*/ 	.word	0xffffffff


	//   ....[245]....
        /*0af8*/ 	.word	0xffffffff


	//   ....[246]....
        /*0afc*/ 	.word	0xffffffff


	//   ....[247]....
        /*0b00*/ 	.word	0xffffffff


	//   ....[248]....
        /*0b04*/ 	.word	0xffffffff


	//   ....[249]....
        /*0b08*/ 	.word	0xffffffff


	//   ....[250]....
        /*0b0c*/ 	.word	0xffffffff


	//   ....[251]....
        /*0b10*/ 	.word	0xffffffff


	//   ....[252]....
        /*0b14*/ 	.word	0xffffffff


	//   ....[253]....
        /*0b18*/ 	.word	0xffffffff


	//   ....[254]....
        /*0b1c*/ 	.word	0xffffffff


	//   ....[255]....
        /*0b20*/ 	.word	0xffffffff


	//   ....[0]....
        /*0b24*/ 	.word	0xffffffff


	//   ....[1]....
        /*0b28*/ 	.word	0xffffffff


	//   ....[2]....
        /*0b2c*/ 	.word	0xffffffff


	//   ....[3]....
        /*0b30*/ 	.word	0xffffffff


	//   ....[4]....
        /*0b34*/ 	.word	0xffffffff


	//   ....[5]....
        /*0b38*/ 	.word	0xffffffff


	//   ....[6]....
        /*0b3c*/ 	.word	0xffffffff


	//   ....[7]....
        /*0b40*/ 	.word	0xffffffff


	//   ....[8]....
        /*0b44*/ 	.word	0xffffffff


	//   ....[9]....
        /*0b48*/ 	.word	0xffffffff


	//   ....[10]....
        /*0b4c*/ 	.word	0xffffffff


	//   ....[11]....
        /*0b50*/ 	.word	0xffffffff


	//   ....[12]....
        /*0b54*/ 	.word	0xffffffff


	//   ....[13]....
        /*0b58*/ 	.word	0xffffffff


	//   ....[14]....
        /*0b5c*/ 	.word	0xffffffff


	//   ....[15]....
        /*0b60*/ 	.word	0xffffffff


	//   ....[16]....
        /*0b64*/ 	.word	0xffffffff


	//   ....[17]....
        /*0b68*/ 	.word	0xffffffff


	//   ....[18]....
        /*0b6c*/ 	.word	0xffffffff


	//   ....[19]....
        /*0b70*/ 	.word	0xffffffff


	//   ....[20]....
        /*0b74*/ 	.word	0xffffffff


	//   ....[21]....
        /*0b78*/ 	.word	0xffffffff


	//   ....[22]....
        /*0b7c*/ 	.word	0xffffffff


	//   ....[23]....
        /*0b80*/ 	.word	0xffffffff


	//   ....[24]....
        /*0b84*/ 	.word	0xffffffff


	//   ....[25]....
        /*0b88*/ 	.word	0xffffffff


	//   ....[26]....
        /*0b8c*/ 	.word	0xffffffff


	//   ....[27]....
        /*0b90*/ 	.word	0xffffffff


	//   ....[28]....
        /*0b94*/ 	.word	0xffffffff


	//   ....[29]....
        /*0b98*/ 	.word	0xffffffff


	//   ....[30]....
        /*0b9c*/ 	.word	0xffffffff


	//   ....[31]....
        /*0ba0*/ 	.word	0xffffffff


	//   ....[32]....
        /*0ba4*/ 	.word	0xffffffff


	//   ....[33]....
        /*0ba8*/ 	.word	0xffffffff


	//   ....[34]....
        /*0bac*/ 	.word	0xffffffff


	//   ....[35]....
        /*0bb0*/ 	.word	0xffffffff


	//   ....[36]....
        /*0bb4*/ 	.word	0xffffffff


	//   ....[37]....
        /*0bb8*/ 	.word	0xffffffff


	//   ....[38]....
        /*0bbc*/ 	.word	0xffffffff


	//   ....[39]....
        /*0bc0*/ 	.word	0xffffffff


	//   ....[40]....
        /*0bc4*/ 	.word	0xffffffff


	//   ....[41]....
        /*0bc8*/ 	.word	0xffffffff


	//   ....[42]....
        /*0bcc*/ 	.word	0xffffffff


	//   ....[43]....
        /*0bd0*/ 	.word	0xffffffff


	//   ....[44]....
        /*0bd4*/ 	.word	0xffffffff


	//   ....[45]....
        /*0bd8*/ 	.word	0xffffffff


	//   ....[46]....
        /*0bdc*/ 	.word	0xffffffff


	//   ....[47]....
        /*0be0*/ 	.word	0xffffffff


	//   ....[48]....
        /*0be4*/ 	.word	0xffffffff


	//   ....[49]....
        /*0be8*/ 	.word	0xffffffff


	//   ....[50]....
        /*0bec*/ 	.word	0xffffffff


	//   ....[51]....
        /*0bf0*/ 	.word	0xffffffff


	//   ....[52]....
        /*0bf4*/ 	.word	0xffffffff


	//   ....[53]....
        /*0bf8*/ 	.word	0xffffffff


	//   ....[54]....
        /*0bfc*/ 	.word	0xffffffff


	//   ....[55]....
        /*0c00*/ 	.word	0xffffffff


	//   ....[56]....
        /*0c04*/ 	.word	0xffffffff


	//   ....[57]....
        /*0c08*/ 	.word	0xffffffff


	//   ....[58]....
        /*0c0c*/ 	.word	0xffffffff


	//   ....[59]....
        /*0c10*/ 	.word	0xffffffff


	//   ....[60]....
        /*0c14*/ 	.word	0xffffffff


	//   ....[61]....
        /*0c18*/ 	.word	0xffffffff


	//   ....[62]....
        /*0c1c*/ 	.word	0xffffffff


	//   ....[63]....
        /*0c20*/ 	.word	0xffffffff


	//   ....[64]....
        /*0c24*/ 	.word	0xffffffff


	//   ....[65]....
        /*0c28*/ 	.word	0xffffffff


	//   ....[66]....
        /*0c2c*/ 	.word	0xffffffff


	//   ....[67]....
        /*0c30*/ 	.word	0xffffffff


	//   ....[68]....
        /*0c34*/ 	.word	0xffffffff


	//   ....[69]....
        /*0c38*/ 	.word	0xffffffff


	//   ....[70]....
        /*0c3c*/ 	.word	0xffffffff


	//   ....[71]....
        /*0c40*/ 	.word	0xffffffff


	//   ....[72]....
        /*0c44*/ 	.word	0xffffffff


	//   ....[73]....
        /*0c48*/ 	.word	0xffffffff


	//   ....[74]....
        /*0c4c*/ 	.word	0xffffffff


	//   ....[75]....
        /*0c50*/ 	.word	0xffffffff


	//   ....[76]....
        /*0c54*/ 	.word	0xffffffff


	//   ....[77]....
        /*0c58*/ 	.word	0xffffffff


	//----- nvinfo : EIATTR_COOP_GROUP_INSTR_OFFSETS
	.align		4
.L_166:
        /*0c5c*/ 	.byte	0x04, 0x28
        /*0c5e*/ 	.short	(.L_168 - .L_167)


	//   ....[0]....
.L_167:
        /*0c60*/ 	.word	0x00000050


	//   ....[1]....
        /*0c64*/ 	.word	0x00000200


	//   ....[2]....
        /*0c68*/ 	.word	0x00000230


	//   ....[3]....
        /*0c6c*/ 	.word	0x00000260


	//   ....[4]....
        /*0c70*/ 	.word	0x00000290


	//   ....[5]....
        /*0c74*/ 	.word	0x000002c0


	//   ....[6]....
        /*0c78*/ 	.word	0x000002f0


	//   ....[7]....
        /*0c7c*/ 	.word	0x00000460


	//   ....[8]....
        /*0c80*/ 	.word	0x000004a0


	//   ....[9]....
        /*0c84*/ 	.word	0x000004d0


	//   ....[10]....
        /*0c88*/ 	.word	0x00000500


	//   ....[11]....
        /*0c8c*/ 	.word	0x00000530


	//   ....[12]....
        /*0c90*/ 	.word	0x00000560


	//   ....[13]....
        /*0c94*/ 	.word	0x000005f0


	//   ....[14]....
        /*0c98*/ 	.word	0x00000620


	//   ....[15]....
        /*0c9c*/ 	.word	0x00000640


	//   ....[16]....
        /*0ca0*/ 	.word	0x000006a0


	//   ....[17]....
        /*0ca4*/ 	.word	0x00003950


	//   ....[18]....
        /*0ca8*/ 	.word	0x000039a0


	//   ....[19]....
        /*0cac*/ 	.word	0x00004190


	//   ....[20]....
        /*0cb0*/ 	.word	0x000041b0


	//   ....[21]....
        /*0cb4*/ 	.word	0x00004920


	//   ....[22]....
        /*0cb8*/ 	.word	0x00004930


	//   ....[23]....
        /*0cbc*/ 	.word	0x00005190


	//   ....[24]....
        /*0cc0*/ 	.word	0x000051c0


	//   ....[25]....
        /*0cc4*/ 	.word	0x00005e00


	//   ....[26]....
        /*0cc8*/ 	.word	0x00005e30


	//   ....[27]....
        /*0ccc*/ 	.word	0x000065f0


	//   ....[28]....
        /*0cd0*/ 	.word	0x00006610


	//   ....[29]....
        /*0cd4*/ 	.word	0x00006df0


	//   ....[30]....
        /*0cd8*/ 	.word	0x00006e20


	//   ....[31]....
        /*0cdc*/ 	.word	0x00006f50


	//   ....[32]....
        /*0ce0*/ 	.word	0x00006f80


	//   ....[33]....
        /*0ce4*/ 	.word	0x00007070


	//   ....[34]....
        /*0ce8*/ 	.word	0x00007090


	//   ....[35]....
        /*0cec*/ 	.word	0x00007670


	//   ....[36]....
        /*0cf0*/ 	.word	0x000076b0


	//   ....[37]....
        /*0cf4*/ 	.word	0x000077e0


	//   ....[38]....
        /*0cf8*/ 	.word	0x00007810


	//   ....[39]....
        /*0cfc*/ 	.word	0x00007900


	//   ....[40]....
        /*0d00*/ 	.word	0x00007930


	//   ....[41]....
        /*0d04*/ 	.word	0x00008430


	//   ....[42]....
        /*0d08*/ 	.word	0x00008450


	//   ....[43]....
        /*0d0c*/ 	.word	0x00008520


	//   ....[44]....
        /*0d10*/ 	.word	0x00008530


	//   ....[45]....
        /*0d14*/ 	.word	0x00008600


	//   ....[46]....
        /*0d18*/ 	.word	0x00008620


	//   ....[47]....
        /*0d1c*/ 	.word	0x000086f0


	//   ....[48]....
        /*0d20*/ 	.word	0x00008700


	//   ....[49]....
        /*0d24*/ 	.word	0x000087d0


	//   ....[50]....
        /*0d28*/ 	.word	0x000087f0


	//   ....[51]....
        /*0d2c*/ 	.word	0x000088c0


	//   ....[52]....
        /*0d30*/ 	.word	0x000088d0


	//   ....[53]....
        /*0d34*/ 	.word	0x000089a0


	//   ....[54]....
        /*0d38*/ 	.word	0x000089c0


	//   ....[55]....
        /*0d3c*/ 	.word	0x00008a90


	//   ....[56]....
        /*0d40*/ 	.word	0x00008aa0


	//   ....[57]....
        /*0d44*/ 	.word	0x00008ec0


	//   ....[58]....
        /*0d48*/ 	.word	0x00008ee0


	//   ....[59]....
        /*0d4c*/ 	.word	0x00008ef0


	//   ....[60]....
        /*0d50*/ 	.word	0x00008f00


	//   ....[61]....
        /*0d54*/ 	.word	0x00008f10


	//   ....[62]....
        /*0d58*/ 	.word	0x00008f20


	//   ....[63]....
        /*0d5c*/ 	.word	0x00008f30


	//   ....[64]....
        /*0d60*/ 	.word	0x00008f50


	//   ....[65]....
        /*0d64*/ 	.word	0x00008f70


	//   ....[66]....
        /*0d68*/ 	.word	0x00009050


	//   ....[67]....
        /*0d6c*/ 	.word	0x00009270


	//   ....[68]....
        /*0d70*/ 	.word	0x000092b0


	//   ....[69]....
        /*0d74*/ 	.word	0x000092c0


	//   ....[70]....
        /*0d78*/ 	.word	0x000092d0


	//   ....[71]....
        /*0d7c*/ 	.word	0x0000ab90


	//   ....[72]....
        /*0d80*/ 	.word	0x0000abd0


	//   ....[73]....
        /*0d84*/ 	.word	0x0000abf0


	//   ....[74]....
        /*0d88*/ 	.word	0x0000ac00


	//   ....[75]....
        /*0d8c*/ 	.word	0x0000c810


	//   ....[76]....
        /*0d90*/ 	.word	0x0000c820


	//   ....[77]....
        /*0d94*/ 	.word	0x0000c830


	//   ....[78]....
        /*0d98*/ 	.word	0x0000c840


	//   ....[79]....
        /*0d9c*/ 	.word	0x0000c850


	//   ....[80]....
        /*0da0*/ 	.word	0x0000c860


	//   ....[81]....
        /*0da4*/ 	.word	0x0000c870


	//   ....[82]....
        /*0da8*/ 	.word	0x0000c890


	//   ....[83]....
        /*0dac*/ 	.word	0x0000c8b0


	//   ....[84]....
        /*0db0*/ 	.word	0x0000c8d0


	//   ....[85]....
        /*0db4*/ 	.word	0x0000dd80


	//   ....[86]....
        /*0db8*/ 	.word	0x0000dda0


	//   ....[87]....
        /*0dbc*/ 	.word	0x0000ddc0


	//   ....[88]....
        /*0dc0*/ 	.word	0x0000ddd0


	//   ....[89]....
        /*0dc4*/ 	.word	0x0000dde0


	//   ....[90]....
        /*0dc8*/ 	.word	0x0000ddf0


	//   ....[91]....
        /*0dcc*/ 	.word	0x0000de00


	//   ....[92]....
        /*0dd0*/ 	.word	0x0000de10


	//   ....[93]....
        /*0dd4*/ 	.word	0x0000de40


	//   ....[94]....
        /*0dd8*/ 	.word	0x0000de70


	//   ....[95]....
        /*0ddc*/ 	.word	0x0000eaf0


	//   ....[96]....
        /*0de0*/ 	.word	0x0000eb00


	//   ....[97]....
        /*0de4*/ 	.word	0x0000eb10


	//   ....[98]....
        /*0de8*/ 	.word	0x0000eb20


	//   ....[99]....
        /*0dec*/ 	.word	0x0000eb50


	//   ....[100]....
        /*0df0*/ 	.word	0x0000eb70


	//   ....[101]....
        /*0df4*/ 	.word	0x0000eb90


	//   ....[102]....
        /*0df8*/ 	.word	0x0000eba0


	//   ....[103]....
        /*0dfc*/ 	.word	0x00010710


	//   ....[104]....
        /*0e00*/ 	.word	0x00010730


	//   ....[105]....
        /*0e04*/ 	.word	0x00010780


	//   ....[106]....
        /*0e08*/ 	.word	0x000107a0


	//   ....[107]....
        /*0e0c*/ 	.word	0x000107c0


	//   ....[108]....
        /*0e10*/ 	.word	0x000107e0


	//   ....[109]....
        /*0e14*/ 	.word	0x00010800


	//   ....[110]....
        /*0e18*/ 	.word	0x00010820


	//   ....[111]....
        /*0e1c*/ 	.word	0x00010840


	//   ....[112]....
        /*0e20*/ 	.word	0x00010980


	//   ....[113]....
        /*0e24*/ 	.word	0x00011b80


	//   ....[114]....
        /*0e28*/ 	.word	0x00011ba0


	//   ....[115]....
        /*0e2c*/ 	.word	0x00011bf0


	//   ....[116]....
        /*0e30*/ 	.word	0x00011c10


	//   ....[117]....
        /*0e34*/ 	.word	0x00011c40


	//   ....[118]....
        /*0e38*/ 	.word	0x00011c60


	//   ....[119]....
        /*0e3c*/ 	.word	0x00011c90


	//   ....[120]....
        /*0e40*/ 	.word	0x00011cb0


	//   ....[121]....
        /*0e44*/ 	.word	0x00011cd0


	//   ....[122]....
        /*0e48*/ 	.word	0x00011ce0


	//   ....[123]....
        /*0e4c*/ 	.word	0x000122e0


	//   ....[124]....
        /*0e50*/ 	.word	0x00012300


	//   ....[125]....
        /*0e54*/ 	.word	0x00012320


	//   ....[126]....
        /*0e58*/ 	.word	0x00012340


	//   ....[127]....
        /*0e5c*/ 	.word	0x00012360


	//   ....[128]....
        /*0e60*/ 	.word	0x00012380


	//   ....[129]....
        /*0e64*/ 	.word	0x000123a0


	//   ....[130]....
        /*0e68*/ 	.word	0x000123c0


	//   ....[131]....
        /*0e6c*/ 	.word	0x00014150


	//   ....[132]....
        /*0e70*/ 	.word	0x00014180


	//   ....[133]....
        /*0e74*/ 	.word	0x00014190


	//   ....[134]....
        /*0e78*/ 	.word	0x000141a0


	//   ....[135]....
        /*0e7c*/ 	.word	0x000141b0


	//   ....[136]....
        /*0e80*/ 	.word	0x000141e0


	//   ....[137]....
        /*0e84*/ 	.word	0x00014200


	//   ....[138]....
        /*0e88*/ 	.word	0x00014220


	//   ....[139]....
        /*0e8c*/ 	.word	0x00015430


	//   ....[140]....
        /*0e90*/ 	.word	0x00015450


	//   ....[141]....
        /*0e94*/ 	.word	0x00015460


	//   ....[142]....
        /*0e98*/ 	.word	0x00015470


	//   ....[143]....
        /*0e9c*/ 	.word	0x00015480


	//   ....[144]....
        /*0ea0*/ 	.word	0x00015490


	//   ....[145]....
        /*0ea4*/ 	.word	0x000154b0


	//   ....[146]....
        /*0ea8*/ 	.word	0x00015520


	//   ....[147]....
        /*0eac*/ 	.word	0x00015900


	//   ....[148]....
        /*0eb0*/ 	.word	0x00015920


	//   ....[149]....
        /*0eb4*/ 	.word	0x00015980


	//   ....[150]....
        /*0eb8*/ 	.word	0x00015990


	//   ....[151]....
        /*0ebc*/ 	.word	0x00015a00


	//   ....[152]....
        /*0ec0*/ 	.word	0x00015a20


	//   ....[153]....
        /*0ec4*/ 	.word	0x00015a90


	//   ....[154]....
        /*0ec8*/ 	.word	0x00015aa0


	//   ....[155]....
        /*0ecc*/ 	.word	0x00015b10


	//   ....[156]....
        /*0ed0*/ 	.word	0x00015b30


	//   ....[157]....
        /*0ed4*/ 	.word	0x00015ba0


	//   ....[158]....
        /*0ed8*/ 	.word	0x00015bb0


	//   ....[159]....
        /*0edc*/ 	.word	0x00015c20


	//   ....[160]....
        /*0ee0*/ 	.word	0x00015c40


	//   ....[161]....
        /*0ee4*/ 	.word	0x00015cb0


	//   ....[162]....
        /*0ee8*/ 	.word	0x00015cc0


	//   ....[163]....
        /*0eec*/ 	.word	0x00015f40


	//   ....[164]....
        /*0ef0*/ 	.word	0x00015f60


	//   ....[165]....
        /*0ef4*/ 	.word	0x000162b0


	//   ....[166]....
        /*0ef8*/ 	.word	0x000162c0


	//   ....[167]....
        /*0efc*/ 	.word	0x00016610


	//   ....[168]....
        /*0f00*/ 	.word	0x00016630


	//   ....[169]....
        /*0f04*/ 	.word	0x000169a0


	//   ....[170]....
        /*0f08*/ 	.word	0x000169b0


	//   ....[171]....
        /*0f0c*/ 	.word	0x000174e0


	//   ....[172]....
        /*0f10*/ 	.word	0x00017500


	//   ....[173]....
        /*0f14*/ 	.word	0x00017570


	//   ....[174]....
        /*0f18*/ 	.word	0x00017580


	//   ....[175]....
        /*0f1c*/ 	.word	0x000175f0


	//   ....[176]....
        /*0f20*/ 	.word	0x00017610


	//   ....[177]....
        /*0f24*/ 	.word	0x00017680


	//   ....[178]....
        /*0f28*/ 	.word	0x00017690


	//   ....[179]....
        /*0f2c*/ 	.word	0x00017700


	//   ....[180]....
        /*0f30*/ 	.word	0x00017720


	//   ....[181]....
        /*0f34*/ 	.word	0x00017790


	//   ....[182]....
        /*0f38*/ 	.word	0x000177a0


	//   ....[183]....
        /*0f3c*/ 	.word	0x00017810


	//   ....[184]....
        /*0f40*/ 	.word	0x00017830


	//   ....[185]....
        /*0f44*/ 	.word	0x000178a0


	//   ....[186]....
        /*0f48*/ 	.word	0x000178b0


	//   ....[187]....
        /*0f4c*/ 	.word	0x00017a00


	//   ....[188]....
        /*0f50*/ 	.word	0x00017a20


	//   ....[189]....
        /*0f54*/ 	.word	0x00017b50


	//   ....[190]....
        /*0f58*/ 	.word	0x00017b90


	//   ....[191]....
        /*0f5c*/ 	.word	0x00017bc0


	//   ....[192]....
        /*0f60*/ 	.word	0x00017bf0


	//   ....[193]....
        /*0f64*/ 	.word	0x00017c20


	//   ....[194]....
        /*0f68*/ 	.word	0x00017c50


	//   ....[195]....
        /*0f6c*/ 	.word	0x00017db0


	//   ....[196]....
        /*0f70*/ 	.word	0x00017df0


	//   ....[197]....
        /*0f74*/ 	.word	0x00017e20


	//   ....[198]....
        /*0f78*/ 	.word	0x00017e50


	//   ....[199]....
        /*0f7c*/ 	.word	0x00017e80


	//   ....[200]....
        /*0f80*/ 	.word	0x00017eb0


	//   ....[201]....
        /*0f84*/ 	.word	0x00017f40


	//   ....[202]....
        /*0f88*/ 	.word	0x00017f70


	//   ....[203]....
        /*0f8c*/ 	.word	0x00017f80


	//   ....[204]....
        /*0f90*/ 	.word	0x00017fe0


	//   ....[205]....
        /*0f94*/ 	.word	0x000185d0


	//   ....[206]....
        /*0f98*/ 	.word	0x00018630


	//   ....[207]....
        /*0f9c*/ 	.word	0x00018680


	//   ....[208]....
        /*0fa0*/ 	.word	0x000186d0


	//   ....[209]....
        /*0fa4*/ 	.word	0x00018720


	//   ....[210]....
        /*0fa8*/ 	.word	0x00018790


	//   ....[211]....
        /*0fac*/ 	.word	0x000187e0


	//   ....[212]....
        /*0fb0*/ 	.word	0x00018840


	//   ....[213]....
        /*0fb4*/ 	.word	0x000188b0


	//   ....[214]....
        /*0fb8*/ 	.word	0x00018910


	//   ....[215]....
        /*0fbc*/ 	.word	0x00018980


	//   ....[216]....
        /*0fc0*/ 	.word	0x000189f0


	//   ....[217]....
        /*0fc4*/ 	.word	0x00018a60


	//   ....[218]....
        /*0fc8*/ 	.word	0x00018ac0


	//   ....[219]....
        /*0fcc*/ 	.word	0x00018b30


	//   ....[220]....
        /*0fd0*/ 	.word	0x00018ba0


	//   ....[221]....
        /*0fd4*/ 	.word	0x00018c10


	//   ....[222]....
        /*0fd8*/ 	.word	0x00018c70


	//   ....[223]....
        /*0fdc*/ 	.word	0x00018ce0


	//   ....[224]....
        /*0fe0*/ 	.word	0x00018d50


	//   ....[225]....
        /*0fe4*/ 	.word	0x00018dc0


	//   ....[226]....
        /*0fe8*/ 	.word	0x00018e20


	//   ....[227]....
        /*0fec*/ 	.word	0x00018e90


	//   ....[228]....
        /*0ff0*/ 	.word	0x00018f00


	//   ....[229]....
        /*0ff4*/ 	.word	0x00018f70


	//   ....[230]....
        /*0ff8*/ 	.word	0x00018fd0


	//   ....[231]....
        /*0ffc*/ 	.word	0x00019040


	//   ....[232]....
        /*1000*/ 	.word	0x000190b0


	//   ....[233]....
        /*1004*/ 	.word	0x00019180


	//   ....[234]....
        /*1008*/ 	.word	0x000191e0


	//   ....[235]....
        /*100c*/ 	.word	0x000192c0


	//   ....[236]....
        /*1010*/ 	.word	0x00019320


	//   ....[237]....
        /*1014*/ 	.word	0x00019400


	//   ....[238]....
        /*1018*/ 	.word	0x00019460


	//   ....[239]....
        /*101c*/ 	.word	0x00019540


	//   ....[240]....
        /*1020*/ 	.word	0x000195a0


	//   ....[241]....
        /*1024*/ 	.word	0x000195f0


	//   ....[242]....
        /*1028*/ 	.word	0x00019630


	//   ....[243]....
        /*102c*/ 	.word	0x00019680


	//   ....[244]....
        /*1030*/ 	.word	0x000196d0


	//   ....[245]....
        /*1034*/ 	.word	0x00019720


	//   ....[246]....
        /*1038*/ 	.word	0x00019770


	//   ....[247]....
        /*103c*/ 	.word	0x000197c0


	//   ....[248]....
        /*1040*/ 	.word	0x00019810


	//   ....[249]....
        /*1044*/ 	.word	0x00019870


	//   ....[250]....
        /*1048*/ 	.word	0x000198d0


	//   ....[251]....
        /*104c*/ 	.word	0x00019940


	//   ....[252]....
        /*1050*/ 	.word	0x00019a20


	//   ....[253]....
        /*1054*/ 	.word	0x00019a80


	//   ....[254]....
        /*1058*/ 	.word	0x00019b60


	//   ....[255]....
        /*105c*/ 	.word	0x00019bc0


	//   ....[0]....
        /*1060*/ 	.word	0x00019ca0


	//   ....[1]....
        /*1064*/ 	.word	0x00019d00


	//   ....[2]....
        /*1068*/ 	.word	0x00019de0


	//   ....[3]....
        /*106c*/ 	.word	0x00019e40


	//   ....[4]....
        /*1070*/ 	.word	0x00019e90


	//   ....[5]....
        /*1074*/ 	.word	0x00019ed0


	//   ....[6]....
        /*1078*/ 	.word	0x00019f20


	//   ....[7]....
        /*107c*/ 	.word	0x00019f60


	//   ....[8]....
        /*1080*/ 	.word	0x00019fb0


	//   ....[9]....
        /*1084*/ 	.word	0x00019ff0


	//   ....[10]....
        /*1088*/ 	.word	0x0001a040


	//   ....[11]....
        /*108c*/ 	.word	0x0001a080


	//   ....[12]....
        /*1090*/ 	.word	0x0001a0d0


	//   ....[13]....
        /*1094*/ 	.word	0x0001a120


	//   ....[14]....
        /*1098*/ 	.word	0x0001a170


	//   ....[15]....
        /*109c*/ 	.word	0x0001a1c0


	//   ....[16]....
        /*10a0*/ 	.word	0x0001a210


	//   ....[17]....
        /*10a4*/ 	.word	0x0001a260


	//   ....[18]....
        /*10a8*/ 	.word	0x0001a2b0


	//   ....[19]....
        /*10ac*/ 	.word	0x0001a2f0


	//   ....[20]....
        /*10b0*/ 	.word	0x0001a360


	//   ....[21]....
        /*10b4*/ 	.word	0x0001a3d0


	//   ....[22]....
        /*10b8*/ 	.word	0x0001a440


	//   ....[23]....
        /*10bc*/ 	.word	0x0001a4a0


	//   ....[24]....
        /*10c0*/ 	.word	0x0001a510


	//   ....[25]....
        /*10c4*/ 	.word	0x0001a580


	//   ....[26]....
        /*10c8*/ 	.word	0x0001a5f0


	//   ....[27]....
        /*10cc*/ 	.word	0x0001a650


	//   ....[28]....
        /*10d0*/ 	.word	0x0001a6c0


	//   ....[29]....
        /*10d4*/ 	.word	0x0001a730


	//   ....[30]....
        /*10d8*/ 	.word	0x0001a7a0


	//   ....[31]....
        /*10dc*/ 	.word	0x0001a800


	//   ....[32]....
        /*10e0*/ 	.word	0x0001a870


	//   ....[33]....
        /*10e4*/ 	.word	0x0001a8e0


	//   ....[34]....
        /*10e8*/ 	.word	0x0001a950


	//   ....[35]....
        /*10ec*/ 	.word	0x0001a9b0


	//   ....[36]....
        /*10f0*/ 	.word	0x0001aa20


	//   ....[37]....
        /*10f4*/ 	.word	0x0001aa90


	//   ....[38]....
        /*10f8*/ 	.word	0x0001ab00


	//   ....[39]....
        /*10fc*/ 	.word	0x0001ab60


	//   ....[40]....
        /*1100*/ 	.word	0x0001abd0


	//   ....[41]....
        /*1104*/ 	.word	0x0001ac40


	//   ....[42]....
        /*1108*/ 	.word	0x0001acb0


	//   ....[43]....
        /*110c*/ 	.word	0x0001ad10


	//   ....[44]....
        /*1110*/ 	.word	0x0001ad80


	//   ....[45]....
        /*1114*/ 	.word	0x0001adf0


	//   ....[46]....
        /*1118*/ 	.word	0x0001ae60


	//   ....[47]....
        /*111c*/ 	.word	0x0001aec0


	//   ....[48]....
        /*1120*/ 	.word	0x0001af30


	//   ....[49]....
        /*1124*/ 	.word	0x0001afa0


	//   ....[50]....
        /*1128*/ 	.word	0x0001b010


	//   ....[51]....
        /*112c*/ 	.word	0x0001b070


	//   ....[52]....
        /*1130*/ 	.word	0x0001b0e0


	//   ....[53]....
        /*1134*/ 	.word	0x0001b150


	//   ....[54]....
        /*1138*/ 	.word	0x0001b1c0


	//   ....[55]....
        /*113c*/ 	.word	0x0001b220


	//   ....[56]....
        /*1140*/ 	.word	0x0001b290


	//   ....[57]....
        /*1144*/ 	.word	0x0001b300


	//   ....[58]....
        /*1148*/ 	.word	0x0001b370


	//   ....[59]....
        /*114c*/ 	.word	0x0001b3d0


	//   ....[60]....
        /*1150*/ 	.word	0x0001b440


	//   ....[61]....
        /*1154*/ 	.word	0x0001b4b0


	//   ....[62]....
        /*1158*/ 	.word	0x0001b500


	//   ....[63]....
        /*115c*/ 	.word	0x0001b540


	//   ....[64]....
        /*1160*/ 	.word	0x0001b590


	//   ....[65]....
        /*1164*/ 	.word	0x0001b5e0


	//   ....[66]....
        /*1168*/ 	.word	0x0001b630


	//   ....[67]....
        /*116c*/ 	.word	0x0001b6a0


	//   ....[68]....
        /*1170*/ 	.word	0x0001b6f0


	//   ....[69]....
        /*1174*/ 	.word	0x0001b740


	//   ....[70]....
        /*1178*/ 	.word	0x0001b790


	//   ....[71]....
        /*117c*/ 	.word	0x0001b7e0


	//   ....[72]....
        /*1180*/ 	.word	0x0001b830


	//   ....[73]....
        /*1184*/ 	.word	0x0001b8a0


	//   ....[74]....
        /*1188*/ 	.word	0x0001b8f0


	//   ....[75]....
        /*118c*/ 	.word	0x0001b950


	//   ....[76]....
        /*1190*/ 	.word	0x0001b9b0


	//   ....[77]....
        /*1194*/ 	.word	0x0001ba20


	//----- nvinfo : EIATTR_EXIT_INSTR_OFFSETS
	.align		4
.L_168:
        /*1198*/ 	.byte	0x04, 0x1c
        /*119a*/ 	.short	(.L_170 - .L_169)


	//   ....[0]....
.L_169:
        /*119c*/ 	.word	0x00000c10


	//   ....[1]....
        /*11a0*/ 	.word	0x00018590


	//----- nvinfo : EIATTR_MAX_THREADS
	.align		4
.L_170:
        /*11a4*/ 	.byte	0x04, 0x05
        /*11a6*/ 	.short	(.L_172 - .L_171)
.L_171:
        /*11a8*/ 	.word	0x00000080
        /*11ac*/ 	.word	0x00000001
        /*11b0*/ 	.word	0x00000001


	//----- nvinfo : EIATTR_CRS_STACK_SIZE
	.align		4
.L_172:
        /*11b4*/ 	.byte	0x04, 0x1e
        /*11b6*/ 	.short	(.L_174 - .L_173)
.L_173:
        /*11b8*/ 	.word	0x00000000
.L_174:


//--------------------- .nv.info._ZN7cutlass13device_kernelIN5flash19enable_sm80_to_sm89INS1_16FlashAttnFwdSm80INS1_25CollectiveMainloopFwdSm80ILi4ELi1ELb0EN4cute5tupleIJNS5_1CILi128EEENS7_ILi96EEENS7_ILi64EEEEEELi64ENS_10bfloat16_tEfNS_4arch4Sm80ELb0ELb1ELb1ELb0ELb1ELb0ELb1ELb1EEENS1_21CollectiveEpilogueFwdINS6_IJS8_SA_S9_EEENS6_IJNS7_ILi1EEESI_SI_EEESC_SE_Li128ELb0ELb1ELb1ELb0EEENS1_19SingleTileSchedulerILb0ELb1ELb1ELi128EEEEEEEEEvNT_6ParamsE --------------------------
	.section	.nv.info._ZN7cutlass13device_kernelIN5flash19enable_sm80_to_sm89INS1_16FlashAttnFwdSm80INS1_25CollectiveMainloopFwdSm80ILi4ELi1ELb0EN4cute5tupleIJNS5_1CILi128EEENS7_ILi96EEENS7_ILi64EEEEEELi64ENS_10bfloat16_tEfNS_4arch4Sm80ELb0ELb1ELb1ELb0ELb1ELb0ELb1ELb1EEENS1_21CollectiveEpilogueFwdINS6_IJS8_SA_S9_EEENS6_IJNS7_ILi1EEESI_SI_EEESC_SE_Li128ELb0ELb1ELb1ELb0EEENS1_19SingleTileSchedulerILb0ELb1ELb1ELi128EEEEEEEEEvNT_6ParamsE,"",@"SHT_CUDA_INFO"
	.sectionflags	@""
	.align	4


	//----- nvinfo : EIATTR_CUDA_API_VERSION
	.align		4
        /*0000*/ 	.byte	0x04, 0x37
        /*0002*/ 	.short	(.L_176 - .L_175)
.L_175:
        /*0004*/ 	.word	0x00000082


	//----- nvinfo : EIATTR_SW2861232_WAR
	.align		4
.L_176:
        /*0008*/ 	.byte	0x01, 0x35
	.zero		2


	//----- nvinfo : EIATTR_PARAM_CBANK
	.align		4
        /*000c*/ 	.byte	0x04, 0x0a
        /*000e*/ 	.short	(.L_178 - .L_177)
	.align		4
.L_177:
        /*0010*/ 	.word	index@(.nv.constant0._ZN7cutlass13device_kernelIN5flash19enable_sm80_to_sm89INS1_16FlashAttnFwdSm80INS1_25CollectiveMainloopFwdSm80ILi4ELi1ELb0EN4cute5tupleIJNS5_1CILi128EEENS7_ILi96EEENS7_ILi64EEEEEELi64ENS_10bfloat16_tEfNS_4arch4Sm80ELb0ELb1ELb1ELb0ELb1ELb0ELb1ELb1EEENS1_21CollectiveEpilogueFwdINS6_IJS8_SA_S9_EEENS6_IJNS7_ILi1EEESI_SI_EEESC_SE_Li128ELb0ELb1ELb1ELb0EEENS1_19SingleTileSchedulerILb0ELb1ELb1ELi128EEEEEEEEEvNT_6ParamsE)
        /*0014*/ 	.short	0x0160
        /*0016*/ 	.short	0x0418


	//----- nvinfo : EIATTR_CBANK_PARAM_SIZE
	.align		4
.L_178:
        /*0018*/ 	.byte	0x03, 0x19
        /*001a*/ 	.short	0x0418


	//----- nvinfo : EIATTR_KPARAM_INFO
	.align		4
        /*001c*/ 	.byte	0x04, 0x17
        /*001e*/ 	.short	(.L_180 - .L_179)
.L_179:
        /*0020*/ 	.word	0x00000000
        /*0024*/ 	.short	0x0000
        /*0026*/ 	.short	0x0000
        /*0028*/ 	.byte	0x00, 0xf0, 0x61, 0x10


	//----- nvinfo : EIATTR_MAXREG_COUNT
	.align		4
.L_180:
        /*002c*/ 	.byte	0x03, 0x1b
        /*002e*/ 	.short	0x00ff


	//----- nvinfo : EIATTR_NUM_BARRIERS
	.align		4
        /*0030*/ 	.byte	0x02, 0x4c
        /*0032*/ 	.byte	0x02
	.zero		1


	//----- nvinfo : EIATTR_ANNOTATIONS
	.align		4
        /*0034*/ 	.byte	0x04, 0x55
        /*0036*/ 	.short	(.L_182 - .L_181)


	//   ....[0]....
.L_181:
        /* <DEDUP_REMOVED lines=43> */


	//----- nvinfo : EIATTR_MERCURY_ISA_VERSION
	.align		4
.L_182:
        /*02d0*/ 	.byte	0x03, 0x5f
        /*02d2*/ 	.short	0x0000


	//----- nvinfo : EIATTR_COOP_GROUP_MASK_REGIDS
	.align		4
        /*02d4*/ 	.byte	0x04, 0x29
        /*02d6*/ 	.short	(.L_184 - .L_183)


	//   ....[0]....
.L_183:
        /*02d8*/ 	.word	0xffffffff


	//   ....[1]....
        /*02dc*/ 	.word	0xffffffff


	//   ....[2]....
        /*02e0*/ 	.word	0xffffffff


	//   ....[3]....
        /*02e4*/ 	.word	0xffffffff


	//   ....[4]....
        /*02e8*/ 	.word	0xffffffff


	//   ....[5]....
        /*02ec*/ 	.word	0xffffffff


	//   ....[6]....
        /*02f0*/ 	.word	0xffffffff


	//   ....[7]....
        /*02f4*/ 	.word	0xffffffff


	//   ....[8]....
        /*02f8*/ 	.word	0xffffffff


	//   ....[9]....
        /*02fc*/ 	.word	0xffffffff


	//   ....[10]....
        /*0300*/ 	.word	0xffffffff


	//   ....[11]....
        /*0304*/ 	.word	0xffffffff


	//   ....[12]....
        /*0308*/ 	.word	0xffffffff


	//   ....[13]....
        /*030c*/ 	.word	0xffffffff


	//   ....[14]....
        /*0310*/ 	.word	0xffffffff


	//   ....[15]....
        /*0314*/ 	.word	0xffffffff


	//   ....[16]....
        /*0318*/ 	.word	0xffffffff


	//   ....[17]....
        /*031c*/ 	.word	0xffffffff


	//   ....[18]....
        /*0320*/ 	.word	0xffffffff


	//   ....[19]....
        /*0324*/ 	.word	0xffffffff


	//   ....[20]....
        /*0328*/ 	.word	0xffffffff


	//   ....[21]....
        /*032c*/ 	.word	0xffffffff


	//   ....[22]....
        /*0330*/ 	.word	0xffffffff


	//   ....[23]....
        /*0334*/ 	.word	0xffffffff


	//   ....[24]....
        /*0338*/ 	.word	0xffffffff


	//   ....[25]....
        /*033c*/ 	.word	0xffffffff


	//   ....[26]....
        /*0340*/ 	.word	0xffffffff


	//   ....[27]....
        /*0344*/ 	.word	0xffffffff


	//   ....[28]....
        /*0348*/ 	.word	0xffffffff


	//   ....[29]....
        /*034c*/ 	.word	0xffffffff


	//   ....[30]....
        /*0350*/ 	.word	0xffffffff


	//   ....[31]....
        /*0354*/ 	.word	0xffffffff


	//   ....[32]....
        /*0358*/ 	.word	0xffffffff


	//   ....[33]....
        /*035c*/ 	.word	0xffffffff


	//   ....[34]....
        /*0360*/ 	.word	0xffffffff


	//   ....[35]....
        /*0364*/ 	.word	0xffffffff


	//   ....[36]....
        /*0368*/ 	.word	0xffffffff


	//   ....[37]....
        /*036c*/ 	.word	0xffffffff


	//   ....[38]....
        /*0370*/ 	.word	0xffffffff


	//   ....[39]....
        /*0374*/ 	.word	0xffffffff


	//   ....[40]....
        /*0378*/ 	.word	0xffffffff


	//   ....[41]....
        /*037c*/ 	.word	0xffffffff


	//   ....[42]....
        /*0380*/ 	.word	0xffffffff


	//   ....[43]....
        /*0384*/ 	.word	0xffffffff


	//   ....[44]....
        /*0388*/ 	.word	0xffffffff


	//   ....[45]....
        /*038c*/ 	.word	0xffffffff


	//   ....[46]....
        /*0390*/ 	.word	0xffffffff


	//   ....[47]....
        /*0394*/ 	.word	0xffffffff


	//   ....[48]....
        /*0398*/ 	.word	0xffffffff


	//   ....[49]....
        /*039c*/ 	.word	0xffffffff


	//   ....[50]....
        /*03a0*/ 	.word	0xffffffff


	//   ....[51]....
        /*03a4*/ 	.word	0xffffffff


	//   ....[52]....
        /*03a8*/ 	.word	0xffffffff


	//   ....[53]....
        /*03ac*/ 	.word	0xffffffff


	//   ....[54]....
        /*03b0*/ 	.word	0xffffffff


	//   ....[55]....
        /*03b4*/ 	.word	0xffffffff


	//   ....[56]....
        /*03b8*/ 	.word	0xffffffff


	//   ....[57]....
        /*03bc*/ 	.word	0xffffffff


	//   ....[58]....
        /*03c0*/ 	.word	0xffffffff


	//   ....[59]....
        /*03c4*/ 	.word	0xffffffff


	//   ....[60]....
        /*03c8*/ 	.word	0xffffffff


	//   ....[61]....
        /*03cc*/ 	.word	0xffffffff


	//   ....[62]....
        /*03d0*/ 	.word	0xffffffff


	//   ....[63]....
        /*03d4*/ 	.word	0xffffffff


	//   ....[64]....
        /*03d8*/ 	.word	0xffffffff


	//   ....[65]....
        /*03dc*/ 	.word	0xffffffff


	//   ....[66]....
        /*03e0*/ 	.word	0xffffffff


	//   ....[67]....
        /*03e4*/ 	.word	0xffffffff


	//   ....[68]....
        /*03e8*/ 	.word	0xffffffff


	//   ....[69]....
        /*03ec*/ 	.word	0xffffffff


	//   ....[70]....
        /*03f0*/ 	.word	0xffffffff


	//   ....[71]....
        /*03f4*/ 	.word	0xffffffff


	//   ....[72]....
        /*03f8*/ 	.word	0xffffffff


	//   ....[73]....
        /*03fc*/ 	.word	0xffffffff


	//   ....[74]....
        /*0400*/ 	.word	0xffffffff


	//   ....[75]....
        /*0404*/ 	.word	0xffffffff


	//   ....[76]....
        /*0408*/ 	.word	0xffffffff


	//   ....[77]....
        /*040c*/ 	.word	0xffffffff


	//   ....[78]....
        /*0410*/ 	.word	0xffffffff


	//   ....[79]....
        /*0414*/ 	.word	0xffffffff


	//   ....[80]....
        /*0418*/ 	.word	0xffffffff


	//   ....[81]....
        /*041c*/ 	.word	0xffffffff


	//   ....[82]....
        /*0420*/ 	.word	0xffffffff


	//   ....[83]....
        /*0424*/ 	.word	0xffffffff


	//   ....[84]....
        /*0428*/ 	.word	0xffffffff


	//   ....[85]....
        /*042c*/ 	.word	0xffffffff


	//   ....[86]....
        /*0430*/ 	.word	0xffffffff


	//   ....[87]....
        /*0434*/ 	.word	0xffffffff


	//   ....[88]....
        /*0438*/ 	.word	0xffffffff


	//   ....[89]....
        /*043c*/ 	.word	0xffffffff


	//   ....[90]....
        /*0440*/ 	.word	0xffffffff


	//   ....[91]....
        /*0444*/ 	.word	0xffffffff


	//   ....[92]....
        /*0448*/ 	.word	0xffffffff


	//   ....[93]....
        /*044c*/ 	.word	0xffffffff


	//   ....[94]....
        /*0450*/ 	.word	0xffffffff


	//   ....[95]....
        /*0454*/ 	.word	0xffffffff


	//   ....[96]....
        /*0458*/ 	.word	0xffffffff


	//   ....[97]....
        /*045c*/ 	.word	0xffffffff


	//   ....[98]....
        /*0460*/ 	.word	0xffffffff


	//   ....[99]....
        /*0464*/ 	.word	0xffffffff


	//   ....[100]....
        /*0468*/ 	.word	0xffffffff


	//   ....[101]....
        /*046c*/ 	.word	0xffffffff


	//   ....[102]....
        /*0470*/ 	.word	0xffffffff


	//   ....[103]....
        /*0474*/ 	.word	0xffffffff


	//   ....[104]....
        /*0478*/ 	.word	0xffffffff


	//   ....[105]....
        /*047c*/ 	.word	0xffffffff


	//   ....[106]....
        /*0480*/ 	.word	0xffffffff


	//   ....[107]....
        /*0484*/ 	.word	0xffffffff


	//   ....[108]....
        /*0488*/ 	.word	0xffffffff


	//   ....[109]....
        /*048c*/ 	.word	0xffffffff


	//   ....[110]....
        /*0490*/ 	.word	0xffffffff


	//   ....[111]....
        /*0494*/ 	.word	0xffffffff


	//   ....[112]....
        /*0498*/ 	.word	0xffffffff


	//   ....[113]....
        /*049c*/ 	.word	0xffffffff


	//   ....[114]....
        /*04a0*/ 	.word	0xffffffff


	//   ....[115]....
        /*04a4*/ 	.word	0xffffffff


	//   ....[116]....
        /*04a8*/ 	.word	0xffffffff


	//   ....[117]....
        /*04ac*/ 	.word	0xffffffff


	//   ....[118]....
        /*04b0*/ 	.word	0xffffffff


	//   ....[119]....
        /*04b4*/ 	.word	0xffffffff


	//   ....[120]....
        /*04b8*/ 	.word	0xffffffff


	//   ....[121]....
        /*04bc*/ 	.word	0xffffffff


	//   ....[122]....
        /*04c0*/ 	.word	0xffffffff


	//   ....[123]....
        /*04c4*/ 	.word	0xffffffff


	//   ....[124]....
        /*04c8*/ 	.word	0xffffffff


	//   ....[125]....
        /*04cc*/ 	.word	0xffffffff


	//   ....[126]....
        /*04d0*/ 	.word	0xffffffff


	//   ....[127]....
        /*04d4*/ 	.word	0xffffffff


	//   ....[128]....
        /*04d8*/ 	.word	0xffffffff


	//   ....[129]....
        /*04dc*/ 	.word	0xffffffff


	//   ....[130]....
        /*04e0*/ 	.word	0xffffffff


	//   ....[131]....
        /*04e4*/ 	.word	0xffffffff


	//   ....[132]....
        /*04e8*/ 	.word	0xffffffff


	//   ....[133]....
        /*04ec*/ 	.word	0xffffffff


	//   ....[134]....
        /*04f0*/ 	.word	0xffffffff


	//   ....[135]....
        /*04f4*/ 	.word	0xffffffff


	//   ....[136]....
        /*04f8*/ 	.word	0xffffffff


	//   ....[137]....
        /*04fc*/ 	.word	0xffffffff


	//   ....[138]....
        /*0500*/ 	.word	0xffffffff


	//   ....[139]....
        /*0504*/ 	.word	0xffffffff


	//   ....[140]....
        /*0508*/ 	.word	0xffffffff


	//   ....[141]....
        /*050c*/ 	.word	0xffffffff


	//   ....[142]....
        /*0510*/ 	.word	0xffffffff


	//   ....[143]....
        /*0514*/ 	.word	0xffffffff


	//   ....[144]....
        /*0518*/ 	.word	0xffffffff


	//   ....[145]....
        /*051c*/ 	.word	0xffffffff


	//   ....[146]....
        /*0520*/ 	.word	0xffffffff


	//   ....[147]....
        /*0524*/ 	.word	0xffffffff


	//   ....[148]....
        /*0528*/ 	.word	0xffffffff


	//   ....[149]....
        /*052c*/ 	.word	0xffffffff


	//   ....[150]....
        /*0530*/ 	.word	0xffffffff


	//   ....[151]....
        /*0534*/ 	.word	0xffffffff


	//   ....[152]....
        /*0538*/ 	.word	0xffffffff


	//   ....[153]....
        /*053c*/ 	.word	0xffffffff


	//   ....[154]....
        /*0540*/ 	.word	0xffffffff


	//   ....[155]....
        /*0544*/ 	.word	0xffffffff


	//   ....[156]....
        /*0548*/ 	.word	0xffffffff


	//   ....[157]....
        /*054c*/ 	.word	0xffffffff


	//   ....[158]....
        /*0550*/ 	.word	0xffffffff


	//   ....[159]....
        /*0554*/ 	.word	0xffffffff


	//   ....[160]....
        /*0558*/ 	.word	0xffffffff


	//   ....[161]....
        /*055c*/ 	.word	0xffffffff


	//   ....[162]....
        /*0560*/ 	.word	0xffffffff


	//   ....[163]....
        /*0564*/ 	.word	0xffffffff


	//   ....[164]....
        /*0568*/ 	.word	0xffffffff


	//   ....[165]....
        /*056c*/ 	.word	0xffffffff


	//   ....[166]....
        /*0570*/ 	.word	0xffffffff


	//   ....[167]....
        /*0574*/ 	.word	0xffffffff


	//   ....[168]....
        /*0578*/ 	.word	0xffffffff


	//   ....[169]....
        /*057c*/ 	.word	0xffffffff


	//   ....[170]....
        /*0580*/ 	.word	0xffffffff


	//   ....[171]....
        /*0584*/ 	.word	0xffffffff


	//   ....[172]....
        /*0588*/ 	.word	0xffffffff


	//   ....[173]....
        /*058c*/ 	.word	0xffffffff


	//   ....[174]....
        /*0590*/ 	.word	0xffffffff


	//   ....[175]....
        /*0594*/ 	.word	0xffffffff


	//   ....[176]....
        /*0598*/ 	.word	0xffffffff


	//   ....[177]....
        /*059c*/ 	.word	0xffffffff


	//   ....[178]....
        /*05a0*/ 	.word	0xffffffff


	//   ....[179]....
        /*05a4*/ 	.word	0xffffffff


	//   ....[180]....
        /*05a8*/ 	.word	0xffffffff


	//   ....[181]....
        /*05ac*/ 	.word	0xffffffff


	//   ....[182]....
        /*05b0*/ 	.word	0xffffffff


	//   ....[183]....
        /*05b4*/ 	.word	0xffffffff


	//   ....[184]....
        /*05b8*/ 	.word	0xffffffff


	//   ....[185]....
        /*05bc*/ 	.word	0xffffffff


	//   ....[186]....
        /*05c0*/ 	.word	0xffffffff


	//   ....[187]....
        /*05c4*/ 	.word	0xffffffff


	//   ....[188]....
        /*05c8*/ 	.word	0xffffffff


	//   ....[189]....
        /*05cc*/ 	.word	0xffffffff


	//   ....[190]....
        /*05d0*/ 	.word	0xffffffff


	//   ....[191]....
        /*05d4*/ 	.word	0xffffffff


	//   ....[192]....
        /*05d8*/ 	.word	0xffffffff


	//----- nvinfo : EIATTR_COOP_GROUP_INSTR_OFFSETS
	.align		4
.L_184:
        /*05dc*/ 	.byte	0x04, 0x28
        /*05de*/ 	.short	(.L_186 - .L_185)


	//   ....[0]....
.L_185:
        /*05e0*/ 	.word	0x00000060


	//   ....[1]....
        /*05e4*/ 	.word	0x00001110


	//   ....[2]....
        /*05e8*/ 	.word	0x00001150


	//   ....[3]....
        /*05ec*/ 	.word	0x00001320


	//   ....[4]....
        /*05f0*/ 	.word	0x00001350


	//   ....[5]....
        /*05f4*/ 	.word	0x000013e0


	//   ....[6]....
        /*05f8*/ 	.word	0x00001410


	//   ....[7]....
        /*05fc*/ 	.word	0x000014a0


	//   ....[8]....
        /*0600*/ 	.word	0x000014d0


	//   ....[9]....
        /*0604*/ 	.word	0x00001560


	//   ....[10]....
        /*0608*/ 	.word	0x00001590


	//   ....[11]....
        /*060c*/ 	.word	0x00001620


	//   ....[12]....
        /*0610*/ 	.word	0x00001650


	//   ....[13]....
        /*0614*/ 	.word	0x000016e0


	//   ....[14]....
        /*0618*/ 	.word	0x00001710


	//   ....[15]....
        /*061c*/ 	.word	0x00001790


	//   ....[16]....
        /*0620*/ 	.word	0x000017d0


	//   ....[17]....
        /*0624*/ 	.word	0x00001c40


	//   ....[18]....
        /*0628*/ 	.word	0x00001c60


	//   ....[19]....
        /*062c*/ 	.word	0x00001c70


	//   ....[20]....
        /*0630*/ 	.word	0x00001c80


	//   ....[21]....
        /*0634*/ 	.word	0x00001c90


	//   ....[22]....
        /*0638*/ 	.word	0x00001ca0


	//   ....[23]....
        /*063c*/ 	.word	0x00001cb0


	//   ....[24]....
        /*0640*/ 	.word	0x00001cd0


	//   ....[25]....
        /*0644*/ 	.word	0x00001d00


	//   ....[26]....
        /*0648*/ 	.word	0x00001d10


	//   ....[27]....
        /*064c*/ 	.word	0x00001d20


	//   ....[28]....
        /*0650*/ 	.word	0x00001d30


	//   ....[29]....
        /*0654*/ 	.word	0x00002200


	//   ....[30]....
        /*0658*/ 	.word	0x00002210


	//   ....[31]....
        /*065c*/ 	.word	0x00002220


	//   ....[32]....
        /*0660*/ 	.word	0x00002230


	//   ....[33]....
        /*0664*/ 	.word	0x00002240


	//   ....[34]....
        /*0668*/ 	.word	0x00002260


	//   ....[35]....
        /*066c*/ 	.word	0x000022a0


	//   ....[36]....
        /*0670*/ 	.word	0x000022b0


	//   ....[37]....
        /*0674*/ 	.word	0x000023a0


	//   ....[38]....
        /*0678*/ 	.word	0x000023b0


	//   ....[39]....
        /*067c*/ 	.word	0x00002410


	//   ....[40]....
        /*0680*/ 	.word	0x00002430


	//   ....[41]....
        /*0684*/ 	.word	0x00002e90


	//   ....[42]....
        /*0688*/ 	.word	0x00002ea0


	//   ....[43]....
        /*068c*/ 	.word	0x00002eb0


	//   ....[44]....
        /*0690*/ 	.word	0x00002ec0


	//   ....[45]....
        /*0694*/ 	.word	0x00002ed0


	//   ....[46]....
        /*0698*/ 	.word	0x00002ee0


	//   ....[47]....
        /*069c*/ 	.word	0x00002ef0


	//   ....[48]....
        /*06a0*/ 	.word	0x00002f00


	//   ....[49]....
        /*06a4*/ 	.word	0x00002f20


	//   ....[50]....
        /*06a8*/ 	.word	0x00002f50


	//   ....[51]....
        /*06ac*/ 	.word	0x00002f70


	//   ....[52]....
        /*06b0*/ 	.word	0x00002f90


	//   ....[53]....
        /*06b4*/ 	.word	0x00003500


	//   ....[54]....
        /*06b8*/ 	.word	0x000037b0


	//   ....[55]....
        /*06bc*/ 	.word	0x000043a0


	//   ....[56]....
        /*06c0*/ 	.word	0x00004e10


	//   ....[57]....
        /*06c4*/ 	.word	0x00005c50


	//   ....[58]....
        /*06c8*/ 	.word	0x00005d80


	//   ....[59]....
        /*06cc*/ 	.word	0x000061a0


	//   ....[60]....
        /*06d0*/ 	.word	0x00006240


	//   ....[61]....
        /*06d4*/ 	.word	0x00006810


	//   ....[62]....
        /*06d8*/ 	.word	0x00006870


	//   ....[63]....
        /*06dc*/ 	.word	0x000068e0


	//   ....[64]....
        /*06e0*/ 	.word	0x00006920


	//   ....[65]....
        /*06e4*/ 	.word	0x00009160


	//   ....[66]....
        /*06e8*/ 	.word	0x00009170


	//   ....[67]....
        /*06ec*/ 	.word	0x00009180


	//   ....[68]....
        /*06f0*/ 	.word	0x00009190


	//   ....[69]....
        /*06f4*/ 	.word	0x000091a0


	//   ....[70]....
        /*06f8*/ 	.word	0x000091b0


	//   ....[71]....
        /*06fc*/ 	.word	0x000091c0


	//   ....[72]....
        /*0700*/ 	.word	0x000091d0


	//   ....[73]....
        /*0704*/ 	.word	0x000091e0


	//   ....[74]....
        /*0708*/ 	.word	0x000091f0


	//   ....[75]....
        /*070c*/ 	.word	0x00009200


	//   ....[76]....
        /*0710*/ 	.word	0x00009210


	//   ....[77]....
        /*0714*/ 	.word	0x0000a8a0


	//   ....[78]....
        /*0718*/ 	.word	0x0000a8b0


	//   ....[79]....
        /*071c*/ 	.word	0x0000a8c0


	//   ....[80]....
        /*0720*/ 	.word	0x0000a8d0


	//   ....[81]....
        /*0724*/ 	.word	0x0000a8e0


	//   ....[82]....
        /*0728*/ 	.word	0x0000a8f0


	//   ....[83]....
        /*072c*/ 	.word	0x0000a900


	//   ....[84]....
        /*0730*/ 	.word	0x0000a920


	//   ....[85]....
        /*0734*/ 	.word	0x0000a940


	//   ....[86]....
        /*0738*/ 	.word	0x0000a980


	//   ....[87]....
        /*073c*/ 	.word	0x0000a9a0


	//   ....[88]....
        /*0740*/ 	.word	0x0000a9c0


	//   ....[89]....
        /*0744*/ 	.word	0x0000ab30


	//   ....[90]....
        /*0748*/ 	.word	0x0000ad70


	//   ....[91]....
        /*074c*/ 	.word	0x0000b6b0


	//   ....[92]....
        /*0750*/ 	.word	0x0000be70


	//   ....[93]....
        /*0754*/ 	.word	0x0000c890


	//   ....[94]....
        /*0758*/ 	.word	0x0000c8b0


	//   ....[95]....
        /*075c*/ 	.word	0x0000ce70


	//   ....[96]....
        /*0760*/ 	.word	0x0000d050


	//   ....[97]....
        /*0764*/ 	.word	0x0000d210


	//   ....[98]....
        /*0768*/ 	.word	0x0000d410


	//   ....[99]....
        /*076c*/ 	.word	0x0000d530


	//   ....[100]....
        /*0770*/ 	.word	0x0000d610


	//   ....[101]....
        /*0774*/ 	.word	0x0000fe90


	//   ....[102]....
        /*0778*/ 	.word	0x0000fea0


	//   ....[103]....
        /*077c*/ 	.word	0x0000feb0


	//   ....[104]....
        /*0780*/ 	.word	0x0000fec0


	//   ....[105]....
        /*0784*/ 	.word	0x0000fed0


	//   ....[106]....
        /*0788*/ 	.word	0x0000fee0


	//   ....[107]....
        /*078c*/ 	.word	0x0000fef0


	//   ....[108]....
        /*0790*/ 	.word	0x0000ff00


	//   ....[109]....
        /*0794*/ 	.word	0x0000ff10


	//   ....[110]....
        /*0798*/ 	.word	0x0000ff20


	//   ....[111]....
        /*079c*/ 	.word	0x0000ff30


	//   ....[112]....
        /*07a0*/ 	.word	0x0000ff40


	//   ....[113]....
        /*07a4*/ 	.word	0x000115c0


	//   ....[114]....
        /*07a8*/ 	.word	0x000115d0


	//   ....[115]....
        /*07ac*/ 	.word	0x000115e0


	//   ....[116]....
        /*07b0*/ 	.word	0x000115f0


	//   ....[117]....
        /*07b4*/ 	.word	0x00011600


	//   ....[118]....
        /*07b8*/ 	.word	0x00011610


	//   ....[119]....
        /*07bc*/ 	.word	0x00011620


	//   ....[120]....
        /*07c0*/ 	.word	0x00011630


	//   ....[121]....
        /*07c4*/ 	.word	0x00011650


	//   ....[122]....
        /*07c8*/ 	.word	0x00011680


	//   ....[123]....
        /*07cc*/ 	.word	0x000116c0


	//   ....[124]....
        /*07d0*/ 	.word	0x000116e0


	//   ....[125]....
        /*07d4*/ 	.word	0x00011bd0


	//   ....[126]....
        /*07d8*/ 	.word	0x00011d30


	//   ....[127]....
        /*07dc*/ 	.word	0x00011d70


	//   ....[128]....
        /*07e0*/ 	.word	0x00011df0


	//   ....[129]....
        /*07e4*/ 	.word	0x00011e20


	//   ....[130]....
        /*07e8*/ 	.word	0x00011e50


	//   ....[131]....
        /*07ec*/ 	.word	0x00011f70


	//   ....[132]....
        /*07f0*/ 	.word	0x00012270


	//   ....[133]....
        /*07f4*/ 	.word	0x00014ac0


	//   ....[134]....
        /*07f8*/ 	.word	0x00014af0


	//   ....[135]....
        /*07fc*/ 	.word	0x00014b10


	//   ....[136]....
        /*0800*/ 	.word	0x00014b50


	//   ....[137]....
        /*0804*/ 	.word	0x00014b70


	//   ....[138]....
        /*0808*/ 	.word	0x00014b90


	//   ....[139]....
        /*080c*/ 	.word	0x00014bb0


	//   ....[140]....
        /*0810*/ 	.word	0x00014bd0


	//   ....[141]....
        /*0814*/ 	.word	0x00014bf0


	//   ....[142]....
        /*0818*/ 	.word	0x00014c10


	//   ....[143]....
        /*081c*/ 	.word	0x00014c30


	//   ....[144]....
        /*0820*/ 	.word	0x00014c50


	//   ....[145]....
        /*0824*/ 	.word	0x00016060


	//   ....[146]....
        /*0828*/ 	.word	0x00016070


	//   ....[147]....
        /*082c*/ 	.word	0x00016080


	//   ....[148]....
        /*0830*/ 	.word	0x00016090


	//   ....[149]....
        /*0834*/ 	.word	0x000160a0


	//   ....[150]....
        /*0838*/ 	.word	0x000160b0


	//   ....[151]....
        /*083c*/ 	.word	0x000160c0


	//   ....[152]....
        /*0840*/ 	.word	0x000160e0


	//   ....[153]....
        /*0844*/ 	.word	0x00016100


	//   ....[154]....
        /*0848*/ 	.word	0x00016140


	//   ....[155]....
        /*084c*/ 	.word	0x00016160


	//   ....[156]....
        /*0850*/ 	.word	0x00016180


	//   ....[157]....
        /*0854*/ 	.word	0x000162f0


	//   ....[158]....
        /*0858*/ 	.word	0x00016c40


	//   ....[159]....
        /*085c*/ 	.word	0x00016e40


	//   ....[160]....
        /*0860*/ 	.word	0x000175f0


	//   ....[161]....
        /*0864*/ 	.word	0x00018060


	//   ....[162]....
        /*0868*/ 	.word	0x00018440


	//   ....[163]....
        /*086c*/ 	.word	0x00018490


	//   ....[164]....
        /*0870*/ 	.word	0x00018580


	//   ....[165]....
        /*0874*/ 	.word	0x00018a60


	//   ....[166]....
        /*0878*/ 	.word	0x00018ac0


	//   ....[167]....
        /*087c*/ 	.word	0x00018d00


	//   ....[168]....
        /*0880*/ 	.word	0x00018db0


	//   ....[169]....
        /*0884*/ 	.word	0x0001b2d0


	//   ....[170]....
        /*0888*/ 	.word	0x0001b2e0


	//   ....[171]....
        /*088c*/ 	.word	0x0001b2f0


	//   ....[172]....
        /*0890*/ 	.word	0x0001b300


	//   ....[173]....
        /*0894*/ 	.word	0x0001b330


	//   ....[174]....
        /*0898*/ 	.word	0x0001b350


	//   ....[175]....
        /*089c*/ 	.word	0x0001b370


	//   ....[176]....
        /*08a0*/ 	.word	0x0001b380


	//   ....[177]....
        /*08a4*/ 	.word	0x0001c000


	//   ....[178]....
        /*08a8*/ 	.word	0x0001c030


	//   ....[179]....
        /*08ac*/ 	.word	0x0001c060


	//   ....[180]....
        /*08b0*/ 	.word	0x0001c090


	//   ....[181]....
        /*08b4*/ 	.word	0x0001c0d0


	//   ....[182]....
        /*08b8*/ 	.word	0x0001c100


	//   ....[183]....
        /*08bc*/ 	.word	0x0001c120


	//   ....[184]....
        /*08c0*/ 	.word	0x0001c130


	//   ....[185]....
        /*08c4*/ 	.word	0x0001c150


	//   ....[186]....
        /*08c8*/ 	.word	0x0001c160


	//   ....[187]....
        /*08cc*/ 	.word	0x0001c510


	//   ....[188]....
        /*08d0*/ 	.word	0x0001c530


	//   ....[189]....
        /*08d4*/ 	.word	0x0001c830


	//   ....[190]....
        /*08d8*/ 	.word	0x0001c850


	//   ....[191]....
        /*08dc*/ 	.word	0x0001cb50


	//   ....[192]....
        /*08e0*/ 	.word	0x0001cb60


	//----- nvinfo : EIATTR_EXIT_INSTR_OFFSETS
	.align		4
.L_186:
        /*08e4*/ 	.byte	0x04, 0x1c
        /*08e6*/ 	.short	(.L_188 - .L_187)


	//   ....[0]....
.L_187:
        /*08e8*/ 	.word	0x000001c0


	//   ....[1]....
        /*08ec*/ 	.word	0x0001cb70


	//   ....[2]....
        /*08f0*/ 	.word	0x0001ce10


	//   ....[3]....
        /*08f4*/ 	.word	0x0001ce60


	//   ....[4]....
        /*08f8*/ 	.word	0x0001ce90


	//   ....[5]....
        /*08fc*/ 	.word	0x0001cef0


	//   ....[6]....
        /*0900*/ 	.word	0x0001d180


	//----- nvinfo : EIATTR_CTAIDZ_USED
	.align		4
.L_188:
        /*0904*/ 	.byte	0x01, 0x04
	.zero		2


	//----- nvinfo : EIATTR_MAX_THREADS
	.align		4
        /*0908*/ 	.byte	0x04, 0x05
        /*090a*/ 	.short	(.L_190 - .L_189)
.L_189:
        /*090c*/ 	.word	0x00000080
        /*0910*/ 	.word	0x00000001
        /*0914*/ 	.word	0x00000001


	//----- nvinfo : EIATTR_CRS_STACK_SIZE
	.align		4
.L_190:
        /*0918*/ 	.byte	0x04, 0x1e
        /*091a*/ 	.short	(.L_192 - .L_191)
.L_191:
        /*091c*/ 	.word	0x00000000
.L_192:


//--------------------- .nv.info._ZN7cutlass13device_kernelIN5flash19enable_sm80_to_sm89INS1_16FlashAttnFwdSm80INS1_25CollectiveMainloopFwdSm80ILi4ELi1ELb0EN4cute5tupleIJNS5_1CILi128EEENS7_ILi80EEENS7_ILi64EEEEEELi64ENS_10bfloat16_tEfNS_4arch4Sm80ELb0ELb1ELb1ELb1ELb1ELb0ELb1ELb1EEENS1_21CollectiveEpilogueFwdINS6_IJS8_SA_S9_EEENS6_IJNS7_ILi1EEESI_SI_EEESC_SE_Li128ELb1ELb1ELb1ELb0EEENS1_36VarlenDynamicPersistentTileSchedulerILi128ELi80ELi128ELi128ELb1ELb1ELb0ELb1ELb0ELb1EEEEEEEEEvNT_6ParamsE --------------------------
	.section	.nv.info._ZN7cutlass13device_kernelIN5flash19enable_sm80_to_sm89INS1_16FlashAttnFwdSm80INS1_25CollectiveMainloopFwdSm80ILi4ELi1ELb0EN4cute5tupleIJNS5_1CILi128EEENS7_ILi80EEENS7_ILi64EEEEEELi64ENS_10bfloat16_tEfNS_4arch4Sm80ELb0ELb1ELb1ELb1ELb1ELb0ELb1ELb1EEENS1_21CollectiveEpilogueFwdINS6_IJS8_SA_S9_EEENS6_IJNS7_ILi1EEESI_SI_EEESC_SE_Li128ELb1ELb1ELb1ELb0EEENS1_36VarlenDynamicPersistentTileSchedulerILi128ELi80ELi128ELi128ELb1ELb1ELb0ELb1ELb0ELb1EEEEEEEEEvNT_6ParamsE,"",@"SHT_CUDA_INFO"
	.sectionflags	@""
	.align	4


	//----- nvinfo : EIATTR_CUDA_API_VERSION
	.align		4
        /*0000*/ 	.byte	0x04, 0x37
        /*0002*/ 	.short	(.L_194 - .L_193)
.L_193:
        /*0004*/ 	.word	0x00000082


	//----- nvinfo : EIATTR_SW2861232_WAR
	.align		4
.L_194:
        /*0008*/ 	.byte	0x01, 0x35
	.zero		2


	//----- nvinfo : EIATTR_PARAM_CBANK
	.align		4
        /*000c*/ 	.byte	0x04, 0x0a
        /*000e*/ 	.short	(.L_196 - .L_195)
	.align		4
.L_195:
        /*0010*/ 	.word	index@(.nv.constant0._ZN7cutlass13device_kernelIN5flash19enable_sm80_to_sm89INS1_16FlashAttnFwdSm80INS1_25CollectiveMainloopFwdSm80ILi4ELi1ELb0EN4cute5tupleIJNS5_1CILi128EEENS7_ILi80EEENS7_ILi64EEEEEELi64ENS_10bfloat16_tEfNS_4arch4Sm80ELb0ELb1ELb1ELb1ELb1ELb0ELb1ELb1EEENS1_21CollectiveEpilogueFwdINS6_IJS8_SA_S9_EEENS6_IJNS7_ILi1EEESI_SI_EEESC_SE_Li128ELb1ELb1ELb1ELb0EEENS1_36VarlenDynamicPersistentTileSchedulerILi128ELi80ELi128ELi128ELb1ELb1ELb0ELb1ELb0ELb1EEEEEEEEEvNT_6ParamsE)
        /*0014*/ 	.short	0x0160
        /*0016*/ 	.short	0x0438


	//----- nvinfo : EIATTR_CBANK_PARAM_SIZE
	.align		4
.L_196:
        /*0018*/ 	.byte	0x03, 0x19
        /*001a*/ 	.short	0x0438


	//----- nvinfo : EIATTR_KPARAM_INFO
	.align		4
        /*001c*/ 	.byte	0x04, 0x17
        /*001e*/ 	.short	(.L_198 - .L_197)
.L_197:
        /*0020*/ 	.word	0x00000000
        /*0024*/ 	.short	0x0000
        /*0026*/ 	.short	0x0000
        /*0028*/ 	.byte	0x00, 0xf0, 0xe1, 0x10


	//----- nvinfo : EIATTR_MAXREG_COUNT
	.align		4
.L_198:
        /*002c*/ 	.byte	0x03, 0x1b
        /*002e*/ 	.short	0x00ff


	//----- nvinfo : EIATTR_NUM_BARRIERS
	.align		4
        /*0030*/ 	.byte	0x02, 0x4c
        /*0032*/ 	.byte	0x06
	.zero		1


	//----- nvinfo : EIATTR_ANNOTATIONS
	.align		4
        /*0034*/ 	.byte	0x04, 0x55
        /*0036*/ 	.short	(.L_200 - .L_199)


	//   ....[0]....
.L_199:
        /* <DEDUP_REMOVED lines=138> */


	//----- nvinfo : EIATTR_MERCURY_ISA_VERSION
	.align		4
.L_200:
        /*08c8*/ 	.byte	0x03, 0x5f
        /*08ca*/ 	.short	0x0000


	//----- nvinfo : EIATTR_INT_WARP_WIDE_INSTR_OFFSETS
	.align		4
        /*08cc*/ 	.byte	0x04, 0x31
        /*08ce*/ 	.short	(.L_202 - .L_201)


	//   ....[0]....
.L_201:
        /*08d0*/ 	.word	0x00018ba0


	//   ....[1]....
        /*08d4*/ 	.word	0x00018c20


	//----- nvinfo : EIATTR_COOP_GROUP_MASK_REGIDS
	.align		4
.L_202:
        /*08d8*/ 	.byte	0x04, 0x29
        /*08da*/ 	.short	(.L_204 - .L_203)


	//   ....[0]....
.L_203:
        /*08dc*/ 	.word	0xffffffff


	//   ....[1]....
        /*08e0*/ 	.word	0xffffffff


	//   ....[2]....
        /*08e4*/ 	.word	0xffffffff


	//   ....[3]....
        /*08e8*/ 	.word	0xffffffff


	//   ....[4]....
        /*08ec*/ 	.word	0xffffffff


	//   ....[5]....
        /*08f0*/ 	.word	0xffffffff


	//   ....[6]....
        /*08f4*/ 	.word	0xffffffff


	//   ....[7]....
        /*08f8*/ 	.word	0xffffffff


	//   ....[8]....
        /*08fc*/ 	.word	0xffffffff


	//   ....[9]....
        /*0900*/ 	.word	0xffffffff


	//   ....[10]....
        /*0904*/ 	.word	0xffffffff


	//   ....[11]....
        /*0908*/ 	.word	0xffffffff


	//   ....[12]....
        /*090c*/ 	.word	0xffffffff


	//   ....[13]....
        /*0910*/ 	.word	0xffffffff


	//   ....[14]....
        /*0914*/ 	.word	0xffffffff


	//   ....[15]....
        /*0918*/ 	.word	0xffffffff


	//   ....[16]....
        /*091c*/ 	.word	0xffffffff


	//   ....[17]....
        /*0920*/ 	.word	0xffffffff


	//   ....[18]....
        /*0924*/ 	.word	0xffffffff


	//   ....[19]....
        /*0928*/ 	.word	0xffffffff


	//   ....[20]....
        /*092c*/ 	.word	0xffffffff


	//   ....[21]....
        /*0930*/ 	.word	0xffffffff


	//   ....[22]....
        /*0934*/ 	.word	0xffffffff


	//   ....[23]....
        /*0938*/ 	.word	0xffffffff


	//   ....[24]....
        /*093c*/ 	.word	0xffffffff


	//   ....[25]....
        /*0940*/ 	.word	0xffffffff


	//   ....[26]....
        /*0944*/ 	.word	0xffffffff


	//   ....[27]....
        /*0948*/ 	.word	0xffffffff


	//   ....[28]....
        /*094c*/ 	.word	0xffffffff


	//   ....[29]....
        /*0950*/ 	.word	0xffffffff


	//   ....[30]....
        /*0954*/ 	.word	0xffffffff


	//   ....[31]....
        /*0958*/ 	.word	0xffffffff


	//   ....[32]....
        /*095c*/ 	.word	0xffffffff


	//   ....[33]....
        /*0960*/ 	.word	0xffffffff


	//   ....[34]....
        /*0964*/ 	.word	0xffffffff


	//   ....[35]....
        /*0968*/ 	.word	0xffffffff


	//   ....[36]....
        /*096c*/ 	.word	0xffffffff


	//   ....[37]....
        /*0970*/ 	.word	0xffffffff


	//   ....[38]....
        /*0974*/ 	.word	0xffffffff


	//   ....[39]....
        /*0978*/ 	.word	0xffffffff


	//   ....[40]....
        /*097c*/ 	.word	0xffffffff


	//   ....[41]....
        /*0980*/ 	.word	0xffffffff


	//   ....[42]....
        /*0984*/ 	.word	0xffffffff


	//   ....[43]....
        /*0988*/ 	.word	0xffffffff


	//   ....[44]....
        /*098c*/ 	.word	0xffffffff


	//   ....[45]....
        /*0990*/ 	.word	0xffffffff


	//   ....[46]....
        /*0994*/ 	.word	0xffffffff


	//   ....[47]....
        /*0998*/ 	.word	0xffffffff


	//   ....[48]....
        /*099c*/ 	.word	0xffffffff


	//   ....[49]....
        /*09a0*/ 	.word	0xffffffff


	//   ....[50]....
        /*09a4*/ 	.word	0xffffffff


	//   ....[51]....
        /*09a8*/ 	.word	0xffffffff


	//   ....[52]....
        /*09ac*/ 	.word	0xffffffff


	//   ....[53]....
        /*09b0*/ 	.word	0xffffffff


	//   ....[54]....
        /*09b4*/ 	.word	0xffffffff


	//   ....[55]....
        /*09b8*/ 	.word	0xffffffff


	//   ....[56]....
        /*09bc*/ 	.word	0xffffffff


	//   ....[57]....
        /*09c0*/ 	.word	0xffffffff


	//   ....[58]....
        /*09c4*/ 	.word	0xffffffff


	//   ....[59]....
        /*09c8*/ 	.word	0xffffffff


	//   ....[60]....
        /*09cc*/ 	.word	0xffffffff


	//   ....[61]....
        /*09d0*/ 	.word	0xffffffff


	//   ....[62]....
        /*09d4*/ 	.word	0xffffffff


	//   ....[63]....
        /*09d8*/ 	.word	0xffffffff


	//   ....[64]....
        /*09dc*/ 	.word	0xffffffff


	//   ....[65]....
        /*09e0*/ 	.word	0xffffffff


	//   ....[66]....
        /*09e4*/ 	.word	0xffffffff


	//   ....[67]....
        /*09e8*/ 	.word	0xffffffff


	//   ....[68]....
        /*09ec*/ 	.word	0xffffffff


	//   ....[69]....
        /*09f0*/ 	.word	0xffffffff


	//   ....[70]....
        /*09f4*/ 	.word	0xffffffff


	//   ....[71]....
        /*09f8*/ 	.word	0xffffffff


	//   ....[72]....
        /*09fc*/ 	.word	0xffffffff


	//   ....[73]....
        /*0a00*/ 	.word	0xffffffff


	//   ....[74]....
        /*0a04*/ 	.word	0xffffffff


	//   ....[75]....
        /*0a08*/ 	.word	0xffffffff


	//   ....[76]....
        /*0a0c*/ 	.word	0xffffffff


	//   ....[77]....
        /*0a10*/ 	.word	0xffffffff


	//   ....[78]....
        /*0a14*/ 	.word	0xffffffff


	//   ....[79]....
        /*0a18*/ 	.word	0xffffffff


	//   ....[80]....
        /*0a1c*/ 	.word	0xffffffff


	//   ....[81]....
        /*0a20*/ 	.word	0xffffffff


	//   ....[82]....
        /*0a24*/ 	.word	0xffffffff


	//   ....[83]....
        /*0a28*/ 	.word	0xffffffff


	//   ....[84]....
        /*0a2c*/ 	.word	0xffffffff


	//   ....[85]....
        /*0a30*/ 	.word	0xffffffff


	//   ....[86]....
        /*0a34*/ 	.word	0xffffffff


	//   ....[87]....
        /*0a38*/ 	.word	0xffffffff


	//   ....[88]....
        /*0a3c*/ 	.word	0xffffffff


	//   ....[89]....
        /*0a40*/ 	.word	0xffffffff


	//   ....[90]....
        /*0a44*/ 	.word	0xffffffff


	//   ....[91]....
        /*0a48*/ 	.word	0xffffffff


	//   ....[92]....
        /*0a4c*/ 	.word	0xffffffff


	//   ....[93]....
        /*0a50*/ 	.word	0xffffffff


	//   ....[94]....
        /*0a54*/ 	.word	0xffffffff


	//   ....[95]....
        /*0a58*/ 	.word	0xffffffff


	//   ....[96]....
        /*0a5c*/ 	.word	0xffffffff


	//   ....[97]....
        /*0a60*/ 	.word	0xffffffff


	//   ....[98]....
        /*0a64*/ 	.word	0xffffffff


	//   ....[99]....
        /*0a68*/ 	.word	0xffffffff


	//   ....[100]....
        /*0a6c*/ 	.word	0xffffffff


	//   ....[101]....
        /*0a70*/ 	.word	0xffffffff


	//   ....[102]....
        /*0a74*/ 	.word	0xffffffff


	//   ....[103]....
        /*0a78*/ 	.word	0xffffffff


	//   ....[104]....
        /*0a7c*/ 	.word	0xffffffff


	//   ....[105]....
        /*0a80*/ 	.word	0xffffffff


	//   ....[106]....
        /*0a84*/ 	.word	0xffffffff


	//   ....[107]....
        /*0a88*/ 	.word	0xffffffff


	//   ....[108]....
        /*0a8c*/ 	.word	0xffffffff


	//   ....[109]....
        /*0a90*/ 	.word	0xffffffff


	//   ....[110]....
        /*0a94*/ 	.word	0xffffffff


	//   ....[111]....
        /*0a98*/ 	.word	0xffffffff


	//   ....[112]....
        /*0a9c*/ 	.word	0xffffffff


	//   ....[113]....
        /*0aa0*/ 	.word	0xffffffff


	//   ....[114]....
        /*0aa4*/ 	.word	0xffffffff


	//   ....[115]....
        /*0aa8*/ 	.word	0xffffffff


	//   ....[116]....
        /*0aac*/ 	.word	0xffffffff


	//   ....[117]....
        /*0ab0*/ 	.word	0xffffffff


	//   ....[118]....
        /*0ab4*/ 	.word	0xffffffff


	//   ....[119]....
        /*0ab8*/ 	.word	0xffffffff


	//   ....[120]....
        /*0abc*/ 	.word	0xffffffff


	//   ....[121]....
        /*0ac0*/ 	.word	0xffffffff


	//   ....[122]....
        /*0ac4*/ 	.word	0xffffffff


	//   ....[123]....
        /*0ac8*/ 	.word	0xffffffff


	//   ....[124]....
        /*0acc*/ 	.word	0xffffffff


	//   ....[125]....
        /*0ad0*/ 	.word	0xffffffff


	//   ....[126]....
        /*0ad4*/ 	.word	0xffffffff


	//   ....[127]....
        /*0ad8*/ 	.word	0xffffffff


	//   ....[128]....
        /*0adc*/ 	.word	0xffffffff


	//   ....[129]....
        /*0ae0*/ 	.word	0xffffffff


	//   ....[130]....
        /*0ae4*/ 	.word	0xffffffff


	//   ....[131]....
        /*0ae8*/ 	.word	0xffffffff


	//   ....[132]....
        /*0aec*/ 	.word	0xffffffff


	//   ....[133]....
        /*0af0*/ 	.word	0xffffffff


	//   ....[134]....
        /*0af4*/ 	.word	0xffffffff


	//   ....[135]....
        /*0af8*/ 	.word	0xffffffff


	//   ....[136]....
        /*0afc*/ 	.word	0xffffffff


	//   ....[137]....
        /*0b00*/ 	.word	0xffffffff


	//   ....[138]....
        /*0b04*/ 	.word	0xffffffff


	//   ....[139]....
        /*0b08*/ 	.word	0xffffffff


	//   ....[140]....
        /*0b0c*/ 	.word	0xffffffff


	//   ....[141]....
        /*0b10*/ 	.word	0xffffffff


	//   ....[142]....
        /*0b14*/ 	.word	0xffffffff


	//   ....[143]....
        /*0b18*/ 	.word	0xffffffff


	//   ....[144]....
        /*0b1c*/ 	.word	0xffffffff


	//   ....[145]....
        /*0b20*/ 	.word	0xffffffff


	//   ....[146]....
        /*0b24*/ 	.word	0xffffffff


	//   ....[147]....
        /*0b28*/ 	.word	0xffffffff


	//   ....[148]....
        /*0b2c*/ 	.word	0xffffffff


	//   ....[149]....
        /*0b30*/ 	.word	0xffffffff


	//   ....[150]....
        /*0b34*/ 	.word	0xffffffff


	//   ....[151]....
        /*0b38*/ 	.word	0xffffffff


	//   ....[152]....
        /*0b3c*/ 	.word	0xffffffff


	//   ....[153]....
        /*0b40*/ 	.word	0xffffffff


	//   ....[154]....
        /*0b44*/ 	.word	0xffffffff


	//   ....[155]....
        /*0b48*/ 	.word	0xffffffff


	//   ....[156]....
        /*0b4c*/ 	.word	0xffffffff


	//   ....[157]....
        /*0b50*/ 	.word	0xffffffff


	//   ....[158]....
        /*0b54*/ 	.word	0xffffffff


	//   ....[159]....
        /*0b58*/ 	.word	0xffffffff


	//   ....[160]....
        /*0b5c*/ 	.word	0xffffffff


	//   ....[161]....
        /*0b60*/ 	.word	0xffffffff


	//   ....[162]....
        /*0b64*/ 	.word	0xffffffff


	//   ....[163]....
        /*0b68*/ 	.word	0xffffffff


	//   ....[164]....
        /*0b6c*/ 	.word	0xffffffff


	//   ....[165]....
        /*0b70*/ 	.word	0xffffffff


	//   ....[166]....
        /*0b74*/ 	.word	0xffffffff


	//   ....[167]....
        /*0b78*/ 	.word	0xffffffff


	//   ....[168]....
        /*0b7c*/ 	.word	0xffffffff


	//   ....[169]....
        /*0b80*/ 	.word	0xffffffff


	//   ....[170]....
        /*0b84*/ 	.word	0xffffffff


	//   ....[171]....
        /*0b88*/ 	.word	0xffffffff


	//   ....[172]....
        /*0b8c*/ 	.word	0xffffffff


	//   ....[173]....
        /*0b90*/ 	.word	0xffffffff


	//   ....[174]....
        /*0b94*/ 	.word	0xffffffff


	//   ....[175]....
        /*0b98*/ 	.word	0xffffffff


	//   ....[176]....
        /*0b9c*/ 	.word	0xffffffff


	//   ....[177]....
        /*0ba0*/ 	.word	0xffffffff


	//   ....[178]....
        /*0ba4*/ 	.word	0xffffffff


	//   ....[179]....
        /*0ba8*/ 	.word	0xffffffff


	//   ....[180]....
        /*0bac*/ 	.word	0xffffffff


	//   ....[181]....
        /*0bb0*/ 	.word	0xffffffff


	//   ....[182]....
        /*0bb4*/ 	.word	0xffffffff


	//   ....[183]....
        /*0bb8*/ 	.word	0xffffffff


	//   ....[184]....
        /*0bbc*/ 	.word	0xffffffff


	//   ....[185]....
        /*0bc0*/ 	.word	0xffffffff


	//   ....[186]....
        /*0bc4*/ 	.word	0xffffffff


	//   ....[187]....
        /*0bc8*/ 	.word	0xffffffff


	//   ....[188]....
        /*0bcc*/ 	.word	0xffffffff


	//   ....[189]....
        /*0bd0*/ 	.word	0xffffffff


	//   ....[190]....
        /*0bd4*/ 	.word	0xffffffff


	//   ....[191]....
        /*0bd8*/ 	.word	0xffffffff


	//   ....[192]....
        /*0bdc*/ 	.word	0xffffffff


	//   ....[193]....
        /*0be0*/ 	.word	0xffffffff


	//   ....[194]....
        /*0be4*/ 	.word	0xffffffff


	//   ....[195]....
        /*0be8*/ 	.word	0xffffffff


	//   ....[196]....
        /*0bec*/ 	.word	0xffffffff


	//   ....[197]....
        /*0bf0*/ 	.word	0xffffffff


	//   ....[198]....
        /*0bf4*/ 	.word	0xffffffff


	//   ....[199]....
        /*0bf8*/ 	.word	0xffffffff


	//   ....[200]....
        /*0bfc*/ 	.word	0xffffffff


	//   ....[201]....
        /*0c00*/ 	.word	0xffffffff


	//   ....[202]....
        /*0c04*/ 	.word	0xffffffff


	//   ....[203]....
        /*0c08*/ 	.word	0xffffffff


	//   ....[204]....
        /*0c0c*/ 	.word	0xffffffff


	//   ....[205]....
        /*0c10*/ 	.word	0xffffffff


	//   ....[206]....
        /*0c14*/ 	.word	0xffffffff


	//   ....[207]....
        /*0c18*/ 	.word	0xffffffff


	//   ....[208]....
        /*0c1c*/ 	.word	0xffffffff


	//   ....[209]....
        /*0c20*/ 	.word	0xffffffff


	//   ....[210]....
        /*0c24*/ 	.word	0xffffffff


	//   ....[211]....
        /*0c28*/ 	.word	0xffffffff


	//   ....[212]....
        /*0c2c*/ 	.word	0xffffffff


	//   ....[213]....
        /*0c30*/ 	.word	0xffffffff


	//   ....[214]....
        /*0c34*/ 	.word	0xffffffff


	//   ....[215]....
        /*0c38*/ 	.word	0xffffffff


	//   ....[216]....
        /*0c3c*/ 	.word	0xffffffff


	//   ....[217]....
        /*0c40*/ 	.word	0xffffffff


	//   ....[218]....
        /*0c44*/ 	.word	0xffffffff


	//   ....[219]....
        /*0c48*/ 	.word	0xffffffff


	//   ....[220]....
        /*0c4c*/ 	.word	0xffffffff


	//   ....[221]....
        /*0c50*/ 	.word	0xffffffff


	//   ....[222]....
        /*0c54*/ 	.word	0xffffffff


	//   ....[223]....
        /*0c58*/ 	.word	0xffffffff


	//   ....[224]....
        /*0c5c*/ 	.word	0xffffffff


	//   ....[225]....
        /*0c60*/ 	.word	0xffffffff


	//   ....[226]....
        /*0c64*/ 	.word	0xffffffff


	//   ....[227]....
        /*0c68*/ 	.word	0xffffffff


	//   ....[228]....
        /*0c6c*/ 	.word	0xffffffff


	//   ....[229]....
        /*0c70*/ 	.word	0xffffffff


	//   ....[230]....
        /*0c74*/ 	.word	0xffffffff


	//   ....[231]....
        /*0c78*/ 	.word	0xffffffff


	//   ....[232]....
        /*0c7c*/ 	.word	0xffffffff


	//   ....[233]....
        /*0c80*/ 	.word	0xffffffff


	//   ....[234]....
        /*0c84*/ 	.word	0xffffffff


	//   ....[235]....
        /*0c88*/ 	.word	0xffffffff


	//   ....[236]....
        /*0c8c*/ 	.word	0xffffffff


	//   ....[237]....
        /*0c90*/ 	.word	0xffffffff


	//   ....[238]....
        /*0c94*/ 	.word	0xffffffff


	//   ....[239]....
        /*0c98*/ 	.word	0xffffffff


	//   ....[240]....
        /*0c9c*/ 	.word	0xffffffff


	//   ....[241]....
        /*0ca0*/ 	.word	0xffffffff


	//   ....[242]....
        /*0ca4*/ 	.word	0xffffffff


	//   ....[243]....
        /*0ca8*/ 	.word	0xffffffff


	//   ....[244]....
        /*0cac*/ 	.word	0xffffffff


	//   ....[245]....
        /*0cb0*/ 	.word	0xffffffff


	//   ....[246]....
        /*0cb4*/ 	.word	0xffffffff


	//   ....[247]....
        /*0cb8*/ 	.word	0xffffffff


	//   ....[248]....
        /*0cbc*/ 	.word	0xffffffff


	//   ....[249]....
        /*0cc0*/ 	.word	0xffffffff


	//   ....[250]....
        /*0cc4*/ 	.word	0xffffffff


	//   ....[251]....
        /*0cc8*/ 	.word	0xffffffff


	//   ....[252]....
        /*0ccc*/ 	.word	0xffffffff


	//   ....[253]....
        /*0cd0*/ 	.word	0xffffffff


	//   ....[254]....
        /*0cd4*/ 	.word	0xffffffff


	//   ....[255]....
        /*0cd8*/ 	.word	0xffffffff


	//   ....[0]....
        /*0cdc*/ 	.word	0xffffffff


	//   ....[1]....
        /*0ce0*/ 	.word	0xffffffff


	//   ....[2]....
        /*0ce4*/ 	.word	0xffffffff


	//   ....[3]....
        /*0ce8*/ 	.word	0xffffffff


	//   ....[4]....
        /*0cec*/ 	.word	0xffffffff


	//   ....[5]....
        /*0cf0*/ 	.word	0xffffffff


	//   ....[6]....
        /*0cf4*/ 	.word	0xffffffff


	//   ....[7]....
        /*0cf8*/ 	.word	0xffffffff


	//   ....[8]....
        /*0cfc*/ 	.word	0xffffffff


	//   ....[9]....
        /*0d00*/ 	.word	0xffffffff


	//   ....[10]....
        /*0d04*/ 	.word	0xffffffff


	//   ....[11]....
        /*0d08*/ 	.word	0xffffffff


	//   ....[12]....
        /*0d0c*/ 	.word	0xffffffff


	//   ....[13]....
        /*0d10*/ 	.word	0xffffffff


	//   ....[14]....
        /*0d14*/ 	.word	0xffffffff


	//   ....[15]....
        /*0d18*/ 	.word	0xffffffff


	//   ....[16]....
        /*0d1c*/ 	.word	0xffffffff


	//   ....[17]....
        /*0d20*/ 	.word	0xffffffff


	//   ....[18]....
        /*0d24*/ 	.word	0xffffffff


	//   ....[19]....
        /*0d28*/ 	.word	0xffffffff


	//   ....[20]....
        /*0d2c*/ 	.word	0xffffffff


	//   ....[21]....
        /*0d30*/ 	.word	0xffffffff


	//   ....[22]....
        /*0d34*/ 	.word	0xffffffff


	//   ....[23]....
        /*0d38*/ 	.word	0xffffffff


	//   ....[24]....
        /*0d3c*/ 	.word	0xffffffff


	//   ....[25]....
        /*0d40*/ 	.word	0xffffffff


	//   ....[26]....
        /*0d44*/ 	.word	0xffffffff


	//   ....[27]....
        /*0d48*/ 	.word	0xffffffff


	//   ....[28]....
        /*0d4c*/ 	.word	0xffffffff


	//   ....[29]....
        /*0d50*/ 	.word	0xffffffff


	//   ....[30]....
        /*0d54*/ 	.word	0xffffffff


	//   ....[31]....
        /*0d58*/ 	.word	0xffffffff


	//   ....[32]....
        /*0d5c*/ 	.word	0xffffffff


	//   ....[33]....
        /*0d60*/ 	.word	0xffffffff


	//   ....[34]....
        /*0d64*/ 	.word	0xffffffff


	//   ....[35]....
        /*0d68*/ 	.word	0xffffffff


	//   ....[36]....
        /*0d6c*/ 	.word	0xffffffff


	//   ....[37]....
        /*0d70*/ 	.word	0xffffffff


	//   ....[38]....
        /*0d74*/ 	.word	0xffffffff


	//   ....[39]....
        /*0d78*/ 	.word	0xffffffff


	//   ....[40]....
        /*0d7c*/ 	.word	0xffffffff


	//   ....[41]....
        /*0d80*/ 	.word	0xffffffff


	//   ....[42]....
        /*0d84*/ 	.word	0xffffffff


	//   ....[43]....
        /*0d88*/ 	.word	0xffffffff


	//   ....[44]....
        /*0d8c*/ 	.word	0xffffffff


	//   ....[45]....
        /*0d90*/ 	.word	0xffffffff


	//   ....[46]....
        /*0d94*/ 	.word	0xffffffff


	//   ....[47]....
        /*0d98*/ 	.word	0xffffffff


	//   ....[48]....
        /*0d9c*/ 	.word	0xffffffff


	//   ....[49]....
        /*0da0*/ 	.word	0xffffffff


	//   ....[50]....
        /*0da4*/ 	.word	0xffffffff


	//   ....[51]....
        /*0da8*/ 	.word	0xffffffff


	//   ....[52]....
        /*0dac*/ 	.word	0xffffffff


	//   ....[53]....
        /*0db0*/ 	.word	0xffffffff


	//   ....[54]....
        /*0db4*/ 	.word	0xffffffff


	//   ....[55]....
        /*0db8*/ 	.word	0xffffffff


	//   ....[56]....
        /*0dbc*/ 	.word	0xffffffff


	//   ....[57]....
        /*0dc0*/ 	.word	0xffffffff


	//   ....[58]....
        /*0dc4*/ 	.word	0xffffffff


	//   ....[59]....
        /*0dc8*/ 	.word	0xffffffff


	//   ....[60]....
        /*0dcc*/ 	.word	0xffffffff


	//   ....[61]....
        /*0dd0*/ 	.word	0xffffffff


	//   ....[62]....
        /*0dd4*/ 	.word	0xffffffff


	//   ....[63]....
        /*0dd8*/ 	.word	0xffffffff


	//   ....[64]....
        /*0ddc*/ 	.word	0xffffffff


	//   ....[65]....
        /*0de0*/ 	.word	0xffffffff


	//   ....[66]....
        /*0de4*/ 	.word	0xffffffff


	//   ....[67]....
        /*0de8*/ 	.word	0xffffffff


	//   ....[68]....
        /*0dec*/ 	.word	0xffffffff


	//   ....[69]....
        /*0df0*/ 	.word	0xffffffff


	//   ....[70]....
        /*0df4*/ 	.word	0xffffffff


	//   ....[71]....
        /*0df8*/ 	.word	0xffffffff


	//   ....[72]....
        /*0dfc*/ 	.word	0xffffffff


	//   ....[73]....
        /*0e00*/ 	.word	0xffffffff


	//   ....[74]....
        /*0e04*/ 	.word	0xffffffff


	//   ....[75]....
        /*0e08*/ 	.word	0xffffffff


	//   ....[76]....
        /*0e0c*/ 	.word	0xffffffff


	//   ....[77]....
        /*0e10*/ 	.word	0xffffffff


	//   ....[78]....
        /*0e14*/ 	.word	0xffffffff


	//   ....[79]....
        /*0e18*/ 	.word	0xffffffff


	//   ....[80]....
        /*0e1c*/ 	.word	0xffffffff


	//   ....[81]....
        /*0e20*/ 	.word	0xffffffff


	//   ....[82]....
        /*0e24*/ 	.word	0xffffffff


	//   ....[83]....
        /*0e28*/ 	.word	0xffffffff


	//   ....[84]....
        /*0e2c*/ 	.word	0xffffffff


	//   ....[85]....
        /*0e30*/ 	.word	0xffffffff


	//   ....[86]....
        /*0e34*/ 	.word	0xffffffff


	//   ....[87]....
        /*0e38*/ 	.word	0xffffffff


	//   ....[88]....
        /*0e3c*/ 	.word	0xffffffff


	//   ....[89]....
        /*0e40*/ 	.word	0xffffffff


	//   ....[90]....
        /*0e44*/ 	.word	0xffffffff


	//   ....[91]....
        /*0e48*/ 	.word	0xffffffff


	//   ....[92]....
        /*0e4c*/ 	.word	0xffffffff


	//   ....[93]....
        /*0e50*/ 	.word	0xffffffff


	//   ....[94]....
        /*0e54*/ 	.word	0xffffffff


	//   ....[95]....
        /*0e58*/ 	.word	0xffffffff


	//   ....[96]....
        /*0e5c*/ 	.word	0xffffffff


	//   ....[97]....
        /*0e60*/ 	.word	0xffffffff


	//   ....[98]....
        /*0e64*/ 	.word	0xffffffff


	//   ....[99]....
        /*0e68*/ 	.word	0xffffffff


	//   ....[100]....
        /*0e6c*/ 	.word	0xffffffff


	//   ....[101]....
        /*0e70*/ 	.word	0xffffffff


	//   ....[102]....
        /*0e74*/ 	.word	0xffffffff


	//   ....[103]....
        /*0e78*/ 	.word	0xffffffff


	//   ....[104]....
        /*0e7c*/ 	.word	0xffffffff


	//   ....[105]....
        /*0e80*/ 	.word	0xffffffff


	//   ....[106]....
        /*0e84*/ 	.word	0xffffffff


	//   ....[107]....
        /*0e88*/ 	.word	0xffffffff


	//   ....[108]....
        /*0e8c*/ 	.word	0xffffffff


	//   ....[109]....
        /*0e90*/ 	.word	0xffffffff


	//   ....[110]....
        /*0e94*/ 	.word	0xffffffff


	//   ....[111]....
        /*0e98*/ 	.word	0xffffffff


	//   ....[112]....
        /*0e9c*/ 	.word	0xffffffff


	//   ....[113]....
        /*0ea0*/ 	.word	0xffffffff


	//   ....[114]....
        /*0ea4*/ 	.word	0xffffffff


	//   ....[115]....
        /*0ea8*/ 	.word	0xffffffff


	//   ....[116]....
        /*0eac*/ 	.word	0xffffffff


	//   ....[117]....
        /*0eb0*/ 	.word	0xffffffff


	//   ....[118]....
        /*0eb4*/ 	.word	0xffffffff


	//   ....[119]....
        /*0eb8*/ 	.word	0xffffffff


	//   ....[120]....
        /*0ebc*/ 	.word	0xffffffff


	//   ....[121]....
        /*0ec0*/ 	.word	0xffffffff


	//   ....[122]....
        /*0ec4*/ 	.word	0xffffffff


	//   ....[123]....
        /*0ec8*/ 	.word	0xffffffff


	//   ....[124]....
        /*0ecc*/ 	.word	0xffffffff


	//   ....[125]....
        /*0ed0*/ 	.word	0xffffffff


	//   ....[126]....
        /*0ed4*/ 	.word	0xffffffff


	//   ....[127]....
        /*0ed8*/ 	.word	0xffffffff


	//   ....[128]....
        /*0edc*/ 	.word	0xffffffff


	//   ....[129]....
        /*0ee0*/ 	.word	0xffffffff


	//   ....[130]....
        /*0ee4*/ 	.word	0xffffffff


	//   ....[131]....
        /*0ee8*/ 	.word	0xffffffff


	//   ....[132]....
        /*0eec*/ 	.word	0xffffffff


	//   ....[133]....
        /*0ef0*/ 	.word	0xffffffff


	//   ....[134]....
        /*0ef4*/ 	.word	0xffffffff


	//   ....[135]....
        /*0ef8*/ 	.word	0xffffffff


	//   ....[136]....
        /*0efc*/ 	.word	0xffffffff


	//   ....[137]....
        /*0f00*/ 	.word	0xffffffff


	//   ....[138]....
        /*0f04*/ 	.word	0xffffffff


	//   ....[139]....
        /*0f08*/ 	.word	0xffffffff


	//   ....[140]....
        /*0f0c*/ 	.word	0xffffffff


	//   ....[141]....
        /*0f10*/ 	.word	0xffffffff


	//   ....[142]....
        /*0f14*/ 	.word	0xffffffff


	//   ....[143]....
        /*0f18*/ 	.word	0xffffffff


	//   ....[144]....
        /*0f1c*/ 	.word	0xffffffff


	//   ....[145]....
        /*0f20*/ 	.word	0xffffffff


	//   ....[146]....
        /*0f24*/ 	.word	0xffffffff


	//   ....[147]....
        /*0f28*/ 	.word	0xffffffff


	//   ....[148]....
        /*0f2c*/ 	.word	0xffffffff


	//   ....[149]....
        /*0f30*/ 	.word	0xffffffff


	//   ....[150]....
        /*0f34*/ 	.word	0xffffffff


	//   ....[151]....
        /*0f38*/ 	.word	0xffffffff


	//   ....[152]....
        /*0f3c*/ 	.word	0xffffffff


	//   ....[153]....
        /*0f40*/ 	.word	0xffffffff


	//   ....[154]....
        /*0f44*/ 	.word	0xffffffff


	//   ....[155]....
        /*0f48*/ 	.word	0xffffffff


	//   ....[156]....
        /*0f4c*/ 	.word	0xffffffff


	//   ....[157]....
        /*0f50*/ 	.word	0xffffffff


	//   ....[158]....
        /*0f54*/ 	.word	0xffffffff


	//   ....[159]....
        /*0f58*/ 	.word	0xffffffff


	//   ....[160]....
        /*0f5c*/ 	.word	0xffffffff


	//   ....[161]....
        /*0f60*/ 	.word	0xffffffff


	//   ....[162]....
        /*0f64*/ 	.word	0xffffffff


	//   ....[163]....
        /*0f68*/ 	.word	0xffffffff


	//   ....[164]....
        /*0f6c*/ 	.word	0xffffffff


	//   ....[165]....
        /*0f70*/ 	.word	0xffffffff


	//   ....[166]....
        /*0f74*/ 	.word	0xffffffff


	//   ....[167]....
        /*0f78*/ 	.word	0xffffffff


	//   ....[168]....
        /*0f7c*/ 	.word	0xffffffff


	//   ....[169]....
        /*0f80*/ 	.word	0xffffffff


	//   ....[170]....
        /*0f84*/ 	.word	0xffffffff


	//   ....[171]....
        /*0f88*/ 	.word	0xffffffff


	//   ....[172]....
        /*0f8c*/ 	.word	0xffffffff


	//   ....[173]....
        /*0f90*/ 	.word	0xffffffff


	//   ....[174]....
        /*0f94*/ 	.word	0xffffffff


	//   ....[175]....
        /*0f98*/ 	.word	0xffffffff


	//   ....[176]....
        /*0f9c*/ 	.word	0xffffffff


	//   ....[177]....
        /*0fa0*/ 	.word	0xffffffff


	//   ....[178]....
        /*0fa4*/ 	.word	0xffffffff


	//   ....[179]....
        /*0fa8*/ 	.word	0xffffffff


	//   ....[180]....
        /*0fac*/ 	.word	0xffffffff


	//   ....[181]....
        /*0fb0*/ 	.word	0xffffffff


	//----- nvinfo : EIATTR_COOP_GROUP_INSTR_OFFSETS
	.align		4
.L_204:
        /*0fb4*/ 	.byte	0x04, 0x28
        /*0fb6*/ 	.short	(.L_206 - .L_205)


	//   ....[0]....
.L_205:
        /*0fb8*/ 	.word	0x00000050


	//   ....[1]....
        /*0fbc*/ 	.word	0x00000200


	//   ....[2]....
        /*0fc0*/ 	.word	0x00000230


	//   ....[3]....
        /*0fc4*/ 	.word	0x00000260


	//   ....[4]....
        /*0fc8*/ 	.word	0x00000290


	//   ....[5]....
        /*0fcc*/ 	.word	0x000002c0


	//   ....[6]....
        /*0fd0*/ 	.word	0x000002f0


	//   ....[7]....
        /*0fd4*/ 	.word	0x00000450


	//   ....[8]....
        /*0fd8*/ 	.word	0x00000490


	//   ....[9]....
        /*0fdc*/ 	.word	0x000004c0


	//   ....[10]....
        /*0fe0*/ 	.word	0x000004f0


	//   ....[11]....
        /*0fe4*/ 	.word	0x00000520


	//   ....[12]....
        /*0fe8*/ 	.word	0x00000550


	//   ....[13]....
        /*0fec*/ 	.word	0x000005e0


	//   ....[14]....
        /*0ff0*/ 	.word	0x00000630


	//   ....[15]....
        /*0ff4*/ 	.word	0x00000650


	//   ....[16]....
        /*0ff8*/ 	.word	0x000006b0


	//   ....[17]....
        /*0ffc*/ 	.word	0x00002a40


	//   ....[18]....
        /*1000*/ 	.word	0x00002a60


	//   ....[19]....
        /*1004*/ 	.word	0x00002ba0


	//   ....[20]....
        /*1008*/ 	.word	0x00002bb0


	//   ....[21]....
        /*100c*/ 	.word	0x00002c90


	//   ....[22]....
        /*1010*/ 	.word	0x00002cb0


	//   ....[23]....
        /*1014*/ 	.word	0x00002d90


	//   ....[24]....
        /*1018*/ 	.word	0x00002da0


	//   ....[25]....
        /*101c*/ 	.word	0x00002e80


	//   ....[26]....
        /*1020*/ 	.word	0x00002ea0


	//   ....[27]....
        /*1024*/ 	.word	0x00002f80


	//   ....[28]....
        /*1028*/ 	.word	0x00002f90


	//   ....[29]....
        /*102c*/ 	.word	0x00003070


	//   ....[30]....
        /*1030*/ 	.word	0x00003090


	//   ....[31]....
        /*1034*/ 	.word	0x00003170


	//   ....[32]....
        /*1038*/ 	.word	0x00003180


	//   ....[33]....
        /*103c*/ 	.word	0x000035e0


	//   ....[34]....
        /*1040*/ 	.word	0x000035f0


	//   ....[35]....
        /*1044*/ 	.word	0x00003610


	//   ....[36]....
        /*1048*/ 	.word	0x00003620


	//   ....[37]....
        /*104c*/ 	.word	0x00003630


	//   ....[38]....
        /*1050*/ 	.word	0x00003640


	//   ....[39]....
        /*1054*/ 	.word	0x00003680


	//   ....[40]....
        /*1058*/ 	.word	0x000036a0


	//   ....[41]....
        /*105c*/ 	.word	0x000036d0


	//   ....[42]....
        /*1060*/ 	.word	0x00003720


	//   ....[43]....
        /*1064*/ 	.word	0x000038b0


	//   ....[44]....
        /*1068*/ 	.word	0x000038c0


	//   ....[45]....
        /*106c*/ 	.word	0x000038d0


	//   ....[46]....
        /*1070*/ 	.word	0x000038e0


	//   ....[47]....
        /*1074*/ 	.word	0x000038f0


	//   ....[48]....
        /*1078*/ 	.word	0x00003900


	//   ....[49]....
        /*107c*/ 	.word	0x00003920


	//   ....[50]....
        /*1080*/ 	.word	0x00003930


	//   ....[51]....
        /*1084*/ 	.word	0x00003940


	//   ....[52]....
        /*1088*/ 	.word	0x00003990


	//   ....[53]....
        /*108c*/ 	.word	0x00004e20


	//   ....[54]....
        /*1090*/ 	.word	0x00004e40


	//   ....[55]....
        /*1094*/ 	.word	0x00004e50


	//   ....[56]....
        /*1098*/ 	.word	0x00004e60


	//   ....[57]....
        /*109c*/ 	.word	0x00004e70


	//   ....[58]....
        /*10a0*/ 	.word	0x00004e80


	//   ....[59]....
        /*10a4*/ 	.word	0x00004e90


	//   ....[60]....
        /*10a8*/ 	.word	0x00004ea0


	//   ....[61]....
        /*10ac*/ 	.word	0x00004ed0


	//   ....[62]....
        /*10b0*/ 	.word	0x00004f00


	//   ....[63]....
        /*10b4*/ 	.word	0x00005130


	//   ....[64]....
        /*10b8*/ 	.word	0x000059d0


	//   ....[65]....
        /*10bc*/ 	.word	0x00006040


	//   ....[66]....
        /*10c0*/ 	.word	0x000066b0


	//   ....[67]....
        /*10c4*/ 	.word	0x000071e0


	//   ....[68]....
        /*10c8*/ 	.word	0x00007210


	//   ....[69]....
        /*10cc*/ 	.word	0x00007220


	//   ....[70]....
        /*10d0*/ 	.word	0x00007230


	//   ....[71]....
        /*10d4*/ 	.word	0x00007240


	//   ....[72]....
        /*10d8*/ 	.word	0x00007270


	//   ....[73]....
        /*10dc*/ 	.word	0x00007290


	//   ....[74]....
        /*10e0*/ 	.word	0x000072b0


	//   ....[75]....
        /*10e4*/ 	.word	0x000090b0


	//   ....[76]....
        /*10e8*/ 	.word	0x000090d0


	//   ....[77]....
        /*10ec*/ 	.word	0x000090e0


	//   ....[78]....
        /*10f0*/ 	.word	0x000090f0


	//   ....[79]....
        /*10f4*/ 	.word	0x00009100


	//   ....[80]....
        /*10f8*/ 	.word	0x00009110


	//   ....[81]....
        /*10fc*/ 	.word	0x00009120


	//   ....[82]....
        /*1100*/ 	.word	0x00009130


	//   ....[83]....
        /*1104*/ 	.word	0x00009140


	//   ....[84]....
        /*1108*/ 	.word	0x00009150


	//   ....[85]....
        /*110c*/ 	.word	0x0000a560


	//   ....[86]....
        /*1110*/ 	.word	0x0000a580


	//   ....[87]....
        /*1114*/ 	.word	0x0000a590


	//   ....[88]....
        /*1118*/ 	.word	0x0000a5a0


	//   ....[89]....
        /*111c*/ 	.word	0x0000a5b0


	//   ....[90]....
        /*1120*/ 	.word	0x0000a5c0


	//   ....[91]....
        /*1124*/ 	.word	0x0000a5d0


	//   ....[92]....
        /*1128*/ 	.word	0x0000a5e0


	//   ....[93]....
        /*112c*/ 	.word	0x0000a5f0


	//   ....[94]....
        /*1130*/ 	.word	0x0000a600


	//   ....[95]....
        /*1134*/ 	.word	0x0000a830


	//   ....[96]....
        /*1138*/ 	.word	0x0000b0f0


	//   ....[97]....
        /*113c*/ 	.word	0x0000b770


	//   ....[98]....
        /*1140*/ 	.word	0x0000bdf0


	//   ....[99]....
        /*1144*/ 	.word	0x0000c970


	//   ....[100]....
        /*1148*/ 	.word	0x0000c9a0


	//   ....[101]....
        /*114c*/ 	.word	0x0000c9b0


	//   ....[102]....
        /*1150*/ 	.word	0x0000c9c0


	//   ....[103]....
        /*1154*/ 	.word	0x0000ca00


	//   ....[104]....
        /*1158*/ 	.word	0x0000ca10


	//   ....[105]....
        /*115c*/ 	.word	0x0000ca20


	//   ....[106]....
        /*1160*/ 	.word	0x0000ca30


	//   ....[107]....
        /*1164*/ 	.word	0x0000ee20


	//   ....[108]....
        /*1168*/ 	.word	0x0000ee40


	//   ....[109]....
        /*116c*/ 	.word	0x0000ee50


	//   ....[110]....
        /*1170*/ 	.word	0x0000ee60


	//   ....[111]....
        /*1174*/ 	.word	0x0000ee70


	//   ....[112]....
        /*1178*/ 	.word	0x0000ee80


	//   ....[113]....
        /*117c*/ 	.word	0x0000ee90


	//   ....[114]....
        /*1180*/ 	.word	0x0000eea0


	//   ....[115]....
        /*1184*/ 	.word	0x0000eeb0


	//   ....[116]....
        /*1188*/ 	.word	0x0000eec0


	//   ....[117]....
        /*118c*/ 	.word	0x000102d0


	//   ....[118]....
        /*1190*/ 	.word	0x000102f0


	//   ....[119]....
        /*1194*/ 	.word	0x00010300


	//   ....[120]....
        /*1198*/ 	.word	0x00010310


	//   ....[121]....
        /*119c*/ 	.word	0x00010320


	//   ....[122]....
        /*11a0*/ 	.word	0x00010330


	//   ....[123]....
        /*11a4*/ 	.word	0x00010340


	//   ....[124]....
        /*11a8*/ 	.word	0x00010350


	//   ....[125]....
        /*11ac*/ 	.word	0x00010360


	//   ....[126]....
        /*11b0*/ 	.word	0x00010370


	//   ....[127]....
        /*11b4*/ 	.word	0x000109d0


	//   ....[128]....
        /*11b8*/ 	.word	0x00010a00


	//   ....[129]....
        /*11bc*/ 	.word	0x00010a10


	//   ....[130]....
        /*11c0*/ 	.word	0x00010a20


	//   ....[131]....
        /*11c4*/ 	.word	0x00010a60


	//   ....[132]....
        /*11c8*/ 	.word	0x00010a70


	//   ....[133]....
        /*11cc*/ 	.word	0x00010a80


	//   ....[134]....
        /*11d0*/ 	.word	0x00010a90


	//   ....[135]....
        /*11d4*/ 	.word	0x00012b60


	//   ....[136]....
        /*11d8*/ 	.word	0x00012b80


	//   ....[137]....
        /*11dc*/ 	.word	0x00012bb0


	//   ....[138]....
        /*11e0*/ 	.word	0x00012bd0


	//   ....[139]....
        /*11e4*/ 	.word	0x00012bf0


	//   ....[140]....
        /*11e8*/ 	.word	0x00012c10


	//   ....[141]....
        /*11ec*/ 	.word	0x00012c30


	//   ....[142]....
        /*11f0*/ 	.word	0x00012c50


	//   ....[143]....
        /*11f4*/ 	.word	0x00012c70


	//   ....[144]....
        /*11f8*/ 	.word	0x00012c90


	//   ....[145]....
        /*11fc*/ 	.word	0x00013fb0


	//   ....[146]....
        /*1200*/ 	.word	0x00013fd0


	//   ....[147]....
        /*1204*/ 	.word	0x00013fe0


	//   ....[148]....
        /*1208*/ 	.word	0x00013ff0


	//   ....[149]....
        /*120c*/ 	.word	0x00014000


	//   ....[150]....
        /*1210*/ 	.word	0x00014010


	//   ....[151]....
        /*1214*/ 	.word	0x00014020


	//   ....[152]....
        /*1218*/ 	.word	0x00014030


	//   ....[153]....
        /*121c*/ 	.word	0x00014040


	//   ....[154]....
        /*1220*/ 	.word	0x00014050


	//   ....[155]....
        /*1224*/ 	.word	0x000142a0


	//   ....[156]....
        /*1228*/ 	.word	0x00014b50


	//   ....[157]....
        /*122c*/ 	.word	0x000151d0


	//   ....[158]....
        /*1230*/ 	.word	0x00015850


	//   ....[159]....
        /*1234*/ 	.word	0x000163d0


	//   ....[160]....
        /*1238*/ 	.word	0x00016400


	//   ....[161]....
        /*123c*/ 	.word	0x00016410


	//   ....[162]....
        /*1240*/ 	.word	0x00016420


	//   ....[163]....
        /*1244*/ 	.word	0x00016460


	//   ....[164]....
        /*1248*/ 	.word	0x00016470


	//   ....[165]....
        /*124c*/ 	.word	0x00016480


	//   ....[166]....
        /*1250*/ 	.word	0x00016490


	//   ....[167]....
        /*1254*/ 	.word	0x000183a0


	//   ....[168]....
        /*1258*/ 	.word	0x00018410


	//   ....[169]....
        /*125c*/ 	.word	0x00018420


	//   ....[170]....
        /*1260*/ 	.word	0x00018430


	//   ....[171]....
        /*1264*/ 	.word	0x00018460


	//   ....[172]....
        /*1268*/ 	.word	0x00018480


	//   ....[173]....
        /*126c*/ 	.word	0x00018490


	//   ....[174]....
        /*1270*/ 	.word	0x000184a0


	//   ....[175]....
        /*1274*/ 	.word	0x000196a0


	//   ....[176]....
        /*1278*/ 	.word	0x000196c0


	//   ....[177]....
        /*127c*/ 	.word	0x000196d0


	//   ....[178]....
        /*1280*/ 	.word	0x000196e0


	//   ....[179]....
        /*1284*/ 	.word	0x000196f0


	//   ....[180]....
        /*1288*/ 	.word	0x00019700


	//   ....[181]....
        /*128c*/ 	.word	0x00019720


	//   ....[182]....
        /*1290*/ 	.word	0x00019730


	//   ....[183]....
        /*1294*/ 	.word	0x00019b00


	//   ....[184]....
        /*1298*/ 	.word	0x00019b20


	//   ....[185]....
        /*129c*/ 	.word	0x00019bf0


	//   ....[186]....
        /*12a0*/ 	.word	0x00019c00


	//   ....[187]....
        /*12a4*/ 	.word	0x00019c80


	//   ....[188]....
        /*12a8*/ 	.word	0x00019ca0


	//   ....[189]....
        /*12ac*/ 	.word	0x00019d20


	//   ....[190]....
        /*12b0*/ 	.word	0x00019d30


	//   ....[191]....
        /*12b4*/ 	.word	0x00019db0


	//   ....[192]....
        /*12b8*/ 	.word	0x00019dd0


	//   ....[193]....
        /*12bc*/ 	.word	0x00019e50


	//   ....[194]....
        /*12c0*/ 	.word	0x00019e60


	//   ....[195]....
        /*12c4*/ 	.word	0x00019ee0


	//   ....[196]....
        /*12c8*/ 	.word	0x00019f00


	//   ....[197]....
        /*12cc*/ 	.word	0x00019f80


	//   ....[198]....
        /*12d0*/ 	.word	0x00019f90


	//   ....[199]....
        /*12d4*/ 	.word	0x0001a220


	//   ....[200]....
        /*12d8*/ 	.word	0x0001a240


	//   ....[201]....
        /*12dc*/ 	.word	0x0001a590


	//   ....[202]....
        /*12e0*/ 	.word	0x0001a5a0


	//   ....[203]....
        /*12e4*/ 	.word	0x0001a8f0


	//   ....[204]....
        /*12e8*/ 	.word	0x0001a910


	//   ....[205]....
        /*12ec*/ 	.word	0x0001ac70


	//   ....[206]....
        /*12f0*/ 	.word	0x0001ac80


	//   ....[207]....
        /*12f4*/ 	.word	0x0001b730


	//   ....[208]....
        /*12f8*/ 	.word	0x0001b750


	//   ....[209]....
        /*12fc*/ 	.word	0x0001b830


	//   ....[210]....
        /*1300*/ 	.word	0x0001b840


	//   ....[211]....
        /*1304*/ 	.word	0x0001b8c0


	//   ....[212]....
        /*1308*/ 	.word	0x0001b8e0


	//   ....[213]....
        /*130c*/ 	.word	0x0001b960


	//   ....[214]....
        /*1310*/ 	.word	0x0001b970


	//   ....[215]....
        /*1314*/ 	.word	0x0001b9f0


	//   ....[216]....
        /*1318*/ 	.word	0x0001ba10


	//   ....[217]....
        /*131c*/ 	.word	0x0001ba90


	//   ....[218]....
        /*1320*/ 	.word	0x0001baa0


	//   ....[219]....
        /*1324*/ 	.word	0x0001bb20


	//   ....[220]....
        /*1328*/ 	.word	0x0001bb40


	//   ....[221]....
        /*132c*/ 	.word	0x0001bbc0


	//   ....[222]....
        /*1330*/ 	.word	0x0001bbd0


	//   ....[223]....
        /*1334*/ 	.word	0x0001bd30


	//   ....[224]....
        /*1338*/ 	.word	0x0001bd50


	//   ....[225]....
        /*133c*/ 	.word	0x0001be80


	//   ....[226]....
        /*1340*/ 	.word	0x0001bec0


	//   ....[227]....
        /*1344*/ 	.word	0x0001bef0


	//   ....[228]....
        /*1348*/ 	.word	0x0001bf20


	//   ....[229]....
        /*134c*/ 	.word	0x0001bf50


	//   ....[230]....
        /*1350*/ 	.word	0x0001bf80


	//   ....[231]....
        /*1354*/ 	.word	0x0001c0e0


	//   ....[232]....
        /*1358*/ 	.word	0x0001c120


	//   ....[233]....
        /*135c*/ 	.word	0x0001c150


	//   ....[234]....
        /*1360*/ 	.word	0x0001c180


	//   ....[235]....
        /*1364*/ 	.word	0x0001c1b0


	//   ....[236]....
        /*1368*/ 	.word	0x0001c1e0


	//   ....[237]....
        /*136c*/ 	.word	0x0001c270


	//   ....[238]....
        /*1370*/ 	.word	0x0001c2d0


	//   ....[239]....
        /*1374*/ 	.word	0x0001c2e0


	//   ....[240]....
        /*1378*/ 	.word	0x0001c340


	//   ....[241]....
        /*137c*/ 	.word	0x0001cda0


	//   ....[242]....
        /*1380*/ 	.word	0x0001ce00


	//   ....[243]....
        /*1384*/ 	.word	0x0001ce50


	//   ....[244]....
        /*1388*/ 	.word	0x0001cea0


	//   ....[245]....
        /*138c*/ 	.word	0x0001cef0


	//   ....[246]....
        /*1390*/ 	.word	0x0001cf60


	//   ....[247]....
        /*1394*/ 	.word	0x0001cfb0


	//   ....[248]....
        /*1398*/ 	.word	0x0001d020


	//   ....[249]....
        /*139c*/ 	.word	0x0001d090


	//   ....[250]....
        /*13a0*/ 	.word	0x0001d100


	//   ....[251]....
        /*13a4*/ 	.word	0x0001d170


	//   ....[252]....
        /*13a8*/ 	.word	0x0001d1e0


	//   ....[253]....
        /*13ac*/ 	.word	0x0001d250


	//   ....[254]....
        /*13b0*/ 	.word	0x0001d2b0


	//   ....[255]....
        /*13b4*/ 	.word	0x0001d320


	//   ....[0]....
        /*13b8*/ 	.word	0x0001d390


	//   ....[1]....
        /*13bc*/ 	.word	0x0001d400


	//   ....[2]....
        /*13c0*/ 	.word	0x0001d460


	//   ....[3]....
        /*13c4*/ 	.word	0x0001d4d0


	//   ....[4]....
        /*13c8*/ 	.word	0x0001d540


	//   ....[5]....
        /*13cc*/ 	.word	0x0001d5b0


	//   ....[6]....
        /*13d0*/ 	.word	0x0001d610


	//   ....[7]....
        /*13d4*/ 	.word	0x0001d680


	//   ....[8]....
        /*13d8*/ 	.word	0x0001d6f0


	//   ....[9]....
        /*13dc*/ 	.word	0x0001d760


	//   ....[10]....
        /*13e0*/ 	.word	0x0001d7c0


	//   ....[11]....
        /*13e4*/ 	.word	0x0001d830


	//   ....[12]....
        /*13e8*/ 	.word	0x0001d8a0


	//   ....[13]....
        /*13ec*/ 	.word	0x0001d950


	//   ....[14]....
        /*13f0*/ 	.word	0x0001d9b0


	//   ....[15]....
        /*13f4*/ 	.word	0x0001da60


	//   ....[16]....
        /*13f8*/ 	.word	0x0001dac0


	//   ....[17]....
        /*13fc*/ 	.word	0x0001db70


	//   ....[18]....
        /*1400*/ 	.word	0x0001dbd0


	//   ....[19]....
        /*1404*/ 	.word	0x0001dc80


	//   ....[20]....
        /*1408*/ 	.word	0x0001dce0


	//   ....[21]....
        /*140c*/ 	.word	0x0001dd50


	//   ....[22]....
        /*1410*/ 	.word	0x0001ddc0


	//   ....[23]....
        /*1414*/ 	.word	0x0001de30


	//   ....[24]....
        /*1418*/ 	.word	0x0001dea0


	//   ....[25]....
        /*141c*/ 	.word	0x0001df00


	//   ....[26]....
        /*1420*/ 	.word	0x0001df50


	//   ....[27]....
        /*1424*/ 	.word	0x0001dfa0


	//   ....[28]....
        /*1428*/ 	.word	0x0001dff0


	//   ....[29]....
        /*142c*/ 	.word	0x0001e040


	//   ....[30]....
        /*1430*/ 	.word	0x0001e090


	//   ....[31]....
        /*1434*/ 	.word	0x0001e0e0


	//   ....[32]....
        /*1438*/ 	.word	0x0001e130


	//   ....[33]....
        /*143c*/ 	.word	0x0001e190


	//   ....[34]....
        /*1440*/ 	.word	0x0001e200


	//   ....[35]....
        /*1444*/ 	.word	0x0001e2b0


	//   ....[36]....
        /*1448*/ 	.word	0x0001e310


	//   ....[37]....
        /*144c*/ 	.word	0x0001e3c0


	//   ....[38]....
        /*1450*/ 	.word	0x0001e420


	//   ....[39]....
        /*1454*/ 	.word	0x0001e4d0


	//   ....[40]....
        /*1458*/ 	.word	0x0001e530


	//   ....[41]....
        /*145c*/ 	.word	0x0001e5e0


	//   ....[42]....
        /*1460*/ 	.word	0x0001e640


	//   ....[43]....
        /*1464*/ 	.word	0x0001e6b0


	//   ....[44]....
        /*1468*/ 	.word	0x0001e720


	//   ....[45]....
        /*146c*/ 	.word	0x0001e7d0


	//   ....[46]....
        /*1470*/ 	.word	0x0001e830


	//   ....[47]....
        /*1474*/ 	.word	0x0001e8e0


	//   ....[48]....
        /*1478*/ 	.word	0x0001e940


	//   ....[49]....
        /*147c*/ 	.word	0x0001e9f0


	//   ....[50]....
        /*1480*/ 	.word	0x0001ea50


	//   ....[51]....
        /*1484*/ 	.word	0x0001eb00


	//   ....[52]....
        /*1488*/ 	.word	0x0001eb60


	//   ....[53]....
        /*148c*/ 	.word	0x0001ebd0


	//   ....[54]....
        /*1490*/ 	.word	0x0001ec40


	//   ....[55]....
        /*1494*/ 	.word	0x0001ecb0


	//   ....[56]....
        /*1498*/ 	.word	0x0001ed20


	//   ....[57]....
        /*149c*/ 	.word	0x0001ed70


	//   ....[58]....
        /*14a0*/ 	.word	0x0001edd0


	//   ....[59]....
        /*14a4*/ 	.word	0x0001ee20


	//   ....[60]....
        /*14a8*/ 	.word	0x0001ee60


	//   ....[61]....
        /*14ac*/ 	.word	0x0001eeb0


	//   ....[62]....
        /*14b0*/ 	.word	0x0001eef0


	//   ....[63]....
        /*14b4*/ 	.word	0x0001ef40


	//   ....[64]....
        /*14b8*/ 	.word	0x0001ef80


	//   ....[65]....
        /*14bc*/ 	.word	0x0001eff0


	//   ....[66]....
        /*14c0*/ 	.word	0x0001f060


	//   ....[67]....
        /*14c4*/ 	.word	0x0001f110


	//   ....[68]....
        /*14c8*/ 	.word	0x0001f170


	//   ....[69]....
        /*14cc*/ 	.word	0x0001f220


	//   ....[70]....
        /*14d0*/ 	.word	0x0001f280


	//   ....[71]....
        /*14d4*/ 	.word	0x0001f330


	//   ....[72]....
        /*14d8*/ 	.word	0x0001f390


	//   ....[73]....
        /*14dc*/ 	.word	0x0001f440


	//   ....[74]....
        /*14e0*/ 	.word	0x0001f4a0


	//   ....[75]....
        /*14e4*/ 	.word	0x0001f510


	//   ....[76]....
        /*14e8*/ 	.word	0x0001f580


	//   ....[77]....
        /*14ec*/ 	.word	0x0001f630


	//   ....[78]....
        /*14f0*/ 	.word	0x0001f690


	//   ....[79]....
        /*14f4*/ 	.word	0x0001f740


	//   ....[80]....
        /*14f8*/ 	.word	0x0001f7a0


	//   ....[81]....
        /*14fc*/ 	.word	0x0001f850


	//   ....[82]....
        /*1500*/ 	.word	0x0001f8b0


	//   ....[83]....
        /*1504*/ 	.word	0x0001f960


	//   ....[84]....
        /*1508*/ 	.word	0x0001f9c0


	//   ....[85]....
        /*150c*/ 	.word	0x0001fa10


	//   ....[86]....
        /*1510*/ 	.word	0x0001fa70


	//   ....[87]....
        /*1514*/ 	.word	0x0001fac0


	//   ....[88]....
        /*1518*/ 	.word	0x0001fb00


	//   ....[89]....
        /*151c*/ 	.word	0x0001fb50


	//   ....[90]....
        /*1520*/ 	.word	0x0001fb90


	//   ....[91]....
        /*1524*/ 	.word	0x0001fbe0


	//   ....[92]....
        /*1528*/ 	.word	0x0001fc20


	//   ....[93]....
        /*152c*/ 	.word	0x0001fc80


	//   ....[94]....
        /*1530*/ 	.word	0x0001fce0


	//   ....[95]....
        /*1534*/ 	.word	0x0001fd50


	//   ....[96]....
        /*1538*/ 	.word	0x0001fe00


	//   ....[97]....
        /*153c*/ 	.word	0x0001fe60


	//   ....[98]....
        /*1540*/ 	.word	0x0001ff10


	//   ....[99]....
        /*1544*/ 	.word	0x0001ff70


	//   ....[100]....
        /*1548*/ 	.word	0x00020020


	//   ....[101]....
        /*154c*/ 	.word	0x00020080


	//   ....[102]....
        /*1550*/ 	.word	0x00020130


	//   ....[103]....
        /*1554*/ 	.word	0x00020190


	//   ....[104]....
        /*1558*/ 	.word	0x00020200


	//   ....[105]....
        /*155c*/ 	.word	0x00020270


	//   ....[106]....
        /*1560*/ 	.word	0x000202e0


	//   ....[107]....
        /*1564*/ 	.word	0x00020350


	//   ....[108]....
        /*1568*/ 	.word	0x000203a0


	//   ....[109]....
        /*156c*/ 	.word	0x00020400


	//   ....[110]....
        /*1570*/ 	.word	0x00020450


	//   ....[111]....
        /*1574*/ 	.word	0x00020490


	//   ....[112]....
        /*1578*/ 	.word	0x000204e0


	//   ....[113]....
        /*157c*/ 	.word	0x00020520


	//   ....[114]....
        /*1580*/ 	.word	0x00020570


	//   ....[115]....
        /*1584*/ 	.word	0x000205b0


	//   ....[116]....
        /*1588*/ 	.word	0x00020610


	//   ....[117]....
        /*158c*/ 	.word	0x00020670


	//   ....[118]....
        /*1590*/ 	.word	0x000206c0


	//   ....[119]....
        /*1594*/ 	.word	0x00020720


	//   ....[120]....
        /*1598*/ 	.word	0x00020770


	//   ....[121]....
        /*159c*/ 	.word	0x000207d0


	//   ....[122]....
        /*15a0*/ 	.word	0x00020820


	//   ....[123]....
        /*15a4*/ 	.word	0x00020870


	//   ....[124]....
        /*15a8*/ 	.word	0x000208d0


	//   ....[125]....
        /*15ac*/ 	.word	0x00020940


	//   ....[126]....
        /*15b0*/ 	.word	0x000209b0


	//   ....[127]....
        /*15b4*/ 	.word	0x00020a10


	//   ....[128]....
        /*15b8*/ 	.word	0x00020a80


	//   ....[129]....
        /*15bc*/ 	.word	0x00020af0


	//   ....[130]....
        /*15c0*/ 	.word	0x00020b60


	//   ....[131]....
        /*15c4*/ 	.word	0x00020bc0


	//   ....[132]....
        /*15c8*/ 	.word	0x00020c30


	//   ....[133]....
        /*15cc*/ 	.word	0x00020ca0


	//   ....[134]....
        /*15d0*/ 	.word	0x00020d10


	//   ....[135]....
        /*15d4*/ 	.word	0x00020d70


	//   ....[136]....
        /*15d8*/ 	.word	0x00020de0


	//   ....[137]....
        /*15dc*/ 	.word	0x00020e50


	//   ....[138]....
        /*15e0*/ 	.word	0x00020ec0


	//   ....[139]....
        /*15e4*/ 	.word	0x00020f20


	//   ....[140]....
        /*15e8*/ 	.word	0x00020f90


	//   ....[141]....
        /*15ec*/ 	.word	0x00021000


	//   ....[142]....
        /*15f0*/ 	.word	0x00021070


	//   ....[143]....
        /*15f4*/ 	.word	0x000210d0


	//   ....[144]....
        /*15f8*/ 	.word	0x00021140


	//   ....[145]....
        /*15fc*/ 	.word	0x000211b0


	//   ....[146]....
        /*1600*/ 	.word	0x00021220


	//   ....[147]....
        /*1604*/ 	.word	0x00021280


	//   ....[148]....
        /*1608*/ 	.word	0x000212f0


	//   ....[149]....
        /*160c*/ 	.word	0x00021360


	//   ....[150]....
        /*1610*/ 	.word	0x000213d0


	//   ....[151]....
        /*1614*/ 	.word	0x00021430


	//   ....[152]....
        /*1618*/ 	.word	0x000214a0


	//   ....[153]....
        /*161c*/ 	.word	0x00021510


	//   ....[154]....
        /*1620*/ 	.word	0x00021580


	//   ....[155]....
        /*1624*/ 	.word	0x000215e0


	//   ....[156]....
        /*1628*/ 	.word	0x00021650


	//   ....[157]....
        /*162c*/ 	.word	0x000216c0


	//   ....[158]....
        /*1630*/ 	.word	0x00021730


	//   ....[159]....
        /*1634*/ 	.word	0x00021790


	//   ....[160]....
        /*1638*/ 	.word	0x00021800


	//   ....[161]....
        /*163c*/ 	.word	0x00021870


	//   ....[162]....
        /*1640*/ 	.word	0x000218e0


	//   ....[163]....
        /*1644*/ 	.word	0x00021940


	//   ....[164]....
        /*1648*/ 	.word	0x000219b0


	//   ....[165]....
        /*164c*/ 	.word	0x00021a20


	//   ....[166]....
        /*1650*/ 	.word	0x00021a70


	//   ....[167]....
        /*1654*/ 	.word	0x00021ab0


	//   ....[168]....
        /*1658*/ 	.word	0x00021b00


	//   ....[169]....
        /*165c*/ 	.word	0x00021b50


	//   ....[170]....
        /*1660*/ 	.word	0x00021ba0


	//   ....[171]....
        /*1664*/ 	.word	0x00021c10


	//   ....[172]....
        /*1668*/ 	.word	0x00021c60


	//   ....[173]....
        /*166c*/ 	.word	0x00021cb0


	//   ....[174]....
        /*1670*/ 	.word	0x00021d00


	//   ....[175]....
        /*1674*/ 	.word	0x00021d50


	//   ....[176]....
        /*1678*/ 	.word	0x00021da0


	//   ....[177]....
        /*167c*/ 	.word	0x00021e10


	//   ....[178]....
        /*1680*/ 	.word	0x00021e60


	//   ....[179]....
        /*1684*/ 	.word	0x00021ed0


	//   ....[180]....
        /*1688*/ 	.word	0x00021f30


	//   ....[181]....
        /*168c*/ 	.word	0x00021fa0


	//----- nvinfo : EIATTR_EXIT_INSTR_OFFSETS
	.align		4
.L_206:
        /*1690*/ 	.byte	0x04, 0x1c
        /*1692*/ 	.short	(.L_208 - .L_207)


	//   ....[0]....
.L_207:
        /*1694*/ 	.word	0x000010d0


	//   ....[1]....
        /*1698*/ 	.word	0x0001cd60


	//----- nvinfo : EIATTR_MAX_THREADS
	.align		4
.L_208:
        /*169c*/ 	.byte	0x04, 0x05
        /*169e*/ 	.short	(.L_210 - .L_209)
.L_209:
        /*16a0*/ 	.word	0x00000080
        /*16a4*/ 	.word	0x00000001
        /*16a8*/ 	.word	0x00000001


	//----- nvinfo : EIATTR_CRS_STACK_SIZE
	.align		4
.L_210:
        /*16ac*/ 	.byte	0x04, 0x1e
        /*16ae*/ 	.short	(.L_212 - .L_211)
.L_211:
        /*16b0*/ 	.word	0x00000000
.L_212:


//--------------------- .nv.info._ZN7cutlass13device_kernelIN5flash19enable_sm80_to_sm89INS1_16FlashAttnFwdSm80INS1_25CollectiveMainloopFwdSm80ILi4ELi1ELb0EN4cute5tupleIJNS5_1CILi128EEENS7_ILi80EEENS7_ILi64EEEEEELi64ENS_10bfloat16_tEfNS_4arch4Sm80ELb0ELb1ELb1ELb1ELb1ELb1ELb1ELb1EEENS1_21CollectiveEpilogueFwdINS6_IJS8_SA_S9_EEENS6_IJNS7_ILi1EEESI_SI_EEESC_SE_Li128ELb1ELb1ELb1ELb0EEENS1_36VarlenDynamicPersistentTileSchedulerILi128ELi80ELi128ELi128ELb1ELb1ELb0ELb1ELb0ELb1EEEEEEEEEvNT_6ParamsE --------------------------
	.section	.nv.info._ZN7cutlass13device_kernelIN5flash19enable_sm80_to_sm89INS1_16FlashAttnFwdSm80INS1_25CollectiveMainloopFwdSm80ILi4ELi1ELb0EN4cute5tupleIJNS5_1CILi128EEENS7_ILi80EEENS7_ILi64EEEEEELi64ENS_10bfloat16_tEfNS_4arch4Sm80ELb0ELb1ELb1ELb1ELb1ELb1ELb1ELb1EEENS1_21CollectiveEpilogueFwdINS6_IJS8_SA_S9_EEENS6_IJNS7_ILi1EEESI_SI_EEESC_SE_Li128ELb1ELb1ELb1ELb0EEENS1_36VarlenDynamicPersistentTileSchedulerILi128ELi80ELi128ELi128ELb1ELb1ELb0ELb1ELb0ELb1EEEEEEEEEvNT_6ParamsE,"",@"SHT_CUDA_INFO"
	.sectionflags	@""
	.align	4


	//----- nvinfo : EIATTR_CUDA_API_VERSION
	.align		4
        /*0000*/ 	.byte	0x04, 0x37
        /*0002*/ 	.short	(.L_214 - .L_213)
.L_213:
        /*0004*/ 	.word	0x00000082


	//----- nvinfo : EIATTR_SW2861232_WAR
	.align		4
.L_214:
        /*0008*/ 	.byte	0x01, 0x35
	.zero		2


	//----- nvinfo : EIATTR_PARAM_CBANK
	.align		4
        /*000c*/ 	.byte	0x04, 0x0a
        /*000e*/ 	.short	(.L_216 - .L_215)
	.align		4
.L_215:
        /*0010*/ 	.word	index@(.nv.constant0._ZN7cutlass13device_kernelIN5flash19enable_sm80_to_sm89INS1_16FlashAttnFwdSm80INS1_25CollectiveMainloopFwdSm80ILi4ELi1ELb0EN4cute5tupleIJNS5_1CILi128EEENS7_ILi80EEENS7_ILi64EEEEEELi64ENS_10bfloat16_tEfNS_4arch4Sm80ELb0ELb1ELb1ELb1ELb1ELb1ELb1ELb1EEENS1_21CollectiveEpilogueFwdINS6_IJS8_SA_S9_EEENS6_IJNS7_ILi1EEESI_SI_EEESC_SE_Li128ELb1ELb1ELb1ELb0EEENS1_36VarlenDynamicPersistentTileSchedulerILi128ELi80ELi128ELi128ELb1ELb1ELb0ELb1ELb0ELb1EEEEEEEEEvNT_6ParamsE)
        /*0014*/ 	.short	0x0160
        /*0016*/ 	.short	0x0438


	//----- nvinfo : EIATTR_CBANK_PARAM_SIZE
	.align		4
.L_216:
        /*0018*/ 	.byte	0x03, 0x19
        /*001a*/ 	.short	0x0438


	//----- nvinfo : EIATTR_KPARAM_INFO
	.align		4
        /*001c*/ 	.byte	0x04, 0x17
        /*001e*/ 	.short	(.L_218 - .L_217)
.L_217:
        /*0020*/ 	.word	0x00000000
        /*0024*/ 	.short	0x0000
        /*0026*/ 	.short	0x0000
        /*0028*/ 	.byte	0x00, 0xf0, 0xe1, 0x10


	//----- nvinfo : EIATTR_MAXREG_COUNT
	.align		4
.L_218:
        /*002c*/ 	.byte	0x03, 0x1b
        /*002e*/ 	.short	0x00ff


	//----- nvinfo : EIATTR_NUM_BARRIERS
	.align		4
        /*0030*/ 	.byte	0x02, 0x4c
        /*0032*/ 	.byte	0x06
	.zero		1


	//----- nvinfo : EIATTR_ANNOTATIONS
	.align		4
        /*0034*/ 	.byte	0x04, 0x55
        /*0036*/ 	.short	(.L_220 - .L_219)


	//   ....[0]....
.L_219:
        /* <DEDUP_REMOVED lines=92> */


	//----- nvinfo : EIATTR_MERCURY_ISA_VERSION
	.align		4
.L_220:
        /*05e0*/ 	.byte	0x03, 0x5f
        /*05e2*/ 	.short	0x0000


	//----- nvinfo : EIATTR_INT_WARP_WIDE_INSTR_OFFSETS
	.align		4
        /*05e4*/ 	.byte	0x04, 0x31
        /*05e6*/ 	.short	(.L_222 - .L_221)


	//   ....[0]....
.L_221:
        /*05e8*/ 	.word	0x00023d20


	//   ....[1]....
        /*05ec*/ 	.word	0x00023da0


	//----- nvinfo : EIATTR_COOP_GROUP_MASK_REGIDS
	.align		4
.L_222:
        /*05f0*/ 	.byte	0x04, 0x29
        /*05f2*/ 	.short	(.L_224 - .L_223)


	//   ....[0]....
.L_223:
        /*05f4*/ 	.word	0xffffffff


	//   ....[1]....
        /*05f8*/ 	.word	0xffffffff


	//   ....[2]....
        /*05fc*/ 	.word	0xffffffff


	//   ....[3]....
        /*0600*/ 	.word	0xffffffff


	//   ....[4]....
        /*0604*/ 	.word	0xffffffff


	//   ....[5]....
        /*0608*/ 	.word	0xffffffff


	//   ....[6]....
        /*060c*/ 	.word	0xffffffff


	//   ....[7]....
        /*0610*/ 	.word	0xffffffff


	//   ....[8]....
        /*0614*/ 	.word	0xffffffff


	//   ....[9]....
        /*0618*/ 	.word	0xffffffff


	//   ....[10]....
        /*061c*/ 	.word	0xffffffff


	//   ....[11]....
        /*0620*/ 	.word	0xffffffff


	//   ....[12]....
        /*0624*/ 	.word	0xffffffff


	//   ....[13]....
        /*0628*/ 	.word	0xffffffff


	//   ....[14]....
        /*062c*/ 	.word	0xffffffff


	//   ....[15]....
        /*0630*/ 	.word	0xffffffff


	//   ....[16]....
        /*0634*/ 	.word	0xffffffff


	//   ....[17]....
        /*0638*/ 	.word	0xffffffff


	//   ....[18]....
        /*063c*/ 	.word	0xffffffff


	//   ....[19]....
        /*0640*/ 	.word	0xffffffff


	//   ....[20]....
        /*0644*/ 	.word	0xffffffff


	//   ....[21]....
        /*0648*/ 	.word	0xffffffff


	//   ....[22]....
        /*064c*/ 	.word	0xffffffff


	//   ....[23]....
        /*0650*/ 	.word	0xffffffff


	//   ....[24]....
        /*0654*/ 	.word	0xffffffff


	//   ....[25]....
        /*0658*/ 	.word	0xffffffff


	//   ....[26]....
        /*065c*/ 	.word	0xffffffff


	//   ....[27]....
        /*0660*/ 	.word	0xffffffff


	//   ....[28]....
        /*0664*/ 	.word	0xffffffff


	//   ....[29]....
        /*0668*/ 	.word	0xffffffff


	//   ....[30]....
        /*066c*/ 	.word	0xffffffff


	//   ....[31]....
        /*0670*/ 	.word	0xffffffff


	//   ....[32]....
        /*0674*/ 	.word	0xffffffff


	//   ....[33]....
        /*0678*/ 	.word	0xffffffff


	//   ....[34]....
        /*067c*/ 	.word	0xffffffff


	//   ....[35]....
        /*0680*/ 	.word	0xffffffff


	//   ....[36]....
        /*0684*/ 	.word	0xffffffff


	//   ....[37]....
        /*0688*/ 	.word	0xffffffff


	//   ....[38]....
        /*068c*/ 	.word	0xffffffff


	//   ....[39]....
        /*0690*/ 	.word	0xffffffff


	//   ....[40]....
        /*0694*/ 	.word	0xffffffff


	//   ....[41]....
        /*0698*/ 	.word	0xffffffff


	//   ....[42]....
        /*069c*/ 	.word	0xffffffff


	//   ....[43]....
        /*06a0*/ 	.word	0xffffffff


	//   ....[44]....
        /*06a4*/ 	.word	0xffffffff


	//   ....[45]....
        /*06a8*/ 	.word	0xffffffff


	//   ....[46]....
        /*06ac*/ 	.word	0xffffffff


	//   ....[47]....
        /*06b0*/ 	.word	0xffffffff


	//   ....[48]....
        /*06b4*/ 	.word	0xffffffff


	//   ....[49]....
        /*06b8*/ 	.word	0xffffffff


	//   ....[50]....
        /*06bc*/ 	.word	0xffffffff


	//   ....[51]....
        /*06c0*/ 	.word	0xffffffff


	//   ....[52]....
        /*06c4*/ 	.word	0xffffffff


	//   ....[53]....
        /*06c8*/ 	.word	0xffffffff


	//   ....[54]....
        /*06cc*/ 	.word	0xffffffff


	//   ....[55]....
        /*06d0*/ 	.word	0xffffffff


	//   ....[56]....
        /*06d4*/ 	.word	0xffffffff


	//   ....[57]....
        /*06d8*/ 	.word	0xffffffff


	//   ....[58]....
        /*06dc*/ 	.word	0xffffffff


	//   ....[59]....
        /*06e0*/ 	.word	0xffffffff


	//   ....[60]....
        /*06e4*/ 	.word	0xffffffff


	//   ....[61]....
        /*06e8*/ 	.word	0xffffffff


	//   ....[62]....
        /*06ec*/ 	.word	0xffffffff


	//   ....[63]....
        /*06f0*/ 	.word	0xffffffff


	//   ....[64]....
        /*06f4*/ 	.word	0xffffffff


	//   ....[65]....
        /*06f8*/ 	.word	0xffffffff


	//   ....[66]....
        /*06fc*/ 	.word	0xffffffff


	//   ....[67]....
        /*0700*/ 	.word	0xffffffff


	//   ....[68]....
        /*0704*/ 	.word	0xffffffff


	//   ....[69]....
        /*0708*/ 	.word	0xffffffff


	//   ....[70]....
        /*070c*/ 	.word	0xffffffff


	//   ....[71]....
        /*0710*/ 	.word	0xffffffff


	//   ....[72]....
        /*0714*/ 	.word	0xffffffff


	//   ....[73]....
        /*0718*/ 	.word	0xffffffff


	//   ....[74]....
        /*071c*/ 	.word	0xffffffff


	//   ....[75]....
        /*0720*/ 	.word	0xffffffff


	//   ....[76]....
        /*0724*/ 	.word	0xffffffff


	//   ....[77]....
        /*0728*/ 	.word	0xffffffff


	//   ....[78]....
        /*072c*/ 	.word	0xffffffff


	//   ....[79]....
        /*0730*/ 	.word	0xffffffff


	//   ....[80]....
        /*0734*/ 	.word	0xffffffff


	//   ....[81]....
        /*0738*/ 	.word	0xffffffff


	//   ....[82]....
        /*073c*/ 	.word	0xffffffff


	//   ....[83]....
        /*0740*/ 	.word	0xffffffff


	//   ....[84]....
        /*0744*/ 	.word	0xffffffff


	//   ....[85]....
        /*0748*/ 	.word	0xffffffff


	//   ....[86]....
        /*074c*/ 	.word	0xffffffff


	//   ....[87]....
        /*0750*/ 	.word	0xffffffff


	//   ....[88]....
        /*0754*/ 	.word	0xffffffff


	//   ....[89]....
        /*0758*/ 	.word	0xffffffff


	//   ....[90]....
        /*075c*/ 	.word	0xffffffff


	//   ....[91]....
        /*0760*/ 	.word	0xffffffff


	//   ....[92]....
        /*0764*/ 	.word	0xffffffff


	//   ....[93]....
        /*0768*/ 	.word	0xffffffff


	//   ....[94]....
        /*076c*/ 	.word	0xffffffff


	//   ....[95]....
        /*0770*/ 	.word	0xffffffff


	//   ....[96]....
        /*0774*/ 	.word	0xffffffff


	//   ....[97]....
        /*0778*/ 	.word	0xffffffff


	//   ....[98]....
        /*077c*/ 	.word	0xffffffff


	//   ....[99]....
        /*0780*/ 	.word	0xffffffff


	//   ....[100]....
        /*0784*/ 	.word	0xffffffff


	//   ....[101]....
        /*0788*/ 	.word	0xffffffff


	//   ....[102]....
        /*078c*/ 	.word	0xffffffff


	//   ....[103]....
        /*0790*/ 	.word	0xffffffff


	//   ....[104]....
        /*0794*/ 	.word	0xffffffff


	//   ....[105]....
        /*0798*/ 	.word	0xffffffff


	//   ....[106]....
        /*079c*/ 	.word	0xffffffff


	//   ....[107]....
        /*07a0*/ 	.word	0xffffffff


	//   ....[108]....
        /*07a4*/ 	.word	0xffffffff


	//   ....[109]....
        /*07a8*/ 	.word	0xffffffff


	//   ....[110]....
        /*07ac*/ 	.word	0xffffffff


	//   ....[111]....
        /*07b0*/ 	.word	0xffffffff


	//   ....[112]....
        /*07b4*/ 	.word	0xffffffff


	//   ....[113]....
        /*07b8*/ 	.word	0xffffffff


	//   ....[114]....
        /*07bc*/ 	.word	0xffffffff


	//   ....[115]....
        /*07c0*/ 	.word	0xffffffff


	//   ....[116]....
        /*07c4*/ 	.word	0xffffffff


	//   ....[117]....
        /*07c8*/ 	.word	0xffffffff


	//   ....[118]....
        /*07cc*/ 	.word	0xffffffff


	//   ....[119]....
        /*07d0*/ 	.word	0xffffffff


	//   ....[120]....
        /*07d4*/ 	.word	0xffffffff


	//   ....[121]....
        /*07d8*/ 	.word	0xffffffff


	//   ....[122]....
        /*07dc*/ 	.word	0xffffffff


	//   ....[123]....
        /*07e0*/ 	.word	0xffffffff


	//   ....[124]....
        /*07e4*/ 	.word	0xffffffff


	//   ....[125]....
        /*07e8*/ 	.word	0xffffffff


	//   ....[126]....
        /*07ec*/ 	.word	0xffffffff


	//   ....[127]....
        /*07f0*/ 	.word	0xffffffff


	//   ....[128]....
        /*07f4*/ 	.word	0xffffffff


	//   ....[129]....
        /*07f8*/ 	.word	0xffffffff


	//   ....[130]....
        /*07fc*/ 	.word	0xffffffff


	//   ....[131]....
        /*0800*/ 	.word	0xffffffff


	//   ....[132]....
        /*0804*/ 	.word	0xffffffff


	//   ....[133]....
        /*0808*/ 	.word	0xffffffff


	//   ....[134]....
        /*080c*/ 	.word	0xffffffff


	//   ....[135]....
        /*0810*/ 	.word	0xffffffff


	//   ....[136]....
        /*0814*/ 	.word	0xffffffff


	//   ....[137]....
        /*0818*/ 	.word	0xffffffff


	//   ....[138]....
        /*081c*/ 	.word	0xffffffff


	//   ....[139]....
        /*0820*/ 	.word	0xffffffff


	//   ....[140]....
        /*0824*/ 	.word	0xffffffff


	//   ....[141]....
        /*0828*/ 	.word	0xffffffff


	//   ....[142]....
        /*082c*/ 	.word	0xffffffff


	//   ....[143]....
        /*0830*/ 	.word	0xffffffff


	//   ....[144]....
        /*0834*/ 	.word	0xffffffff


	//   ....[145]....
        /*0838*/ 	.word	0xffffffff


	//   ....[146]....
        /*083c*/ 	.word	0xffffffff


	//   ....[147]....
        /*0840*/ 	.word	0xffffffff


	//   ....[148]....
        /*0844*/ 	.word	0xffffffff


	//   ....[149]....
        /*0848*/ 	.word	0xffffffff


	//   ....[150]....
        /*084c*/ 	.word	0xffffffff


	//   ....[151]....
        /*0850*/ 	.word	0xffffffff


	//   ....[152]....
        /*0854*/ 	.word	0xffffffff


	//   ....[153]....
        /*0858*/ 	.word	0xffffffff


	//   ....[154]....
        /*085c*/ 	.word	0xffffffff


	//   ....[155]....
        /*0860*/ 	.word	0xffffffff


	//   ....[156]....
        /*0864*/ 	.word	0xffffffff


	//   ....[157]....
        /*0868*/ 	.word	0xffffffff


	//   ....[158]....
        /*086c*/ 	.word	0xffffffff


	//   ....[159]....
        /*0870*/ 	.word	0xffffffff


	//   ....[160]....
        /*0874*/ 	.word	0xffffffff


	//   ....[161]....
        /*0878*/ 	.word	0xffffffff


	//   ....[162]....
        /*087c*/ 	.word	0xffffffff


	//   ....[163]....
        /*0880*/ 	.word	0xffffffff


	//   ....[164]....
        /*0884*/ 	.word	0xffffffff


	//   ....[165]....
        /*0888*/ 	.word	0xffffffff


	//   ....[166]....
        /*088c*/ 	.word	0xffffffff


	//   ....[167]....
        /*0890*/ 	.word	0xffffffff


	//   ....[168]....
        /*0894*/ 	.word	0xffffffff


	//   ....[169]....
        /*0898*/ 	.word	0xffffffff


	//   ....[170]....
        /*089c*/ 	.word	0xffffffff


	//   ....[171]....
        /*08a0*/ 	.word	0xffffffff


	//   ....[172]....
        /*08a4*/ 	.word	0xffffffff


	//   ....[173]....
        /*08a8*/ 	.word	0xffffffff


	//   ....[174]....
        /*08ac*/ 	.word	0xffffffff


	//   ....[175]....
        /*08b0*/ 	.word	0xffffffff


	//   ....[176]....
        /*08b4*/ 	.word	0xffffffff


	//   ....[177]....
        /*08b8*/ 	.word	0xffffffff


	//   ....[178]....
        /*08bc*/ 	.word	0xffffffff


	//   ....[179]....
        /*08c0*/ 	.word	0xffffffff


	//   ....[180]....
        /*08c4*/ 	.word	0xffffffff


	//   ....[181]....
        /*08c8*/ 	.word	0xffffffff


	//   ....[182]....
        /*08cc*/ 	.word	0xffffffff


	//   ....[183]....
        /*08d0*/ 	.word	0xffffffff


	//   ....[184]....
        /*08d4*/ 	.word	0xffffffff


	//   ....[185]....
        /*08d8*/ 	.word	0xffffffff


	//   ....[186]....
        /*08dc*/ 	.word	0xffffffff


	//   ....[187]....
        /*08e0*/ 	.word	0xffffffff


	//   ....[188]....
        /*08e4*/ 	.word	0xffffffff


	//   ....[189]....
        /*08e8*/ 	.word	0xffffffff


	//   ....[190]....
        /*08ec*/ 	.word	0xffffffff


	//   ....[191]....
        /*08f0*/ 	.word	0xffffffff


	//   ....[192]....
        /*08f4*/ 	.word	0xffffffff


	//   ....[193]....
        /*08f8*/ 	.word	0xffffffff


	//   ....[194]....
        /*08fc*/ 	.word	0xffffffff


	//   ....[195]....
        /*0900*/ 	.word	0xffffffff


	//   ....[196]....
        /*0904*/ 	.word	0xffffffff


	//   ....[197]....
        /*0908*/ 	.word	0xffffffff


	//   ....[198]....
        /*090c*/ 	.word	0xffffffff


	//   ....[199]....
        /*0910*/ 	.word	0xffffffff


	//   ....[200]....
        /*0914*/ 	.word	0xffffffff


	//   ....[201]....
        /*0918*/ 	.word	0xffffffff


	//   ....[202]....
        /*091c*/ 	.word	0xffffffff


	//   ....[203]....
        /*0920*/ 	.word	0xffffffff


	//   ....[204]....
        /*0924*/ 	.word	0xffffffff


	//   ....[205]....
        /*0928*/ 	.word	0xffffffff


	//   ....[206]....
        /*092c*/ 	.word	0xffffffff


	//   ....[207]....
        /*0930*/ 	.word	0xffffffff


	//   ....[208]....
        /*0934*/ 	.word	0xffffffff


	//   ....[209]....
        /*0938*/ 	.word	0xffffffff


	//   ....[210]....
        /*093c*/ 	.word	0xffffffff


	//   ....[211]....
        /*0940*/ 	.word	0xffffffff


	//   ....[212]....
        /*0944*/ 	.word	0xffffffff


	//   ....[213]....
        /*0948*/ 	.word	0xffffffff


	//   ....[214]....
        /*094c*/ 	.word	0xffffffff


	//   ....[215]....
        /*0950*/ 	.word	0xffffffff


	//   ....[216]....
        /*0954*/ 	.word	0xffffffff


	//   ....[217]....
        /*0958*/ 	.word	0xffffffff


	//   ....[218]....
        /*095c*/ 	.word	0xffffffff


	//   ....[219]....
        /*0960*/ 	.word	0xffffffff


	//   ....[220]....
        /*0964*/ 	.word	0xffffffff


	//   ....[221]....
        /*0968*/ 	.word	0xffffffff


	//   ....[222]....
        /*096c*/ 	.word	0xffffffff


	//   ....[223]....
        /*0970*/ 	.word	0xffffffff


	//   ....[224]....
        /*0974*/ 	.word	0xffffffff


	//   ....[225]....
        /*0978*/ 	.word	0xffffffff


	//   ....[226]....
        /*097c*/ 	.word	0xffffffff


	//   ....[227]....
        /*0980*/ 	.word	0xffffffff


	//   ....[228]....
        /*0984*/ 	.word	0xffffffff


	//   ....[229]....
        /*0988*/ 	.word	0xffffffff


	//   ....[230]....
        /*098c*/ 	.word	0xffffffff


	//   ....[231]....
        /*0990*/ 	.word	0xffffffff


	//   ....[232]....
        /*0994*/ 	.word	0xffffffff


	//   ....[233]....
        /*0998*/ 	.word	0xffffffff


	//   ....[234]....
        /*099c*/ 	.word	0xffffffff


	//   ....[235]....
        /*09a0*/ 	.word	0xffffffff


	//   ....[236]....
        /*09a4*/ 	.word	0xffffffff


	//   ....[237]....
        /*09a8*/ 	.word	0xffffffff


	//   ....[238]....
        /*09ac*/ 	.word	0xffffffff


	//   ....[239]....
        /*09b0*/ 	.word	0xffffffff


	//   ....[240]....
        /*09b4*/ 	.word	0xffffffff


	//   ....[241]....
        /*09b8*/ 	.word	0xffffffff


	//   ....[242]....
        /*09bc*/ 	.word	0xffffffff


	//   ....[243]....
        /*09c0*/ 	.word	0xffffffff


	//   ....[244]....
        /*09c4*/ 	.word	0xffffffff


	//   ....[245]....
        /*09c8*/ 	.word	0xffffffff


	//   ....[246]....
        /*09cc*/ 	.word	0xffffffff


	//   ....[247]....
        /*09d0*/ 	.word	0xffffffff


	//   ....[248]....
        /*09d4*/ 	.word	0xffffffff


	//   ....[249]....
        /*09d8*/ 	.word	0xffffffff


	//   ....[250]....
        /*09dc*/ 	.word	0xffffffff


	//   ....[251]....
        /*09e0*/ 	.word	0xffffffff


	//   ....[252]....
        /*09e4*/ 	.word	0xffffffff


	//   ....[253]....
        /*09e8*/ 	.word	0xffffffff


	//   ....[254]....
        /*09ec*/ 	.word	0xffffffff


	//   ....[255]....
        /*09f0*/ 	.word	0xffffffff


	//   ....[0]....
        /*09f4*/ 	.word	0xffffffff


	//   ....[1]....
        /*09f8*/ 	.word	0xffffffff


	//   ....[2]....
        /*09fc*/ 	.word	0xffffffff


	//   ....[3]....
        /*0a00*/ 	.word	0xffffffff


	//   ....[4]....
        /*0a04*/ 	.word	0xffffffff


	//   ....[5]....
        /*0a08*/ 	.word	0xffffffff


	//   ....[6]....
        /*0a0c*/ 	.word	0xffffffff


	//   ....[7]....
        /*0a10*/ 	.word	0xffffffff


	//   ....[8]....
        /*0a14*/ 	.word	0xffffffff


	//   ....[9]....
        /*0a18*/ 	.word	0xffffffff


	//   ....[10]....
        /*0a1c*/ 	.word	0xffffffff


	//   ....[11]....
        /*0a20*/ 	.word	0xffffffff


	//   ....[12]....
        /*0a24*/ 	.word	0xffffffff


	//   ....[13]....
        /*0a28*/ 	.word	0xffffffff


	//   ....[14]....
        /*0a2c*/ 	.word	0xffffffff


	//   ....[15]....
        /*0a30*/ 	.word	0xffffffff


	//   ....[16]....
        /*0a34*/ 	.word	0xffffffff


	//   ....[17]....
        /*0a38*/ 	.word	0xffffffff


	//   ....[18]....
        /*0a3c*/ 	.word	0xffffffff


	//   ....[19]....
        /*0a40*/ 	.word	0xffffffff


	//   ....[20]....
        /*0a44*/ 	.word	0xffffffff


	//   ....[21]....
        /*0a48*/ 	.word	0xffffffff


	//   ....[22]....
        /*0a4c*/ 	.word	0xffffffff


	//   ....[23]....
        /*0a50*/ 	.word	0xffffffff


	//   ....[24]....
        /*0a54*/ 	.word	0xffffffff


	//   ....[25]....
        /*0a58*/ 	.word	0xffffffff


	//   ....[26]....
        /*0a5c*/ 	.word	0xffffffff


	//   ....[27]....
        /*0a60*/ 	.word	0xffffffff


	//   ....[28]....
        /*0a64*/ 	.word	0xffffffff


	//   ....[29]....
        /*0a68*/ 	.word	0xffffffff


	//   ....[30]....
        /*0a6c*/ 	.word	0xffffffff


	//   ....[31]....
        /*0a70*/ 	.word	0xffffffff


	//   ....[32]....
        /*0a74*/ 	.word	0xffffffff


	//   ....[33]....
        /*0a78*/ 	.word	0xffffffff


	//   ....[34]....
        /*0a7c*/ 	.word	0xffffffff


	//   ....[35]....
        /*0a80*/ 	.word	0xffffffff


	//   ....[36]....
        /*0a84*/ 	.word	0xffffffff


	//   ....[37]....
        /*0a88*/ 	.word	0xffffffff


	//   ....[38]....
        /*0a8c*/ 	.word	0xffffffff


	//   ....[39]....
        /*0a90*/ 	.word	0xffffffff


	//   ....[40]....
        /*0a94*/ 	.word	0xffffffff


	//   ....[41]....
        /*0a98*/ 	.word	0xffffffff


	//   ....[42]....
        /*0a9c*/ 	.word	0xffffffff


	//   ....[43]....
        /*0aa0*/ 	.word	0xffffffff


	//   ....[44]....
        /*0aa4*/ 	.word	0xffffffff


	//   ....[45]....
        /*0aa8*/ 	.word	0xffffffff


	//   ....[46]....
        /*0aac*/ 	.word	0xffffffff


	//   ....[47]....
        /*0ab0*/ 	.word	0xffffffff


	//   ....[48]....
        /*0ab4*/ 	.word	0xffffffff


	//   ....[49]....
        /*0ab8*/ 	.word	0xffffffff


	//   ....[50]....
        /*0abc*/ 	.word	0xffffffff


	//   ....[51]....
        /*0ac0*/ 	.word	0xffffffff


	//   ....[52]....
        /*0ac4*/ 	.word	0xffffffff


	//   ....[53]....
        /*0ac8*/ 	.word	0xffffffff


	//   ....[54]....
        /*0acc*/ 	.word	0xffffffff


	//   ....[55]....
        /*0ad0*/ 	.word	0xffffffff


	//   ....[56]....
        /*0ad4*/ 	.word	0xffffffff


	//   ....[57]....
        /*0ad8*/ 	.word	0xffffffff


	//   ....[58]....
        /*0adc*/ 	.word	0xffffffff


	//   ....[59]....
        /*0ae0*/ 	.word	0xffffffff


	//   ....[60]....
        /*0ae4*/ 	.word	0xffffffff


	//   ....[61]....
        /*0ae8*/ 	.word	0xffffffff


	//   ....[62]....
        /*0aec*/ 	.word	0xffffffff


	//   ....[63]....
        /*0af0*/ 	.word	0xffffffff


	//   ....[64]....
        /*0af4*/ 	.word	0xffffffff


	//   ....[65]....
        /*0af8*/ 	.word	0xffffffff


	//   ....[66]....
        /*0afc*/ 	.word	0xffffffff


	//   ....[67]....
        /*0b00*/ 	.word	0xffffffff


	//   ....[68]....
        /*0b04*/ 	.word	0xffffffff


	//   ....[69]....
        /*0b08*/ 	.word	0xffffffff


	//   ....[70]....
        /*0b0c*/ 	.word	0xffffffff


	//   ....[71]....
        /*0b10*/ 	.word	0xffffffff


	//   ....[72]....
        /*0b14*/ 	.word	0xffffffff


	//   ....[73]....
        /*0b18*/ 	.word	0xffffffff


	//   ....[74]....
        /*0b1c*/ 	.word	0xffffffff


	//   ....[75]....
        /*0b20*/ 	.word	0xffffffff


	//   ....[76]....
        /*0b24*/ 	.word	0xffffffff


	//   ....[77]....
        /*0b28*/ 	.word	0xffffffff


	//   ....[78]....
        /*0b2c*/ 	.word	0xffffffff


	//   ....[79]....
        /*0b30*/ 	.word	0xffffffff


	//   ....[80]....
        /*0b34*/ 	.word	0xffffffff


	//   ....[81]....
        /*0b38*/ 	.word	0xffffffff


	//   ....[82]....
        /*0b3c*/ 	.word	0xffffffff


	//   ....[83]....
        /*0b40*/ 	.word	0xffffffff


	//   ....[84]....
        /*0b44*/ 	.word	0xffffffff


	//   ....[85]....
        /*0b48*/ 	.word	0xffffffff


	//   ....[86]....
        /*0b4c*/ 	.word	0xffffffff


	//   ....[87]....
        /*0b50*/ 	.word	0xffffffff


	//   ....[88]....
        /*0b54*/ 	.word	0xffffffff


	//   ....[89]....
        /*0b58*/ 	.word	0xffffffff


	//   ....[90]....
        /*0b5c*/ 	.word	0xffffffff


	//   ....[91]....
        /*0b60*/ 	.word	0xffffffff


	//   ....[92]....
        /*0b64*/ 	.word	0xffffffff


	//   ....[93]....
        /*0b68*/ 	.word	0xffffffff


	//   ....[94]....
        /*0b6c*/ 	.word	0xffffffff


	//   ....[95]....
        /*0b70*/ 	.word	0xffffffff


	//   ....[96]....
        /*0b74*/ 	.word	0xffffffff


	//   ....[97]....
        /*0b78*/ 	.word	0xffffffff


	//   ....[98]....
        /*0b7c*/ 	.word	0xffffffff


	//   ....[99]....
        /*0b80*/ 	.word	0xffffffff


	//   ....[100]....
        /*0b84*/ 	.word	0xffffffff


	//   ....[101]....
        /*0b88*/ 	.word	0xffffffff


	//   ....[102]....
        /*0b8c*/ 	.word	0xffffffff


	//   ....[103]....
        /*0b90*/ 	.word	0xffffffff


	//   ....[104]....
        /*0b94*/ 	.word	0xffffffff


	//   ....[105]....
        /*0b98*/ 	.word	0xffffffff


	//   ....[106]....
        /*0b9c*/ 	.word	0xffffffff


	//   ....[107]....
        /*0ba0*/ 	.word	0xffffffff


	//   ....[108]....
        /*0ba4*/ 	.word	0xffffffff


	//   ....[109]....
        /*0ba8*/ 	.word	0xffffffff


	//   ....[110]....
        /*0bac*/ 	.word	0xffffffff


	//   ....[111]....
        /*0bb0*/ 	.word	0xffffffff


	//   ....[112]....
        /*0bb4*/ 	.word	0xffffffff


	//   ....[113]....
        /*0bb8*/ 	.word	0xffffffff


	//   ....[114]....
        /*0bbc*/ 	.word	0xffffffff


	//   ....[115]....
        /*0bc0*/ 	.word	0xffffffff


	//   ....[116]....
        /*0bc4*/ 	.word	0xffffffff


	//   ....[117]....
        /*0bc8*/ 	.word	0xffffffff


	//   ....[118]....
        /*0bcc*/ 	.word	0xffffffff


	//   ....[119]....
        /*0bd0*/ 	.word	0xffffffff


	//   ....[120]....
        /*0bd4*/ 	.word	0xffffffff


	//   ....[121]....
        /*0bd8*/ 	.word	0xffffffff


	//   ....[122]....
        /*0bdc*/ 	.word	0xffffffff


	//   ....[123]....
        /*0be0*/ 	.word	0xffffffff


	//   ....[124]....
        /*0be4*/ 	.word	0xffffffff


	//   ....[125]....
        /*0be8*/ 	.word	0xffffffff


	//   ....[126]....
        /*0bec*/ 	.word	0xffffffff


	//   ....[127]....
        /*0bf0*/ 	.word	0xffffffff


	//   ....[128]....
        /*0bf4*/ 	.word	0xffffffff


	//   ....[129]....
        /*0bf8*/ 	.word	0xffffffff


	//   ....[130]....
        /*0bfc*/ 	.word	0xffffffff


	//   ....[131]....
        /*0c00*/ 	.word	0xffffffff


	//   ....[132]....
        /*0c04*/ 	.word	0xffffffff


	//   ....[133]....
        /*0c08*/ 	.word	0xffffffff


	//   ....[134]....
        /*0c0c*/ 	.word	0xffffffff


	//   ....[135]....
        /*0c10*/ 	.word	0xffffffff


	//   ....[136]....
        /*0c14*/ 	.word	0xffffffff


	//   ....[137]....
        /*0c18*/ 	.word	0xffffffff


	//   ....[138]....
        /*0c1c*/ 	.word	0xffffffff


	//   ....[139]....
        /*0c20*/ 	.word	0xffffffff


	//   ....[140]....
        /*0c24*/ 	.word	0xffffffff


	//   ....[141]....
        /*0c28*/ 	.word	0xffffffff


	//   ....[142]....
        /*0c2c*/ 	.word	0xffffffff


	//   ....[143]....
        /*0c30*/ 	.word	0xffffffff


	//   ....[144]....
        /*0c34*/ 	.word	0xffffffff


	//   ....[145]....
        /*0c38*/ 	.word	0xffffffff


	//   ....[146]....
        /*0c3c*/ 	.word	0xffffffff


	//   ....[147]....
        /*0c40*/ 	.word	0xffffffff


	//   ....[148]....
        /*0c44*/ 	.word	0xffffffff


	//   ....[149]....
        /*0c48*/ 	.word	0xffffffff


	//   ....[150]....
        /*0c4c*/ 	.word	0xffffffff


	//   ....[151]....
        /*0c50*/ 	.word	0xffffffff


	//   ....[152]....
        /*0c54*/ 	.word	0xffffffff


	//   ....[153]....
        /*0c58*/ 	.word	0xffffffff


	//   ....[154]....
        /*0c5c*/ 	.word	0xffffffff


	//   ....[155]....
        /*0c60*/ 	.word	0xffffffff


	//   ....[156]....
        /*0c64*/ 	.word	0xffffffff


	//   ....[157]....
        /*0c68*/ 	.word	0xffffffff


	//   ....[158]....
        /*0c6c*/ 	.word	0xffffffff


	//   ....[159]....
        /*0c70*/ 	.word	0xffffffff


	//   ....[160]....
        /*0c74*/ 	.word	0xffffffff


	//   ....[161]....
        /*0c78*/ 	.word	0xffffffff


	//   ....[162]....
        /*0c7c*/ 	.word	0xffffffff


	//   ....[163]....
        /*0c80*/ 	.word	0xffffffff


	//   ....[164]....
        /*0c84*/ 	.word	0xffffffff


	//   ....[165]....
        /*0c88*/ 	.word	0xffffffff


	//   ....[166]....
        /*0c8c*/ 	.word	0xffffffff


	//   ....[167]....
        /*0c90*/ 	.word	0xffffffff


	//   ....[168]....
        /*0c94*/ 	.word	0xffffffff


	//   ....[169]....
        /*0c98*/ 	.word	0xffffffff


	//   ....[170]....
        /*0c9c*/ 	.word	0xffffffff


	//   ....[171]....
        /*0ca0*/ 	.word	0xffffffff


	//   ....[172]....
        /*0ca4*/ 	.word	0xffffffff


	//   ....[173]....
        /*0ca8*/ 	.word	0xffffffff


	//   ....[174]....
        /*0cac*/ 	.word	0xffffffff


	//   ....[175]....
        /*0cb0*/ 	.word	0xffffffff


	//   ....[176]....
        /*0cb4*/ 	.word	0xffffffff


	//   ....[177]....
        /*0cb8*/ 	.word	0xffffffff


	//   ....[178]....
        /*0cbc*/ 	.word	0xffffffff


	//   ....[179]....
        /*0cc0*/ 	.word	0xffffffff


	//   ....[180]....
        /*0cc4*/ 	.word	0xffffffff


	//   ....[181]....
        /*0cc8*/ 	.word	0xffffffff


	//   ....[182]....
        /*0ccc*/ 	.word	0xffffffff


	//   ....[183]....
        /*0cd0*/ 	.word	0xffffffff


	//   ....[184]....
        /*0cd4*/ 	.word	0xffffffff


	//   ....[185]....
        /*0cd8*/ 	.word	0xffffffff


	//   ....[186]....
        /*0cdc*/ 	.word	0xffffffff


	//   ....[187]....
        /*0ce0*/ 	.word	0xffffffff


	//   ....[188]....
        /*0ce4*/ 	.word	0xffffffff


	//   ....[189]....
        /*0ce8*/ 	.word	0xffffffff


	//   ....[190]....
        /*0cec*/ 	.word	0xffffffff


	//   ....[191]....
        /*0cf0*/ 	.word	0xffffffff


	//   ....[192]....
        /*0cf4*/ 	.word	0xffffffff


	//   ....[193]....
        /*0cf8*/ 	.word	0xffffffff


	//   ....[194]....
        /*0cfc*/ 	.word	0xffffffff


	//   ....[195]....
        /*0d00*/ 	.word	0xffffffff


	//   ....[196]....
        /*0d04*/ 	.word	0xffffffff


	//   ....[197]....
        /*0d08*/ 	.word	0xffffffff


	//   ....[198]....
        /*0d0c*/ 	.word	0xffffffff


	//   ....[199]....
        /*0d10*/ 	.word	0xffffffff


	//   ....[200]....
        /*0d14*/ 	.word	0xffffffff


	//   ....[201]....
        /*0d18*/ 	.word	0xffffffff


	//   ....[202]....
        /*0d1c*/ 	.word	0xffffffff


	//   ....[203]....
        /*0d20*/ 	.word	0xffffffff


	//   ....[204]....
        /*0d24*/ 	.word	0xffffffff


	//   ....[205]....
        /*0d28*/ 	.word	0xffffffff


	//   ....[206]....
        /*0d2c*/ 	.word	0xffffffff


	//   ....[207]....
        /*0d30*/ 	.word	0xffffffff


	//   ....[208]....
        /*0d34*/ 	.word	0xffffffff


	//   ....[209]....
        /*0d38*/ 	.word	0xffffffff


	//   ....[210]....
        /*0d3c*/ 	.word	0xffffffff


	//   ....[211]....
        /*0d40*/ 	.word	0xffffffff


	//   ....[212]....
        /*0d44*/ 	.word	0xffffffff


	//   ....[213]....
        /*0d48*/ 	.word	0xffffffff


	//   ....[214]....
        /*0d4c*/ 	.word	0xffffffff


	//   ....[215]....
        /*0d50*/ 	.word	0xffffffff


	//   ....[216]....
        /*0d54*/ 	.word	0xffffffff


	//   ....[217]....
        /*0d58*/ 	.word	0xffffffff


	//   ....[218]....
        /*0d5c*/ 	.word	0xffffffff


	//   ....[219]....
        /*0d60*/ 	.word	0xffffffff


	//   ....[220]....
        /*0d64*/ 	.word	0xffffffff


	//   ....[221]....
        /*0d68*/ 	.word	0xffffffff


	//   ....[222]....
        /*0d6c*/ 	.word	0xffffffff


	//   ....[223]....
        /*0d70*/ 	.word	0xffffffff


	//   ....[224]....
        /*0d74*/ 	.word	0xffffffff


	//   ....[225]....
        /*0d78*/ 	.word	0xffffffff


	//   ....[226]....
        /*0d7c*/ 	.word	0xffffffff


	//   ....[227]....
        /*0d80*/ 	.word	0xffffffff


	//   ....[228]....
        /*0d84*/ 	.word	0xffffffff


	//   ....[229]....
        /*0d88*/ 	.word	0xffffffff


	//   ....[230]....
        /*0d8c*/ 	.word	0xffffffff


	//   ....[231]....
        /*0d90*/ 	.word	0xffffffff


	//   ....[232]....
        /*0d94*/ 	.word	0xffffffff


	//   ....[233]....
        /*0d98*/ 	.word	0xffffffff


	//   ....[234]....
        /*0d9c*/ 	.word	0xffffffff


	//   ....[235]....
        /*0da0*/ 	.word	0xffffffff


	//   ....[236]....
        /*0da4*/ 	.word	0xffffffff


	//   ....[237]....
        /*0da8*/ 	.word	0xffffffff


	//----- nvinfo : EIATTR_COOP_GROUP_INSTR_OFFSETS
	.align		4
.L_224:
        /*0dac*/ 	.byte	0x04, 0x28
        /*0dae*/ 	.short	(.L_226 - .L_225)


	//   ....[0]....
.L_225:
        /*0db0*/ 	.word	0x00000050


	//   ....[1]....
        /*0db4*/ 	.word	0x00000200


	//   ....[2]....
        /*0db8*/ 	.word	0x00000230


	//   ....[3]....
        /*0dbc*/ 	.word	0x00000260


	//   ....[4]....
        /*0dc0*/ 	.word	0x00000290


	//   ....[5]....
        /*0dc4*/ 	.word	0x000002c0


	//   ....[6]....
        /*0dc8*/ 	.word	0x000002f0


	//   ....[7]....
        /*0dcc*/ 	.word	0x00000450


	//   ....[8]....
        /*0dd0*/ 	.word	0x00000490


	//   ....[9]....
        /*0dd4*/ 	.word	0x000004c0


	//   ....[10]....
        /*0dd8*/ 	.word	0x000004f0


	//   ....[11]....
        /*0ddc*/ 	.word	0x00000520


	//   ....[12]....
        /*0de0*/ 	.word	0x00000550


	//   ....[13]....
        /*0de4*/ 	.word	0x000005e0


	//   ....[14]....
        /*0de8*/ 	.word	0x00000630


	//   ....[15]....
        /*0dec*/ 	.word	0x00000650


	//   ....[16]....
        /*0df0*/ 	.word	0x000006b0


	//   ....[17]....
        /*0df4*/ 	.word	0x00004080


	//   ....[18]....
        /*0df8*/ 	.word	0x000040d0


	//   ....[19]....
        /*0dfc*/ 	.word	0x000048c0


	//   ....[20]....
        /*0e00*/ 	.word	0x000048e0


	//   ....[21]....
        /*0e04*/ 	.word	0x00005050


	//   ....[22]....
        /*0e08*/ 	.word	0x00005060


	//   ....[23]....
        /*0e0c*/ 	.word	0x000058c0


	//   ....[24]....
        /*0e10*/ 	.word	0x000058f0


	//   ....[25]....
        /*0e14*/ 	.word	0x00006530


	//   ....[26]....
        /*0e18*/ 	.word	0x00006560


	//   ....[27]....
        /*0e1c*/ 	.word	0x00006d20


	//   ....[28]....
        /*0e20*/ 	.word	0x00006d40


	//   ....[29]....
        /*0e24*/ 	.word	0x00007520


	//   ....[30]....
        /*0e28*/ 	.word	0x00007550


	//   ....[31]....
        /*0e2c*/ 	.word	0x00007680


	//   ....[32]....
        /*0e30*/ 	.word	0x000076b0


	//   ....[33]....
        /*0e34*/ 	.word	0x000077a0


	//   ....[34]....
        /*0e38*/ 	.word	0x000077c0


	//   ....[35]....
        /*0e3c*/ 	.word	0x00007d70


	//   ....[36]....
        /*0e40*/ 	.word	0x00007da0


	//   ....[37]....
        /*0e44*/ 	.word	0x00007f00


	//   ....[38]....
        /*0e48*/ 	.word	0x00007f30


	//   ....[39]....
        /*0e4c*/ 	.word	0x00008020


	//   ....[40]....
        /*0e50*/ 	.word	0x00008050


	//   ....[41]....
        /*0e54*/ 	.word	0x00008f20


	//   ....[42]....
        /*0e58*/ 	.word	0x00008f40


	//   ....[43]....
        /*0e5c*/ 	.word	0x00009010


	//   ....[44]....
        /*0e60*/ 	.word	0x00009020


	//   ....[45]....
        /*0e64*/ 	.word	0x000090f0


	//   ....[46]....
        /*0e68*/ 	.word	0x00009110


	//   ....[47]....
        /*0e6c*/ 	.word	0x000091e0


	//   ....[48]....
        /*0e70*/ 	.word	0x000091f0


	//   ....[49]....
        /*0e74*/ 	.word	0x000092c0


	//   ....[50]....
        /*0e78*/ 	.word	0x000092e0


	//   ....[51]....
        /*0e7c*/ 	.word	0x000093b0


	//   ....[52]....
        /*0e80*/ 	.word	0x000093c0


	//   ....[53]....
        /*0e84*/ 	.word	0x00009490


	//   ....[54]....
        /*0e88*/ 	.word	0x000094b0


	//   ....[55]....
        /*0e8c*/ 	.word	0x00009580


	//   ....[56]....
        /*0e90*/ 	.word	0x00009590


	//   ....[57]....
        /*0e94*/ 	.word	0x00009a10


	//   ....[58]....
        /*0e98*/ 	.word	0x00009a20


	//   ....[59]....
        /*0e9c*/ 	.word	0x00009a40


	//   ....[60]....
        /*0ea0*/ 	.word	0x00009a50


	//   ....[61]....
        /*0ea4*/ 	.word	0x00009a60


	//   ....[62]....
        /*0ea8*/ 	.word	0x00009a70


	//   ....[63]....
        /*0eac*/ 	.word	0x00009a90


	//   ....[64]....
        /*0eb0*/ 	.word	0x00009ae0


	//   ....[65]....
        /*0eb4*/ 	.word	0x00009b20


	//   ....[66]....
        /*0eb8*/ 	.word	0x00009b50


	//   ....[67]....
        /*0ebc*/ 	.word	0x00009e80


	//   ....[68]....
        /*0ec0*/ 	.word	0x00009ea0


	//   ....[69]....
        /*0ec4*/ 	.word	0x00009ec0


	//   ....[70]....
        /*0ec8*/ 	.word	0x00009ee0


	//   ....[71]....
        /*0ecc*/ 	.word	0x0000a0c0


	//   ....[72]....
        /*0ed0*/ 	.word	0x0000a100


	//   ....[73]....
        /*0ed4*/ 	.word	0x0000a150


	//   ....[74]....
        /*0ed8*/ 	.word	0x0000a190


	//   ....[75]....
        /*0edc*/ 	.word	0x0000a3a0


	//   ....[76]....
        /*0ee0*/ 	.word	0x0000a3e0


	//   ....[77]....
        /*0ee4*/ 	.word	0x0000a430


	//   ....[78]....
        /*0ee8*/ 	.word	0x0000a470


	//   ....[79]....
        /*0eec*/ 	.word	0x0000a690


	//   ....[80]....
        /*0ef0*/ 	.word	0x0000a6e0


	//   ....[81]....
        /*0ef4*/ 	.word	0x0000a740


	//   ....[82]....
        /*0ef8*/ 	.word	0x0000a760


	//   ....[83]....
        /*0efc*/ 	.word	0x0000c550


	//   ....[84]....
        /*0f00*/ 	.word	0x0000c5b0


	//   ....[85]....
        /*0f04*/ 	.word	0x0000c5e0


	//   ....[86]....
        /*0f08*/ 	.word	0x0000c620


	//   ....[87]....
        /*0f0c*/ 	.word	0x0000c6c0


	//   ....[88]....
        /*0f10*/ 	.word	0x0000c6e0


	//   ....[89]....
        /*0f14*/ 	.word	0x0000c700


	//   ....[90]....
        /*0f18*/ 	.word	0x0000c720


	//   ....[91]....
        /*0f1c*/ 	.word	0x0000c920


	//   ....[92]....
        /*0f20*/ 	.word	0x0000c960


	//   ....[93]....
        /*0f24*/ 	.word	0x0000c980


	//   ....[94]....
        /*0f28*/ 	.word	0x0000c9d0


	//   ....[95]....
        /*0f2c*/ 	.word	0x0000cb10


	//   ....[96]....
        /*0f30*/ 	.word	0x0000cb30


	//   ....[97]....
        /*0f34*/ 	.word	0x0000cb40


	//   ....[98]....
        /*0f38*/ 	.word	0x0000cb50


	//   ....[99]....
        /*0f3c*/ 	.word	0x0000eb20


	//   ....[100]....
        /*0f40*/ 	.word	0x0000eb30


	//   ....[101]....
        /*0f44*/ 	.word	0x0000eb40


	//   ....[102]....
        /*0f48*/ 	.word	0x0000eb50


	//   ....[103]....
        /*0f4c*/ 	.word	0x0000eb60


	//   ....[104]....
        /*0f50*/ 	.word	0x0000eb70


	//   ....[105]....
        /*0f54*/ 	.word	0x0000eb80


	//   ....[106]....
        /*0f58*/ 	.word	0x0000eb90


	//   ....[107]....
        /*0f5c*/ 	.word	0x0000eba0


	//   ....[108]....
        /*0f60*/ 	.word	0x0000ec00


	//   ....[109]....
        /*0f64*/ 	.word	0x00010030


	//   ....[110]....
        /*0f68*/ 	.word	0x00010050


	//   ....[111]....
        /*0f6c*/ 	.word	0x00010060


	//   ....[112]....
        /*0f70*/ 	.word	0x00010070


	//   ....[113]....
        /*0f74*/ 	.word	0x00010080


	//   ....[114]....
        /*0f78*/ 	.word	0x00010090


	//   ....[115]....
        /*0f7c*/ 	.word	0x000100a0


	//   ....[116]....
        /*0f80*/ 	.word	0x000100b0


	//   ....[117]....
        /*0f84*/ 	.word	0x000100e0


	//   ....[118]....
        /*0f88*/ 	.word	0x00010110


	//   ....[119]....
        /*0f8c*/ 	.word	0x00010330


	//   ....[120]....
        /*0f90*/ 	.word	0x00010bd0


	//   ....[121]....
        /*0f94*/ 	.word	0x00011240


	//   ....[122]....
        /*0f98*/ 	.word	0x000118b0


	//   ....[123]....
        /*0f9c*/ 	.word	0x000123e0


	//   ....[124]....
        /*0fa0*/ 	.word	0x00012410


	//   ....[125]....
        /*0fa4*/ 	.word	0x00012420


	//   ....[126]....
        /*0fa8*/ 	.word	0x00012430


	//   ....[127]....
        /*0fac*/ 	.word	0x00012440


	//   ....[128]....
        /*0fb0*/ 	.word	0x00012470


	//   ....[129]....
        /*0fb4*/ 	.word	0x00012490


	//   ....[130]....
        /*0fb8*/ 	.word	0x000124b0


	//   ....[131]....
        /*0fbc*/ 	.word	0x00014260


	//   ....[132]....
        /*0fc0*/ 	.word	0x00014280


	//   ....[133]....
        /*0fc4*/ 	.word	0x00014290


	//   ....[134]....
        /*0fc8*/ 	.word	0x000142a0


	//   ....[135]....
        /*0fcc*/ 	.word	0x000142b0


	//   ....[136]....
        /*0fd0*/ 	.word	0x000142c0


	//   ....[137]....
        /*0fd4*/ 	.word	0x00014300


	//   ....[138]....
        /*0fd8*/ 	.word	0x00014330


	//   ....[139]....
        /*0fdc*/ 	.word	0x00014360


	//   ....[140]....
        /*0fe0*/ 	.word	0x00014390


	//   ....[141]....
        /*0fe4*/ 	.word	0x00015700


	//   ....[142]....
        /*0fe8*/ 	.word	0x00015720


	//   ....[143]....
        /*0fec*/ 	.word	0x00015780


	//   ....[144]....
        /*0ff0*/ 	.word	0x00015790


	//   ....[145]....
        /*0ff4*/ 	.word	0x000157d0


	//   ....[146]....
        /*0ff8*/ 	.word	0x000157e0


	//   ....[147]....
        /*0ffc*/ 	.word	0x00015820


	//   ....[148]....
        /*1000*/ 	.word	0x00015830


	//   ....[149]....
        /*1004*/ 	.word	0x00015840


	//   ....[150]....
        /*1008*/ 	.word	0x00015850


	//   ....[151]....
        /*100c*/ 	.word	0x000159e0


	//   ....[152]....
        /*1010*/ 	.word	0x000162d0


	//   ....[153]....
        /*1014*/ 	.word	0x00016980


	//   ....[154]....
        /*1018*/ 	.word	0x00017030


	//   ....[155]....
        /*101c*/ 	.word	0x00017be0


	//   ....[156]....
        /*1020*/ 	.word	0x00017c10


	//   ....[157]....
        /*1024*/ 	.word	0x00017c30


	//   ....[158]....
        /*1028*/ 	.word	0x00017c50


	//   ....[159]....
        /*102c*/ 	.word	0x00017c70


	//   ....[160]....
        /*1030*/ 	.word	0x00017c90


	//   ....[161]....
        /*1034*/ 	.word	0x00017cb0


	//   ....[162]....
        /*1038*/ 	.word	0x00017cd0


	//   ....[163]....
        /*103c*/ 	.word	0x0001a010


	//   ....[164]....
        /*1040*/ 	.word	0x0001a030


	//   ....[165]....
        /*1044*/ 	.word	0x0001a040


	//   ....[166]....
        /*1048*/ 	.word	0x0001a050


	//   ....[167]....
        /*104c*/ 	.word	0x0001a060


	//   ....[168]....
        /*1050*/ 	.word	0x0001a070


	//   ....[169]....
        /*1054*/ 	.word	0x0001a0b0


	//   ....[170]....
        /*1058*/ 	.word	0x0001a0e0


	//   ....[171]....
        /*105c*/ 	.word	0x0001a110


	//   ....[172]....
        /*1060*/ 	.word	0x0001a140


	//   ....[173]....
        /*1064*/ 	.word	0x0001b4b0


	//   ....[174]....
        /*1068*/ 	.word	0x0001b4d0


	//   ....[175]....
        /*106c*/ 	.word	0x0001b530


	//   ....[176]....
        /*1070*/ 	.word	0x0001b540


	//   ....[177]....
        /*1074*/ 	.word	0x0001b580


	//   ....[178]....
        /*1078*/ 	.word	0x0001b590


	//   ....[179]....
        /*107c*/ 	.word	0x0001b5d0


	//   ....[180]....
        /*1080*/ 	.word	0x0001b5e0


	//   ....[181]....
        /*1084*/ 	.word	0x0001b5f0


	//   ....[182]....
        /*1088*/ 	.word	0x0001b600


	//   ....[183]....
        /*108c*/ 	.word	0x0001bbd0


	//   ....[184]....
        /*1090*/ 	.word	0x0001bc00


	//   ....[185]....
        /*1094*/ 	.word	0x0001bc20


	//   ....[186]....
        /*1098*/ 	.word	0x0001bc40


	//   ....[187]....
        /*109c*/ 	.word	0x0001bc60


	//   ....[188]....
        /*10a0*/ 	.word	0x0001bc80


	//   ....[189]....
        /*10a4*/ 	.word	0x0001bca0


	//   ....[190]....
        /*10a8*/ 	.word	0x0001bcc0


	//   ....[191]....
        /*10ac*/ 	.word	0x0001dcd0


	//   ....[192]....
        /*10b0*/ 	.word	0x0001dcf0


	//   ....[193]....
        /*10b4*/ 	.word	0x0001dd20


	//   ....[194]....
        /*10b8*/ 	.word	0x0001dd40


	//   ....[195]....
        /*10bc*/ 	.word	0x0001dd60


	//   ....[196]....
        /*10c0*/ 	.word	0x0001dd80


	//   ....[197]....
        /*10c4*/ 	.word	0x0001dda0


	//   ....[198]....
        /*10c8*/ 	.word	0x0001ddc0


	//   ....[199]....
        /*10cc*/ 	.word	0x0001dde0


	//   ....[200]....
        /*10d0*/ 	.word	0x0001de00


	//   ....[201]....
        /*10d4*/ 	.word	0x0001f110


	//   ....[202]....
        /*10d8*/ 	.word	0x0001f130


	//   ....[203]....
        /*10dc*/ 	.word	0x0001f190


	//   ....[204]....
        /*10e0*/ 	.word	0x0001f1a0


	//   ....[205]....
        /*10e4*/ 	.word	0x0001f1e0


	//   ....[206]....
        /*10e8*/ 	.word	0x0001f1f0


	//   ....[207]....
        /*10ec*/ 	.word	0x0001f230


	//   ....[208]....
        /*10f0*/ 	.word	0x0001f240


	//   ....[209]....
        /*10f4*/ 	.word	0x0001f250


	//   ....[210]....
        /*10f8*/ 	.word	0x0001f260


	//   ....[211]....
        /*10fc*/ 	.word	0x0001f410


	//   ....[212]....
        /*1100*/ 	.word	0x0001fd00


	//   ....[213]....
        /*1104*/ 	.word	0x000203b0


	//   ....[214]....
        /*1108*/ 	.word	0x00020a60


	//   ....[215]....
        /*110c*/ 	.word	0x00021610


	//   ....[216]....
        /*1110*/ 	.word	0x00021640


	//   ....[217]....
        /*1114*/ 	.word	0x00021660


	//   ....[218]....
        /*1118*/ 	.word	0x00021680


	//   ....[219]....
        /*111c*/ 	.word	0x000216a0


	//   ....[220]....
        /*1120*/ 	.word	0x000216c0


	//   ....[221]....
        /*1124*/ 	.word	0x000216e0


	//   ....[222]....
        /*1128*/ 	.word	0x00021700


	//   ....[223]....
        /*112c*/ 	.word	0x00023560


	//   ....[224]....
        /*1130*/ 	.word	0x00023590


	//   ....[225]....
        /*1134*/ 	.word	0x000235a0


	//   ....[226]....
        /*1138*/ 	.word	0x000235b0


	//   ....[227]....
        /*113c*/ 	.word	0x000235c0


	//   ....[228]....
        /*1140*/ 	.word	0x000235f0


	//   ....[229]....
        /*1144*/ 	.word	0x00023610


	//   ....[230]....
        /*1148*/ 	.word	0x00023630


	//   ....[231]....
        /*114c*/ 	.word	0x00024820


	//   ....[232]....
        /*1150*/ 	.word	0x00024840


	//   ....[233]....
        /*1154*/ 	.word	0x00024850


	//   ....[234]....
        /*1158*/ 	.word	0x00024860


	//   ....[235]....
        /*115c*/ 	.word	0x00024870


	//   ....[236]....
        /*1160*/ 	.word	0x00024880


	//   ....[237]....
        /*1164*/ 	.word	0x000248a0


	//   ....[238]....
        /*1168*/ 	.word	0x000248b0


	//   ....[239]....
        /*116c*/ 	.word	0x00024cd0


	//   ....[240]....
        /*1170*/ 	.word	0x00024cf0


	//   ....[241]....
        /*1174*/ 	.word	0x00024d50


	//   ....[242]....
        /*1178*/ 	.word	0x00024d60


	//   ....[243]....
        /*117c*/ 	.word	0x00024dd0


	//   ....[244]....
        /*1180*/ 	.word	0x00024df0


	//   ....[245]....
        /*1184*/ 	.word	0x00024e60


	//   ....[246]....
        /*1188*/ 	.word	0x00024e70


	//   ....[247]....
        /*118c*/ 	.word	0x00024ee0


	//   ....[248]....
        /*1190*/ 	.word	0x00024f00


	//   ....[249]....
        /*1194*/ 	.word	0x00024f70


	//   ....[250]....
        /*1198*/ 	.word	0x00024f80


	//   ....[251]....
        /*119c*/ 	.word	0x00024ff0


	//   ....[252]....
        /*11a0*/ 	.word	0x00025010


	//   ....[253]....
        /*11a4*/ 	.word	0x00025080


	//   ....[254]....
        /*11a8*/ 	.word	0x00025090


	//   ....[255]....
        /*11ac*/ 	.word	0x00025310


	//   ....[0]....
        /*11b0*/ 	.word	0x00025330


	//   ....[1]....
        /*11b4*/ 	.word	0x000256e0


	//   ....[2]....
        /*11b8*/ 	.word	0x000256f0


	//   ....[3]....
        /*11bc*/ 	.word	0x00025aa0


	//   ....[4]....
        /*11c0*/ 	.word	0x00025ac0


	//   ....[5]....
        /*11c4*/ 	.word	0x00025e80


	//   ....[6]....
        /*11c8*/ 	.word	0x00025e90


	//   ....[7]....
        /*11cc*/ 	.word	0x00026a00


	//   ....[8]....
        /*11d0*/ 	.word	0x00026a20


	//   ....[9]....
        /*11d4*/ 	.word	0x00026a90


	//   ....[10]....
        /*11d8*/ 	.word	0x00026aa0


	//   ....[11]....
        /*11dc*/ 	.word	0x00026b10


	//   ....[12]....
        /*11e0*/ 	.word	0x00026b30


	//   ....[13]....
        /*11e4*/ 	.word	0x00026ba0


	//   ....[14]....
        /*11e8*/ 	.word	0x00026bb0


	//   ....[15]....
        /*11ec*/ 	.word	0x00026c20


	//   ....[16]....
        /*11f0*/ 	.word	0x00026c40


	//   ....[17]....
        /*11f4*/ 	.word	0x00026cb0


	//   ....[18]....
        /*11f8*/ 	.word	0x00026cc0


	//   ....[19]....
        /*11fc*/ 	.word	0x00026d30


	//   ....[20]....
        /*1200*/ 	.word	0x00026d50


	//   ....[21]....
        /*1204*/ 	.word	0x00026dc0


	//   ....[22]....
        /*1208*/ 	.word	0x00026dd0


	//   ....[23]....
        /*120c*/ 	.word	0x00026f20


	//   ....[24]....
        /*1210*/ 	.word	0x00026f40


	//   ....[25]....
        /*1214*/ 	.word	0x00027070


	//   ....[26]....
        /*1218*/ 	.word	0x000270b0


	//   ....[27]....
        /*121c*/ 	.word	0x000270e0


	//   ....[28]....
        /*1220*/ 	.word	0x00027110


	//   ....[29]....
        /*1224*/ 	.word	0x00027140


	//   ....[30]....
        /*1228*/ 	.word	0x00027170


	//   ....[31]....
        /*122c*/ 	.word	0x000272d0


	//   ....[32]....
        /*1230*/ 	.word	0x00027310


	//   ....[33]....
        /*1234*/ 	.word	0x00027340


	//   ....[34]....
        /*1238*/ 	.word	0x00027370


	//   ....[35]....
        /*123c*/ 	.word	0x000273a0


	//   ....[36]....
        /*1240*/ 	.word	0x000273d0


	//   ....[37]....
        /*1244*/ 	.word	0x00027460


	//   ....[38]....
        /*1248*/ 	.word	0x000274c0


	//   ....[39]....
        /*124c*/ 	.word	0x000274d0


	//   ....[40]....
        /*1250*/ 	.word	0x00027530


	//   ....[41]....
        /*1254*/ 	.word	0x00027f90


	//   ....[42]....
        /*1258*/ 	.word	0x00027ff0


	//   ....[43]....
        /*125c*/ 	.word	0x00028040


	//   ....[44]....
        /*1260*/ 	.word	0x00028090


	//   ....[45]....
        /*1264*/ 	.word	0x000280e0


	//   ....[46]....
        /*1268*/ 	.word	0x00028150


	//   ....[47]....
        /*126c*/ 	.word	0x000281a0


	//   ....[48]....
        /*1270*/ 	.word	0x00028210


	//   ....[49]....
        /*1274*/ 	.word	0x00028280


	//   ....[50]....
        /*1278*/ 	.word	0x000282f0


	//   ....[51]....
        /*127c*/ 	.word	0x00028360


	//   ....[52]....
        /*1280*/ 	.word	0x000283d0


	//   ....[53]....
        /*1284*/ 	.word	0x00028440


	//   ....[54]....
        /*1288*/ 	.word	0x000284a0


	//   ....[55]....
        /*128c*/ 	.word	0x00028510


	//   ....[56]....
        /*1290*/ 	.word	0x00028580


	//   ....[57]....
        /*1294*/ 	.word	0x000285f0


	//   ....[58]....
        /*1298*/ 	.word	0x00028650


	//   ....[59]....
        /*129c*/ 	.word	0x000286c0


	//   ....[60]....
        /*12a0*/ 	.word	0x00028730


	//   ....[61]....
        /*12a4*/ 	.word	0x000287a0


	//   ....[62]....
        /*12a8*/ 	.word	0x00028800


	//   ....[63]....
        /*12ac*/ 	.word	0x00028870


	//   ....[64]....
        /*12b0*/ 	.word	0x000288e0


	//   ....[65]....
        /*12b4*/ 	.word	0x00028950


	//   ....[66]....
        /*12b8*/ 	.word	0x000289b0


	//   ....[67]....
        /*12bc*/ 	.word	0x00028a20


	//   ....[68]....
        /*12c0*/ 	.word	0x00028a90


	//   ....[69]....
        /*12c4*/ 	.word	0x00028b40


	//   ....[70]....
        /*12c8*/ 	.word	0x00028ba0


	//   ....[71]....
        /*12cc*/ 	.word	0x00028c50


	//   ....[72]....
        /*12d0*/ 	.word	0x00028cb0


	//   ....[73]....
        /*12d4*/ 	.word	0x00028d60


	//   ....[74]....
        /*12d8*/ 	.word	0x00028dc0


	//   ....[75]....
        /*12dc*/ 	.word	0x00028e70


	//   ....[76]....
        /*12e0*/ 	.word	0x00028ed0


	//   ....[77]....
        /*12e4*/ 	.word	0x00028f40


	//   ....[78]....
        /*12e8*/ 	.word	0x00028fb0


	//   ....[79]....
        /*12ec*/ 	.word	0x00029020


	//   ....[80]....
        /*12f0*/ 	.word	0x00029090


	//   ....[81]....
        /*12f4*/ 	.word	0x000290e0


	//   ....[82]....
        /*12f8*/ 	.word	0x00029120


	//   ....[83]....
        /*12fc*/ 	.word	0x00029170


	//   ....[84]....
        /*1300*/ 	.word	0x000291c0


	//   ....[85]....
        /*1304*/ 	.word	0x00029210


	//   ....[86]....
        /*1308*/ 	.word	0x00029260


	//   ....[87]....
        /*130c*/ 	.word	0x000292b0


	//   ....[88]....
        /*1310*/ 	.word	0x00029300


	//   ....[89]....
        /*1314*/ 	.word	0x00029370


	//   ....[90]....
        /*1318*/ 	.word	0x000293e0


	//   ....[91]....
        /*131c*/ 	.word	0x00029490


	//   ....[92]....
        /*1320*/ 	.word	0x000294f0


	//   ....[93]....
        /*1324*/ 	.word	0x000295a0


	//   ....[94]....
        /*1328*/ 	.word	0x00029600


	//   ....[95]....
        /*132c*/ 	.word	0x000296b0


	//   ....[96]....
        /*1330*/ 	.word	0x00029710


	//   ....[97]....
        /*1334*/ 	.word	0x000297c0


	//   ....[98]....
        /*1338*/ 	.word	0x00029820


	//   ....[99]....
        /*133c*/ 	.word	0x00029890


	//   ....[100]....
        /*1340*/ 	.word	0x00029900


	//   ....[101]....
        /*1344*/ 	.word	0x000299b0


	//   ....[102]....
        /*1348*/ 	.word	0x00029a10


	//   ....[103]....
        /*134c*/ 	.word	0x00029ac0


	//   ....[104]....
        /*1350*/ 	.word	0x00029b20


	//   ....[105]....
        /*1354*/ 	.word	0x00029bd0


	//   ....[106]....
        /*1358*/ 	.word	0x00029c30


	//   ....[107]....
        /*135c*/ 	.word	0x00029ce0


	//   ....[108]....
        /*1360*/ 	.word	0x00029d40


	//   ....[109]....
        /*1364*/ 	.word	0x00029db0


	//   ....[110]....
        /*1368*/ 	.word	0x00029e20


	//   ....[111]....
        /*136c*/ 	.word	0x00029e90


	//   ....[112]....
        /*1370*/ 	.word	0x00029f00


	//   ....[113]....
        /*1374*/ 	.word	0x00029f50


	//   ....[114]....
        /*1378*/ 	.word	0x00029f90


	//   ....[115]....
        /*137c*/ 	.word	0x00029fe0


	//   ....[116]....
        /*1380*/ 	.word	0x0002a020


	//   ....[117]....
        /*1384*/ 	.word	0x0002a070


	//   ....[118]....
        /*1388*/ 	.word	0x0002a0b0


	//   ....[119]....
        /*138c*/ 	.word	0x0002a100


	//   ....[120]....
        /*1390*/ 	.word	0x0002a140


	//   ....[121]....
        /*1394*/ 	.word	0x0002a1a0


	//   ....[122]....
        /*1398*/ 	.word	0x0002a210


	//   ....[123]....
        /*139c*/ 	.word	0x0002a2c0


	//   ....[124]....
        /*13a0*/ 	.word	0x0002a320


	//   ....[125]....
        /*13a4*/ 	.word	0x0002a3d0


	//   ....[126]....
        /*13a8*/ 	.word	0x0002a430


	//   ....[127]....
        /*13ac*/ 	.word	0x0002a4e0


	//   ....[128]....
        /*13b0*/ 	.word	0x0002a540


	//   ....[129]....
        /*13b4*/ 	.word	0x0002a5f0


	//   ....[130]....
        /*13b8*/ 	.word	0x0002a650


	//   ....[131]....
        /*13bc*/ 	.word	0x0002a6c0


	//   ....[132]....
        /*13c0*/ 	.word	0x0002a730


	//   ....[133]....
        /*13c4*/ 	.word	0x0002a7e0


	//   ....[134]....
        /*13c8*/ 	.word	0x0002a840


	//   ....[135]....
        /*13cc*/ 	.word	0x0002a8f0


	//   ....[136]....
        /*13d0*/ 	.word	0x0002a950


	//   ....[137]....
        /*13d4*/ 	.word	0x0002aa00


	//   ....[138]....
        /*13d8*/ 	.word	0x0002aa60


	//   ....[139]....
        /*13dc*/ 	.word	0x0002ab10


	//   ....[140]....
        /*13e0*/ 	.word	0x0002ab70


	//   ....[141]....
        /*13e4*/ 	.word	0x0002abc0


	//   ....[142]....
        /*13e8*/ 	.word	0x0002ac00


	//   ....[143]....
        /*13ec*/ 	.word	0x0002ac50


	//   ....[144]....
        /*13f0*/ 	.word	0x0002ac90


	//   ....[145]....
        /*13f4*/ 	.word	0x0002ace0


	//   ....[146]....
        /*13f8*/ 	.word	0x0002ad20


	//   ....[147]....
        /*13fc*/ 	.word	0x0002ad70


	//   ....[148]....
        /*1400*/ 	.word	0x0002adb0


	//   ....[149]....
        /*1404*/ 	.word	0x0002ae00


	//   ....[150]....
        /*1408*/ 	.word	0x0002ae70


	//   ....[151]....
        /*140c*/ 	.word	0x0002aee0


	//   ....[152]....
        /*1410*/ 	.word	0x0002af90


	//   ....[153]....
        /*1414*/ 	.word	0x0002aff0


	//   ....[154]....
        /*1418*/ 	.word	0x0002b0a0


	//   ....[155]....
        /*141c*/ 	.word	0x0002b100


	//   ....[156]....
        /*1420*/ 	.word	0x0002b1b0


	//   ....[157]....
        /*1424*/ 	.word	0x0002b210


	//   ....[158]....
        /*1428*/ 	.word	0x0002b2c0


	//   ....[159]....
        /*142c*/ 	.word	0x0002b320


	//   ....[160]....
        /*1430*/ 	.word	0x0002b390


	//   ....[161]....
        /*1434*/ 	.word	0x0002b400


	//   ....[162]....
        /*1438*/ 	.word	0x0002b470


	//   ....[163]....
        /*143c*/ 	.word	0x0002b4e0


	//   ....[164]....
        /*1440*/ 	.word	0x0002b530


	//   ....[165]....
        /*1444*/ 	.word	0x0002b570


	//   ....[166]....
        /*1448*/ 	.word	0x0002b5c0


	//   ....[167]....
        /*144c*/ 	.word	0x0002b600


	//   ....[168]....
        /*1450*/ 	.word	0x0002b650


	//   ....[169]....
        /*1454*/ 	.word	0x0002b690


	//   ....[170]....
        /*1458*/ 	.word	0x0002b6e0


	//   ....[171]....
        /*145c*/ 	.word	0x0002b720


	//   ....[172]....
        /*1460*/ 	.word	0x0002b770


	//   ....[173]....
        /*1464*/ 	.word	0x0002b7c0


	//   ....[174]....
        /*1468*/ 	.word	0x0002b810


	//   ....[175]....
        /*146c*/ 	.word	0x0002b860


	//   ....[176]....
        /*1470*/ 	.word	0x0002b8b0


	//   ....[177]....
        /*1474*/ 	.word	0x0002b900


	//   ....[178]....
        /*1478*/ 	.word	0x0002b950


	//   ....[179]....
        /*147c*/ 	.word	0x0002b990


	//   ....[180]....
        /*1480*/ 	.word	0x0002ba00


	//   ....[181]....
        /*1484*/ 	.word	0x0002ba70


	//   ....[182]....
        /*1488*/ 	.word	0x0002bae0


	//   ....[183]....
        /*148c*/ 	.word	0x0002bb40


	//   ....[184]....
        /*1490*/ 	.word	0x0002bbb0


	//   ....[185]....
        /*1494*/ 	.word	0x0002bc20


	//   ....[186]....
        /*1498*/ 	.word	0x0002bc90


	//   ....[187]....
        /*149c*/ 	.word	0x0002bcf0


	//   ....[188]....
        /*14a0*/ 	.word	0x0002bd60


	//   ....[189]....
        /*14a4*/ 	.word	0x0002bdd0


	//   ....[190]....
        /*14a8*/ 	.word	0x0002be40


	//   ....[191]....
        /*14ac*/ 	.word	0x0002bea0


	//   ....[192]....
        /*14b0*/ 	.word	0x0002bf10


	//   ....[193]....
        /*14b4*/ 	.word	0x0002bf80


	//   ....[194]....
        /*14b8*/ 	.word	0x0002bff0


	//   ....[195]....
        /*14bc*/ 	.word	0x0002c050


	//   ....[196]....
        /*14c0*/ 	.word	0x0002c0c0


	//   ....[197]....
        /*14c4*/ 	.word	0x0002c130


	//   ....[198]....
        /*14c8*/ 	.word	0x0002c1a0


	//   ....[199]....
        /*14cc*/ 	.word	0x0002c200


	//   ....[200]....
        /*14d0*/ 	.word	0x0002c270


	//   ....[201]....
        /*14d4*/ 	.word	0x0002c2e0


	//   ....[202]....
        /*14d8*/ 	.word	0x0002c350


	//   ....[203]....
        /*14dc*/ 	.word	0x0002c3b0


	//   ....[204]....
        /*14e0*/ 	.word	0x0002c420


	//   ....[205]....
        /*14e4*/ 	.word	0x0002c490


	//   ....[206]....
        /*14e8*/ 	.word	0x0002c500


	//   ....[207]....
        /*14ec*/ 	.word	0x0002c560


	//   ....[208]....
        /*14f0*/ 	.word	0x0002c5d0


	//   ....[209]....
        /*14f4*/ 	.word	0x0002c640


	//   ....[210]....
        /*14f8*/ 	.word	0x0002c6b0


	//   ....[211]....
        /*14fc*/ 	.word	0x0002c710


	//   ....[212]....
        /*1500*/ 	.word	0x0002c780


	//   ....[213]....
        /*1504*/ 	.word	0x0002c7f0


	//   ....[214]....
        /*1508*/ 	.word	0x0002c860


	//   ....[215]....
        /*150c*/ 	.word	0x0002c8c0


	//   ....[216]....
        /*1510*/ 	.word	0x0002c930


	//   ....[217]....
        /*1514*/ 	.word	0x0002c9a0


	//   ....[218]....
        /*1518*/ 	.word	0x0002ca10


	//   ....[219]....
        /*151c*/ 	.word	0x0002ca70


	//   ....[220]....
        /*1520*/ 	.word	0x0002cae0


	//   ....[221]....
        /*1524*/ 	.word	0x0002cb50


	//   ....[222]....
        /*1528*/ 	.word	0x0002cba0


	//   ....[223]....
        /*152c*/ 	.word	0x0002cbe0


	//   ....[224]....
        /*1530*/ 	.word	0x0002cc30


	//   ....[225]....
        /*1534*/ 	.word	0x0002cc80


	//   ....[226]....
        /*1538*/ 	.word	0x0002ccd0


	//   ....[227]....
        /*153c*/ 	.word	0x0002cd40


	//   ....[228]....
        /*1540*/ 	.word	0x0002cd90


	//   ....[229]....
        /*1544*/ 	.word	0x0002cde0


	//   ....[230]....
        /*1548*/ 	.word	0x0002ce30


	//   ....[231]....
        /*154c*/ 	.word	0x0002ce80


	//   ....[232]....
        /*1550*/ 	.word	0x0002ced0


	//   ....[233]....
        /*1554*/ 	.word	0x0002cf40


	//   ....[234]....
        /*1558*/ 	.word	0x0002cf90


	//   ....[235]....
        /*155c*/ 	.word	0x0002d000


	//   ....[236]....
        /*1560*/ 	.word	0x0002d060


	//   ....[237]....
        /*1564*/ 	.word	0x0002d0d0


	//----- nvinfo : EIATTR_EXIT_INSTR_OFFSETS
	.align		4
.L_226:
        /*1568*/ 	.byte	0x04, 0x1c
        /*156a*/ 	.short	(.L_228 - .L_227)


	//   ....[0]....
.L_227:
        /*156c*/ 	.word	0x000010d0


	//   ....[1]....
        /*1570*/ 	.word	0x00027f50


	//----- nvinfo : EIATTR_MAX_THREADS
	.align		4
.L_228:
        /*1574*/ 	.byte	0x04, 0x05
        /*1576*/ 	.short	(.L_230 - .L_229)
.L_229:
        /*1578*/ 	.word	0x00000080
        /*157c*/ 	.word	0x00000001
        /*1580*/ 	.word	0x00000001


	//----- nvinfo : EIATTR_CRS_STACK_SIZE
	.align		4
.L_230:
        /*1584*/ 	.byte	0x04, 0x1e
        /*1586*/ 	.short	(.L_232 - .L_231)
.L_231:
        /*1588*/ 	.word	0x00000000
.L_232:


//--------------------- .nv.info._ZN7cutlass13device_kernelIN5flash19enable_sm80_to_sm89INS1_16FlashAttnFwdSm80INS1_25CollectiveMainloopFwdSm80ILi4ELi1ELb0EN4cute5tupleIJNS5_1CILi128EEENS7_ILi112EEENS7_ILi64EEEEEELi64ENS_10bfloat16_tEfNS_4arch4Sm80ELb1ELb0ELb1ELb0ELb1ELb0ELb1ELb1EEENS1_21CollectiveEpilogueFwdINS6_IJS8_SA_S9_EEENS6_IJNS7_ILi1EEESI_SI_EEESC_SE_Li128ELb0ELb1ELb1ELb0EEENS1_30DynamicPersistentTileSchedulerILi128ELi128ELb1ELb1ELb0EEEEEEEEEvNT_6ParamsE --------------------------
	.section	.nv.info._ZN7cutlass13device_kernelIN5flash19enable_sm80_to_sm89INS1_16FlashAttnFwdSm80INS1_25CollectiveMainloopFwdSm80ILi4ELi1ELb0EN4cute5tupleIJNS5_1CILi128EEENS7_ILi112EEENS7_ILi64EEEEEELi64ENS_10bfloat16_tEfNS_4arch4Sm80ELb1ELb0ELb1ELb0ELb1ELb0ELb1ELb1EEENS1_21CollectiveEpilogueFwdINS6_IJS8_SA_S9_EEENS6_IJNS7_ILi1EEESI_SI_EEESC_SE_Li128ELb0ELb1ELb1ELb0EEENS1_30DynamicPersistentTileSchedulerILi128ELi128ELb1ELb1ELb0EEEEEEEEEvNT_6ParamsE,"",@"SHT_CUDA_INFO"
	.sectionflags	@""
	.align	4


	//----- nvinfo : EIATTR_CUDA_API_VERSION
	.align		4
        /*0000*/ 	.byte	0x04, 0x37
        /*0002*/ 	.short	(.L_234 - .L_233)
.L_233:
        /*0004*/ 	.word	0x00000082


	//----- nvinfo : EIATTR_SW2861232_WAR
	.align		4
.L_234:
        /*0008*/ 	.byte	0x01, 0x35
	.zero		2


	//----- nvinfo : EIATTR_PARAM_CBANK
	.align		4
        /*000c*/ 	.byte	0x04, 0x0a
        /*000e*/ 	.short	(.L_236 - .L_235)
	.align		4
.L_235:
        /*0010*/ 	.word	index@(.nv.constant0._ZN7cutlass13device_kernelIN5flash19enable_sm80_to_sm89INS1_16FlashAttnFwdSm80INS1_25CollectiveMainloopFwdSm80ILi4ELi1ELb0EN4cute5tupleIJNS5_1CILi128EEENS7_ILi112EEENS7_ILi64EEEEEELi64ENS_10bfloat16_tEfNS_4arch4Sm80ELb1ELb0ELb1ELb0ELb1ELb0ELb1ELb1EEENS1_21CollectiveEpilogueFwdINS6_IJS8_SA_S9_EEENS6_IJNS7_ILi1EEESI_SI_EEESC_SE_Li128ELb0ELb1ELb1ELb0EEENS1_30DynamicPersistentTileSchedulerILi128ELi128ELb1ELb1ELb0EEEEEEEEEvNT_6ParamsE)
        /*0014*/ 	.short	0x0160
        /*0016*/ 	.short	0x0428


	//----- nvinfo : EIATTR_CBANK_PARAM_SIZE
	.align		4
.L_236:
        /*0018*/ 	.byte	0x03, 0x19
        /*001a*/ 	.short	0x0428


	//----- nvinfo : EIATTR_KPARAM_INFO
	.align		4
        /*001c*/ 	.byte	0x04, 0x17
        /*001e*/ 	.short	(.L_238 - .L_237)
.L_237:
        /*0020*/ 	.word	0x00000000
        /*0024*/ 	.short	0x0000
        /*0026*/ 	.short	0x0000
        /*0028*/ 	.byte	0x00, 0xf0, 0xa1, 0x10


	//----- nvinfo : EIATTR_MAXREG_COUNT
	.align		4
.L_238:
        /*002c*/ 	.byte	0x03, 0x1b
        /*002e*/ 	.short	0x00ff


	//----- nvinfo : EIATTR_NUM_BARRIERS
	.align		4
        /*0030*/ 	.byte	0x02, 0x4c
        /*0032*/ 	.byte	0x06
	.zero		1


	//----- nvinfo : EIATTR_ANNOTATIONS
	.align		4
        /*0034*/ 	.byte	0x04, 0x55
        /*0036*/ 	.short	(.L_240 - .L_239)


	//   ....[0]....
.L_239:
        /* <DEDUP_REMOVED lines=58> */


	//----- nvinfo : EIATTR_MERCURY_ISA_VERSION
	.align		4
.L_240:
        /*03c0*/ 	.byte	0x03, 0x5f
        /*03c2*/ 	.short	0x0000


	//----- nvinfo : EIATTR_INT_WARP_WIDE_INSTR_OFFSETS
	.align		4
        /*03c4*/ 	.byte	0x04, 0x31
        /*03c6*/ 	.short	(.L_242 - .L_241)


	//   ....[0]....
.L_241:
        /*03c8*/ 	.word	0x000137d0


	//   ....[1]....
        /*03cc*/ 	.word	0x00013870


	//----- nvinfo : EIATTR_COOP_GROUP_MASK_REGIDS
	.align		4
.L_242:
        /*03d0*/ 	.byte	0x04, 0x29
        /*03d2*/ 	.short	(.L_244 - .L_243)


	//   ....[0]....
.L_243:
        /*03d4*/ 	.word	0xffffffff


	//   ....[1]....
        /*03d8*/ 	.word	0xffffffff


	//   ....[2]....
        /*03dc*/ 	.word	0xffffffff


	//   ....[3]....
        /*03e0*/ 	.word	0xffffffff


	//   ....[4]....
        /*03e4*/ 	.word	0xffffffff


	//   ....[5]....
        /*03e8*/ 	.word	0xffffffff


	//   ....[6]....
        /*03ec*/ 	.word	0xffffffff


	//   ....[7]....
        /*03f0*/ 	.word	0xffffffff


	//   ....[8]....
        /*03f4*/ 	.word	0xffffffff


	//   ....[9]....
        /*03f8*/ 	.word	0xffffffff


	//   ....[10]....
        /*03fc*/ 	.word	0xffffffff


	//   ....[11]....
        /*0400*/ 	.word	0xffffffff


	//   ....[12]....
        /*0404*/ 	.word	0xffffffff


	//   ....[13]....
        /*0408*/ 	.word	0xffffffff


	//   ....[14]....
        /*040c*/ 	.word	0xffffffff


	//   ....[15]....
        /*0410*/ 	.word	0xffffffff


	//   ....[16]....
        /*0414*/ 	.word	0xffffffff


	//   ....[17]....
        /*0418*/ 	.word	0xffffffff


	//   ....[18]....
        /*041c*/ 	.word	0xffffffff


	//   ....[19]....
        /*0420*/ 	.word	0xffffffff


	//   ....[20]....
        /*0424*/ 	.word	0xffffffff


	//   ....[21]....
        /*0428*/ 	.word	0xffffffff


	//   ....[22]....
        /*042c*/ 	.word	0xffffffff


	//   ....[23]....
        /*0430*/ 	.word	0xffffffff


	//   ....[24]....
        /*0434*/ 	.word	0xffffffff


	//   ....[25]....
        /*0438*/ 	.word	0xffffffff


	//   ....[26]....
        /*043c*/ 	.word	0xffffffff


	//   ....[27]....
        /*0440*/ 	.word	0xffffffff


	//   ....[28]....
        /*0444*/ 	.word	0xffffffff


	//   ....[29]....
        /*0448*/ 	.word	0xffffffff


	//   ....[30]....
        /*044c*/ 	.word	0xffffffff


	//   ....[31]....
        /*0450*/ 	.word	0xffffffff


	//   ....[32]....
        /*0454*/ 	.word	0xffffffff


	//   ....[33]....
        /*0458*/ 	.word	0xffffffff


	//   ....[34]....
        /*045c*/ 	.word	0xffffffff


	//   ....[35]....
        /*0460*/ 	.word	0xffffffff


	//   ....[36]....
        /*0464*/ 	.word	0xffffffff


	//   ....[37]....
        /*0468*/ 	.word	0xffffffff


	//   ....[38]....
        /*046c*/ 	.word	0xffffffff


	//   ....[39]....
        /*0470*/ 	.word	0xffffffff


	//   ....[40]....
        /*0474*/ 	.word	0xffffffff


	//   ....[41]....
        /*0478*/ 	.word	0xffffffff


	//   ....[42]....
        /*047c*/ 	.word	0xffffffff


	//   ....[43]....
        /*0480*/ 	.word	0xffffffff


	//   ....[44]....
        /*0484*/ 	.word	0xffffffff


	//   ....[45]....
        /*0488*/ 	.word	0xffffffff


	//   ....[46]....
        /*048c*/ 	.word	0xffffffff


	//   ....[47]....
        /*0490*/ 	.word	0xffffffff


	//   ....[48]....
        /*0494*/ 	.word	0xffffffff


	//   ....[49]....
        /*0498*/ 	.word	0xffffffff


	//   ....[50]....
        /*049c*/ 	.word	0xffffffff


	//   ....[51]....
        /*04a0*/ 	.word	0xffffffff


	//   ....[52]....
        /*04a4*/ 	.word	0xffffffff


	//   ....[53]....
        /*04a8*/ 	.word	0xffffffff


	//   ....[54]....
        /*04ac*/ 	.word	0xffffffff


	//   ....[55]....
        /*04b0*/ 	.word	0xffffffff


	//   ....[56]....
        /*04b4*/ 	.word	0xffffffff


	//   ....[57]....
        /*04b8*/ 	.word	0xffffffff


	//   ....[58]....
        /*04bc*/ 	.word	0xffffffff


	//   ....[59]....
        /*04c0*/ 	.word	0xffffffff


	//   ....[60]....
        /*04c4*/ 	.word	0xffffffff


	//   ....[61]....
        /*04c8*/ 	.word	0xffffffff


	//   ....[62]....
        /*04cc*/ 	.word	0xffffffff


	//   ....[63]....
        /*04d0*/ 	.word	0xffffffff


	//   ....[64]....
        /*04d4*/ 	.word	0xffffffff


	//   ....[65]....
        /*04d8*/ 	.word	0xffffffff


	//   ....[66]....
        /*04dc*/ 	.word	0xffffffff


	//   ....[67]....
        /*04e0*/ 	.word	0xffffffff


	//   ....[68]....
        /*04e4*/ 	.word	0xffffffff


	//   ....[69]....
        /*04e8*/ 	.word	0xffffffff


	//   ....[70]....
        /*04ec*/ 	.word	0xffffffff


	//   ....[71]....
        /*04f0*/ 	.word	0xffffffff


	//   ....[72]....
        /*04f4*/ 	.word	0xffffffff


	//   ....[73]....
        /*04f8*/ 	.word	0xffffffff


	//   ....[74]....
        /*04fc*/ 	.word	0xffffffff


	//   ....[75]....
        /*0500*/ 	.word	0xffffffff


	//   ....[76]....
        /*0504*/ 	.word	0xffffffff


	//   ....[77]....
        /*0508*/ 	.word	0xffffffff


	//   ....[78]....
        /*050c*/ 	.word	0xffffffff


	//   ....[79]....
        /*0510*/ 	.word	0xffffffff


	//   ....[80]....
        /*0514*/ 	.word	0xffffffff


	//   ....[81]....
        /*0518*/ 	.word	0xffffffff


	//   ....[82]....
        /*051c*/ 	.word	0xffffffff


	//   ....[83]....
        /*0520*/ 	.word	0xffffffff


	//   ....[84]....
        /*0524*/ 	.word	0xffffffff


	//   ....[85]....
        /*0528*/ 	.word	0xffffffff


	//   ....[86]....
        /*052c*/ 	.word	0xffffffff


	//   ....[87]....
        /*0530*/ 	.word	0xffffffff


	//   ....[88]....
        /*0534*/ 	.word	0xffffffff


	//   ....[89]....
        /*0538*/ 	.word	0xffffffff


	//   ....[90]....
        /*053c*/ 	.word	0xffffffff


	//   ....[91]....
        /*0540*/ 	.word	0xffffffff


	//   ....[92]....
        /*0544*/ 	.word	0xffffffff


	//   ....[93]....
        /*0548*/ 	.word	0xffffffff


	//   ....[94]....
        /*054c*/ 	.word	0xffffffff


	//   ....[95]....
        /*0550*/ 	.word	0xffffffff


	//   ....[96]....
        /*0554*/ 	.word	0xffffffff


	//   ....[97]....
        /*0558*/ 	.word	0xffffffff


	//   ....[98]....
        /*055c*/ 	.word	0xffffffff


	//   ....[99]....
        /*0560*/ 	.word	0xffffffff


	//   ....[100]....
        /*0564*/ 	.word	0xffffffff


	//   ....[101]....
        /*0568*/ 	.word	0xffffffff


	//   ....[102]....
        /*056c*/ 	.word	0xffffffff


	//   ....[103]....
        /*0570*/ 	.word	0xffffffff


	//   ....[104]....
        /*0574*/ 	.word	0xffffffff


	//   ....[105]....
        /*0578*/ 	.word	0xffffffff


	//   ....[106]....
        /*057c*/ 	.word	0xffffffff


	//   ....[107]....
        /*0580*/ 	.word	0xffffffff


	//   ....[108]....
        /*0584*/ 	.word	0xffffffff


	//   ....[109]....
        /*0588*/ 	.word	0xffffffff


	//   ....[110]....
        /*058c*/ 	.word	0xffffffff


	//   ....[111]....
        /*0590*/ 	.word	0xffffffff


	//   ....[112]....
        /*0594*/ 	.word	0xffffffff


	//   ....[113]....
        /*0598*/ 	.word	0xffffffff


	//   ....[114]....
        /*059c*/ 	.word	0xffffffff


	//   ....[115]....
        /*05a0*/ 	.word	0xffffffff


	//   ....[116]....
        /*05a4*/ 	.word	0xffffffff


	//   ....[117]....
        /*05a8*/ 	.word	0xffffffff


	//   ....[118]....
        /*05ac*/ 	.word	0xffffffff


	//   ....[119]....
        /*05b0*/ 	.word	0xffffffff


	//   ....[120]....
        /*05b4*/ 	.word	0xffffffff


	//   ....[121]....
        /*05b8*/ 	.word	0xffffffff


	//   ....[122]....
        /*05bc*/ 	.word	0xffffffff


	//   ....[123]....
        /*05c0*/ 	.word	0xffffffff


	//   ....[124]....
        /*05c4*/ 	.word	0xffffffff


	//   ....[125]....
        /*05c8*/ 	.word	0xffffffff


	//   ....[126]....
        /*05cc*/ 	.word	0xffffffff


	//   ....[127]....
        /*05d0*/ 	.word	0xffffffff


	//   ....[128]....
        /*05d4*/ 	.word	0xffffffff


	//   ....[129]....
        /*05d8*/ 	.word	0xffffffff


	//   ....[130]....
        /*05dc*/ 	.word	0xffffffff


	//   ....[131]....
        /*05e0*/ 	.word	0xffffffff


	//   ....[132]....
        /*05e4*/ 	.word	0xffffffff


	//   ....[133]....
        /*05e8*/ 	.word	0xffffffff


	//   ....[134]....
        /*05ec*/ 	.word	0xffffffff


	//   ....[135]....
        /*05f0*/ 	.word	0xffffffff


	//   ....[136]....
        /*05f4*/ 	.word	0xffffffff


	//   ....[137]....
        /*05f8*/ 	.word	0xffffffff


	//   ....[138]....
        /*05fc*/ 	.word	0xffffffff


	//   ....[139]....
        /*0600*/ 	.word	0xffffffff


	//   ....[140]....
        /*0604*/ 	.word	0xffffffff


	//   ....[141]....
        /*0608*/ 	.word	0xffffffff


	//   ....[142]....
        /*060c*/ 	.word	0xffffffff


	//   ....[143]....
        /*0610*/ 	.word	0xffffffff


	//   ....[144]....
        /*0614*/ 	.word	0xffffffff


	//   ....[145]....
        /*0618*/ 	.word	0xffffffff


	//   ....[146]....
        /*061c*/ 	.word	0xffffffff


	//   ....[147]....
        /*0620*/ 	.word	0xffffffff


	//   ....[148]....
        /*0624*/ 	.word	0xffffffff


	//   ....[149]....
        /*0628*/ 	.word	0xffffffff


	//   ....[150]....
        /*062c*/ 	.word	0xffffffff


	//   ....[151]....
        /*0630*/ 	.word	0xffffffff


	//   ....[152]....
        /*0634*/ 	.word	0xffffffff


	//   ....[153]....
        /*0638*/ 	.word	0xffffffff


	//   ....[154]....
        /*063c*/ 	.word	0xffffffff


	//   ....[155]....
        /*0640*/ 	.word	0xffffffff


	//   ....[156]....
        /*0644*/ 	.word	0xffffffff


	//   ....[157]....
        /*0648*/ 	.word	0xffffffff


	//   ....[158]....
        /*064c*/ 	.word	0xffffffff


	//   ....[159]....
        /*0650*/ 	.word	0xffffffff


	//   ....[160]....
        /*0654*/ 	.word	0xffffffff


	//   ....[161]....
        /*0658*/ 	.word	0xffffffff


	//   ....[162]....
        /*065c*/ 	.word	0xffffffff


	//   ....[163]....
        /*0660*/ 	.word	0xffffffff


	//   ....[164]....
        /*0664*/ 	.word	0xffffffff


	//   ....[165]....
        /*0668*/ 	.word	0xffffffff


	//   ....[166]....
        /*066c*/ 	.word	0xffffffff


	//   ....[167]....
        /*0670*/ 	.word	0xffffffff


	//   ....[168]....
        /*0674*/ 	.word	0xffffffff


	//   ....[169]....
        /*0678*/ 	.word	0xffffffff


	//   ....[170]....
        /*067c*/ 	.word	0xffffffff


	//   ....[171]....
        /*0680*/ 	.word	0xffffffff


	//   ....[172]....
        /*0684*/ 	.word	0xffffffff


	//   ....[173]....
        /*0688*/ 	.word	0xffffffff


	//   ....[174]....
        /*068c*/ 	.word	0xffffffff


	//   ....[175]....
        /*0690*/ 	.word	0xffffffff


	//   ....[176]....
        /*0694*/ 	.word	0xffffffff


	//   ....[177]....
        /*0698*/ 	.word	0xffffffff


	//   ....[178]....
        /*069c*/ 	.word	0xffffffff


	//   ....[179]....
        /*06a0*/ 	.word	0xffffffff


	//   ....[180]....
        /*06a4*/ 	.word	0xffffffff


	//   ....[181]....
        /*06a8*/ 	.word	0xffffffff


	//   ....[182]....
        /*06ac*/ 	.word	0xffffffff


	//   ....[183]....
        /*06b0*/ 	.word	0xffffffff


	//   ....[184]....
        /*06b4*/ 	.word	0xffffffff


	//   ....[185]....
        /*06b8*/ 	.word	0xffffffff


	//   ....[186]....
        /*06bc*/ 	.word	0xffffffff


	//   ....[187]....
        /*06c0*/ 	.word	0xffffffff


	//   ....[188]....
        /*06c4*/ 	.word	0xffffffff


	//   ....[189]....
        /*06c8*/ 	.word	0xffffffff


	//   ....[190]....
        /*06cc*/ 	.word	0xffffffff


	//   ....[191]....
        /*06d0*/ 	.word	0xffffffff


	//   ....[192]....
        /*06d4*/ 	.word	0xffffffff


	//   ....[193]....
        /*06d8*/ 	.word	0xffffffff


	//   ....[194]....
        /*06dc*/ 	.word	0xffffffff


	//   ....[195]....
        /*06e0*/ 	.word	0xffffffff


	//   ....[196]....
        /*06e4*/ 	.word	0xffffffff


	//   ....[197]....
        /*06e8*/ 	.word	0xffffffff


	//   ....[198]....
        /*06ec*/ 	.word	0xffffffff


	//   ....[199]....
        /*06f0*/ 	.word	0xffffffff


	//   ....[200]....
        /*06f4*/ 	.word	0xffffffff


	//   ....[201]....
        /*06f8*/ 	.word	0xffffffff


	//   ....[202]....
        /*06fc*/ 	.word	0xffffffff


	//   ....[203]....
        /*0700*/ 	.word	0xffffffff


	//   ....[204]....
        /*0704*/ 	.word	0xffffffff


	//   ....[205]....
        /*0708*/ 	.word	0xffffffff


	//   ....[206]....
        /*070c*/ 	.word	0xffffffff


	//   ....[207]....
        /*0710*/ 	.word	0xffffffff


	//   ....[208]....
        /*0714*/ 	.word	0xffffffff


	//   ....[209]....
        /*0718*/ 	.word	0xffffffff


	//   ....[210]....
        /*071c*/ 	.word	0xffffffff


	//   ....[211]....
        /*0720*/ 	.word	0xffffffff


	//   ....[212]....
        /*0724*/ 	.word	0xffffffff


	//   ....[213]....
        /*0728*/ 	.word	0xffffffff


	//   ....[214]....
        /*072c*/ 	.word	0xffffffff


	//   ....[215]....
        /*0730*/ 	.word	0xffffffff


	//   ....[216]....
        /*0734*/ 	.word	0xffffffff


	//   ....[217]....
        /*0738*/ 	.word	0xffffffff


	//   ....[218]....
        /*073c*/ 	.word	0xffffffff


	//   ....[219]....
        /*0740*/ 	.word	0xffffffff


	//   ....[220]....
        /*0744*/ 	.word	0xffffffff


	//   ....[221]....
        /*0748*/ 	.word	0xffffffff


	//   ....[222]....
        /*074c*/ 	.word	0xffffffff


	//   ....[223]....
        /*0750*/ 	.word	0xffffffff


	//   ....[224]....
        /*0754*/ 	.word	0xffffffff


	//   ....[225]....
        /*0758*/ 	.word	0xffffffff


	//   ....[226]....
        /*075c*/ 	.word	0xffffffff


	//   ....[227]....
        /*0760*/ 	.word	0xffffffff


	//   ....[228]....
        /*0764*/ 	.word	0xffffffff


	//   ....[229]....
        /*0768*/ 	.word	0xffffffff


	//   ....[230]....
        /*076c*/ 	.word	0xffffffff


	//   ....[231]....
        /*0770*/ 	.word	0xffffffff


	//   ....[232]....
        /*0774*/ 	.word	0xffffffff


	//   ....[233]....
        /*0778*/ 	.word	0xffffffff


	//   ....[234]....
        /*077c*/ 	.word	0xffffffff


	//   ....[235]....
        /*0780*/ 	.word	0xffffffff


	//   ....[236]....
        /*0784*/ 	.word	0xffffffff


	//   ....[237]....
        /*0788*/ 	.word	0xffffffff


	//   ....[238]....
        /*078c*/ 	.word	0xffffffff


	//   ....[239]....
        /*0790*/ 	.word	0xffffffff


	//   ....[240]....
        /*0794*/ 	.word	0xffffffff


	//   ....[241]....
        /*0798*/ 	.word	0xffffffff


	//   ....[242]....
        /*079c*/ 	.word	0xffffffff


	//   ....[243]....
        /*07a0*/ 	.word	0xffffffff


	//   ....[244]....
        /*07a4*/ 	.word	0xffffffff


	//   ....[245]....
        /*07a8*/ 	.word	0xffffffff


	//   ....[246]....
        /*07ac*/ 	.word	0xffffffff


	//   ....[247]....
        /*07b0*/ 	.word	0xffffffff


	//   ....[248]....
        /*07b4*/ 	.word	0xffffffff


	//   ....[249]....
        /*07b8*/ 	.word	0xffffffff


	//   ....[250]....
        /*07bc*/ 	.word	0xffffffff


	//   ....[251]....
        /*07c0*/ 	.word	0xffffffff


	//   ....[252]....
        /*07c4*/ 	.word	0xffffffff


	//   ....[253]....
        /*07c8*/ 	.word	0xffffffff


	//   ....[254]....
        /*07cc*/ 	.word	0xffffffff


	//   ....[255]....
        /*07d0*/ 	.word	0xffffffff


	//   ....[0]....
        /*07d4*/ 	.word	0xffffffff


	//   ....[1]....
        /*07d8*/ 	.word	0xffffffff


	//   ....[2]....
        /*07dc*/ 	.word	0xffffffff


	//   ....[3]....
        /*07e0*/ 	.word	0xffffffff


	//   ....[4]....
        /*07e4*/ 	.word	0xffffffff


	//   ....[5]....
        /*07e8*/ 	.word	0xffffffff


	//   ....[6]....
        /*07ec*/ 	.word	0xffffffff


	//   ....[7]....
        /*07f0*/ 	.word	0xffffffff


	//   ....[8]....
        /*07f4*/ 	.word	0xffffffff


	//   ....[9]....
        /*07f8*/ 	.word	0xffffffff


	//   ....[10]....
        /*07fc*/ 	.word	0xffffffff


	//   ....[11]....
        /*0800*/ 	.word	0xffffffff


	//   ....[12]....
        /*0804*/ 	.word	0xffffffff


	//   ....[13]....
        /*0808*/ 	.word	0xffffffff


	//   ....[14]....
        /*080c*/ 	.word	0xffffffff


	//   ....[15]....
        /*0810*/ 	.word	0xffffffff


	//   ....[16]....
        /*0814*/ 	.word	0xffffffff


	//   ....[17]....
        /*0818*/ 	.word	0xffffffff


	//   ....[18]....
        /*081c*/ 	.word	0xffffffff


	//   ....[19]....
        /*0820*/ 	.word	0xffffffff


	//   ....[20]....
        /*0824*/ 	.word	0xffffffff


	//   ....[21]....
        /*0828*/ 	.word	0xffffffff


	//   ....[22]....
        /*082c*/ 	.word	0xffffffff


	//   ....[23]....
        /*0830*/ 	.word	0xffffffff


	//   ....[24]....
        /*0834*/ 	.word	0xffffffff


	//   ....[25]....
        /*0838*/ 	.word	0xffffffff


	//   ....[26]....
        /*083c*/ 	.word	0xffffffff


	//   ....[27]....
        /*0840*/ 	.word	0xffffffff


	//   ....[28]....
        /*0844*/ 	.word	0xffffffff


	//   ....[29]....
        /*0848*/ 	.word	0xffffffff


	//   ....[30]....
        /*084c*/ 	.word	0xffffffff


	//   ....[31]....
        /*0850*/ 	.word	0xffffffff


	//----- nvinfo : EIATTR_COOP_GROUP_INSTR_OFFSETS
	.align		4
.L_244:
        /*0854*/ 	.byte	0x04, 0x28
        /*0856*/ 	.short	(.L_246 - .L_245)


	//   ....[0]....
.L_245:
        /*0858*/ 	.word	0x00000050


	//   ....[1]....
        /*085c*/ 	.word	0x00000060


	//   ....[2]....
        /*0860*/ 	.word	0x00001400


	//   ....[3]....
        /*0864*/ 	.word	0x00001420


	//   ....[4]....
        /*0868*/ 	.word	0x00001520


	//   ....[5]....
        /*086c*/ 	.word	0x00001530


	//   ....[6]....
        /*0870*/ 	.word	0x00001600


	//   ....[7]....
        /*0874*/ 	.word	0x00001620


	//   ....[8]....
        /*0878*/ 	.word	0x000016f0


	//   ....[9]....
        /*087c*/ 	.word	0x00001700


	//   ....[10]....
        /*0880*/ 	.word	0x000017d0


	//   ....[11]....
        /*0884*/ 	.word	0x000017f0


	//   ....[12]....
        /*0888*/ 	.word	0x000018c0


	//   ....[13]....
        /*088c*/ 	.word	0x000018d0


	//   ....[14]....
        /*0890*/ 	.word	0x000019a0


	//   ....[15]....
        /*0894*/ 	.word	0x000019c0


	//   ....[16]....
        /*0898*/ 	.word	0x00001a90


	//   ....[17]....
        /*089c*/ 	.word	0x00001aa0


	//   ....[18]....
        /*08a0*/ 	.word	0x00001f60


	//   ....[19]....
        /*08a4*/ 	.word	0x00001f80


	//   ....[20]....
        /*08a8*/ 	.word	0x00001f90


	//   ....[21]....
        /*08ac*/ 	.word	0x00001fb0


	//   ....[22]....
        /*08b0*/ 	.word	0x00001fd0


	//   ....[23]....
        /*08b4*/ 	.word	0x00001fe0


	//   ....[24]....
        /*08b8*/ 	.word	0x00002020


	//   ....[25]....
        /*08bc*/ 	.word	0x00002040


	//   ....[26]....
        /*08c0*/ 	.word	0x00002060


	//   ....[27]....
        /*08c4*/ 	.word	0x00002090


	//   ....[28]....
        /*08c8*/ 	.word	0x00002110


	//   ....[29]....
        /*08cc*/ 	.word	0x00002120


	//   ....[30]....
        /*08d0*/ 	.word	0x00002150


	//   ....[31]....
        /*08d4*/ 	.word	0x00002180


	//   ....[32]....
        /*08d8*/ 	.word	0x000022a0


	//   ....[33]....
        /*08dc*/ 	.word	0x000022f0


	//   ....[34]....
        /*08e0*/ 	.word	0x00002310


	//   ....[35]....
        /*08e4*/ 	.word	0x00002320


	//   ....[36]....
        /*08e8*/ 	.word	0x00002340


	//   ....[37]....
        /*08ec*/ 	.word	0x00002360


	//   ....[38]....
        /*08f0*/ 	.word	0x00002370


	//   ....[39]....
        /*08f4*/ 	.word	0x00002380


	//   ....[40]....
        /*08f8*/ 	.word	0x00002390


	//   ....[41]....
        /*08fc*/ 	.word	0x000023a0


	//   ....[42]....
        /*0900*/ 	.word	0x000023d0


	//   ....[43]....
        /*0904*/ 	.word	0x000023f0


	//   ....[44]....
        /*0908*/ 	.word	0x00002420


	//   ....[45]....
        /*090c*/ 	.word	0x00002480


	//   ....[46]....
        /*0910*/ 	.word	0x00003fa0


	//   ....[47]....
        /*0914*/ 	.word	0x00003fc0


	//   ....[48]....
        /*0918*/ 	.word	0x00003fd0


	//   ....[49]....
        /*091c*/ 	.word	0x00003fe0


	//   ....[50]....
        /*0920*/ 	.word	0x00003ff0


	//   ....[51]....
        /*0924*/ 	.word	0x00004000


	//   ....[52]....
        /*0928*/ 	.word	0x00004010


	//   ....[53]....
        /*092c*/ 	.word	0x00004020


	//   ....[54]....
        /*0930*/ 	.word	0x00004040


	//   ....[55]....
        /*0934*/ 	.word	0x00004070


	//   ....[56]....
        /*0938*/ 	.word	0x00004090


	//   ....[57]....
        /*093c*/ 	.word	0x000040b0


	//   ....[58]....
        /*0940*/ 	.word	0x00004120


	//   ....[59]....
        /*0944*/ 	.word	0x00004140


	//   ....[60]....
        /*0948*/ 	.word	0x000042d0


	//   ....[61]....
        /*094c*/ 	.word	0x00004690


	//   ....[62]....
        /*0950*/ 	.word	0x000046a0


	//   ....[63]....
        /*0954*/ 	.word	0x000046b0


	//   ....[64]....
        /*0958*/ 	.word	0x00005830


	//   ....[65]....
        /*095c*/ 	.word	0x00005860


	//   ....[66]....
        /*0960*/ 	.word	0x00005880


	//   ....[67]....
        /*0964*/ 	.word	0x00005890


	//   ....[68]....
        /*0968*/ 	.word	0x000058c0


	//   ....[69]....
        /*096c*/ 	.word	0x000058e0


	//   ....[70]....
        /*0970*/ 	.word	0x00005900


	//   ....[71]....
        /*0974*/ 	.word	0x00005910


	//   ....[72]....
        /*0978*/ 	.word	0x00007fb0


	//   ....[73]....
        /*097c*/ 	.word	0x00007fd0


	//   ....[74]....
        /*0980*/ 	.word	0x00007fe0


	//   ....[75]....
        /*0984*/ 	.word	0x00007ff0


	//   ....[76]....
        /*0988*/ 	.word	0x00008000


	//   ....[77]....
        /*098c*/ 	.word	0x00008010


	//   ....[78]....
        /*0990*/ 	.word	0x00008020


	//   ....[79]....
        /*0994*/ 	.word	0x00008030


	//   ....[80]....
        /*0998*/ 	.word	0x00008040


	//   ....[81]....
        /*099c*/ 	.word	0x00008050


	//   ....[82]....
        /*09a0*/ 	.word	0x00008060


	//   ....[83]....
        /*09a4*/ 	.word	0x00008070


	//   ....[84]....
        /*09a8*/ 	.word	0x00008080


	//   ....[85]....
        /*09ac*/ 	.word	0x000081a0


	//   ....[86]....
        /*09b0*/ 	.word	0x00009b40


	//   ....[87]....
        /*09b4*/ 	.word	0x00009b60


	//   ....[88]....
        /*09b8*/ 	.word	0x00009b80


	//   ....[89]....
        /*09bc*/ 	.word	0x00009bd0


	//   ....[90]....
        /*09c0*/ 	.word	0x00009be0


	//   ....[91]....
        /*09c4*/ 	.word	0x00009c00


	//   ....[92]....
        /*09c8*/ 	.word	0x00009c30


	//   ....[93]....
        /*09cc*/ 	.word	0x00009c50


	//   ....[94]....
        /*09d0*/ 	.word	0x00009c80


	//   ....[95]....
        /*09d4*/ 	.word	0x00009ca0


	//   ....[96]....
        /*09d8*/ 	.word	0x00009cd0


	//   ....[97]....
        /*09dc*/ 	.word	0x00009cf0


	//   ....[98]....
        /*09e0*/ 	.word	0x00009d10


	//   ....[99]....
        /*09e4*/ 	.word	0x00009d40


	//   ....[100]....
        /*09e8*/ 	.word	0x00009e90


	//   ....[101]....
        /*09ec*/ 	.word	0x0000a240


	//   ....[102]....
        /*09f0*/ 	.word	0x0000a250


	//   ....[103]....
        /*09f4*/ 	.word	0x0000a260


	//   ....[104]....
        /*09f8*/ 	.word	0x0000acf0


	//   ....[105]....
        /*09fc*/ 	.word	0x0000adf0


	//   ....[106]....
        /*0a00*/ 	.word	0x0000b0e0


	//   ....[107]....
        /*0a04*/ 	.word	0x0000b100


	//   ....[108]....
        /*0a08*/ 	.word	0x0000b2e0


	//   ....[109]....
        /*0a0c*/ 	.word	0x0000b300


	//   ....[110]....
        /*0a10*/ 	.word	0x0000b4e0


	//   ....[111]....
        /*0a14*/ 	.word	0x0000b500


	//   ....[112]....
        /*0a18*/ 	.word	0x0000e100


	//   ....[113]....
        /*0a1c*/ 	.word	0x0000e120


	//   ....[114]....
        /*0a20*/ 	.word	0x0000e150


	//   ....[115]....
        /*0a24*/ 	.word	0x0000e170


	//   ....[116]....
        /*0a28*/ 	.word	0x0000e190


	//   ....[117]....
        /*0a2c*/ 	.word	0x0000e1b0


	//   ....[118]....
        /*0a30*/ 	.word	0x0000e1d0


	//   ....[119]....
        /*0a34*/ 	.word	0x0000e1f0


	//   ....[120]....
        /*0a38*/ 	.word	0x0000e210


	//   ....[121]....
        /*0a3c*/ 	.word	0x0000e230


	//   ....[122]....
        /*0a40*/ 	.word	0x0000e250


	//   ....[123]....
        /*0a44*/ 	.word	0x0000e270


	//   ....[124]....
        /*0a48*/ 	.word	0x0000e3b0


	//   ....[125]....
        /*0a4c*/ 	.word	0x0000e490


	//   ....[126]....
        /*0a50*/ 	.word	0x0000fc50


	//   ....[127]....
        /*0a54*/ 	.word	0x0000fc70


	//   ....[128]....
        /*0a58*/ 	.word	0x0000fc90


	//   ....[129]....
        /*0a5c*/ 	.word	0x0000fce0


	//   ....[130]....
        /*0a60*/ 	.word	0x0000fcf0


	//   ....[131]....
        /*0a64*/ 	.word	0x0000fd10


	//   ....[132]....
        /*0a68*/ 	.word	0x0000fd40


	//   ....[133]....
        /*0a6c*/ 	.word	0x0000fd60


	//   ....[134]....
        /*0a70*/ 	.word	0x0000fd90


	//   ....[135]....
        /*0a74*/ 	.word	0x0000fdb0


	//   ....[136]....
        /*0a78*/ 	.word	0x0000fde0


	//   ....[137]....
        /*0a7c*/ 	.word	0x0000fe00


	//   ....[138]....
        /*0a80*/ 	.word	0x0000fe20


	//   ....[139]....
        /*0a84*/ 	.word	0x0000fe50


	//   ....[140]....
        /*0a88*/ 	.word	0x00010600


	//   ....[141]....
        /*0a8c*/ 	.word	0x00010620


	//   ....[142]....
        /*0a90*/ 	.word	0x00010640


	//   ....[143]....
        /*0a94*/ 	.word	0x00010660


	//   ....[144]....
        /*0a98*/ 	.word	0x00010680


	//   ....[145]....
        /*0a9c*/ 	.word	0x000106a0


	//   ....[146]....
        /*0aa0*/ 	.word	0x000106c0


	//   ....[147]....
        /*0aa4*/ 	.word	0x000106e0


	//   ....[148]....
        /*0aa8*/ 	.word	0x00012ff0


	//   ....[149]....
        /*0aac*/ 	.word	0x00013060


	//   ....[150]....
        /*0ab0*/ 	.word	0x00013070


	//   ....[151]....
        /*0ab4*/ 	.word	0x00013080


	//   ....[152]....
        /*0ab8*/ 	.word	0x000130a0


	//   ....[153]....
        /*0abc*/ 	.word	0x000130c0


	//   ....[154]....
        /*0ac0*/ 	.word	0x000130e0


	//   ....[155]....
        /*0ac4*/ 	.word	0x000130f0


	//   ....[156]....
        /*0ac8*/ 	.word	0x00013970


	//   ....[157]....
        /*0acc*/ 	.word	0x00013ed0


	//   ....[158]....
        /*0ad0*/ 	.word	0x00013f00


	//   ....[159]....
        /*0ad4*/ 	.word	0x00013f40


	//   ....[160]....
        /*0ad8*/ 	.word	0x00013f70


	//   ....[161]....
        /*0adc*/ 	.word	0x00013fa0


	//   ....[162]....
        /*0ae0*/ 	.word	0x00013fc0


	//   ....[163]....
        /*0ae4*/ 	.word	0x00013fe0


	//   ....[164]....
        /*0ae8*/ 	.word	0x00013ff0


	//   ....[165]....
        /*0aec*/ 	.word	0x000140b0


	//   ....[166]....
        /*0af0*/ 	.word	0x00014100


	//   ....[167]....
        /*0af4*/ 	.word	0x00014340


	//   ....[168]....
        /*0af8*/ 	.word	0x00014360


	//   ....[169]....
        /*0afc*/ 	.word	0x00014590


	//   ....[170]....
        /*0b00*/ 	.word	0x000145b0


	//   ....[171]....
        /*0b04*/ 	.word	0x000147e0


	//   ....[172]....
        /*0b08*/ 	.word	0x000147f0


	//   ....[173]....
        /*0b0c*/ 	.word	0x00014d70


	//   ....[174]....
        /*0b10*/ 	.word	0x00014e70


	//   ....[175]....
        /*0b14*/ 	.word	0x00014ee0


	//   ....[176]....
        /*0b18*/ 	.word	0x00014f40


	//   ....[177]....
        /*0b1c*/ 	.word	0x00014fa0


	//   ....[178]....
        /*0b20*/ 	.word	0x00015000


	//   ....[179]....
        /*0b24*/ 	.word	0x00015070


	//   ....[180]....
        /*0b28*/ 	.word	0x000150d0


	//   ....[181]....
        /*0b2c*/ 	.word	0x00015130


	//   ....[182]....
        /*0b30*/ 	.word	0x00015190


	//   ....[183]....
        /*0b34*/ 	.word	0x00015200


	//   ....[184]....
        /*0b38*/ 	.word	0x00015260


	//   ....[185]....
        /*0b3c*/ 	.word	0x000152c0


	//   ....[186]....
        /*0b40*/ 	.word	0x00015320


	//   ....[187]....
        /*0b44*/ 	.word	0x00015390


	//   ....[188]....
        /*0b48*/ 	.word	0x000153f0


	//   ....[189]....
        /*0b4c*/ 	.word	0x00015450


	//   ....[190]....
        /*0b50*/ 	.word	0x000154c0


	//   ....[191]....
        /*0b54*/ 	.word	0x00015530


	//   ....[192]....
        /*0b58*/ 	.word	0x000155e0


	//   ....[193]....
        /*0b5c*/ 	.word	0x00015640


	//   ....[194]....
        /*0b60*/ 	.word	0x000156f0


	//   ....[195]....
        /*0b64*/ 	.word	0x00015750


	//   ....[196]....
        /*0b68*/ 	.word	0x00015800


	//   ....[197]....
        /*0b6c*/ 	.word	0x00015860


	//   ....[198]....
        /*0b70*/ 	.word	0x00015910


	//   ....[199]....
        /*0b74*/ 	.word	0x00015970


	//   ....[200]....
        /*0b78*/ 	.word	0x00015a20


	//   ....[201]....
        /*0b7c*/ 	.word	0x00015a80


	//   ....[202]....
        /*0b80*/ 	.word	0x00015b30


	//   ....[203]....
        /*0b84*/ 	.word	0x00015b90


	//   ....[204]....
        /*0b88*/ 	.word	0x00015bf0


	//   ....[205]....
        /*0b8c*/ 	.word	0x00015c50


	//   ....[206]....
        /*0b90*/ 	.word	0x00016030


	//   ....[207]....
        /*0b94*/ 	.word	0x00016410


	//   ....[208]....
        /*0b98*/ 	.word	0x00016eb0


	//   ....[209]....
        /*0b9c*/ 	.word	0x00016f00


	//   ....[210]....
        /*0ba0*/ 	.word	0x00016f50


	//   ....[211]....
        /*0ba4*/ 	.word	0x00016fa0


	//   ....[212]....
        /*0ba8*/ 	.word	0x00016ff0


	//   ....[213]....
        /*0bac*/ 	.word	0x00017040


	//   ....[214]....
        /*0bb0*/ 	.word	0x00017090


	//   ....[215]....
        /*0bb4*/ 	.word	0x000170e0


	//   ....[216]....
        /*0bb8*/ 	.word	0x00017140


	//   ....[217]....
        /*0bbc*/ 	.word	0x000171b0


	//   ....[218]....
        /*0bc0*/ 	.word	0x00017260


	//   ....[219]....
        /*0bc4*/ 	.word	0x000172c0


	//   ....[220]....
        /*0bc8*/ 	.word	0x00017370


	//   ....[221]....
        /*0bcc*/ 	.word	0x000173d0


	//   ....[222]....
        /*0bd0*/ 	.word	0x00017480


	//   ....[223]....
        /*0bd4*/ 	.word	0x000174e0


	//   ....[224]....
        /*0bd8*/ 	.word	0x00017590


	//   ....[225]....
        /*0bdc*/ 	.word	0x000175f0


	//   ....[226]....
        /*0be0*/ 	.word	0x000176a0


	//   ....[227]....
        /*0be4*/ 	.word	0x00017700


	//   ....[228]....
        /*0be8*/ 	.word	0x000177b0


	//   ....[229]....
        /*0bec*/ 	.word	0x00017810


	//   ....[230]....
        /*0bf0*/ 	.word	0x00017870


	//   ....[231]....
        /*0bf4*/ 	.word	0x000178e0


	//   ....[232]....
        /*0bf8*/ 	.word	0x00017990


	//   ....[233]....
        /*0bfc*/ 	.word	0x000179f0


	//   ....[234]....
        /*0c00*/ 	.word	0x00017aa0


	//   ....[235]....
        /*0c04*/ 	.word	0x00017b00


	//   ....[236]....
        /*0c08*/ 	.word	0x00017bb0


	//   ....[237]....
        /*0c0c*/ 	.word	0x00017c10


	//   ....[238]....
        /*0c10*/ 	.word	0x00017cc0


	//   ....[239]....
        /*0c14*/ 	.word	0x00017d20


	//   ....[240]....
        /*0c18*/ 	.word	0x00017dd0


	//   ....[241]....
        /*0c1c*/ 	.word	0x00017e30


	//   ....[242]....
        /*0c20*/ 	.word	0x00017ee0


	//   ....[243]....
        /*0c24*/ 	.word	0x00017f40


	//   ....[244]....
        /*0c28*/ 	.word	0x00017f90


	//   ....[245]....
        /*0c2c*/ 	.word	0x00017fe0


	//   ....[246]....
        /*0c30*/ 	.word	0x000183b0


	//   ....[247]....
        /*0c34*/ 	.word	0x00018780


	//   ....[248]....
        /*0c38*/ 	.word	0x00019240


	//   ....[249]....
        /*0c3c*/ 	.word	0x00019280


	//   ....[250]....
        /*0c40*/ 	.word	0x000192d0


	//   ....[251]....
        /*0c44*/ 	.word	0x00019310


	//   ....[252]....
        /*0c48*/ 	.word	0x00019360


	//   ....[253]....
        /*0c4c*/ 	.word	0x000193a0


	//   ....[254]....
        /*0c50*/ 	.word	0x000193f0


	//   ....[255]....
        /*0c54*/ 	.word	0x00019430


	//   ....[0]....
        /*0c58*/ 	.word	0x000194a0


	//   ....[1]....
        /*0c5c*/ 	.word	0x00019510


	//   ....[2]....
        /*0c60*/ 	.word	0x00019580


	//   ....[3]....
        /*0c64*/ 	.word	0x00019630


	//   ....[4]....
        /*0c68*/ 	.word	0x00019690


	//   ....[5]....
        /*0c6c*/ 	.word	0x00019740


	//   ....[6]....
        /*0c70*/ 	.word	0x000197a0


	//   ....[7]....
        /*0c74*/ 	.word	0x00019850


	//   ....[8]....
        /*0c78*/ 	.word	0x000198b0


	//   ....[9]....
        /*0c7c*/ 	.word	0x00019960


	//   ....[10]....
        /*0c80*/ 	.word	0x000199c0


	//   ....[11]....
        /*0c84*/ 	.word	0x00019a70


	//   ....[12]....
        /*0c88*/ 	.word	0x00019ad0


	//   ....[13]....
        /*0c8c*/ 	.word	0x00019b80


	//   ....[14]....
        /*0c90*/ 	.word	0x00019be0


	//   ....[15]....
        /*0c94*/ 	.word	0x00019c20


	//   ....[16]....
        /*0c98*/ 	.word	0x00019c60


	//   ....[17]....
        /*0c9c*/ 	.word	0x00019cb0


	//   ....[18]....
        /*0ca0*/ 	.word	0x00019cf0


	//   ....[19]....
        /*0ca4*/ 	.word	0x00019d40


	//   ....[20]....
        /*0ca8*/ 	.word	0x00019d80


	//   ....[21]....
        /*0cac*/ 	.word	0x00019dd0


	//   ....[22]....
        /*0cb0*/ 	.word	0x00019e10


	//   ....[23]....
        /*0cb4*/ 	.word	0x00019e70


	//   ....[24]....
        /*0cb8*/ 	.word	0x00019ed0


	//   ....[25]....
        /*0cbc*/ 	.word	0x00019f20


	//   ....[26]....
        /*0cc0*/ 	.word	0x00019f80


	//   ....[27]....
        /*0cc4*/ 	.word	0x00019fd0


	//   ....[28]....
        /*0cc8*/ 	.word	0x0001a030


	//   ....[29]....
        /*0ccc*/ 	.word	0x0001a080


	//   ....[30]....
        /*0cd0*/ 	.word	0x0001a0d0


	//   ....[31]....
        /*0cd4*/ 	.word	0x0001a140


	//----- nvinfo : EIATTR_EXIT_INSTR_OFFSETS
	.align		4
.L_246:
        /*0cd8*/ 	.byte	0x04, 0x1c
        /*0cda*/ 	.short	(.L_248 - .L_247)


	//   ....[0]....
.L_247:
        /*0cdc*/ 	.word	0x000000b0


	//   ....[1]....
        /*0ce0*/ 	.word	0x00014e20


	//----- nvinfo : EIATTR_MAX_THREADS
	.align		4
.L_248:
        /*0ce4*/ 	.byte	0x04, 0x05
        /*0ce6*/ 	.short	(.L_250 - .L_249)
.L_249:
        /*0ce8*/ 	.word	0x00000080
        /*0cec*/ 	.word	0x00000001
        /*0cf0*/ 	.word	0x00000001


	//----- nvinfo : EIATTR_CRS_STACK_SIZE
	.align		4
.L_250:
        /*0cf4*/ 	.byte	0x04, 0x1e
        /*0cf6*/ 	.short	(.L_252 - .L_251)
.L_251:
        /*0cf8*/ 	.word	0x00000000
.L_252:


//--------------------- .nv.info._ZN7cutlass13device_kernelIN5flash19enable_sm80_to_sm89INS1_16FlashAttnFwdSm80INS1_25CollectiveMainloopFwdSm80ILi4ELi1ELb0EN4cute5tupleIJNS5_1CILi128EEENS7_ILi80EEENS7_ILi64EEEEEELi64ENS_10bfloat16_tEfNS_4arch4Sm80ELb1ELb0ELb1ELb1ELb1ELb0ELb1ELb1EEENS1_21CollectiveEpilogueFwdINS6_IJS8_SA_S9_EEENS6_IJNS7_ILi1EEESI_SI_EEESC_SE_Li128ELb1ELb1ELb1ELb0EEENS1_36VarlenDynamicPersistentTileSchedulerILi128ELi80ELi128ELi128ELb1ELb1ELb0ELb1ELb1ELb1EEEEEEEEEvNT_6ParamsE --------------------------
	.section	.nv.info._ZN7cutlass13device_kernelIN5flash19enable_sm80_to_sm89INS1_16FlashAttnFwdSm80INS1_25CollectiveMainloopFwdSm80ILi4ELi1ELb0EN4cute5tupleIJNS5_1CILi128EEENS7_ILi80EEENS7_ILi64EEEEEELi64ENS_10bfloat16_tEfNS_4arch4Sm80ELb1ELb0ELb1ELb1ELb1ELb0ELb1ELb1EEENS1_21CollectiveEpilogueFwdINS6_IJS8_SA_S9_EEENS6_IJNS7_ILi1EEESI_SI_EEESC_SE_Li128ELb1ELb1ELb1ELb0EEENS1_36VarlenDynamicPersistentTileSchedulerILi128ELi80ELi128ELi128ELb1ELb1ELb0ELb1ELb1ELb1EEEEEEEEEvNT_6ParamsE,"",@"SHT_CUDA_INFO"
	.sectionflags	@""
	.align	4


	//----- nvinfo : EIATTR_CUDA_API_VERSION
	.align		4
        /*0000*/ 	.byte	0x04, 0x37
        /*0002*/ 	.short	(.L_254 - .L_253)
.L_253:
        /*0004*/ 	.word	0x00000082


	//----- nvinfo : EIATTR_SW2861232_WAR
	.align		4
.L_254:
        /*0008*/ 	.byte	0x01, 0x35
	.zero		2


	//----- nvinfo : EIATTR_PARAM_CBANK
	.align		4
        /*000c*/ 	.byte	0x04, 0x0a
        /*000e*/ 	.short	(.L_256 - .L_255)
	.align		4
.L_255:
        /*0010*/ 	.word	index@(.nv.constant0._ZN7cutlass13device_kernelIN5flash19enable_sm80_to_sm89INS1_16FlashAttnFwdSm80INS1_25CollectiveMainloopFwdSm80ILi4ELi1ELb0EN4cute5tupleIJNS5_1CILi128EEENS7_ILi80EEENS7_ILi64EEEEEELi64ENS_10bfloat16_tEfNS_4arch4Sm80ELb1ELb0ELb1ELb1ELb1ELb0ELb1ELb1EEENS1_21CollectiveEpilogueFwdINS6_IJS8_SA_S9_EEENS6_IJNS7_ILi1EEESI_SI_EEESC_SE_Li128ELb1ELb1ELb1ELb0EEENS1_36VarlenDynamicPersistentTileSchedulerILi128ELi80ELi128ELi128ELb1ELb1ELb0ELb1ELb1ELb1EEEEEEEEEvNT_6ParamsE)
        /*0014*/ 	.short	0x0160
        /*0016*/ 	.short	0x0438


	//----- nvinfo : EIATTR_CBANK_PARAM_SIZE
	.align		4
.L_256:
        /*0018*/ 	.byte	0x03, 0x19
        /*001a*/ 	.short	0x0438


	//----- nvinfo : EIATTR_KPARAM_INFO
	.align		4
        /*001c*/ 	.byte	0x04, 0x17
        /*001e*/ 	.short	(.L_258 - .L_257)
.L_257:
        /*0020*/ 	.word	0x00000000
        /*0024*/ 	.short	0x0000
        /*0026*/ 	.short	0x0000
        /*0028*/ 	.byte	0x00, 0xf0, 0xe1, 0x10


	//----- nvinfo : EIATTR_MAXREG_COUNT
	.align		4
.L_258:
        /*002c*/ 	.byte	0x03, 0x1b
        /*002e*/ 	.short	0x00ff


	//----- nvinfo : EIATTR_NUM_BARRIERS
	.align		4
        /*0030*/ 	.byte	0x02, 0x4c
        /*0032*/ 	.byte	0x06
	.zero		1


	//----- nvinfo : EIATTR_ANNOTATIONS
	.align		4
        /*0034*/ 	.byte	0x04, 0x55
        /*0036*/ 	.short	(.L_260 - .L_259)


	//   ....[0]....
.L_259:
        /* <DEDUP_REMOVED lines=123> */


	//----- nvinfo : EIATTR_MERCURY_ISA_VERSION
	.align		4
.L_260:
        /*07d0*/ 	.byte	0x03, 0x5f
        /*07d2*/ 	.short	0x0000


	//----- nvinfo : EIATTR_INT_WARP_WIDE_INSTR_OFFSETS
	.align		4
        /*07d4*/ 	.byte	0x04, 0x31
        /*07d6*/ 	.short	(.L_262 - .L_261)


	//   ....[0]....
.L_261:
        /*07d8*/ 	.word	0x00010710


	//   ....[1]....
        /*07dc*/ 	.word	0x00010790


	//----- nvinfo : EIATTR_COOP_GROUP_MASK_REGIDS
	.align		4
.L_262:
        /*07e0*/ 	.byte	0x04, 0x29
        /*07e2*/ 	.short	(.L_264 - .L_263)


	//   ....[0]....
.L_263:
        /*07e4*/ 	.word	0xffffffff


	//   ....[1]....
        /*07e8*/ 	.word	0xffffffff


	//   ....[2]....
        /*07ec*/ 	.word	0xffffffff


	//   ....[3]....
        /*07f0*/ 	.word	0xffffffff


	//   ....[4]....
        /*07f4*/ 	.word	0xffffffff


	//   ....[5]....
        /*07f8*/ 	.word	0xffffffff


	//   ....[6]....
        /*07fc*/ 	.word	0xffffffff


	//   ....[7]....
        /*0800*/ 	.word	0xffffffff


	//   ....[8]....
        /*0804*/ 	.word	0xffffffff


	//   ....[9]....
        /*0808*/ 	.word	0xffffffff


	//   ....[10]....
        /*080c*/ 	.word	0xffffffff


	//   ....[11]....
        /*0810*/ 	.word	0xffffffff


	//   ....[12]....
        /*0814*/ 	.word	0xffffffff


	//   ....[13]....
        /*0818*/ 	.word	0xffffffff


	//   ....[14]....
        /*081c*/ 	.word	0xffffffff


	//   ....[15]....
        /*0820*/ 	.word	0xffffffff


	//   ....[16]....
        /*0824*/ 	.word	0xffffffff


	//   ....[17]....
        /*0828*/ 	.word	0xffffffff


	//   ....[18]....
        /*082c*/ 	.word	0xffffffff


	//   ....[19]....
        /*0830*/ 	.word	0xffffffff


	//   ....[20]....
        /*0834*/ 	.word	0xffffffff


	//   ....[21]....
        /*0838*/ 	.word	0xffffffff


	//   ....[22]....
        /*083c*/ 	.word	0xffffffff


	//   ....[23]....
        /*0840*/ 	.word	0xffffffff


	//   ....[24]....
        /*0844*/ 	.word	0xffffffff


	//   ....[25]....
        /*0848*/ 	.word	0xffffffff


	//   ....[26]....
        /*084c*/ 	.word	0xffffffff


	//   ....[27]....
        /*0850*/ 	.word	0xffffffff


	//   ....[28]....
        /*0854*/ 	.word	0xffffffff


	//   ....[29]....
        /*0858*/ 	.word	0xffffffff


	//   ....[30]....
        /*085c*/ 	.word	0xffffffff


	//   ....[31]....
        /*0860*/ 	.word	0xffffffff


	//   ....[32]....
        /*0864*/ 	.word	0xffffffff


	//   ....[33]....
        /*0868*/ 	.word	0xffffffff


	//   ....[34]....
        /*086c*/ 	.word	0xffffffff


	//   ....[35]....
        /*0870*/ 	.word	0xffffffff


	//   ....[36]....
        /*0874*/ 	.word	0xffffffff


	//   ....[37]....
        /*0878*/ 	.word	0xffffffff


	//   ....[38]....
        /*087c*/ 	.word	0xffffffff


	//   ....[39]....
        /*0880*/ 	.word	0xffffffff


	//   ....[40]....
        /*0884*/ 	.word	0xffffffff


	//   ....[41]....
        /*0888*/ 	.word	0xffffffff


	//   ....[42]....
        /*088c*/ 	.word	0xffffffff


	//   ....[43]....
        /*0890*/ 	.word	0xffffffff


	//   ....[44]....
        /*0894*/ 	.word	0xffffffff


	//   ....[45]....
        /*0898*/ 	.word	0xffffffff


	//   ....[46]....
        /*089c*/ 	.word	0xffffffff


	//   ....[47]....
        /*08a0*/ 	.word	0xffffffff


	//   ....[48]....
        /*08a4*/ 	.word	0xffffffff


	//   ....[49]....
        /*08a8*/ 	.word	0xffffffff


	//   ....[50]....
        /*08ac*/ 	.word	0xffffffff


	//   ....[51]....
        /*08b0*/ 	.word	0xffffffff


	//   ....[52]....
        /*08b4*/ 	.word	0xffffffff


	//   ....[53]....
        /*08b8*/ 	.word	0xffffffff


	//   ....[54]....
        /*08bc*/ 	.word	0xffffffff


	//   ....[55]....
        /*08c0*/ 	.word	0xffffffff


	//   ....[56]....
        /*08c4*/ 	.word	0xffffffff


	//   ....[57]....
        /*08c8*/ 	.word	0xffffffff


	//   ....[58]....
        /*08cc*/ 	.word	0xffffffff


	//   ....[59]....
        /*08d0*/ 	.word	0xffffffff


	//   ....[60]....
        /*08d4*/ 	.word	0xffffffff


	//   ....[61]....
        /*08d8*/ 	.word	0xffffffff


	//   ....[62]....
        /*08dc*/ 	.word	0xffffffff


	//   ....[63]....
        /*08e0*/ 	.word	0xffffffff


	//   ....[64]....
        /*08e4*/ 	.word	0xffffffff


	//   ....[65]....
        /*08e8*/ 	.word	0xffffffff


	//   ....[66]....
        /*08ec*/ 	.word	0xffffffff


	//   ....[67]....
        /*08f0*/ 	.word	0xffffffff


	//   ....[68]....
        /*08f4*/ 	.word	0xffffffff


	//   ....[69]....
        /*08f8*/ 	.word	0xffffffff


	//   ....[70]....
        /*08fc*/ 	.word	0xffffffff


	//   ....[71]....
        /*0900*/ 	.word	0xffffffff


	//   ....[72]....
        /*0904*/ 	.word	0xffffffff


	//   ....[73]....
        /*0908*/ 	.word	0xffffffff


	//   ....[74]....
        /*090c*/ 	.word	0xffffffff


	//   ....[75]....
        /*0910*/ 	.word	0xffffffff


	//   ....[76]....
        /*0914*/ 	.word	0xffffffff


	//   ....[77]....
        /*0918*/ 	.word	0xffffffff


	//   ....[78]....
        /*091c*/ 	.word	0xffffffff


	//   ....[79]....
        /*0920*/ 	.word	0xffffffff


	//   ....[80]....
        /*0924*/ 	.word	0xffffffff


	//   ....[81]....
        /*0928*/ 	.word	0xffffffff


	//   ....[82]....
        /*092c*/ 	.word	0xffffffff


	//   ....[83]....
        /*0930*/ 	.word	0xffffffff


	//   ....[84]....
        /*0934*/ 	.word	0xffffffff


	//   ....[85]....
        /*0938*/ 	.word	0xffffffff


	//   ....[86]....
        /*093c*/ 	.word	0xffffffff


	//   ....[87]....
        /*0940*/ 	.word	0xffffffff


	//   ....[88]....
        /*0944*/ 	.word	0xffffffff


	//   ....[89]....
        /*0948*/ 	.word	0xffffffff


	//   ....[90]....
        /*094c*/ 	.word	0xffffffff


	//   ....[91]....
        /*0950*/ 	.word	0xffffffff


	//   ....[92]....
        /*0954*/ 	.word	0xffffffff


	//   ....[93]....
        /*0958*/ 	.word	0xffffffff


	//   ....[94]....
        /*095c*/ 	.word	0xffffffff


	//   ....[95]....
        /*0960*/ 	.word	0xffffffff


	//   ....[96]....
        /*0964*/ 	.word	0xffffffff


	//   ....[97]....
        /*0968*/ 	.word	0xffffffff


	//   ....[98]....
        /*096c*/ 	.word	0xffffffff


	//   ....[99]....
        /*0970*/ 	.word	0xffffffff


	//   ....[100]....
        /*0974*/ 	.word	0xffffffff


	//   ....[101]....
        /*0978*/ 	.word	0xffffffff


	//   ....[102]....
        /*097c*/ 	.word	0xffffffff


	//   ....[103]....
        /*0980*/ 	.word	0xffffffff


	//   ....[104]....
        /*0984*/ 	.word	0xffffffff


	//   ....[105]....
        /*0988*/ 	.word	0xffffffff


	//   ....[106]....
        /*098c*/ 	.word	0xffffffff


	//   ....[107]....
        /*0990*/ 	.word	0xffffffff


	//   ....[108]....
        /*0994*/ 	.word	0xffffffff


	//   ....[109]....
        /*0998*/ 	.word	0xffffffff


	//   ....[110]....
        /*099c*/ 	.word	0xffffffff


	//   ....[111]....
        /*09a0*/ 	.word	0xffffffff


	//   ....[112]....
        /*09a4*/ 	.word	0xffffffff


	//   ....[113]....
        /*09a8*/ 	.word	0xffffffff


	//   ....[114]....
        /*09ac*/ 	.word	0xffffffff


	//   ....[115]....
        /*09b0*/ 	.word	0xffffffff


	//   ....[116]....
        /*09b4*/ 	.word	0xffffffff


	//   ....[117]....
        /*09b8*/ 	.word	0xffffffff


	//   ....[118]....
        /*09bc*/ 	.word	0xffffffff


	//   ....[119]....
        /*09c0*/ 	.word	0xffffffff


	//   ....[120]....
        /*09c4*/ 	.word	0xffffffff


	//   ....[121]....
        /*09c8*/ 	.word	0xffffffff


	//   ....[122]....
        /*09cc*/ 	.word	0xffffffff


	//   ....[123]....
        /*09d0*/ 	.word	0xffffffff


	//   ....[124]....
        /*09d4*/ 	.word	0xffffffff


	//   ....[125]....
        /*09d8*/ 	.word	0xffffffff


	//   ....[126]....
        /*09dc*/ 	.word	0xffffffff


	//   ....[127]....
        /*09e0*/ 	.word	0xffffffff


	//   ....[128]....
        /*09e4*/ 	.word	0xffffffff


	//   ....[129]....
        /*09e8*/ 	.word	0xffffffff


	//   ....[130]....
        /*09ec*/ 	.word	0xffffffff


	//   ....[131]....
        /*09f0*/ 	.word	0xffffffff


	//   ....[132]....
        /*09f4*/ 	.word	0xffffffff


	//   ....[133]....
        /*09f8*/ 	.word	0xffffffff


	//   ....[134]....
        /*09fc*/ 	.word	0xffffffff


	//   ....[135]....
        /*0a00*/ 	.word	0xffffffff


	//   ....[136]....
        /*0a04*/ 	.word	0xffffffff


	//   ....[137]....
        /*0a08*/ 	.word	0xffffffff


	//   ....[138]....
        /*0a0c*/ 	.word	0xffffffff


	//   ....[139]....
        /*0a10*/ 	.word	0xffffffff


	//   ....[140]....
        /*0a14*/ 	.word	0xffffffff


	//   ....[141]....
        /*0a18*/ 	.word	0xffffffff


	//   ....[142]....
        /*0a1c*/ 	.word	0xffffffff


	//   ....[143]....
        /*0a20*/ 	.word	0xffffffff


	//   ....[144]....
        /*0a24*/ 	.word	0xffffffff


	//   ....[145]....
        /*0a28*/ 	.word	0xffffffff


	//   ....[146]....
        /*0a2c*/ 	.word	0xffffffff


	//   ....[147]....
        /*0a30*/ 	.word	0xffffffff


	//   ....[148]....
        /*0a34*/ 	.word	0xffffffff


	//   ....[149]....
        /*0a38*/ 	.word	0xffffffff


	//   ....[150]....
        /*0a3c*/ 	.word	0xffffffff


	//   ....[151]....
        /*0a40*/ 	.word	0xffffffff


	//   ....[152]....
        /*0a44*/ 	.word	0xffffffff


	//   ....[153]....
        /*0a48*/ 	.word	0xffffffff


	//   ....[154]....
        /*0a4c*/ 	.word	0xffffffff


	//   ....[155]....
        /*0a50*/ 	.word	0xffffffff


	//   ....[156]....
        /*0a54*/ 	.word	0xffffffff


	//   ....[157]....
        /*0a58*/ 	.word	0xffffffff


	//   ....[158]....
        /*0a5c*/ 	.word	0xffffffff


	//   ....[159]....
        /*0a60*/ 	.word	0xffffffff


	//   ....[160]....
        /*0a64*/ 	.word	0xffffffff


	//   ....[161]....
        /*0a68*/ 	.word	0xffffffff


	//   ....[162]....
        /*0a6c*/ 	.word	0xffffffff


	//   ....[163]....
        /*0a70*/ 	.word	0xffffffff


	//   ....[164]....
        /*0a74*/ 	.word	0xffffffff


	//   ....[165]....
        /*0a78*/ 	.word	0xffffffff


	//   ....[166]....
        /*0a7c*/ 	.word	0xffffffff


	//   ....[167]....
        /*0a80*/ 	.word	0xffffffff


	//   ....[168]....
        /*0a84*/ 	.word	0xffffffff


	//   ....[169]....
        /*0a88*/ 	.word	0xffffffff


	//   ....[170]....
        /*0a8c*/ 	.word	0xffffffff


	//   ....[171]....
        /*0a90*/ 	.word	0xffffffff


	//   ....[172]....
        /*0a94*/ 	.word	0xffffffff


	//   ....[173]....
        /*0a98*/ 	.word	0xffffffff


	//   ....[174]....
        /*0a9c*/ 	.word	0xffffffff


	//   ....[175]....
        /*0aa0*/ 	.word	0xffffffff


	//   ....[176]....
        /*0aa4*/ 	.word	0xffffffff


	//   ....[177]....
        /*0aa8*/ 	.word	0xffffffff


	//   ....[178]....
        /*0aac*/ 	.word	0xffffffff


	//   ....[179]....
        /*0ab0*/ 	.word	0xffffffff


	//   ....[180]....
        /*0ab4*/ 	.word	0xffffffff


	//   ....[181]....
        /*0ab8*/ 	.word	0xffffffff


	//   ....[182]....
        /*0abc*/ 	.word	0xffffffff


	//   ....[183]....
        /*0ac0*/ 	.word	0xffffffff


	//   ....[184]....
        /*0ac4*/ 	.word	0xffffffff


	//   ....[185]....
        /*0ac8*/ 	.word	0xffffffff


	//   ....[186]....
        /*0acc*/ 	.word	0xffffffff


	//   ....[187]....
        /*0ad0*/ 	.word	0xffffffff


	//   ....[188]....
        /*0ad4*/ 	.word	0xffffffff


	//   ....[189]....
        /*0ad8*/ 	.word	0xffffffff


	//   ....[190]....
        /*0adc*/ 	.word	0xffffffff


	//   ....[191]....
        /*0ae0*/ 	.word	0xffffffff


	//   ....[192]....
        /*0ae4*/ 	.word	0xffffffff


	//   ....[193]....
        /*0ae8*/ 	.word	0xffffffff


	//   ....[194]....
        /*0aec*/ 	.word	0xffffffff


	//   ....[195]....
        /*0af0*/ 	.word	0xffffffff


	//   ....[196]....
        /*0af4*/ 	.word	0xffffffff


	//   ....[197]....
        /*0af8*/ 	.word	0xffffffff


	//   ....[198]....
        /*0afc*/ 	.word	0xffffffff


	//   ....[199]....
        /*0b00*/ 	.word	0xffffffff


	//   ....[200]....
        /*0b04*/ 	.word	0xffffffff


	//   ....[201]....
        /*0b08*/ 	.word	0xffffffff


	//   ....[202]....
        /*0b0c*/ 	.word	0xffffffff


	//   ....[203]....
        /*0b10*/ 	.word	0xffffffff


	//   ....[204]....
        /*0b14*/ 	.word	0xffffffff


	//   ....[205]....
        /*0b18*/ 	.word	0xffffffff


	//   ....[206]....
        /*0b1c*/ 	.word	0xffffffff


	//   ....[207]....
        /*0b20*/ 	.word	0xffffffff


	//   ....[208]....
        /*0b24*/ 	.word	0xffffffff


	//   ....[209]....
        /*0b28*/ 	.word	0xffffffff


	//   ....[210]....
        /*0b2c*/ 	.word	0xffffffff


	//   ....[211]....
        /*0b30*/ 	.word	0xffffffff


	//   ....[212]....
        /*0b34*/ 	.word	0xffffffff


	//   ....[213]....
        /*0b38*/ 	.word	0xffffffff


	//   ....[214]....
        /*0b3c*/ 	.word	0xffffffff


	//   ....[215]....
        /*0b40*/ 	.word	0xffffffff


	//   ....[216]....
        /*0b44*/ 	.word	0xffffffff


	//   ....[217]....
        /*0b48*/ 	.word	0xffffffff


	//   ....[218]....
        /*0b4c*/ 	.word	0xffffffff


	//   ....[219]....
        /*0b50*/ 	.word	0xffffffff


	//   ....[220]....
        /*0b54*/ 	.word	0xffffffff


	//   ....[221]....
        /*0b58*/ 	.word	0xffffffff


	//   ....[222]....
        /*0b5c*/ 	.word	0xffffffff


	//   ....[223]....
        /*0b60*/ 	.word	0xffffffff


	//   ....[224]....
        /*0b64*/ 	.word	0xffffffff


	//   ....[225]....
        /*0b68*/ 	.word	0xffffffff


	//   ....[226]....
        /*0b6c*/ 	.word	0xffffffff


	//   ....[227]....
        /*0b70*/ 	.word	0xffffffff


	//   ....[228]....
        /*0b74*/ 	.word	0xffffffff


	//   ....[229]....
        /*0b78*/ 	.word	0xffffffff


	//   ....[230]....
        /*0b7c*/ 	.word	0xffffffff


	//   ....[231]....
        /*0b80*/ 	.word	0xffffffff


	//   ....[232]....
        /*0b84*/ 	.word	0xffffffff


	//   ....[233]....
        /*0b88*/ 	.word	0xffffffff


	//   ....[234]....
        /*0b8c*/ 	.word	0xffffffff


	//   ....[235]....
        /*0b90*/ 	.word	0xffffffff


	//   ....[236]....
        /*0b94*/ 	.word	0xffffffff


	//   ....[237]....
        /*0b98*/ 	.word	0xffffffff


	//   ....[238]....
        /*0b9c*/ 	.word	0xffffffff


	//   ....[239]....
        /*0ba0*/ 	.word	0xffffffff


	//   ....[240]....
        /*0ba4*/ 	.word	0xffffffff


	//   ....[241]....
        /*0ba8*/ 	.word	0xffffffff


	//   ....[242]....
        /*0bac*/ 	.word	0xffffffff


	//   ....[243]....
        /*0bb0*/ 	.word	0xffffffff


	//   ....[244]....
        /*0bb4*/ 	.word	0xffffffff


	//   ....[245]....
        /*0bb8*/ 	.word	0xffffffff


	//   ....[246]....
        /*0bbc*/ 	.word	0xffffffff


	//   ....[247]....
        /*0bc0*/ 	.word	0xffffffff


	//   ....[248]....
        /*0bc4*/ 	.word	0xffffffff


	//   ....[249]....
        /*0bc8*/ 	.word	0xffffffff


	//   ....[250]....
        /*0bcc*/ 	.word	0xffffffff


	//   ....[251]....
        /*0bd0*/ 	.word	0xffffffff


	//   ....[252]....
        /*0bd4*/ 	.word	0xffffffff


	//   ....[253]....
        /*0bd8*/ 	.word	0xffffffff


	//   ....[254]....
        /*0bdc*/ 	.word	0xffffffff


	//   ....[255]....
        /*0be0*/ 	.word	0xffffffff


	//   ....[0]....
        /*0be4*/ 	.word	0xffffffff


	//   ....[1]....
        /*0be8*/ 	.word	0xffffffff


	//   ....[2]....
        /*0bec*/ 	.word	0xffffffff


	//   ....[3]....
        /*0bf0*/ 	.word	0xffffffff


	//   ....[4]....
        /*0bf4*/ 	.word	0xffffffff


	//   ....[5]....
        /*0bf8*/ 	.word	0xffffffff


	//   ....[6]....
        /*0bfc*/ 	.word	0xffffffff


	//   ....[7]....
        /*0c00*/ 	.word	0xffffffff


	//   ....[8]....
        /*0c04*/ 	.word	0xffffffff


	//   ....[9]....
        /*0c08*/ 	.word	0xffffffff


	//   ....[10]....
        /*0c0c*/ 	.word	0xffffffff


	//   ....[11]....
        /*0c10*/ 	.word	0xffffffff


	//   ....[12]....
        /*0c14*/ 	.word	0xffffffff


	//   ....[13]....
        /*0c18*/ 	.word	0xffffffff


	//   ....[14]....
        /*0c1c*/ 	.word	0xffffffff


	//   ....[15]....
        /*0c20*/ 	.word	0xffffffff


	//   ....[16]....
        /*0c24*/ 	.word	0xffffffff


	//   ....[17]....
        /*0c28*/ 	.word	0xffffffff


	//   ....[18]....
        /*0c2c*/ 	.word	0xffffffff


	//   ....[19]....
        /*0c30*/ 	.word	0xffffffff


	//   ....[20]....
        /*0c34*/ 	.word	0xffffffff


	//   ....[21]....
        /*0c38*/ 	.word	0xffffffff


	//   ....[22]....
        /*0c3c*/ 	.word	0xffffffff


	//   ....[23]....
        /*0c40*/ 	.word	0xffffffff


	//   ....[24]....
        /*0c44*/ 	.word	0xffffffff


	//   ....[25]....
        /*0c48*/ 	.word	0xffffffff


	//   ....[26]....
        /*0c4c*/ 	.word	0xffffffff


	//   ....[27]....
        /*0c50*/ 	.word	0xffffffff


	//   ....[28]....
        /*0c54*/ 	.word	0xffffffff


	//   ....[29]....
        /*0c58*/ 	.word	0xffffffff


	//   ....[30]....
        /*0c5c*/ 	.word	0xffffffff


	//   ....[31]....
        /*0c60*/ 	.word	0xffffffff


	//   ....[32]....
        /*0c64*/ 	.word	0xffffffff


	//   ....[33]....
        /*0c68*/ 	.word	0xffffffff


	//   ....[34]....
        /*0c6c*/ 	.word	0xffffffff


	//   ....[35]....
        /*0c70*/ 	.word	0xffffffff


	//   ....[36]....
        /*0c74*/ 	.word	0xffffffff


	//   ....[37]....
        /*0c78*/ 	.word	0xffffffff


	//   ....[38]....
        /*0c7c*/ 	.word	0xffffffff


	//   ....[39]....
        /*0c80*/ 	.word	0xffffffff


	//   ....[40]....
        /*0c84*/ 	.word	0xffffffff


	//   ....[41]....
        /*0c88*/ 	.word	0xffffffff


	//   ....[42]....
        /*0c8c*/ 	.word	0xffffffff


	//   ....[43]....
        /*0c90*/ 	.word	0xffffffff


	//   ....[44]....
        /*0c94*/ 	.word	0xffffffff


	//   ....[45]....
        /*0c98*/ 	.word	0xffffffff


	//   ....[46]....
        /*0c9c*/ 	.word	0xffffffff


	//   ....[47]....
        /*0ca0*/ 	.word	0xffffffff


	//   ....[48]....
        /*0ca4*/ 	.word	0xffffffff


	//   ....[49]....
        /*0ca8*/ 	.word	0xffffffff


	//   ....[50]....
        /*0cac*/ 	.word	0xffffffff


	//   ....[51]....
        /*0cb0*/ 	.word	0xffffffff


	//   ....[52]....
        /*0cb4*/ 	.word	0xffffffff


	//   ....[53]....
        /*0cb8*/ 	.word	0xffffffff


	//   ....[54]....
        /*0cbc*/ 	.word	0xffffffff


	//   ....[55]....
        /*0cc0*/ 	.word	0xffffffff


	//   ....[56]....
        /*0cc4*/ 	.word	0xffffffff


	//   ....[57]....
        /*0cc8*/ 	.word	0xffffffff


	//   ....[58]....
        /*0ccc*/ 	.word	0xffffffff


	//   ....[59]....
        /*0cd0*/ 	.word	0xffffffff


	//   ....[60]....
        /*0cd4*/ 	.word	0xffffffff


	//   ....[61]....
        /*0cd8*/ 	.word	0xffffffff


	//   ....[62]....
        /*0cdc*/ 	.word	0xffffffff


	//   ....[63]....
        /*0ce0*/ 	.word	0xffffffff


	//   ....[64]....
        /*0ce4*/ 	.word	0xffffffff


	//   ....[65]....
        /*0ce8*/ 	.word	0xffffffff


	//   ....[66]....
        /*0cec*/ 	.word	0xffffffff


	//   ....[67]....
        /*0cf0*/ 	.word	0xffffffff


	//   ....[68]....
        /*0cf4*/ 	.word	0xffffffff


	//   ....[69]....
        /*0cf8*/ 	.word	0xffffffff


	//   ....[70]....
        /*0cfc*/ 	.word	0xffffffff


	//   ....[71]....
        /*0d00*/ 	.word	0xffffffff


	//   ....[72]....
        /*0d04*/ 	.word	0xffffffff


	//   ....[73]....
        /*0d08*/ 	.word	0xffffffff


	//   ....[74]....
        /*0d0c*/ 	.word	0xffffffff


	//   ....[75]....
        /*0d10*/ 	.word	0xffffffff


	//   ....[76]....
        /*0d14*/ 	.word	0xffffffff


	//   ....[77]....
        /*0d18*/ 	.word	0xffffffff


	//   ....[78]....
        /*0d1c*/ 	.word	0xffffffff


	//   ....[79]....
        /*0d20*/ 	.word	0xffffffff


	//   ....[80]....
        /*0d24*/ 	.word	0xffffffff


	//   ....[81]....
        /*0d28*/ 	.word	0xffffffff


	//   ....[82]....
        /*0d2c*/ 	.word	0xffffffff


	//   ....[83]....
        /*0d30*/ 	.word	0xffffffff


	//   ....[84]....
        /*0d34*/ 	.word	0xffffffff


	//   ....[85]....
        /*0d38*/ 	.word	0xffffffff


	//   ....[86]....
        /*0d3c*/ 	.word	0xffffffff


	//   ....[87]....
        /*0d40*/ 	.word	0xffffffff


	//   ....[88]....
        /*0d44*/ 	.word	0xffffffff


	//   ....[89]....
        /*0d48*/ 	.word	0xffffffff


	//   ....[90]....
        /*0d4c*/ 	.word	0xffffffff


	//   ....[91]....
        /*0d50*/ 	.word	0xffffffff


	//   ....[92]....
        /*0d54*/ 	.word	0xffffffff


	//   ....[93]....
        /*0d58*/ 	.word	0xffffffff


	//   ....[94]....
        /*0d5c*/ 	.word	0xffffffff


	//   ....[95]....
        /*0d60*/ 	.word	0xffffffff


	//   ....[96]....
        /*0d64*/ 	.word	0xffffffff


	//   ....[97]....
        /*0d68*/ 	.word	0xffffffff


	//   ....[98]....
        /*0d6c*/ 	.word	0xffffffff


	//   ....[99]....
        /*0d70*/ 	.word	0xffffffff


	//   ....[100]....
        /*0d74*/ 	.word	0xffffffff


	//   ....[101]....
        /*0d78*/ 	.word	0xffffffff


	//   ....[102]....
        /*0d7c*/ 	.word	0xffffffff


	//   ....[103]....
        /*0d80*/ 	.word	0xffffffff


	//   ....[104]....
        /*0d84*/ 	.word	0xffffffff


	//   ....[105]....
        /*0d88*/ 	.word	0xffffffff


	//   ....[106]....
        /*0d8c*/ 	.word	0xffffffff


	//   ....[107]....
        /*0d90*/ 	.word	0xffffffff


	//   ....[108]....
        /*0d94*/ 	.word	0xffffffff


	//   ....[109]....
        /*0d98*/ 	.word	0xffffffff


	//   ....[110]....
        /*0d9c*/ 	.word	0xffffffff


	//   ....[111]....
        /*0da0*/ 	.word	0xffffffff


	//   ....[112]....
        /*0da4*/ 	.word	0xffffffff


	//   ....[113]....
        /*0da8*/ 	.word	0xffffffff


	//   ....[114]....
        /*0dac*/ 	.word	0xffffffff


	//   ....[115]....
        /*0db0*/ 	.word	0xffffffff


	//   ....[116]....
        /*0db4*/ 	.word	0xffffffff


	//   ....[117]....
        /*0db8*/ 	.word	0xffffffff


	//----- nvinfo : EIATTR_COOP_GROUP_INSTR_OFFSETS
	.align		4
.L_264:
        /*0dbc*/ 	.byte	0x04, 0x28
        /*0dbe*/ 	.short	(.L_266 - .L_265)


	//   ....[0]....
.L_265:
        /*0dc0*/ 	.word	0x00000050


	//   ....[1]....
        /*0dc4*/ 	.word	0x00000200


	//   ....[2]....
        /*0dc8*/ 	.word	0x00000230


	//   ....[3]....
        /*0dcc*/ 	.word	0x00000260


	//   ....[4]....
        /*0dd0*/ 	.word	0x00000290


	//   ....[5]....
        /*0dd4*/ 	.word	0x000002c0


	//   ....[6]....
        /*0dd8*/ 	.word	0x000002f0


	//   ....[7]....
        /*0ddc*/ 	.word	0x00000450


	//   ....[8]....
        /*0de0*/ 	.word	0x00000490


	//   ....[9]....
        /*0de4*/ 	.word	0x000004c0


	//   ....[10]....
        /*0de8*/ 	.word	0x000004f0


	//   ....[11]....
        /*0dec*/ 	.word	0x00000520


	//   ....[12]....
        /*0df0*/ 	.word	0x00000550


	//   ....[13]....
        /*0df4*/ 	.word	0x000005e0


	//   ....[14]....
        /*0df8*/ 	.word	0x00000630


	//   ....[15]....
        /*0dfc*/ 	.word	0x00000650


	//   ....[16]....
        /*0e00*/ 	.word	0x000006b0


	//   ....[17]....
        /*0e04*/ 	.word	0x000027d0


	//   ....[18]....
        /*0e08*/ 	.word	0x000027f0


	//   ....[19]....
        /*0e0c*/ 	.word	0x00002930


	//   ....[20]....
        /*0e10*/ 	.word	0x00002940


	//   ....[21]....
        /*0e14*/ 	.word	0x00002a20


	//   ....[22]....
        /*0e18*/ 	.word	0x00002a40


	//   ....[23]....
        /*0e1c*/ 	.word	0x00002b20


	//   ....[24]....
        /*0e20*/ 	.word	0x00002b30


	//   ....[25]....
        /*0e24*/ 	.word	0x00002c10


	//   ....[26]....
        /*0e28*/ 	.word	0x00002c30


	//   ....[27]....
        /*0e2c*/ 	.word	0x00002d10


	//   ....[28]....
        /*0e30*/ 	.word	0x00002d20


	//   ....[29]....
        /*0e34*/ 	.word	0x00002e00


	//   ....[30]....
        /*0e38*/ 	.word	0x00002e20


	//   ....[31]....
        /*0e3c*/ 	.word	0x00002f00


	//   ....[32]....
        /*0e40*/ 	.word	0x00002f10


	//   ....[33]....
        /*0e44*/ 	.word	0x000033b0


	//   ....[34]....
        /*0e48*/ 	.word	0x000033c0


	//   ....[35]....
        /*0e4c*/ 	.word	0x000033d0


	//   ....[36]....
        /*0e50*/ 	.word	0x000033e0


	//   ....[37]....
        /*0e54*/ 	.word	0x00003400


	//   ....[38]....
        /*0e58*/ 	.word	0x00003410


	//   ....[39]....
        /*0e5c*/ 	.word	0x00003450


	//   ....[40]....
        /*0e60*/ 	.word	0x00003470


	//   ....[41]....
        /*0e64*/ 	.word	0x00003480


	//   ....[42]....
        /*0e68*/ 	.word	0x000034c0


	//   ....[43]....
        /*0e6c*/ 	.word	0x000036a0


	//   ....[44]....
        /*0e70*/ 	.word	0x000036b0


	//   ....[45]....
        /*0e74*/ 	.word	0x000036c0


	//   ....[46]....
        /*0e78*/ 	.word	0x000036f0


	//   ....[47]....
        /*0e7c*/ 	.word	0x00003700


	//   ....[48]....
        /*0e80*/ 	.word	0x00003710


	//   ....[49]....
        /*0e84*/ 	.word	0x00003720


	//   ....[50]....
        /*0e88*/ 	.word	0x00003730


	//   ....[51]....
        /*0e8c*/ 	.word	0x00003740


	//   ....[52]....
        /*0e90*/ 	.word	0x00003770


	//   ....[53]....
        /*0e94*/ 	.word	0x00004ba0


	//   ....[54]....
        /*0e98*/ 	.word	0x00004bc0


	//   ....[55]....
        /*0e9c*/ 	.word	0x00004be0


	//   ....[56]....
        /*0ea0*/ 	.word	0x00004bf0


	//   ....[57]....
        /*0ea4*/ 	.word	0x00004c00


	//   ....[58]....
        /*0ea8*/ 	.word	0x00004c10


	//   ....[59]....
        /*0eac*/ 	.word	0x00004c20


	//   ....[60]....
        /*0eb0*/ 	.word	0x00004c30


	//   ....[61]....
        /*0eb4*/ 	.word	0x00004c60


	//   ....[62]....
        /*0eb8*/ 	.word	0x00004c90


	//   ....[63]....
        /*0ebc*/ 	.word	0x00004e80


	//   ....[64]....
        /*0ec0*/ 	.word	0x00005140


	//   ....[65]....
        /*0ec4*/ 	.word	0x00005150


	//   ....[66]....
        /*0ec8*/ 	.word	0x00005160


	//   ....[67]....
        /*0ecc*/ 	.word	0x00005df0


	//   ....[68]....
        /*0ed0*/ 	.word	0x00005e10


	//   ....[69]....
        /*0ed4*/ 	.word	0x00005e30


	//   ....[70]....
        /*0ed8*/ 	.word	0x00005e40


	//   ....[71]....
        /*0edc*/ 	.word	0x00005e70


	//   ....[72]....
        /*0ee0*/ 	.word	0x00005e90


	//   ....[73]....
        /*0ee4*/ 	.word	0x00005eb0


	//   ....[74]....
        /*0ee8*/ 	.word	0x00005ec0


	//   ....[75]....
        /*0eec*/ 	.word	0x00007b20


	//   ....[76]....
        /*0ef0*/ 	.word	0x00007b40


	//   ....[77]....
        /*0ef4*/ 	.word	0x00007b60


	//   ....[78]....
        /*0ef8*/ 	.word	0x00007b70


	//   ....[79]....
        /*0efc*/ 	.word	0x00007b80


	//   ....[80]....
        /*0f00*/ 	.word	0x00007b90


	//   ....[81]....
        /*0f04*/ 	.word	0x00007ba0


	//   ....[82]....
        /*0f08*/ 	.word	0x00007bb0


	//   ....[83]....
        /*0f0c*/ 	.word	0x00007bc0


	//   ....[84]....
        /*0f10*/ 	.word	0x00007bd0


	//   ....[85]....
        /*0f14*/ 	.word	0x00008ff0


	//   ....[86]....
        /*0f18*/ 	.word	0x00009010


	//   ....[87]....
        /*0f1c*/ 	.word	0x00009030


	//   ....[88]....
        /*0f20*/ 	.word	0x00009040


	//   ....[89]....
        /*0f24*/ 	.word	0x00009050


	//   ....[90]....
        /*0f28*/ 	.word	0x00009060


	//   ....[91]....
        /*0f2c*/ 	.word	0x00009070


	//   ....[92]....
        /*0f30*/ 	.word	0x00009080


	//   ....[93]....
        /*0f34*/ 	.word	0x00009090


	//   ....[94]....
        /*0f38*/ 	.word	0x000090a0


	//   ....[95]....
        /*0f3c*/ 	.word	0x000092d0


	//   ....[96]....
        /*0f40*/ 	.word	0x00009580


	//   ....[97]....
        /*0f44*/ 	.word	0x00009590


	//   ....[98]....
        /*0f48*/ 	.word	0x000095a0


	//   ....[99]....
        /*0f4c*/ 	.word	0x0000a230


	//   ....[100]....
        /*0f50*/ 	.word	0x0000a270


	//   ....[101]....
        /*0f54*/ 	.word	0x0000a280


	//   ....[102]....
        /*0f58*/ 	.word	0x0000a290


	//   ....[103]....
        /*0f5c*/ 	.word	0x0000a2c0


	//   ....[104]....
        /*0f60*/ 	.word	0x0000a2e0


	//   ....[105]....
        /*0f64*/ 	.word	0x0000a300


	//   ....[106]....
        /*0f68*/ 	.word	0x0000a310


	//   ....[107]....
        /*0f6c*/ 	.word	0x0000c470


	//   ....[108]....
        /*0f70*/ 	.word	0x0000c490


	//   ....[109]....
        /*0f74*/ 	.word	0x0000c4e0


	//   ....[110]....
        /*0f78*/ 	.word	0x0000c500


	//   ....[111]....
        /*0f7c*/ 	.word	0x0000c520


	//   ....[112]....
        /*0f80*/ 	.word	0x0000c540


	//   ....[113]....
        /*0f84*/ 	.word	0x0000c560


	//   ....[114]....
        /*0f88*/ 	.word	0x0000c580


	//   ....[115]....
        /*0f8c*/ 	.word	0x0000c5a0


	//   ....[116]....
        /*0f90*/ 	.word	0x0000c6f0


	//   ....[117]....
        /*0f94*/ 	.word	0x0000d8e0


	//   ....[118]....
        /*0f98*/ 	.word	0x0000d900


	//   ....[119]....
        /*0f9c*/ 	.word	0x0000d930


	//   ....[120]....
        /*0fa0*/ 	.word	0x0000d950


	//   ....[121]....
        /*0fa4*/ 	.word	0x0000d960


	//   ....[122]....
        /*0fa8*/ 	.word	0x0000d970


	//   ....[123]....
        /*0fac*/ 	.word	0x0000d980


	//   ....[124]....
        /*0fb0*/ 	.word	0x0000d990


	//   ....[125]....
        /*0fb4*/ 	.word	0x0000d9a0


	//   ....[126]....
        /*0fb8*/ 	.word	0x0000d9b0


	//   ....[127]....
        /*0fbc*/ 	.word	0x0000e040


	//   ....[128]....
        /*0fc0*/ 	.word	0x0000e050


	//   ....[129]....
        /*0fc4*/ 	.word	0x0000e060


	//   ....[130]....
        /*0fc8*/ 	.word	0x0000e070


	//   ....[131]....
        /*0fcc*/ 	.word	0x0000e0b0


	//   ....[132]....
        /*0fd0*/ 	.word	0x0000e0d0


	//   ....[133]....
        /*0fd4*/ 	.word	0x0000e0e0


	//   ....[134]....
        /*0fd8*/ 	.word	0x0000e0f0


	//   ....[135]....
        /*0fdc*/ 	.word	0x0000ff20


	//   ....[136]....
        /*0fe0*/ 	.word	0x0000ff80


	//   ....[137]....
        /*0fe4*/ 	.word	0x0000ff90


	//   ....[138]....
        /*0fe8*/ 	.word	0x0000ffa0


	//   ....[139]....
        /*0fec*/ 	.word	0x0000ffd0


	//   ....[140]....
        /*0ff0*/ 	.word	0x0000fff0


	//   ....[141]....
        /*0ff4*/ 	.word	0x00010000


	//   ....[142]....
        /*0ff8*/ 	.word	0x00010010


	//   ....[143]....
        /*0ffc*/ 	.word	0x00011210


	//   ....[144]....
        /*1000*/ 	.word	0x00011230


	//   ....[145]....
        /*1004*/ 	.word	0x00011250


	//   ....[146]....
        /*1008*/ 	.word	0x00011260


	//   ....[147]....
        /*100c*/ 	.word	0x00011270


	//   ....[148]....
        /*1010*/ 	.word	0x00011280


	//   ....[149]....
        /*1014*/ 	.word	0x00011290


	//   ....[150]....
        /*1018*/ 	.word	0x000112a0


	//   ....[151]....
        /*101c*/ 	.word	0x00011660


	//   ....[152]....
        /*1020*/ 	.word	0x00011680


	//   ....[153]....
        /*1024*/ 	.word	0x00011750


	//   ....[154]....
        /*1028*/ 	.word	0x00011760


	//   ....[155]....
        /*102c*/ 	.word	0x000117e0


	//   ....[156]....
        /*1030*/ 	.word	0x00011800


	//   ....[157]....
        /*1034*/ 	.word	0x00011880


	//   ....[158]....
        /*1038*/ 	.word	0x00011890


	//   ....[159]....
        /*103c*/ 	.word	0x00011910


	//   ....[160]....
        /*1040*/ 	.word	0x00011930


	//   ....[161]....
        /*1044*/ 	.word	0x000119b0


	//   ....[162]....
        /*1048*/ 	.word	0x000119c0


	//   ....[163]....
        /*104c*/ 	.word	0x00011a40


	//   ....[164]....
        /*1050*/ 	.word	0x00011a60


	//   ....[165]....
        /*1054*/ 	.word	0x00011ae0


	//   ....[166]....
        /*1058*/ 	.word	0x00011af0


	//   ....[167]....
        /*105c*/ 	.word	0x00011d80


	//   ....[168]....
        /*1060*/ 	.word	0x00011da0


	//   ....[169]....
        /*1064*/ 	.word	0x000120f0


	//   ....[170]....
        /*1068*/ 	.word	0x00012100


	//   ....[171]....
        /*106c*/ 	.word	0x00012450


	//   ....[172]....
        /*1070*/ 	.word	0x00012470


	//   ....[173]....
        /*1074*/ 	.word	0x000127c0


	//   ....[174]....
        /*1078*/ 	.word	0x000127d0


	//   ....[175]....
        /*107c*/ 	.word	0x00013280


	//   ....[176]....
        /*1080*/ 	.word	0x000132a0


	//   ....[177]....
        /*1084*/ 	.word	0x00013380


	//   ....[178]....
        /*1088*/ 	.word	0x00013390


	//   ....[179]....
        /*108c*/ 	.word	0x00013410


	//   ....[180]....
        /*1090*/ 	.word	0x00013430


	//   ....[181]....
        /*1094*/ 	.word	0x000134b0


	//   ....[182]....
        /*1098*/ 	.word	0x000134c0


	//   ....[183]....
        /*109c*/ 	.word	0x00013540


	//   ....[184]....
        /*10a0*/ 	.word	0x00013560


	//   ....[185]....
        /*10a4*/ 	.word	0x000135e0


	//   ....[186]....
        /*10a8*/ 	.word	0x000135f0


	//   ....[187]....
        /*10ac*/ 	.word	0x00013670


	//   ....[188]....
        /*10b0*/ 	.word	0x00013690


	//   ....[189]....
        /*10b4*/ 	.word	0x00013710


	//   ....[190]....
        /*10b8*/ 	.word	0x00013720


	//   ....[191]....
        /*10bc*/ 	.word	0x00013880


	//   ....[192]....
        /*10c0*/ 	.word	0x000138a0


	//   ....[193]....
        /*10c4*/ 	.word	0x000139d0


	//   ....[194]....
        /*10c8*/ 	.word	0x00013a10


	//   ....[195]....
        /*10cc*/ 	.word	0x00013a40


	//   ....[196]....
        /*10d0*/ 	.word	0x00013a70


	//   ....[197]....
        /*10d4*/ 	.word	0x00013aa0


	//   ....[198]....
        /*10d8*/ 	.word	0x00013ad0


	//   ....[199]....
        /*10dc*/ 	.word	0x00013c30


	//   ....[200]....
        /*10e0*/ 	.word	0x00013c70


	//   ....[201]....
        /*10e4*/ 	.word	0x00013ca0


	//   ....[202]....
        /*10e8*/ 	.word	0x00013cd0


	//   ....[203]....
        /*10ec*/ 	.word	0x00013d00


	//   ....[204]....
        /*10f0*/ 	.word	0x00013d30


	//   ....[205]....
        /*10f4*/ 	.word	0x00013dc0


	//   ....[206]....
        /*10f8*/ 	.word	0x00013e20


	//   ....[207]....
        /*10fc*/ 	.word	0x00013e30


	//   ....[208]....
        /*1100*/ 	.word	0x00013e90


	//   ....[209]....
        /*1104*/ 	.word	0x000148f0


	//   ....[210]....
        /*1108*/ 	.word	0x00014950


	//   ....[211]....
        /*110c*/ 	.word	0x000149a0


	//   ....[212]....
        /*1110*/ 	.word	0x000149f0


	//   ....[213]....
        /*1114*/ 	.word	0x00014a40


	//   ....[214]....
        /*1118*/ 	.word	0x00014ab0


	//   ....[215]....
        /*111c*/ 	.word	0x00014b00


	//   ....[216]....
        /*1120*/ 	.word	0x00014b70


	//   ....[217]....
        /*1124*/ 	.word	0x00014be0


	//   ....[218]....
        /*1128*/ 	.word	0x00014c50


	//   ....[219]....
        /*112c*/ 	.word	0x00014cc0


	//   ....[220]....
        /*1130*/ 	.word	0x00014d30


	//   ....[221]....
        /*1134*/ 	.word	0x00014da0


	//   ....[222]....
        /*1138*/ 	.word	0x00014e00


	//   ....[223]....
        /*113c*/ 	.word	0x00014e70


	//   ....[224]....
        /*1140*/ 	.word	0x00014ee0


	//   ....[225]....
        /*1144*/ 	.word	0x00014f50


	//   ....[226]....
        /*1148*/ 	.word	0x00014fb0


	//   ....[227]....
        /*114c*/ 	.word	0x00015020


	//   ....[228]....
        /*1150*/ 	.word	0x00015090


	//   ....[229]....
        /*1154*/ 	.word	0x00015100


	//   ....[230]....
        /*1158*/ 	.word	0x00015160


	//   ....[231]....
        /*115c*/ 	.word	0x000151d0


	//   ....[232]....
        /*1160*/ 	.word	0x00015240


	//   ....[233]....
        /*1164*/ 	.word	0x000152b0


	//   ....[234]....
        /*1168*/ 	.word	0x00015310


	//   ....[235]....
        /*116c*/ 	.word	0x00015380


	//   ....[236]....
        /*1170*/ 	.word	0x000153f0


	//   ....[237]....
        /*1174*/ 	.word	0x000154c0


	//   ....[238]....
        /*1178*/ 	.word	0x00015520


	//   ....[239]....
        /*117c*/ 	.word	0x00015600


	//   ....[240]....
        /*1180*/ 	.word	0x00015660


	//   ....[241]....
        /*1184*/ 	.word	0x00015740


	//   ....[242]....
        /*1188*/ 	.word	0x000157a0


	//   ....[243]....
        /*118c*/ 	.word	0x00015880


	//   ....[244]....
        /*1190*/ 	.word	0x000158e0


	//   ....[245]....
        /*1194*/ 	.word	0x00015950


	//   ....[246]....
        /*1198*/ 	.word	0x000159c0


	//   ....[247]....
        /*119c*/ 	.word	0x00015cb0


	//   ....[248]....
        /*11a0*/ 	.word	0x00015fa0


	//   ....[249]....
        /*11a4*/ 	.word	0x00016740


	//   ....[250]....
        /*11a8*/ 	.word	0x00016790


	//   ....[251]....
        /*11ac*/ 	.word	0x000167e0


	//   ....[252]....
        /*11b0*/ 	.word	0x00016830


	//   ....[253]....
        /*11b4*/ 	.word	0x00016880


	//   ....[254]....
        /*11b8*/ 	.word	0x000168d0


	//   ....[255]....
        /*11bc*/ 	.word	0x00016920


	//   ....[0]....
        /*11c0*/ 	.word	0x00016970


	//   ....[1]....
        /*11c4*/ 	.word	0x000169e0


	//   ....[2]....
        /*11c8*/ 	.word	0x00016a50


	//   ....[3]....
        /*11cc*/ 	.word	0x00016b20


	//   ....[4]....
        /*11d0*/ 	.word	0x00016b80


	//   ....[5]....
        /*11d4*/ 	.word	0x00016c60


	//   ....[6]....
        /*11d8*/ 	.word	0x00016cc0


	//   ....[7]....
        /*11dc*/ 	.word	0x00016da0


	//   ....[8]....
        /*11e0*/ 	.word	0x00016e00


	//   ....[9]....
        /*11e4*/ 	.word	0x00016ee0


	//   ....[10]....
        /*11e8*/ 	.word	0x00016f40


	//   ....[11]....
        /*11ec*/ 	.word	0x00016fb0


	//   ....[12]....
        /*11f0*/ 	.word	0x00017020


	//   ....[13]....
        /*11f4*/ 	.word	0x000170f0


	//   ....[14]....
        /*11f8*/ 	.word	0x00017150


	//   ....[15]....
        /*11fc*/ 	.word	0x00017230


	//   ....[16]....
        /*1200*/ 	.word	0x00017290


	//   ....[17]....
        /*1204*/ 	.word	0x00017370


	//   ....[18]....
        /*1208*/ 	.word	0x000173d0


	//   ....[19]....
        /*120c*/ 	.word	0x000174b0


	//   ....[20]....
        /*1210*/ 	.word	0x00017510


	//   ....[21]....
        /*1214*/ 	.word	0x00017580


	//   ....[22]....
        /*1218*/ 	.word	0x000175f0


	//   ....[23]....
        /*121c*/ 	.word	0x000178d0


	//   ....[24]....
        /*1220*/ 	.word	0x00017bb0


	//   ....[25]....
        /*1224*/ 	.word	0x00018370


	//   ....[26]....
        /*1228*/ 	.word	0x000183b0


	//   ....[27]....
        /*122c*/ 	.word	0x00018400


	//   ....[28]....
        /*1230*/ 	.word	0x00018440


	//   ....[29]....
        /*1234*/ 	.word	0x00018490


	//   ....[30]....
        /*1238*/ 	.word	0x000184d0


	//   ....[31]....
        /*123c*/ 	.word	0x00018520


	//   ....[32]....
        /*1240*/ 	.word	0x00018560


	//   ....[33]....
        /*1244*/ 	.word	0x000185b0


	//   ....[34]....
        /*1248*/ 	.word	0x00018620


	//   ....[35]....
        /*124c*/ 	.word	0x00018690


	//   ....[36]....
        /*1250*/ 	.word	0x00018770


	//   ....[37]....
        /*1254*/ 	.word	0x000187d0


	//   ....[38]....
        /*1258*/ 	.word	0x000188b0


	//   ....[39]....
        /*125c*/ 	.word	0x00018910


	//   ....[40]....
        /*1260*/ 	.word	0x000189f0


	//   ....[41]....
        /*1264*/ 	.word	0x00018a50


	//   ....[42]....
        /*1268*/ 	.word	0x00018b30


	//   ....[43]....
        /*126c*/ 	.word	0x00018b90


	//   ....[44]....
        /*1270*/ 	.word	0x00018be0


	//   ....[45]....
        /*1274*/ 	.word	0x00018c20


	//   ....[46]....
        /*1278*/ 	.word	0x00018c70


	//   ....[47]....
        /*127c*/ 	.word	0x00018cb0


	//   ....[48]....
        /*1280*/ 	.word	0x00018d00


	//   ....[49]....
        /*1284*/ 	.word	0x00018d40


	//   ....[50]....
        /*1288*/ 	.word	0x00018d90


	//   ....[51]....
        /*128c*/ 	.word	0x00018dd0


	//   ....[52]....
        /*1290*/ 	.word	0x00018e20


	//   ....[53]....
        /*1294*/ 	.word	0x00018e70


	//   ....[54]....
        /*1298*/ 	.word	0x00018ec0


	//   ....[55]....
        /*129c*/ 	.word	0x00018f20


	//   ....[56]....
        /*12a0*/ 	.word	0x00018f70


	//   ....[57]....
        /*12a4*/ 	.word	0x00018fd0


	//   ....[58]....
        /*12a8*/ 	.word	0x00019020


	//   ....[59]....
        /*12ac*/ 	.word	0x00019070


	//   ....[60]....
        /*12b0*/ 	.word	0x000190e0


	//   ....[61]....
        /*12b4*/ 	.word	0x00019150


	//   ....[62]....
        /*12b8*/ 	.word	0x000191c0


	//   ....[63]....
        /*12bc*/ 	.word	0x00019220


	//   ....[64]....
        /*12c0*/ 	.word	0x00019290


	//   ....[65]....
        /*12c4*/ 	.word	0x00019300


	//   ....[66]....
        /*12c8*/ 	.word	0x00019370


	//   ....[67]....
        /*12cc*/ 	.word	0x000193d0


	//   ....[68]....
        /*12d0*/ 	.word	0x00019440


	//   ....[69]....
        /*12d4*/ 	.word	0x000194b0


	//   ....[70]....
        /*12d8*/ 	.word	0x00019520


	//   ....[71]....
        /*12dc*/ 	.word	0x00019580


	//   ....[72]....
        /*12e0*/ 	.word	0x000195f0


	//   ....[73]....
        /*12e4*/ 	.word	0x00019660


	//   ....[74]....
        /*12e8*/ 	.word	0x000196d0


	//   ....[75]....
        /*12ec*/ 	.word	0x00019730


	//   ....[76]....
        /*12f0*/ 	.word	0x000197a0


	//   ....[77]....
        /*12f4*/ 	.word	0x00019810


	//   ....[78]....
        /*12f8*/ 	.word	0x00019880


	//   ....[79]....
        /*12fc*/ 	.word	0x000198e0


	//   ....[80]....
        /*1300*/ 	.word	0x00019950


	//   ....[81]....
        /*1304*/ 	.word	0x000199c0


	//   ....[82]....
        /*1308*/ 	.word	0x00019a30


	//   ....[83]....
        /*130c*/ 	.word	0x00019a90


	//   ....[84]....
        /*1310*/ 	.word	0x00019b00


	//   ....[85]....
        /*1314*/ 	.word	0x00019b70


	//   ....[86]....
        /*1318*/ 	.word	0x00019be0


	//   ....[87]....
        /*131c*/ 	.word	0x00019c40


	//   ....[88]....
        /*1320*/ 	.word	0x00019cb0


	//   ....[89]....
        /*1324*/ 	.word	0x00019d20


	//   ....[90]....
        /*1328*/ 	.word	0x00019d90


	//   ....[91]....
        /*132c*/ 	.word	0x00019df0


	//   ....[92]....
        /*1330*/ 	.word	0x00019e60


	//   ....[93]....
        /*1334*/ 	.word	0x00019ed0


	//   ....[94]....
        /*1338*/ 	.word	0x00019f40


	//   ....[95]....
        /*133c*/ 	.word	0x00019fa0


	//   ....[96]....
        /*1340*/ 	.word	0x0001a010


	//   ....[97]....
        /*1344*/ 	.word	0x0001a080


	//   ....[98]....
        /*1348*/ 	.word	0x0001a0f0


	//   ....[99]....
        /*134c*/ 	.word	0x0001a150


	//   ....[100]....
        /*1350*/ 	.word	0x0001a1c0


	//   ....[101]....
        /*1354*/ 	.word	0x0001a230


	//   ....[102]....
        /*1358*/ 	.word	0x0001a280


	//   ....[103]....
        /*135c*/ 	.word	0x0001a2c0


	//   ....[104]....
        /*1360*/ 	.word	0x0001a310


	//   ....[105]....
        /*1364*/ 	.word	0x0001a360


	//   ....[106]....
        /*1368*/ 	.word	0x0001a3b0


	//   ....[107]....
        /*136c*/ 	.word	0x0001a420


	//   ....[108]....
        /*1370*/ 	.word	0x0001a470


	//   ....[109]....
        /*1374*/ 	.word	0x0001a4c0


	//   ....[110]....
        /*1378*/ 	.word	0x0001a510


	//   ....[111]....
        /*137c*/ 	.word	0x0001a560


	//   ....[112]....
        /*1380*/ 	.word	0x0001a5b0


	//   ....[113]....
        /*1384*/ 	.word	0x0001a620


	//   ....[114]....
        /*1388*/ 	.word	0x0001a670


	//   ....[115]....
        /*138c*/ 	.word	0x0001a6e0


	//   ....[116]....
        /*1390*/ 	.word	0x0001a740


	//   ....[117]....
        /*1394*/ 	.word	0x0001a7b0


	//----- nvinfo : EIATTR_EXIT_INSTR_OFFSETS
	.align		4
.L_266:
        /*1398*/ 	.byte	0x04, 0x1c
        /*139a*/ 	.short	(.L_268 - .L_267)


	//   ....[0]....
.L_267:
        /*139c*/ 	.word	0x000010d0


	//   ....[1]....
        /*13a0*/ 	.word	0x000148b0


	//----- nvinfo : EIATTR_MAX_THREADS
	.align		4
.L_268:
        /*13a4*/ 	.byte	0x04, 0x05
        /*13a6*/ 	.short	(.L_270 - .L_269)
.L_269:
        /*13a8*/ 	.word	0x00000080
        /*13ac*/ 	.word	0x00000001
        /*13b0*/ 	.word	0x00000001


	//----- nvinfo : EIATTR_CRS_STACK_SIZE
	.align		4
.L_270:
        /*13b4*/ 	.byte	0x04, 0x1e
        /*13b6*/ 	.short	(.L_272 - .L_271)
.L_271:
        /*13b8*/ 	.word	0x00000000
.L_272:


//--------------------- .nv.info._ZN7cutlass13device_kernelIN5flash19enable_sm80_to_sm89INS1_16FlashAttnFwdSm80INS1_25CollectiveMainloopFwdSm80ILi4ELi1ELb0EN4cute5tupleIJNS5_1CILi128EEENS7_ILi80EEENS7_ILi64EEEEEELi64ENS_10bfloat16_tEfNS_4arch4Sm80ELb1ELb0ELb1ELb1ELb1ELb1ELb1ELb1EEENS1_21CollectiveEpilogueFwdINS6_IJS8_SA_S9_EEENS6_IJNS7_ILi1EEESI_SI_EEESC_SE_Li128ELb1ELb1ELb1ELb0EEENS1_36VarlenDynamicPersistentTileSchedulerILi128ELi80ELi128ELi128ELb1ELb1ELb0ELb1ELb1ELb1EEEEEEEEEvNT_6ParamsE --------------------------
	.section	.nv.info._ZN7cutlass13device_kernelIN5flash19enable_sm80_to_sm89INS1_16FlashAttnFwdSm80INS1_25CollectiveMainloopFwdSm80ILi4ELi1ELb0EN4cute5tupleIJNS5_1CILi128EEENS7_ILi80EEENS7_ILi64EEEEEELi64ENS_10bfloat16_tEfNS_4arch4Sm80ELb1ELb0ELb1ELb1ELb1ELb1ELb1ELb1EEENS1_21CollectiveEpilogueFwdINS6_IJS8_SA_S9_EEENS6_IJNS7_ILi1EEESI_SI_EEESC_SE_Li128ELb1ELb1ELb1ELb0EEENS1_36VarlenDynamicPersistentTileSchedulerILi128ELi80ELi128ELi128ELb1ELb1ELb0ELb1ELb1ELb1EEEEEEEEEvNT_6ParamsE,"",@"SHT_CUDA_INFO"
	.sectionflags	@""
	.align	4


	//----- nvinfo : EIATTR_CUDA_API_VERSION
	.align		4
        /*0000*/ 	.byte	0x04, 0x37
        /*0002*/ 	.short	(.L_274 - .L_273)
.L_273:
        /*0004*/ 	.word	0x00000082


	//----- nvinfo : EIATTR_SW2861232_WAR
	.align		4
.L_274:
        /*0008*/ 	.byte	0x01, 0x35
	.zero		2


	//----- nvinfo : EIATTR_PARAM_CBANK
	.align		4
        /*000c*/ 	.byte	0x04, 0x0a
        /*000e*/ 	.short	(.L_276 - .L_275)
	.align		4
.L_275:
        /*0010*/ 	.word	index@(.nv.constant0._ZN7cutlass13device_kernelIN5flash19enable_sm80_to_sm89INS1_16FlashAttnFwdSm80INS1_25CollectiveMainloopFwdSm80ILi4ELi1ELb0EN4cute5tupleIJNS5_1CILi128EEENS7_ILi80EEENS7_ILi64EEEEEELi64ENS_10bfloat16_tEfNS_4arch4Sm80ELb1ELb0ELb1ELb1ELb1ELb1ELb1ELb1EEENS1_21CollectiveEpilogueFwdINS6_IJS8_SA_S9_EEENS6_IJNS7_ILi1EEESI_SI_EEESC_SE_Li128ELb1ELb1ELb1ELb0EEENS1_36VarlenDynamicPersistentTileSchedulerILi128ELi80ELi128ELi128ELb1ELb1ELb0ELb1ELb1ELb1EEEEEEEEEvNT_6ParamsE)
        /*0014*/ 	.short	0x0160
        /*0016*/ 	.short	0x0438


	//----- nvinfo : EIATTR_CBANK_PARAM_SIZE
	.align		4
.L_276:
        /*0018*/ 	.byte	0x03, 0x19
        /*001a*/ 	.short	0x0438


	//----- nvinfo : EIATTR_KPARAM_INFO
	.align		4
        /*001c*/ 	.byte	0x04, 0x17
        /*001e*/ 	.short	(.L_278 - .L_277)
.L_277:
        /*0020*/ 	.word	0x00000000
        /*0024*/ 	.short	0x0000
        /*0026*/ 	.short	0x0000
        /*0028*/ 	.byte	0x00, 0xf0, 0xe1, 0x10


	//----- nvinfo : EIATTR_MAXREG_COUNT
	.align		4
.L_278:
        /*002c*/ 	.byte	0x03, 0x1b
        /*002e*/ 	.short	0x00ff


	//----- nvinfo : EIATTR_NUM_BARRIERS
	.align		4
        /*0030*/ 	.byte	0x02, 0x4c
        /*0032*/ 	.byte	0x06
	.zero		1


	//----- nvinfo : EIATTR_ANNOTATIONS
	.align		4
        /*0034*/ 	.byte	0x04, 0x55
        /*0036*/ 	.short	(.L_280 - .L_279)


	//   ....[0]....
.L_279:
        /* <DEDUP_REMOVED lines=130> */


	//----- nvinfo : EIATTR_MERCURY_ISA_VERSION
	.align		4
.L_280:
        /*0840*/ 	.byte	0x03, 0x5f
        /*0842*/ 	.short	0x0000


	//----- nvinfo : EIATTR_INT_WARP_WIDE_INSTR_OFFSETS
	.align		4
        /*0844*/ 	.byte	0x04, 0x31
        /*0846*/ 	.short	(.L_282 - .L_281)


	//   ....[0]....
.L_281:
        /*0848*/ 	.word	0x0001b730


	//   ....[1]....
        /*084c*/ 	.word	0x0001b7b0


	//----- nvinfo : EIATTR_COOP_GROUP_MASK_REGIDS
	.align		4
.L_282:
        /*0850*/ 	.byte	0x04, 0x29
        /*0852*/ 	.short	(.L_284 - .L_283)


	//   ....[0]....
.L_283:
        /*0854*/ 	.word	0xffffffff


	//   ....[1]....
        /*0858*/ 	.word	0xffffffff


	//   ....[2]....
        /*085c*/ 	.word	0xffffffff


	//   ....[3]....
        /*0860*/ 	.word	0xffffffff


	//   ....[4]....
        /*0864*/ 	.word	0xffffffff


	//   ....[5]....
        /*0868*/ 	.word	0xffffffff


	//   ....[6]....
        /*086c*/ 	.word	0xffffffff


	//   ....[7]....
        /*0870*/ 	.word	0xffffffff


	//   ....[8]....
        /*0874*/ 	.word	0xffffffff


	//   ....[9]....
        /*0878*/ 	.word	0xffffffff


	//   ....[10]....
        /*087c*/ 	.word	0xffffffff


	//   ....[11]....
        /*0880*/ 	.word	0xffffffff


	//   ....[12]....
        /*0884*/ 	.word	0xffffffff


	//   ....[13]....
        /*0888*/ 	.word	0xffffffff


	//   ....[14]....
        /*088c*/ 	.word	0xffffffff


	//   ....[15]....
        /*0890*/ 	.word	0xffffffff


	//   ....[16]....
        /*0894*/ 	.word	0xffffffff


	//   ....[17]....
        /*0898*/ 	.word	0xffffffff


	//   ....[18]....
        /*089c*/ 	.word	0xffffffff


	//   ....[19]....
        /*08a0*/ 	.word	0xffffffff


	//   ....[20]....
        /*08a4*/ 	.word	0xffffffff


	//   ....[21]....
        /*08a8*/ 	.word	0xffffffff


	//   ....[22]....
        /*08ac*/ 	.word	0xffffffff


	//   ....[23]....
        /*08b0*/ 	.word	0xffffffff


	//   ....[24]....
        /*08b4*/ 	.word	0xffffffff


	//   ....[25]....
        /*08b8*/ 	.word	0xffffffff


	//   ....[26]....
        /*08bc*/ 	.word	0xffffffff


	//   ....[27]....
        /*08c0*/ 	.word	0xffffffff


	//   ....[28]....
        /*08c4*/ 	.word	0xffffffff


	//   ....[29]....
        /*08c8*/ 	.word	0xffffffff


	//   ....[30]....
        /*08cc*/ 	.word	0xffffffff


	//   ....[31]....
        /*08d0*/ 	.word	0xffffffff


	//   ....[32]....
        /*08d4*/ 	.word	0xffffffff


	//   ....[33]....
        /*08d8*/ 	.word	0xffffffff


	//   ....[34]....
        /*08dc*/ 	.word	0xffffffff


	//   ....[35]....
        /*08e0*/ 	.word	0xffffffff


	//   ....[36]....
        /*08e4*/ 	.word	0xffffffff


	//   ....[37]....
        /*08e8*/ 	.word	0xffffffff


	//   ....[38]....
        /*08ec*/ 	.word	0xffffffff


	//   ....[39]....
        /*08f0*/ 	.word	0xffffffff


	//   ....[40]....
        /*08f4*/ 	.word	0xffffffff


	//   ....[41]....
        /*08f8*/ 	.word	0xffffffff


	//   ....[42]....
        /*08fc*/ 	.word	0xffffffff


	//   ....[43]....
        /*0900*/ 	.word	0xffffffff


	//   ....[44]....
        /*0904*/ 	.word	0xffffffff


	//   ....[45]....
        /*0908*/ 	.word	0xffffffff


	//   ....[46]....
        /*090c*/ 	.word	0xffffffff


	//   ....[47]....
        /*0910*/ 	.word	0xffffffff


	//   ....[48]....
        /*0914*/ 	.word	0xffffffff


	//   ....[49]....
        /*0918*/ 	.word	0xffffffff


	//   ....[50]....
        /*091c*/ 	.word	0xffffffff


	//   ....[51]....
        /*0920*/ 	.word	0xffffffff


	//   ....[52]....
        /*0924*/ 	.word	0xffffffff


	//   ....[53]....
        /*0928*/ 	.word	0xffffffff


	//   ....[54]....
        /*092c*/ 	.word	0xffffffff


	//   ....[55]....
        /*0930*/ 	.word	0xffffffff


	//   ....[56]....
        /*0934*/ 	.word	0xffffffff


	//   ....[57]....
        /*0938*/ 	.word	0xffffffff


	//   ....[58]....
        /*093c*/ 	.word	0xffffffff


	//   ....[59]....
        /*0940*/ 	.word	0xffffffff


	//   ....[60]....
        /*0944*/ 	.word	0xffffffff


	//   ....[61]....
        /*0948*/ 	.word	0xffffffff


	//   ....[62]....
        /*094c*/ 	.word	0xffffffff


	//   ....[63]....
        /*0950*/ 	.word	0xffffffff


	//   ....[64]....
        /*0954*/ 	.word	0xffffffff


	//   ....[65]....
        /*0958*/ 	.word	0xffffffff


	//   ....[66]....
        /*095c*/ 	.word	0xffffffff


	//   ....[67]....
        /*0960*/ 	.word	0xffffffff


	//   ....[68]....
        /*0964*/ 	.word	0xffffffff


	//   ....[69]....
        /*0968*/ 	.word	0xffffffff


	//   ....[70]....
        /*096c*/ 	.word	0xffffffff


	//   ....[71]....
        /*0970*/ 	.word	0xffffffff


	//   ....[72]....
        /*0974*/ 	.word	0xffffffff


	//   ....[73]....
        /*0978*/ 	.word	0xffffffff


	//   ....[74]....
        /*097c*/ 	.word	0xffffffff


	//   ....[75]....
        /*0980*/ 	.word	0xffffffff


	//   ....[76]....
        /*0984*/ 	.word	0xffffffff


	//   ....[77]....
        /*0988*/ 	.word	0xffffffff


	//   ....[78]....
        /*098c*/ 	.word	0xffffffff


	//   ....[79]....
        /*0990*/ 	.word	0xffffffff


	//   ....[80]....
        /*0994*/ 	.word	0xffffffff


	//   ....[81]....
        /*0998*/ 	.word	0xffffffff


	//   ....[82]....
        /*099c*/ 	.word	0xffffffff


	//   ....[83]....
        /*09a0*/ 	.word	0xffffffff


	//   ....[84]....
        /*09a4*/ 	.word	0xffffffff


	//   ....[85]....
        /*09a8*/ 	.word	0xffffffff


	//   ....[86]....
        /*09ac*/ 	.word	0xffffffff


	//   ....[87]....
        /*09b0*/ 	.word	0xffffffff


	//   ....[88]....
        /*09b4*/ 	.word	0xffffffff


	//   ....[89]....
        /*09b8*/ 	.word	0xffffffff


	//   ....[90]....
        /*09bc*/ 	.word	0xffffffff


	//   ....[91]....
        /*09c0*/ 	.word	0xffffffff


	//   ....[92]....
        /*09c4*/ 	.word	0xffffffff


	//   ....[93]....
        /*09c8*/ 	.word	0xffffffff


	//   ....[94]....
        /*09cc*/ 	.word	0xffffffff


	//   ....[95]....
        /*09d0*/ 	.word	0xffffffff


	//   ....[96]....
        /*09d4*/ 	.word	0xffffffff


	//   ....[97]....
        /*09d8*/ 	.word	0xffffffff


	//   ....[98]....
        /*09dc*/ 	.word	0xffffffff


	//   ....[99]....
        /*09e0*/ 	.word	0xffffffff


	//   ....[100]....
        /*09e4*/ 	.word	0xffffffff


	//   ....[101]....
        /*09e8*/ 	.word	0xffffffff


	//   ....[102]....
        /*09ec*/ 	.word	0xffffffff


	//   ....[103]....
        /*09f0*/ 	.word	0xffffffff


	//   ....[104]....
        /*09f4*/ 	.word	0xffffffff


	//   ....[105]....
        /*09f8*/ 	.word	0xffffffff


	//   ....[106]....
        /*09fc*/ 	.word	0xffffffff


	//   ....[107]....
        /*0a00*/ 	.word	0xffffffff


	//   ....[108]....
        /*0a04*/ 	.word	0xffffffff


	//   ....[109]....
        /*0a08*/ 	.word	0xffffffff


	//   ....[110]....
        /*0a0c*/ 	.word	0xffffffff


	//   ....[111]....
        /*0a10*/ 	.word	0xffffffff


	//   ....[112]....
        /*0a14*/ 	.word	0xffffffff


	//   ....[113]....
        /*0a18*/ 	.word	0xffffffff


	//   ....[114]....
        /*0a1c*/ 	.word	0xffffffff


	//   ....[115]....
        /*0a20*/ 	.word	0xffffffff


	//   ....[116]....
        /*0a24*/ 	.word	0xffffffff


	//   ....[117]....
        /*0a28*/ 	.word	0xffffffff


	//   ....[118]....
        /*0a2c*/ 	.word	0xffffffff


	//   ....[119]....
        /*0a30*/ 	.word	0xffffffff


	//   ....[120]....
        /*0a34*/ 	.word	0xffffffff


	//   ....[121]....
        /*0a38*/ 	.word	0xffffffff


	//   ....[122]....
        /*0a3c*/ 	.word	0xffffffff


	//   ....[123]....
        /*0a40*/ 	.word	0xffffffff


	//   ....[124]....
        /*0a44*/ 	.word	0xffffffff


	//   ....[125]....
        /*0a48*/ 	.word	0xffffffff


	//   ....[126]....
        /*0a4c*/ 	.word	0xffffffff


	//   ....[127]....
        /*0a50*/ 	.word	0xffffffff


	//   ....[128]....
        /*0a54*/ 	.word	0xffffffff


	//   ....[129]....
        /*0a58*/ 	.word	0xffffffff


	//   ....[130]....
        /*0a5c*/ 	.word	0xffffffff


	//   ....[131]....
        /*0a60*/ 	.word	0xffffffff


	//   ....[132]....
        /*0a64*/ 	.word	0xffffffff


	//   ....[133]....
        /*0a68*/ 	.word	0xffffffff


	//   ....[134]....
        /*0a6c*/ 	.word	0xffffffff


	//   ....[135]....
        /*0a70*/ 	.word	0xffffffff


	//   ....[136]....
        /*0a74*/ 	.word	0xffffffff


	//   ....[137]....
        /*0a78*/ 	.word	0xffffffff


	//   ....[138]....
        /*0a7c*/ 	.word	0xffffffff


	//   ....[139]....
        /*0a80*/ 	.word	0xffffffff


	//   ....[140]....
        /*0a84*/ 	.word	0xffffffff


	//   ....[141]....
        /*0a88*/ 	.word	0xffffffff


	//   ....[142]....
        /*0a8c*/ 	.word	0xffffffff


	//   ....[143]....
        /*0a90*/ 	.word	0xffffffff


	//   ....[144]....
        /*0a94*/ 	.word	0xffffffff


	//   ....[145]....
        /*0a98*/ 	.word	0xffffffff


	//   ....[146]....
        /*0a9c*/ 	.word	0xffffffff


	//   ....[147]....
        /*0aa0*/ 	.word	0xffffffff


	//   ....[148]....
        /*0aa4*/ 	.word	0xffffffff


	//   ....[149]....
        /*0aa8*/ 	.word	0xffffffff


	//   ....[150]....
        /*0aac*/ 	.word	0xffffffff


	//   ....[151]....
        /*0ab0*/ 	.word	0xffffffff


	//   ....[152]....
        /*0ab4*/ 	.word	0xffffffff


	//   ....[153]....
        /*0ab8*/ 	.word	0xffffffff


	//   ....[154]....
        /*0abc*/ 	.word	0xffffffff


	//   ....[155]....
        /*0ac0*/ 	.word	0xffffffff


	//   ....[156]....
        /*0ac4*/ 	.word	0xffffffff


	//   ....[157]....
        /*0ac8*/ 	.word	0xffffffff


	//   ....[158]....
        /*0acc*/ 	.word	0xffffffff


	//   ....[159]....
        /*0ad0*/ 	.word	0xffffffff


	//   ....[160]....
        /*0ad4*/ 	.word	0xffffffff


	//   ....[161]....
        /*0ad8*/ 	.word	0xffffffff


	//   ....[162]....
        /*0adc*/ 	.word	0xffffffff


	//   ....[163]....
        /*0ae0*/ 	.word	0xffffffff


	//   ....[164]....
        /*0ae4*/ 	.word	0xffffffff


	//   ....[165]....
        /*0ae8*/ 	.word	0xffffffff


	//   ....[166]....
        /*0aec*/ 	.word	0xffffffff


	//   ....[167]....
        /*0af0*/ 	.word	0xffffffff


	//   ....[168]....
        /*0af4*/ 	.word	0xffffffff


	//   ....[169]....
        /*0af8*/ 	.word	0xffffffff


	//   ....[170]....
        /*0afc*/ 	.word	0xffffffff


	//   ....[171]....
        /*0b00*/ 	.word	0xffffffff


	//   ....[172]....
        /*0b04*/ 	.word	0xffffffff


	//   ....[173]....
        /*0b08*/ 	.word	0xffffffff


	//   ....[174]....
        /*0b0c*/ 	.word	0xffffffff


	//   ....[175]....
        /*0b10*/ 	.word	0xffffffff


	//   ....[176]....
        /*0b14*/ 	.word	0xffffffff


	//   ....[177]....
        /*0b18*/ 	.word	0xffffffff


	//   ....[178]....
        /*0b1c*/ 	.word	0xffffffff


	//   ....[179]....
        /*0b20*/ 	.word	0xffffffff


	//   ....[180]....
        /*0b24*/ 	.word	0xffffffff


	//   ....[181]....
        /*0b28*/ 	.word	0xffffffff


	//   ....[182]....
        /*0b2c*/ 	.word	0xffffffff


	//   ....[183]....
        /*0b30*/ 	.word	0xffffffff


	//   ....[184]....
        /*0b34*/ 	.word	0xffffffff


	//   ....[185]....
        /*0b38*/ 	.word	0xffffffff


	//   ....[186]....
        /*0b3c*/ 	.word	0xffffffff


	//   ....[187]....
        /*0b40*/ 	.word	0xffffffff


	//   ....[188]....
        /*0b44*/ 	.word	0xffffffff


	//   ....[189]....
        /*0b48*/ 	.word	0xffffffff


	//   ....[190]....
        /*0b4c*/ 	.word	0xffffffff


	//   ....[191]....
        /*0b50*/ 	.word	0xffffffff


	//   ....[192]....
        /*0b54*/ 	.word	0xffffffff


	//   ....[193]....
        /*0b58*/ 	.word	0xffffffff


	//   ....[194]....
        /*0b5c*/ 	.word	0xffffffff


	//   ....[195]....
        /*0b60*/ 	.word	0xffffffff


	//   ....[196]....
        /*0b64*/ 	.word	0xffffffff


	//   ....[197]....
        /*0b68*/ 	.word	0xffffffff


	//   ....[198]....
        /*0b6c*/ 	.word	0xffffffff


	//   ....[199]....
        /*0b70*/ 	.word	0xffffffff


	//   ....[200]....
        /*0b74*/ 	.word	0xffffffff


	//   ....[201]....
        /*0b78*/ 	.word	0xffffffff


	//   ....[202]....
        /*0b7c*/ 	.word	0xffffffff


	//   ....[203]....
        /*0b80*/ 	.word	0xffffffff


	//   ....[204]....
        /*0b84*/ 	.word	0xffffffff


	//   ....[205]....
        /*0b88*/ 	.word	0xffffffff


	//   ....[206]....
        /*0b8c*/ 	.word	0xffffffff


	//   ....[207]....
        /*0b90*/ 	.word	0xffffffff


	//   ....[208]....
        /*0b94*/ 	.word	0xffffffff


	//   ....[209]....
        /*0b98*/ 	.word	0xffffffff


	//   ....[210]....
        /*0b9c*/ 	.word	0xffffffff


	//   ....[211]....
        /*0ba0*/ 	.word	0xffffffff


	//   ....[212]....
        /*0ba4*/ 	.word	0xffffffff


	//   ....[213]....
        /*0ba8*/ 	.word	0xffffffff


	//   ....[214]....
        /*0bac*/ 	.word	0xffffffff


	//   ....[215]....
        /*0bb0*/ 	.word	0xffffffff


	//   ....[216]....
        /*0bb4*/ 	.word	0xffffffff


	//   ....[217]....
        /*0bb8*/ 	.word	0xffffffff


	//   ....[218]....
        /*0bbc*/ 	.word	0xffffffff


	//   ....[219]....
        /*0bc0*/ 	.word	0xffffffff


	//   ....[220]....
        /*0bc4*/ 	.word	0xffffffff


	//   ....[221]....
        /*0bc8*/ 	.word	0xffffffff


	//   ....[222]....
        /*0bcc*/ 	.word	0xffffffff


	//   ....[223]....
        /*0bd0*/ 	.word	0xffffffff


	//   ....[224]....
        /*0bd4*/ 	.word	0xffffffff


	//   ....[225]....
        /*0bd8*/ 	.word	0xffffffff


	//   ....[226]....
        /*0bdc*/ 	.word	0xffffffff


	//   ....[227]....
        /*0be0*/ 	.word	0xffffffff


	//   ....[228]....
        /*0be4*/ 	.word	0xffffffff


	//   ....[229]....
        /*0be8*/ 	.word	0xffffffff


	//   ....[230]....
        /*0bec*/ 	.word	0xffffffff


	//   ....[231]....
        /*0bf0*/ 	.word	0xffffffff


	//   ....[232]....
        /*0bf4*/ 	.word	0xffffffff


	//   ....[233]....
        /*0bf8*/ 	.word	0xffffffff


	//   ....[234]....
        /*0bfc*/ 	.word	0xffffffff


	//   ....[235]....
        /*0c00*/ 	.word	0xffffffff


	//   ....[236]....
        /*0c04*/ 	.word	0xffffffff


	//   ....[237]....
        /*0c08*/ 	.word	0xffffffff


	//   ....[238]....
        /*0c0c*/ 	.word	0xffffffff


	//   ....[239]....
        /*0c10*/ 	.word	0xffffffff


	//   ....[240]....
        /*0c14*/ 	.word	0xffffffff


	//   ....[241]....
        /*0c18*/ 	.word	0xffffffff


	//   ....[242]....
        /*0c1c*/ 	.word	0xffffffff


	//   ....[243]....
        /*0c20*/ 	.word	0xffffffff


	//   ....[244]....
        /*0c24*/ 	.word	0xffffffff


	//   ....[245]....
        /*0c28*/ 	.word	0xffffffff


	//   ....[246]....
        /*0c2c*/ 	.word	0xffffffff


	//   ....[247]....
        /*0c30*/ 	.word	0xffffffff


	//   ....[248]....
        /*0c34*/ 	.word	0xffffffff


	//   ....[249]....
        /*0c38*/ 	.word	0xffffffff


	//   ....[250]....
        /*0c3c*/ 	.word	0xffffffff


	//   ....[251]....
        /*0c40*/ 	.word	0xffffffff


	//   ....[252]....
        /*0c44*/ 	.word	0xffffffff


	//   ....[253]....
        /*0c48*/ 	.word	0xffffffff


	//   ....[254]....
        /*0c4c*/ 	.word	0xffffffff


	//   ....[255]....
        /*0c50*/ 	.word	0xffffffff


	//   ....[0]....
        /*0c54*/ 	.word	0xffffffff


	//   ....[1]....
        /*0c58*/ 	.word	0xffffffff


	//   ....[2]....
        /*0c5c*/ 	.word	0xffffffff


	//   ....[3]....
        /*0c60*/ 	.word	0xffffffff


	//   ....[4]....
        /*0c64*/ 	.word	0xffffffff


	//   ....[5]....
        /*0c68*/ 	.word	0xffffffff


	//   ....[6]....
        /*0c6c*/ 	.word	0xffffffff


	//   ....[7]....
        /*0c70*/ 	.word	0xffffffff


	//   ....[8]....
        /*0c74*/ 	.word	0xffffffff


	//   ....[9]....
        /*0c78*/ 	.word	0xffffffff


	//   ....[10]....
        /*0c7c*/ 	.word	0xffffffff


	//   ....[11]....
        /*0c80*/ 	.word	0xffffffff


	//   ....[12]....
        /*0c84*/ 	.word	0xffffffff


	//   ....[13]....
        /*0c88*/ 	.word	0xffffffff


	//   ....[14]....
        /*0c8c*/ 	.word	0xffffffff


	//   ....[15]....
        /*0c90*/ 	.word	0xffffffff


	//   ....[16]....
        /*0c94*/ 	.word	0xffffffff


	//   ....[17]....
        /*0c98*/ 	.word	0xffffffff


	//   ....[18]....
        /*0c9c*/ 	.word	0xffffffff


	//   ....[19]....
        /*0ca0*/ 	.word	0xffffffff


	//   ....[20]....
        /*0ca4*/ 	.word	0xffffffff


	//   ....[21]....
        /*0ca8*/ 	.word	0xffffffff


	//   ....[22]....
        /*0cac*/ 	.word	0xffffffff


	//   ....[23]....
        /*0cb0*/ 	.word	0xffffffff


	//   ....[24]....
        /*0cb4*/ 	.word	0xffffffff


	//   ....[25]....
        /*0cb8*/ 	.word	0xffffffff


	//   ....[26]....
        /*0cbc*/ 	.word	0xffffffff


	//   ....[27]....
        /*0cc0*/ 	.word	0xffffffff


	//   ....[28]....
        /*0cc4*/ 	.word	0xffffffff


	//   ....[29]....
        /*0cc8*/ 	.word	0xffffffff


	//   ....[30]....
        /*0ccc*/ 	.word	0xffffffff


	//   ....[31]....
        /*0cd0*/ 	.word	0xffffffff


	//   ....[32]....
        /*0cd4*/ 	.word	0xffffffff


	//   ....[33]....
        /*0cd8*/ 	.word	0xffffffff


	//   ....[34]....
        /*0cdc*/ 	.word	0xffffffff


	//   ....[35]....
        /*0ce0*/ 	.word	0xffffffff


	//   ....[36]....
        /*0ce4*/ 	.word	0xffffffff


	//   ....[37]....
        /*0ce8*/ 	.word	0xffffffff


	//   ....[38]....
        /*0cec*/ 	.word	0xffffffff


	//   ....[39]....
        /*0cf0*/ 	.word	0xffffffff


	//   ....[40]....
        /*0cf4*/ 	.word	0xffffffff


	//   ....[41]....
        /*0cf8*/ 	.word	0xffffffff


	//   ....[42]....
        /*0cfc*/ 	.word	0xffffffff


	//   ....[43]....
        /*0d00*/ 	.word	0xffffffff


	//   ....[44]....
        /*0d04*/ 	.word	0xffffffff


	//   ....[45]....
        /*0d08*/ 	.word	0xffffffff


	//   ....[46]....
        /*0d0c*/ 	.word	0xffffffff


	//   ....[47]....
        /*0d10*/ 	.word	0xffffffff


	//   ....[48]....
        /*0d14*/ 	.word	0xffffffff


	//   ....[49]....
        /*0d18*/ 	.word	0xffffffff


	//   ....[50]....
        /*0d1c*/ 	.word	0xffffffff


	//   ....[51]....
        /*0d20*/ 	.word	0xffffffff


	//   ....[52]....
        /*0d24*/ 	.word	0xffffffff


	//   ....[53]....
        /*0d28*/ 	.word	0xffffffff


	//   ....[54]....
        /*0d2c*/ 	.word	0xffffffff


	//   ....[55]....
        /*0d30*/ 	.word	0xffffffff


	//   ....[56]....
        /*0d34*/ 	.word	0xffffffff


	//   ....[57]....
        /*0d38*/ 	.word	0xffffffff


	//   ....[58]....
        /*0d3c*/ 	.word	0xffffffff


	//   ....[59]....
        /*0d40*/ 	.word	0xffffffff


	//   ....[60]....
        /*0d44*/ 	.word	0xffffffff


	//   ....[61]....
        /*0d48*/ 	.word	0xffffffff


	//   ....[62]....
        /*0d4c*/ 	.word	0xffffffff


	//   ....[63]....
        /*0d50*/ 	.word	0xffffffff


	//   ....[64]....
        /*0d54*/ 	.word	0xffffffff


	//   ....[65]....
        /*0d58*/ 	.word	0xffffffff


	//   ....[66]....
        /*0d5c*/ 	.word	0xffffffff


	//   ....[67]....
        /*0d60*/ 	.word	0xffffffff


	//   ....[68]....
        /*0d64*/ 	.word	0xffffffff


	//   ....[69]....
        /*0d68*/ 	.word	0xffffffff


	//   ....[70]....
        /*0d6c*/ 	.word	0xffffffff


	//   ....[71]....
        /*0d70*/ 	.word	0xffffffff


	//   ....[72]....
        /*0d74*/ 	.word	0xffffffff


	//   ....[73]....
        /*0d78*/ 	.word	0xffffffff


	//   ....[74]....
        /*0d7c*/ 	.word	0xffffffff


	//   ....[75]....
        /*0d80*/ 	.word	0xffffffff


	//   ....[76]....
        /*0d84*/ 	.word	0xffffffff


	//   ....[77]....
        /*0d88*/ 	.word	0xffffffff


	//   ....[78]....
        /*0d8c*/ 	.word	0xffffffff


	//   ....[79]....
        /*0d90*/ 	.word	0xffffffff


	//   ....[80]....
        /*0d94*/ 	.word	0xffffffff


	//   ....[81]....
        /*0d98*/ 	.word	0xffffffff


	//   ....[82]....
        /*0d9c*/ 	.word	0xffffffff


	//   ....[83]....
        /*0da0*/ 	.word	0xffffffff


	//   ....[84]....
        /*0da4*/ 	.word	0xffffffff


	//   ....[85]....
        /*0da8*/ 	.word	0xffffffff


	//   ....[86]....
        /*0dac*/ 	.word	0xffffffff


	//   ....[87]....
        /*0db0*/ 	.word	0xffffffff


	//   ....[88]....
        /*0db4*/ 	.word	0xffffffff


	//   ....[89]....
        /*0db8*/ 	.word	0xffffffff


	//   ....[90]....
        /*0dbc*/ 	.word	0xffffffff


	//   ....[91]....
        /*0dc0*/ 	.word	0xffffffff


	//   ....[92]....
        /*0dc4*/ 	.word	0xffffffff


	//   ....[93]....
        /*0dc8*/ 	.word	0xffffffff


	//   ....[94]....
        /*0dcc*/ 	.word	0xffffffff


	//   ....[95]....
        /*0dd0*/ 	.word	0xffffffff


	//   ....[96]....
        /*0dd4*/ 	.word	0xffffffff


	//   ....[97]....
        /*0dd8*/ 	.word	0xffffffff


	//   ....[98]....
        /*0ddc*/ 	.word	0xffffffff


	//   ....[99]....
        /*0de0*/ 	.word	0xffffffff


	//   ....[100]....
        /*0de4*/ 	.word	0xffffffff


	//   ....[101]....
        /*0de8*/ 	.word	0xffffffff


	//   ....[102]....
        /*0dec*/ 	.word	0xffffffff


	//   ....[103]....
        /*0df0*/ 	.word	0xffffffff


	//   ....[104]....
        /*0df4*/ 	.word	0xffffffff


	//   ....[105]....
        /*0df8*/ 	.word	0xffffffff


	//   ....[106]....
        /*0dfc*/ 	.word	0xffffffff


	//   ....[107]....
        /*0e00*/ 	.word	0xffffffff


	//   ....[108]....
        /*0e04*/ 	.word	0xffffffff


	//   ....[109]....
        /*0e08*/ 	.word	0xffffffff


	//   ....[110]....
        /*0e0c*/ 	.word	0xffffffff


	//   ....[111]....
        /*0e10*/ 	.word	0xffffffff


	//   ....[112]....
        /*0e14*/ 	.word	0xffffffff


	//   ....[113]....
        /*0e18*/ 	.word	0xffffffff


	//   ....[114]....
        /*0e1c*/ 	.word	0xffffffff


	//   ....[115]....
        /*0e20*/ 	.word	0xffffffff


	//   ....[116]....
        /*0e24*/ 	.word	0xffffffff


	//   ....[117]....
        /*0e28*/ 	.word	0xffffffff


	//   ....[118]....
        /*0e2c*/ 	.word	0xffffffff


	//   ....[119]....
        /*0e30*/ 	.word	0xffffffff


	//   ....[120]....
        /*0e34*/ 	.word	0xffffffff


	//   ....[121]....
        /*0e38*/ 	.word	0xffffffff


	//   ....[122]....
        /*0e3c*/ 	.word	0xffffffff


	//   ....[123]....
        /*0e40*/ 	.word	0xffffffff


	//   ....[124]....
        /*0e44*/ 	.word	0xffffffff


	//   ....[125]....
        /*0e48*/ 	.word	0xffffffff


	//   ....[126]....
        /*0e4c*/ 	.word	0xffffffff


	//   ....[127]....
        /*0e50*/ 	.word	0xffffffff


	//   ....[128]....
        /*0e54*/ 	.word	0xffffffff


	//   ....[129]....
        /*0e58*/ 	.word	0xffffffff


	//   ....[130]....
        /*0e5c*/ 	.word	0xffffffff


	//   ....[131]....
        /*0e60*/ 	.word	0xffffffff


	//   ....[132]....
        /*0e64*/ 	.word	0xffffffff


	//   ....[133]....
        /*0e68*/ 	.word	0xffffffff


	//   ....[134]....
        /*0e6c*/ 	.word	0xffffffff


	//   ....[135]....
        /*0e70*/ 	.word	0xffffffff


	//   ....[136]....
        /*0e74*/ 	.word	0xffffffff


	//   ....[137]....
        /*0e78*/ 	.word	0xffffffff


	//   ....[138]....
        /*0e7c*/ 	.word	0xffffffff


	//   ....[139]....
        /*0e80*/ 	.word	0xffffffff


	//   ....[140]....
        /*0e84*/ 	.word	0xffffffff


	//   ....[141]....
        /*0e88*/ 	.word	0xffffffff


	//   ....[142]....
        /*0e8c*/ 	.word	0xffffffff


	//   ....[143]....
        /*0e90*/ 	.word	0xffffffff


	//   ....[144]....
        /*0e94*/ 	.word	0xffffffff


	//   ....[145]....
        /*0e98*/ 	.word	0xffffffff


	//   ....[146]....
        /*0e9c*/ 	.word	0xffffffff


	//   ....[147]....
        /*0ea0*/ 	.word	0xffffffff


	//   ....[148]....
        /*0ea4*/ 	.word	0xffffffff


	//   ....[149]....
        /*0ea8*/ 	.word	0xffffffff


	//   ....[150]....
        /*0eac*/ 	.word	0xffffffff


	//   ....[151]....
        /*0eb0*/ 	.word	0xffffffff


	//   ....[152]....
        /*0eb4*/ 	.word	0xffffffff


	//   ....[153]....
        /*0eb8*/ 	.word	0xffffffff


	//   ....[154]....
        /*0ebc*/ 	.word	0xffffffff


	//   ....[155]....
        /*0ec0*/ 	.word	0xffffffff


	//   ....[156]....
        /*0ec4*/ 	.word	0xffffffff


	//   ....[157]....
        /*0ec8*/ 	.word	0xffffffff


	//   ....[158]....
        /*0ecc*/ 	.word	0xffffffff


	//   ....[159]....
        /*0ed0*/ 	.word	0xffffffff


	//   ....[160]....
        /*0ed4*/ 	.word	0xffffffff


	//   ....[161]....
        /*0ed8*/ 	.word	0xffffffff


	//   ....[162]....
        /*0edc*/ 	.word	0xffffffff


	//   ....[163]....
        /*0ee0*/ 	.word	0xffffffff


	//   ....[164]....
        /*0ee4*/ 	.word	0xffffffff


	//   ....[165]....
        /*0ee8*/ 	.word	0xffffffff


	//   ....[166]....
        /*0eec*/ 	.word	0xffffffff


	//   ....[167]....
        /*0ef0*/ 	.word	0xffffffff


	//   ....[168]....
        /*0ef4*/ 	.word	0xffffffff


	//   ....[169]....
        /*0ef8*/ 	.word	0xffffffff


	//   ....[170]....
        /*0efc*/ 	.word	0xffffffff


	//   ....[171]....
        /*0f00*/ 	.word	0xffffffff


	//   ....[172]....
        /*0f04*/ 	.word	0xffffffff


	//   ....[173]....
        /*0f08*/ 	.word	0xffffffff


	//----- nvinfo : EIATTR_COOP_GROUP_INSTR_OFFSETS
	.align		4
.L_284:
        /*0f0c*/ 	.byte	0x04, 0x28
        /*0f0e*/ 	.short	(.L_286 - .L_285)


	//   ....[0]....
.L_285:
        /*0f10*/ 	.word	0x00000050


	//   ....[1]....
        /*0f14*/ 	.word	0x00000200


	//   ....[2]....
        /*0f18*/ 	.word	0x00000230


	//   ....[3]....
        /*0f1c*/ 	.word	0x00000260


	//   ....[4]....
        /*0f20*/ 	.word	0x00000290


	//   ....[5]....
        /*0f24*/ 	.word	0x000002c0


	//   ....[6]....
        /*0f28*/ 	.word	0x000002f0


	//   ....[7]....
        /*0f2c*/ 	.word	0x00000450


	//   ....[8]....
        /*0f30*/ 	.word	0x00000490


	//   ....[9]....
        /*0f34*/ 	.word	0x000004c0


	//   ....[10]....
        /*0f38*/ 	.word	0x000004f0


	//   ....[11]....
        /*0f3c*/ 	.word	0x00000520


	//   ....[12]....
        /*0f40*/ 	.word	0x00000550


	//   ....[13]....
        /*0f44*/ 	.word	0x000005e0


	//   ....[14]....
        /*0f48*/ 	.word	0x00000630


	//   ....[15]....
        /*0f4c*/ 	.word	0x00000650


	//   ....[16]....
        /*0f50*/ 	.word	0x000006b0


	//   ....[17]....
        /*0f54*/ 	.word	0x00003fa0


	//   ....[18]....
        /*0f58*/ 	.word	0x00003ff0


	//   ....[19]....
        /*0f5c*/ 	.word	0x000047e0


	//   ....[20]....
        /*0f60*/ 	.word	0x00004800


	//   ....[21]....
        /*0f64*/ 	.word	0x00004f70


	//   ....[22]....
        /*0f68*/ 	.word	0x00004f80


	//   ....[23]....
        /*0f6c*/ 	.word	0x000057e0


	//   ....[24]....
        /*0f70*/ 	.word	0x00005810


	//   ....[25]....
        /*0f74*/ 	.word	0x00006450


	//   ....[26]....
        /*0f78*/ 	.word	0x00006480


	//   ....[27]....
        /*0f7c*/ 	.word	0x00006c40


	//   ....[28]....
        /*0f80*/ 	.word	0x00006c60


	//   ....[29]....
        /*0f84*/ 	.word	0x00007440


	//   ....[30]....
        /*0f88*/ 	.word	0x00007470


	//   ....[31]....
        /*0f8c*/ 	.word	0x000075a0


	//   ....[32]....
        /*0f90*/ 	.word	0x000075d0


	//   ....[33]....
        /*0f94*/ 	.word	0x000076c0


	//   ....[34]....
        /*0f98*/ 	.word	0x000076e0


	//   ....[35]....
        /*0f9c*/ 	.word	0x00007c90


	//   ....[36]....
        /*0fa0*/ 	.word	0x00007cc0


	//   ....[37]....
        /*0fa4*/ 	.word	0x00007e20


	//   ....[38]....
        /*0fa8*/ 	.word	0x00007e50


	//   ....[39]....
        /*0fac*/ 	.word	0x00007f40


	//   ....[40]....
        /*0fb0*/ 	.word	0x00007f70


	//   ....[41]....
        /*0fb4*/ 	.word	0x00008b10


	//   ....[42]....
        /*0fb8*/ 	.word	0x00008b30


	//   ....[43]....
        /*0fbc*/ 	.word	0x00008c10


	//   ....[44]....
        /*0fc0*/ 	.word	0x00008c20


	//   ....[45]....
        /*0fc4*/ 	.word	0x00008cf0


	//   ....[46]....
        /*0fc8*/ 	.word	0x00008d10


	//   ....[47]....
        /*0fcc*/ 	.word	0x00008de0


	//   ....[48]....
        /*0fd0*/ 	.word	0x00008df0


	//   ....[49]....
        /*0fd4*/ 	.word	0x00008ec0


	//   ....[50]....
        /*0fd8*/ 	.word	0x00008ee0


	//   ....[51]....
        /*0fdc*/ 	.word	0x00008fb0


	//   ....[52]....
        /*0fe0*/ 	.word	0x00008fc0


	//   ....[53]....
        /*0fe4*/ 	.word	0x00009090


	//   ....[54]....
        /*0fe8*/ 	.word	0x000090b0


	//   ....[55]....
        /*0fec*/ 	.word	0x00009180


	//   ....[56]....
        /*0ff0*/ 	.word	0x00009190


	//   ....[57]....
        /*0ff4*/ 	.word	0x000095a0


	//   ....[58]....
        /*0ff8*/ 	.word	0x000095c0


	//   ....[59]....
        /*0ffc*/ 	.word	0x000095d0


	//   ....[60]....
        /*1000*/ 	.word	0x000095e0


	//   ....[61]....
        /*1004*/ 	.word	0x000095f0


	//   ....[62]....
        /*1008*/ 	.word	0x00009600


	//   ....[63]....
        /*100c*/ 	.word	0x00009620


	//   ....[64]....
        /*1010*/ 	.word	0x00009640


	//   ....[65]....
        /*1014*/ 	.word	0x00009660


	//   ....[66]....
        /*1018*/ 	.word	0x00009700


	//   ....[67]....
        /*101c*/ 	.word	0x00009a70


	//   ....[68]....
        /*1020*/ 	.word	0x00009a90


	//   ....[69]....
        /*1024*/ 	.word	0x00009ab0


	//   ....[70]....
        /*1028*/ 	.word	0x00009ad0


	//   ....[71]....
        /*102c*/ 	.word	0x00009cb0


	//   ....[72]....
        /*1030*/ 	.word	0x00009cf0


	//   ....[73]....
        /*1034*/ 	.word	0x00009d40


	//   ....[74]....
        /*1038*/ 	.word	0x00009d80


	//   ....[75]....
        /*103c*/ 	.word	0x00009f90


	//   ....[76]....
        /*1040*/ 	.word	0x00009fd0


	//   ....[77]....
        /*1044*/ 	.word	0x0000a020


	//   ....[78]....
        /*1048*/ 	.word	0x0000a060


	//   ....[79]....
        /*104c*/ 	.word	0x0000a290


	//   ....[80]....
        /*1050*/ 	.word	0x0000a2d0


	//   ....[81]....
        /*1054*/ 	.word	0x0000a320


	//   ....[82]....
        /*1058*/ 	.word	0x0000a360


	//   ....[83]....
        /*105c*/ 	.word	0x0000c100


	//   ....[84]....
        /*1060*/ 	.word	0x0000c160


	//   ....[85]....
        /*1064*/ 	.word	0x0000c190


	//   ....[86]....
        /*1068*/ 	.word	0x0000c1a0


	//   ....[87]....
        /*106c*/ 	.word	0x0000c280


	//   ....[88]....
        /*1070*/ 	.word	0x0000c290


	//   ....[89]....
        /*1074*/ 	.word	0x0000c2a0


	//   ....[90]....
        /*1078*/ 	.word	0x0000c2b0


	//   ....[91]....
        /*107c*/ 	.word	0x0000c4e0


	//   ....[92]....
        /*1080*/ 	.word	0x0000c520


	//   ....[93]....
        /*1084*/ 	.word	0x0000c540


	//   ....[94]....
        /*1088*/ 	.word	0x0000c550


	//   ....[95]....
        /*108c*/ 	.word	0x0000c630


	//   ....[96]....
        /*1090*/ 	.word	0x0000c6e0


	//   ....[97]....
        /*1094*/ 	.word	0x0000c750


	//   ....[98]....
        /*1098*/ 	.word	0x0000c760


	//   ....[99]....
        /*109c*/ 	.word	0x0000e6f0


	//   ....[100]....
        /*10a0*/ 	.word	0x0000e710


	//   ....[101]....
        /*10a4*/ 	.word	0x0000e720


	//   ....[102]....
        /*10a8*/ 	.word	0x0000e730


	//   ....[103]....
        /*10ac*/ 	.word	0x0000e740


	//   ....[104]....
        /*10b0*/ 	.word	0x0000e760


	//   ....[105]....
        /*10b4*/ 	.word	0x0000e780


	//   ....[106]....
        /*10b8*/ 	.word	0x0000e7a0


	//   ....[107]....
        /*10bc*/ 	.word	0x0000e7c0


	//   ....[108]....
        /*10c0*/ 	.word	0x0000e7e0


	//   ....[109]....
        /*10c4*/ 	.word	0x0000fc90


	//   ....[110]....
        /*10c8*/ 	.word	0x0000fcb0


	//   ....[111]....
        /*10cc*/ 	.word	0x0000fcd0


	//   ....[112]....
        /*10d0*/ 	.word	0x0000fce0


	//   ....[113]....
        /*10d4*/ 	.word	0x0000fcf0


	//   ....[114]....
        /*10d8*/ 	.word	0x0000fd00


	//   ....[115]....
        /*10dc*/ 	.word	0x0000fd10


	//   ....[116]....
        /*10e0*/ 	.word	0x0000fd20


	//   ....[117]....
        /*10e4*/ 	.word	0x0000fd50


	//   ....[118]....
        /*10e8*/ 	.word	0x0000fd80


	//   ....[119]....
        /*10ec*/ 	.word	0x0000ffa0


	//   ....[120]....
        /*10f0*/ 	.word	0x00010260


	//   ....[121]....
        /*10f4*/ 	.word	0x00010270


	//   ....[122]....
        /*10f8*/ 	.word	0x00010280


	//   ....[123]....
        /*10fc*/ 	.word	0x00010f10


	//   ....[124]....
        /*1100*/ 	.word	0x00010f30


	//   ....[125]....
        /*1104*/ 	.word	0x00010f50


	//   ....[126]....
        /*1108*/ 	.word	0x00010f60


	//   ....[127]....
        /*110c*/ 	.word	0x00010f90


	//   ....[128]....
        /*1110*/ 	.word	0x00010fb0


	//   ....[129]....
        /*1114*/ 	.word	0x00010fd0


	//   ....[130]....
        /*1118*/ 	.word	0x00010fe0


	//   ....[131]....
        /*111c*/ 	.word	0x00012c40


	//   ....[132]....
        /*1120*/ 	.word	0x00012c60


	//   ....[133]....
        /*1124*/ 	.word	0x00012ce0


	//   ....[134]....
        /*1128*/ 	.word	0x00012cf0


	//   ....[135]....
        /*112c*/ 	.word	0x00012d30


	//   ....[136]....
        /*1130*/ 	.word	0x00012d40


	//   ....[137]....
        /*1134*/ 	.word	0x00012d80


	//   ....[138]....
        /*1138*/ 	.word	0x00012d90


	//   ....[139]....
        /*113c*/ 	.word	0x00012da0


	//   ....[140]....
        /*1140*/ 	.word	0x00012db0


	//   ....[141]....
        /*1144*/ 	.word	0x00014100


	//   ....[142]....
        /*1148*/ 	.word	0x00014120


	//   ....[143]....
        /*114c*/ 	.word	0x00014140


	//   ....[144]....
        /*1150*/ 	.word	0x000141a0


	//   ....[145]....
        /*1154*/ 	.word	0x000141b0


	//   ....[146]....
        /*1158*/ 	.word	0x000141f0


	//   ....[147]....
        /*115c*/ 	.word	0x00014200


	//   ....[148]....
        /*1160*/ 	.word	0x00014240


	//   ....[149]....
        /*1164*/ 	.word	0x00014250


	//   ....[150]....
        /*1168*/ 	.word	0x00014260


	//   ....[151]....
        /*116c*/ 	.word	0x00014430


	//   ....[152]....
        /*1170*/ 	.word	0x000146e0


	//   ....[153]....
        /*1174*/ 	.word	0x000146f0


	//   ....[154]....
        /*1178*/ 	.word	0x00014700


	//   ....[155]....
        /*117c*/ 	.word	0x00014fc0


	//   ....[156]....
        /*1180*/ 	.word	0x00015020


	//   ....[157]....
        /*1184*/ 	.word	0x00015180


	//   ....[158]....
        /*1188*/ 	.word	0x000151a0


	//   ....[159]....
        /*118c*/ 	.word	0x00015300


	//   ....[160]....
        /*1190*/ 	.word	0x00015320


	//   ....[161]....
        /*1194*/ 	.word	0x00015480


	//   ....[162]....
        /*1198*/ 	.word	0x000154a0


	//   ....[163]....
        /*119c*/ 	.word	0x00017560


	//   ....[164]....
        /*11a0*/ 	.word	0x00017580


	//   ....[165]....
        /*11a4*/ 	.word	0x000175d0


	//   ....[166]....
        /*11a8*/ 	.word	0x000175f0


	//   ....[167]....
        /*11ac*/ 	.word	0x00017610


	//   ....[168]....
        /*11b0*/ 	.word	0x00017630


	//   ....[169]....
        /*11b4*/ 	.word	0x00017650


	//   ....[170]....
        /*11b8*/ 	.word	0x00017670


	//   ....[171]....
        /*11bc*/ 	.word	0x00017690


	//   ....[172]....
        /*11c0*/ 	.word	0x000177d0


	//   ....[173]....
        /*11c4*/ 	.word	0x000189a0


	//   ....[174]....
        /*11c8*/ 	.word	0x000189c0


	//   ....[175]....
        /*11cc*/ 	.word	0x00018a10


	//   ....[176]....
        /*11d0*/ 	.word	0x00018a30


	//   ....[177]....
        /*11d4*/ 	.word	0x00018a60


	//   ....[178]....
        /*11d8*/ 	.word	0x00018a80


	//   ....[179]....
        /*11dc*/ 	.word	0x00018ab0


	//   ....[180]....
        /*11e0*/ 	.word	0x00018ad0


	//   ....[181]....
        /*11e4*/ 	.word	0x00018af0


	//   ....[182]....
        /*11e8*/ 	.word	0x00018b00


	//   ....[183]....
        /*11ec*/ 	.word	0x00019100


	//   ....[184]....
        /*11f0*/ 	.word	0x00019120


	//   ....[185]....
        /*11f4*/ 	.word	0x00019140


	//   ....[186]....
        /*11f8*/ 	.word	0x00019160


	//   ....[187]....
        /*11fc*/ 	.word	0x00019180


	//   ....[188]....
        /*1200*/ 	.word	0x000191a0


	//   ....[189]....
        /*1204*/ 	.word	0x000191c0


	//   ....[190]....
        /*1208*/ 	.word	0x000191e0


	//   ....[191]....
        /*120c*/ 	.word	0x0001af70


	//   ....[192]....
        /*1210*/ 	.word	0x0001afa0


	//   ....[193]....
        /*1214*/ 	.word	0x0001afb0


	//   ....[194]....
        /*1218*/ 	.word	0x0001afc0


	//   ....[195]....
        /*121c*/ 	.word	0x0001afd0


	//   ....[196]....
        /*1220*/ 	.word	0x0001b000


	//   ....[197]....
        /*1224*/ 	.word	0x0001b020


	//   ....[198]....
        /*1228*/ 	.word	0x0001b040


	//   ....[199]....
        /*122c*/ 	.word	0x0001c250


	//   ....[200]....
        /*1230*/ 	.word	0x0001c270


	//   ....[201]....
        /*1234*/ 	.word	0x0001c280


	//   ....[202]....
        /*1238*/ 	.word	0x0001c290


	//   ....[203]....
        /*123c*/ 	.word	0x0001c2a0


	//   ....[204]....
        /*1240*/ 	.word	0x0001c2b0


	//   ....[205]....
        /*1244*/ 	.word	0x0001c2d0


	//   ....[206]....
        /*1248*/ 	.word	0x0001c340


	//   ....[207]....
        /*124c*/ 	.word	0x0001c720


	//   ....[208]....
        /*1250*/ 	.word	0x0001c740


	//   ....[209]....
        /*1254*/ 	.word	0x0001c7a0


	//   ....[210]....
        /*1258*/ 	.word	0x0001c7b0


	//   ....[211]....
        /*125c*/ 	.word	0x0001c820


	//   ....[212]....
        /*1260*/ 	.word	0x0001c840


	//   ....[213]....
        /*1264*/ 	.word	0x0001c8b0


	//   ....[214]....
        /*1268*/ 	.word	0x0001c8c0


	//   ....[215]....
        /*126c*/ 	.word	0x0001c930


	//   ....[216]....
        /*1270*/ 	.word	0x0001c950


	//   ....[217]....
        /*1274*/ 	.word	0x0001c9c0


	//   ....[218]....
        /*1278*/ 	.word	0x0001c9d0


	//   ....[219]....
        /*127c*/ 	.word	0x0001ca40


	//   ....[220]....
        /*1280*/ 	.word	0x0001ca60


	//   ....[221]....
        /*1284*/ 	.word	0x0001cad0


	//   ....[222]....
        /*1288*/ 	.word	0x0001cae0


	//   ....[223]....
        /*128c*/ 	.word	0x0001cd60


	//   ....[224]....
        /*1290*/ 	.word	0x0001cd80


	//   ....[225]....
        /*1294*/ 	.word	0x0001d0d0


	//   ....[226]....
        /*1298*/ 	.word	0x0001d0e0


	//   ....[227]....
        /*129c*/ 	.word	0x0001d430


	//   ....[228]....
        /*12a0*/ 	.word	0x0001d450


	//   ....[229]....
        /*12a4*/ 	.word	0x0001d7c0


	//   ....[230]....
        /*12a8*/ 	.word	0x0001d7d0


	//   ....[231]....
        /*12ac*/ 	.word	0x0001e300


	//   ....[232]....
        /*12b0*/ 	.word	0x0001e320


	//   ....[233]....
        /*12b4*/ 	.word	0x0001e390


	//   ....[234]....
        /*12b8*/ 	.word	0x0001e3a0


	//   ....[235]....
        /*12bc*/ 	.word	0x0001e410


	//   ....[236]....
        /*12c0*/ 	.word	0x0001e430


	//   ....[237]....
        /*12c4*/ 	.word	0x0001e4a0


	//   ....[238]....
        /*12c8*/ 	.word	0x0001e4b0


	//   ....[239]....
        /*12cc*/ 	.word	0x0001e520


	//   ....[240]....
        /*12d0*/ 	.word	0x0001e540


	//   ....[241]....
        /*12d4*/ 	.word	0x0001e5b0


	//   ....[242]....
        /*12d8*/ 	.word	0x0001e5c0


	//   ....[243]....
        /*12dc*/ 	.word	0x0001e630


	//   ....[244]....
        /*12e0*/ 	.word	0x0001e650


	//   ....[245]....
        /*12e4*/ 	.word	0x0001e6c0


	//   ....[246]....
        /*12e8*/ 	.word	0x0001e6d0


	//   ....[247]....
        /*12ec*/ 	.word	0x0001e820


	//   ....[248]....
        /*12f0*/ 	.word	0x0001e840


	//   ....[249]....
        /*12f4*/ 	.word	0x0001e970


	//   ....[250]....
        /*12f8*/ 	.word	0x0001e9b0


	//   ....[251]....
        /*12fc*/ 	.word	0x0001e9e0


	//   ....[252]....
        /*1300*/ 	.word	0x0001ea10


	//   ....[253]....
        /*1304*/ 	.word	0x0001ea40


	//   ....[254]....
        /*1308*/ 	.word	0x0001ea70


	//   ....[255]....
        /*130c*/ 	.word	0x0001ebd0


	//   ....[0]....
        /*1310*/ 	.word	0x0001ec10


	//   ....[1]....
        /*1314*/ 	.word	0x0001ec40


	//   ....[2]....
        /*1318*/ 	.word	0x0001ec70


	//   ....[3]....
        /*131c*/ 	.word	0x0001eca0


	//   ....[4]....
        /*1320*/ 	.word	0x0001ecd0


	//   ....[5]....
        /*1324*/ 	.word	0x0001ed60


	//   ....[6]....
        /*1328*/ 	.word	0x0001edc0


	//   ....[7]....
        /*132c*/ 	.word	0x0001edd0


	//   ....[8]....
        /*1330*/ 	.word	0x0001ee30


	//   ....[9]....
        /*1334*/ 	.word	0x0001f890


	//   ....[10]....
        /*1338*/ 	.word	0x0001f8f0


	//   ....[11]....
        /*133c*/ 	.word	0x0001f940


	//   ....[12]....
        /*1340*/ 	.word	0x0001f990


	//   ....[13]....
        /*1344*/ 	.word	0x0001f9e0


	//   ....[14]....
        /*1348*/ 	.word	0x0001fa50


	//   ....[15]....
        /*134c*/ 	.word	0x0001faa0


	//   ....[16]....
        /*1350*/ 	.word	0x0001fb10


	//   ....[17]....
        /*1354*/ 	.word	0x0001fb80


	//   ....[18]....
        /*1358*/ 	.word	0x0001fbf0


	//   ....[19]....
        /*135c*/ 	.word	0x0001fc60


	//   ....[20]....
        /*1360*/ 	.word	0x0001fcd0


	//   ....[21]....
        /*1364*/ 	.word	0x0001fd40


	//   ....[22]....
        /*1368*/ 	.word	0x0001fda0


	//   ....[23]....
        /*136c*/ 	.word	0x0001fe10


	//   ....[24]....
        /*1370*/ 	.word	0x0001fe80


	//   ....[25]....
        /*1374*/ 	.word	0x0001fef0


	//   ....[26]....
        /*1378*/ 	.word	0x0001ff50


	//   ....[27]....
        /*137c*/ 	.word	0x0001ffc0


	//   ....[28]....
        /*1380*/ 	.word	0x00020030


	//   ....[29]....
        /*1384*/ 	.word	0x000200a0


	//   ....[30]....
        /*1388*/ 	.word	0x00020100


	//   ....[31]....
        /*138c*/ 	.word	0x00020170


	//   ....[32]....
        /*1390*/ 	.word	0x000201e0


	//   ....[33]....
        /*1394*/ 	.word	0x00020250


	//   ....[34]....
        /*1398*/ 	.word	0x000202b0


	//   ....[35]....
        /*139c*/ 	.word	0x00020320


	//   ....[36]....
        /*13a0*/ 	.word	0x00020390


	//   ....[37]....
        /*13a4*/ 	.word	0x00020460


	//   ....[38]....
        /*13a8*/ 	.word	0x000204c0


	//   ....[39]....
        /*13ac*/ 	.word	0x000205a0


	//   ....[40]....
        /*13b0*/ 	.word	0x00020600


	//   ....[41]....
        /*13b4*/ 	.word	0x000206e0


	//   ....[42]....
        /*13b8*/ 	.word	0x00020740


	//   ....[43]....
        /*13bc*/ 	.word	0x00020820


	//   ....[44]....
        /*13c0*/ 	.word	0x00020880


	//   ....[45]....
        /*13c4*/ 	.word	0x000208f0


	//   ....[46]....
        /*13c8*/ 	.word	0x00020960


	//   ....[47]....
        /*13cc*/ 	.word	0x00020c50


	//   ....[48]....
        /*13d0*/ 	.word	0x00020f40


	//   ....[49]....
        /*13d4*/ 	.word	0x000216e0


	//   ....[50]....
        /*13d8*/ 	.word	0x00021730


	//   ....[51]....
        /*13dc*/ 	.word	0x00021780


	//   ....[52]....
        /*13e0*/ 	.word	0x000217d0


	//   ....[53]....
        /*13e4*/ 	.word	0x00021820


	//   ....[54]....
        /*13e8*/ 	.word	0x00021870


	//   ....[55]....
        /*13ec*/ 	.word	0x000218c0


	//   ....[56]....
        /*13f0*/ 	.word	0x00021910


	//   ....[57]....
        /*13f4*/ 	.word	0x00021980


	//   ....[58]....
        /*13f8*/ 	.word	0x000219f0


	//   ....[59]....
        /*13fc*/ 	.word	0x00021ac0


	//   ....[60]....
        /*1400*/ 	.word	0x00021b20


	//   ....[61]....
        /*1404*/ 	.word	0x00021c00


	//   ....[62]....
        /*1408*/ 	.word	0x00021c60


	//   ....[63]....
        /*140c*/ 	.word	0x00021d40


	//   ....[64]....
        /*1410*/ 	.word	0x00021da0


	//   ....[65]....
        /*1414*/ 	.word	0x00021e80


	//   ....[66]....
        /*1418*/ 	.word	0x00021ee0


	//   ....[67]....
        /*141c*/ 	.word	0x00021f50


	//   ....[68]....
        /*1420*/ 	.word	0x00021fc0


	//   ....[69]....
        /*1424*/ 	.word	0x00022090


	//   ....[70]....
        /*1428*/ 	.word	0x000220f0


	//   ....[71]....
        /*142c*/ 	.word	0x000221d0


	//   ....[72]....
        /*1430*/ 	.word	0x00022230


	//   ....[73]....
        /*1434*/ 	.word	0x00022310


	//   ....[74]....
        /*1438*/ 	.word	0x00022370


	//   ....[75]....
        /*143c*/ 	.word	0x00022450


	//   ....[76]....
        /*1440*/ 	.word	0x000224b0


	//   ....[77]....
        /*1444*/ 	.word	0x00022520


	//   ....[78]....
        /*1448*/ 	.word	0x00022590


	//   ....[79]....
        /*144c*/ 	.word	0x00022870


	//   ....[80]....
        /*1450*/ 	.word	0x00022b50


	//   ....[81]....
        /*1454*/ 	.word	0x00023310


	//   ....[82]....
        /*1458*/ 	.word	0x00023350


	//   ....[83]....
        /*145c*/ 	.word	0x000233a0


	//   ....[84]....
        /*1460*/ 	.word	0x000233e0


	//   ....[85]....
        /*1464*/ 	.word	0x00023430


	//   ....[86]....
        /*1468*/ 	.word	0x00023470


	//   ....[87]....
        /*146c*/ 	.word	0x000234c0


	//   ....[88]....
        /*1470*/ 	.word	0x00023500


	//   ....[89]....
        /*1474*/ 	.word	0x00023550


	//   ....[90]....
        /*1478*/ 	.word	0x000235c0


	//   ....[91]....
        /*147c*/ 	.word	0x00023630


	//   ....[92]....
        /*1480*/ 	.word	0x00023710


	//   ....[93]....
        /*1484*/ 	.word	0x00023770


	//   ....[94]....
        /*1488*/ 	.word	0x00023850


	//   ....[95]....
        /*148c*/ 	.word	0x000238b0


	//   ....[96]....
        /*1490*/ 	.word	0x00023990


	//   ....[97]....
        /*1494*/ 	.word	0x000239f0


	//   ....[98]....
        /*1498*/ 	.word	0x00023ad0


	//   ....[99]....
        /*149c*/ 	.word	0x00023b30


	//   ....[100]....
        /*14a0*/ 	.word	0x00023b80


	//   ....[101]....
        /*14a4*/ 	.word	0x00023bc0


	//   ....[102]....
        /*14a8*/ 	.word	0x00023c10


	//   ....[103]....
        /*14ac*/ 	.word	0x00023c50


	//   ....[104]....
        /*14b0*/ 	.word	0x00023ca0


	//   ....[105]....
        /*14b4*/ 	.word	0x00023ce0


	//   ....[106]....
        /*14b8*/ 	.word	0x00023d30


	//   ....[107]....
        /*14bc*/ 	.word	0x00023d70


	//   ....[108]....
        /*14c0*/ 	.word	0x00023dc0


	//   ....[109]....
        /*14c4*/ 	.word	0x00023e10


	//   ....[110]....
        /*14c8*/ 	.word	0x00023e60


	//   ....[111]....
        /*14cc*/ 	.word	0x00023eb0


	//   ....[112]....
        /*14d0*/ 	.word	0x00023f00


	//   ....[113]....
        /*14d4*/ 	.word	0x00023f50


	//   ....[114]....
        /*14d8*/ 	.word	0x00023fa0


	//   ....[115]....
        /*14dc*/ 	.word	0x00023fe0


	//   ....[116]....
        /*14e0*/ 	.word	0x00024050


	//   ....[117]....
        /*14e4*/ 	.word	0x000240c0


	//   ....[118]....
        /*14e8*/ 	.word	0x00024130


	//   ....[119]....
        /*14ec*/ 	.word	0x00024190


	//   ....[120]....
        /*14f0*/ 	.word	0x00024200


	//   ....[121]....
        /*14f4*/ 	.word	0x00024270


	//   ....[122]....
        /*14f8*/ 	.word	0x000242e0


	//   ....[123]....
        /*14fc*/ 	.word	0x00024340


	//   ....[124]....
        /*1500*/ 	.word	0x000243b0


	//   ....[125]....
        /*1504*/ 	.word	0x00024420


	//   ....[126]....
        /*1508*/ 	.word	0x00024490


	//   ....[127]....
        /*150c*/ 	.word	0x000244f0


	//   ....[128]....
        /*1510*/ 	.word	0x00024560


	//   ....[129]....
        /*1514*/ 	.word	0x000245d0


	//   ....[130]....
        /*1518*/ 	.word	0x00024640


	//   ....[131]....
        /*151c*/ 	.word	0x000246a0


	//   ....[132]....
        /*1520*/ 	.word	0x00024710


	//   ....[133]....
        /*1524*/ 	.word	0x00024780


	//   ....[134]....
        /*1528*/ 	.word	0x000247f0


	//   ....[135]....
        /*152c*/ 	.word	0x00024850


	//   ....[136]....
        /*1530*/ 	.word	0x000248c0


	//   ....[137]....
        /*1534*/ 	.word	0x00024930


	//   ....[138]....
        /*1538*/ 	.word	0x000249a0


	//   ....[139]....
        /*153c*/ 	.word	0x00024a00


	//   ....[140]....
        /*1540*/ 	.word	0x00024a70


	//   ....[141]....
        /*1544*/ 	.word	0x00024ae0


	//   ....[142]....
        /*1548*/ 	.word	0x00024b50


	//   ....[143]....
        /*154c*/ 	.word	0x00024bb0


	//   ....[144]....
        /*1550*/ 	.word	0x00024c20


	//   ....[145]....
        /*1554*/ 	.word	0x00024c90


	//   ....[146]....
        /*1558*/ 	.word	0x00024d00


	//   ....[147]....
        /*155c*/ 	.word	0x00024d60


	//   ....[148]....
        /*1560*/ 	.word	0x00024dd0


	//   ....[149]....
        /*1564*/ 	.word	0x00024e40


	//   ....[150]....
        /*1568*/ 	.word	0x00024eb0


	//   ....[151]....
        /*156c*/ 	.word	0x00024f10


	//   ....[152]....
        /*1570*/ 	.word	0x00024f80


	//   ....[153]....
        /*1574*/ 	.word	0x00024ff0


	//   ....[154]....
        /*1578*/ 	.word	0x00025060


	//   ....[155]....
        /*157c*/ 	.word	0x000250c0


	//   ....[156]....
        /*1580*/ 	.word	0x00025130


	//   ....[157]....
        /*1584*/ 	.word	0x000251a0


	//   ....[158]....
        /*1588*/ 	.word	0x000251f0


	//   ....[159]....
        /*158c*/ 	.word	0x00025230


	//   ....[160]....
        /*1590*/ 	.word	0x00025280


	//   ....[161]....
        /*1594*/ 	.word	0x000252d0


	//   ....[162]....
        /*1598*/ 	.word	0x00025320


	//   ....[163]....
        /*159c*/ 	.word	0x00025390


	//   ....[164]....
        /*15a0*/ 	.word	0x000253e0


	//   ....[165]....
        /*15a4*/ 	.word	0x00025430


	//   ....[166]....
        /*15a8*/ 	.word	0x00025480


	//   ....[167]....
        /*15ac*/ 	.word	0x000254d0


	//   ....[168]....
        /*15b0*/ 	.word	0x00025520


	//   ....[169]....
        /*15b4*/ 	.word	0x00025590


	//   ....[170]....
        /*15b8*/ 	.word	0x000255e0


	//   ....[171]....
        /*15bc*/ 	.word	0x00025650


	//   ....[172]....
        /*15c0*/ 	.word	0x000256b0


	//   ....[173]....
        /*15c4*/ 	.word	0x00025720


	//----- nvinfo : EIATTR_EXIT_INSTR_OFFSETS
	.align		4
.L_286:
        /*15c8*/ 	.byte	0x04, 0x1c
        /*15ca*/ 	.short	(.L_288 - .L_287)


	//   ....[0]....
.L_287:
        /*15cc*/ 	.word	0x000010d0


	//   ....[1]....
        /*15d0*/ 	.word	0x0001f850


	//----- nvinfo : EIATTR_MAX_THREADS
	.align		4
.L_288:
        /*15d4*/ 	.byte	0x04, 0x05
        /*15d6*/ 	.short	(.L_290 - .L_289)
.L_289:
        /*15d8*/ 	.word	0x00000080
        /*15dc*/ 	.word	0x00000001
        /*15e0*/ 	.word	0x00000001


	//----- nvinfo : EIATTR_CRS_STACK_SIZE
	.align		4
.L_290:
        /*15e4*/ 	.byte	0x04, 0x1e
        /*15e6*/ 	.short	(.L_292 - .L_291)
.L_291:
        /*15e8*/ 	.word	0x00000000
.L_292:


//--------------------- .nv.callgraph             --------------------------
	.section	.nv.callgraph,"",@"SHT_CUDA_CALLGRAPH"
	.align	4
	.sectionentsize	8
	.align		4
        /*0000*/ 	.word	0x00000000
	.align		4
        /*0004*/ 	.word	0xffffffff
	.align		4
        /*0008*/ 	.word	0x00000000
	.align		4
        /*000c*/ 	.word	0xfffffffe
	.align		4
        /*0010*/ 	.word	0x00000000
	.align		4
        /*0014*/ 	.word	0xfffffffd
	.align		4
        /*0018*/ 	.word	0x00000000
	.align		4
        /*001c*/ 	.word	0xfffffffc


//--------------------- .nv.rel.action            --------------------------
	.section	.nv.rel.action,"",@"SHT_CUDA_RELOCINFO"
	.align	8
	.sectionentsize	8
        /*0000*/ 	.byte	0x73, 0x00, 0x00, 0x00, 0x00, 0x00, 0x00, 0x00, 0x00, 0x00, 0x00, 0x11, 0x25, 0x00, 0x05, 0x36


//--------------------- .nv.constant4             --------------------------
	.section	.nv.constant4,"a",@progbits
	.align	8
	.align		8
.nv.constant4:
        /*0000*/ 	.dword	_ZN85_INTERNAL_8e267dba_49_flash_fwd_hdim64_bf16_paged_split_softcap_sm80_cu_9b94ef52_33514cuda3std3__45__cpo5beginE
	.align		8
        /*0008*/ 	.dword	_ZN85_INTERNAL_8e267dba_49_flash_fwd_hdim64_bf16_paged_split_softcap_sm80_cu_9b94ef52_33514cuda3std3__45__cpo3endE
	.align		8
        /*0010*/ 	.dword	_ZN85_INTERNAL_8e267dba_49_flash_fwd_hdim64_bf16_paged_split_softcap_sm80_cu_9b94ef52_33514cuda3std3__45__cpo6cbeginE
	.align		8
        /*0018*/ 	.dword	_ZN85_INTERNAL_8e267dba_49_flash_fwd_hdim64_bf16_paged_split_softcap_sm80_cu_9b94ef52_33514cuda3std3__45__cpo4cendE
	.align		8
        /*0020*/ 	.dword	_ZN85_INTERNAL_8e267dba_49_flash_fwd_hdim64_bf16_paged_split_softcap_sm80_cu_9b94ef52_33514cuda3std3__487_GLOBAL__N__8e267dba_49_flash_fwd_hdim64_bf16_paged_split_softcap_sm80_cu_9b94ef52_33516ignoreE
	.align		8
        /*0028*/ 	.dword	_ZN85_INTERNAL_8e267dba_49_flash_fwd_hdim64_bf16_paged_split_softcap_sm80_cu_9b94ef52_33514cuda3std3__419piecewise_constructE
	.align		8
        /*0030*/ 	.dword	_ZN85_INTERNAL_8e267dba_49_flash_fwd_hdim64_bf16_paged_split_softcap_sm80_cu_9b94ef52_33514cuda3std3__48in_placeE
	.align		8
        /*0038*/ 	.dword	_ZN85_INTERNAL_8e267dba_49_flash_fwd_hdim64_bf16_paged_split_softcap_sm80_cu_9b94ef52_33514cuda3std6ranges3__45__cpo4swapE
	.align		8
        /*0040*/ 	.dword	_ZN85_INTERNAL_8e267dba_49_flash_fwd_hdim64_bf16_paged_split_softcap_sm80_cu_9b94ef52_33514cuda3std6ranges3__45__cpo9iter_moveE
	.align		8
        /*0048*/ 	.dword	_ZN85_INTERNAL_8e267dba_49_flash_fwd_hdim64_bf16_paged_split_softcap_sm80_cu_9b94ef52_33514cute7productE
	.align		8
        /*0050*/ 	.dword	_ZN85_INTERNAL_8e267dba_49_flash_fwd_hdim64_bf16_paged_split_softcap_sm80_cu_9b94ef52_33514cute1_E


//--------------------- .nv.constant0._ZN7cutlass13device_kernelIN5flash19enable_sm80_to_sm89INS1_16FlashAttnFwdSm80INS1_25CollectiveMainloopFwdSm80ILi4ELi1ELb0EN4cute5tupleIJNS5_1CILi128EEENS7_ILi112EEENS7_ILi64EEEEEELi64ENS_10bfloat16_tEfNS_4arch4Sm80ELb0ELb0ELb1ELb0ELb1ELb0ELb1ELb1EEENS1_21CollectiveEpilogueFwdINS6_IJS8_SA_S9_EEENS6_IJNS7_ILi1EEESI_SI_EEESC_SE_Li128ELb0ELb1ELb1ELb0EEENS1_19SingleTileSchedulerILb0ELb1ELb1ELi128EEEEEEEEEvNT_6ParamsE --------------------------
	.section	.nv.constant0._ZN7cutlass13device_kernelIN5flash19enable_sm80_to_sm89INS1_16FlashAttnFwdSm80INS1_25CollectiveMainloopFwdSm80ILi4ELi1ELb0EN4cute5tupleIJNS5_1CILi128EEENS7_ILi112EEENS7_ILi64EEEEEELi64ENS_10bfloat16_tEfNS_4arch4Sm80ELb0ELb0ELb1ELb0ELb1ELb0ELb1ELb1EEENS1_21CollectiveEpilogueFwdINS6_IJS8_SA_S9_EEENS6_IJNS7_ILi1EEESI_SI_EEESC_SE_Li128ELb0ELb1ELb1ELb0EEENS1_19SingleTileSchedulerILb0ELb1ELb1ELi128EEEEEEEEEvNT_6ParamsE,"a",@progbits
	.sectionflags	@""
	.align	4
.nv.constant0._ZN7cutlass13device_kernelIN5flash19enable_sm80_to_sm89INS1_16FlashAttnFwdSm80INS1_25CollectiveMainloopFwdSm80ILi4ELi1ELb0EN4cute5tupleIJNS5_1CILi128EEENS7_ILi112EEENS7_ILi64EEEEEELi64ENS_10bfloat16_tEfNS_4arch4Sm80ELb0ELb0ELb1ELb0ELb1ELb0ELb1ELb1EEENS1_21CollectiveEpilogueFwdINS6_IJS8_SA_S9_EEENS6_IJNS7_ILi1EEESI_SI_EEESC_SE_Li128ELb0ELb1ELb1ELb0EEENS1_19SingleTileSchedulerILb0ELb1ELb1ELi128EEEEEEEEEvNT_6ParamsE:
	.zero		1400


//--------------------- .nv.constant0._ZN7cutlass13device_kernelIN5flash19enable_sm80_to_sm89INS1_16FlashAttnFwdSm80INS1_25CollectiveMainloopFwdSm80ILi4ELi1ELb0EN4cute5tupleIJNS5_1CILi128EEENS7_ILi80EEENS7_ILi64EEEEEELi64ENS_10bfloat16_tEfNS_4arch4Sm80ELb0ELb0ELb1ELb1ELb1ELb0ELb1ELb1EEENS1_21CollectiveEpilogueFwdINS6_IJS8_SA_S9_EEENS6_IJNS7_ILi1EEESI_SI_EEESC_SE_Li128ELb1ELb1ELb1ELb0EEENS1_36VarlenDynamicPersistentTileSchedulerILi128ELi80ELi128ELi128ELb1ELb1ELb0ELb0ELb1ELb1EEEEEEEEEvNT_6ParamsE --------------------------
	.section	.nv.constant0._ZN7cutlass13device_kernelIN5flash19enable_sm80_to_sm89INS1_16FlashAttnFwdSm80INS1_25CollectiveMainloopFwdSm80ILi4ELi1ELb0EN4cute5tupleIJNS5_1CILi128EEENS7_ILi80EEENS7_ILi64EEEEEELi64ENS_10bfloat16_tEfNS_4arch4Sm80ELb0ELb0ELb1ELb1ELb1ELb0ELb1ELb1EEENS1_21CollectiveEpilogueFwdINS6_IJS8_SA_S9_EEENS6_IJNS7_ILi1EEESI_SI_EEESC_SE_Li128ELb1ELb1ELb1ELb0EEENS1_36VarlenDynamicPersistentTileSchedulerILi128ELi80ELi128ELi128ELb1ELb1ELb0ELb0ELb1ELb1EEEEEEEEEvNT_6ParamsE,"a",@progbits
	.sectionflags	@""
	.align	4
.nv.constant0._ZN7cutlass13device_kernelIN5flash19enable_sm80_to_sm89INS1_16FlashAttnFwdSm80INS1_25CollectiveMainloopFwdSm80ILi4ELi1ELb0EN4cute5tupleIJNS5_1CILi128EEENS7_ILi80EEENS7_ILi64EEEEEELi64ENS_10bfloat16_tEfNS_4arch4Sm80ELb0ELb0ELb1ELb1ELb1ELb0ELb1ELb1EEENS1_21CollectiveEpilogueFwdINS6_IJS8_SA_S9_EEENS6_IJNS7_ILi1EEESI_SI_EEESC_SE_Li128ELb1ELb1ELb1ELb0EEENS1_36VarlenDynamicPersistentTileSchedulerILi128ELi80ELi128ELi128ELb1ELb1ELb0ELb0ELb1ELb1EEEEEEEEEvNT_6ParamsE:
	.zero		1432


//--------------------- .nv.constant0._ZN7cutlass13device_kernelIN5flash19enable_sm80_to_sm89INS1_16FlashAttnFwdSm80INS1_25CollectiveMainloopFwdSm80ILi4ELi1ELb0EN4cute5tupleIJNS5_1CILi128EEENS7_ILi80EEENS7_ILi64EEEEEELi64ENS_10bfloat16_tEfNS_4arch4Sm80ELb0ELb0ELb1ELb1ELb1ELb1ELb1ELb1EEENS1_21CollectiveEpilogueFwdINS6_IJS8_SA_S9_EEENS6_IJNS7_ILi1EEESI_SI_EEESC_SE_Li128ELb1ELb1ELb1ELb0EEENS1_36VarlenDynamicPersistentTileSchedulerILi128ELi80ELi128ELi128ELb1ELb1ELb0ELb0ELb1ELb1EEEEEEEEEvNT_6ParamsE --------------------------
	.section	.nv.constant0._ZN7cutlass13device_kernelIN5flash19enable_sm80_to_sm89INS1_16FlashAttnFwdSm80INS1_25CollectiveMainloopFwdSm80ILi4ELi1ELb0EN4cute5tupleIJNS5_1CILi128EEENS7_ILi80EEENS7_ILi64EEEEEELi64ENS_10bfloat16_tEfNS_4arch4Sm80ELb0ELb0ELb1ELb1ELb1ELb1ELb1ELb1EEENS1_21CollectiveEpilogueFwdINS6_IJS8_SA_S9_EEENS6_IJNS7_ILi1EEESI_SI_EEESC_SE_Li128ELb1ELb1ELb1ELb0EEENS1_36VarlenDynamicPersistentTileSchedulerILi128ELi80ELi128ELi128ELb1ELb1ELb0ELb0ELb1ELb1EEEEEEEEEvNT_6ParamsE,"a",@progbits
	.sectionflags	@""
	.align	4
.nv.constant0._ZN7cutlass13device_kernelIN5flash19enable_sm80_to_sm89INS1_16FlashAttnFwdSm80INS1_25CollectiveMainloopFwdSm80ILi4ELi1ELb0EN4cute5tupleIJNS5_1CILi128EEENS7_ILi80EEENS7_ILi64EEEEEELi64ENS_10bfloat16_tEfNS_4arch4Sm80ELb0ELb0ELb1ELb1ELb1ELb1ELb1ELb1EEENS1_21CollectiveEpilogueFwdINS6_IJS8_SA_S9_EEENS6_IJNS7_ILi1EEESI_SI_EEESC_SE_Li128ELb1ELb1ELb1ELb0EEENS1_36VarlenDynamicPersistentTileSchedulerILi128ELi80ELi128ELi128ELb1ELb1ELb0ELb0ELb1ELb1EEEEEEEEEvNT_6ParamsE:
	.zero		1432


//--------------------- .nv.constant0._ZN7cutlass13device_kernelIN5flash19enable_sm80_to_sm89INS1_16FlashAttnFwdSm80INS1_25CollectiveMainloopFwdSm80ILi4ELi1ELb0EN4cute5tupleIJNS5_1CILi128EEENS7_ILi96EEENS7_ILi64EEEEEELi64ENS_10bfloat16_tEfNS_4arch4Sm80ELb0ELb1ELb1ELb0ELb1ELb0ELb1ELb1EEENS1_21CollectiveEpilogueFwdINS6_IJS8_SA_S9_EEENS6_IJNS7_ILi1EEESI_SI_EEESC_SE_Li128ELb0ELb1ELb1ELb0EEENS1_19SingleTileSchedulerILb0ELb1ELb1ELi128EEEEEEEEEvNT_6ParamsE --------------------------
	.section	.nv.constant0._ZN7cutlass13device_kernelIN5flash19enable_sm80_to_sm89INS1_16FlashAttnFwdSm80INS1_25CollectiveMainloopFwdSm80ILi4ELi1ELb0EN4cute5tupleIJNS5_1CILi128EEENS7_ILi96EEENS7_ILi64EEEEEELi64ENS_10bfloat16_tEfNS_4arch4Sm80ELb0ELb1ELb1ELb0ELb1ELb0ELb1ELb1EEENS1_21CollectiveEpilogueFwdINS6_IJS8_SA_S9_EEENS6_IJNS7_ILi1EEESI_SI_EEESC_SE_Li128ELb0ELb1ELb1ELb0EEENS1_19SingleTileSchedulerILb0ELb1ELb1ELi128EEEEEEEEEvNT_6ParamsE,"a",@progbits
	.sectionflags	@""
	.align	4
.nv.constant0._ZN7cutlass13device_kernelIN5flash19enable_sm80_to_sm89INS1_16FlashAttnFwdSm80INS1_25CollectiveMainloopFwdSm80ILi4ELi1ELb0EN4cute5tupleIJNS5_1CILi128EEENS7_ILi96EEENS7_ILi64EEEEEELi64ENS_10bfloat16_tEfNS_4arch4Sm80ELb0ELb1ELb1ELb0ELb1ELb0ELb1ELb1EEENS1_21CollectiveEpilogueFwdINS6_IJS8_SA_S9_EEENS6_IJNS7_ILi1EEESI_SI_EEESC_SE_Li128ELb0ELb1ELb1ELb0EEENS1_19SingleTileSchedulerILb0ELb1ELb1ELi128EEEEEEEEEvNT_6ParamsE:
	.zero		1400


//--------------------- .nv.constant0._ZN7cutlass13device_kernelIN5flash19enable_sm80_to_sm89INS1_16FlashAttnFwdSm80INS1_25CollectiveMainloopFwdSm80ILi4ELi1ELb0EN4cute5tupleIJNS5_1CILi128EEENS7_ILi80EEENS7_ILi64EEEEEELi64ENS_10bfloat16_tEfNS_4arch4Sm80ELb0ELb1ELb1ELb1ELb1ELb0ELb1ELb1EEENS1_21CollectiveEpilogueFwdINS6_IJS8_SA_S9_EEENS6_IJNS7_ILi1EEESI_SI_EEESC_SE_Li128ELb1ELb1ELb1ELb0EEENS1_36VarlenDynamicPersistentTileSchedulerILi128ELi80ELi128ELi128ELb1ELb1ELb0ELb1ELb0ELb1EEEEEEEEEvNT_6ParamsE --------------------------
	.section	.nv.constant0._ZN7cutlass13device_kernelIN5flash19enable_sm80_to_sm89INS1_16FlashAttnFwdSm80INS1_25CollectiveMainloopFwdSm80ILi4ELi1ELb0EN4cute5tupleIJNS5_1CILi128EEENS7_ILi80EEENS7_ILi64EEEEEELi64ENS_10bfloat16_tEfNS_4arch4Sm80ELb0ELb1ELb1ELb1ELb1ELb0ELb1ELb1EEENS1_21CollectiveEpilogueFwdINS6_IJS8_SA_S9_EEENS6_IJNS7_ILi1EEESI_SI_EEESC_SE_Li128ELb1ELb1ELb1ELb0EEENS1_36VarlenDynamicPersistentTileSchedulerILi128ELi80ELi128ELi128ELb1ELb1ELb0ELb1ELb0ELb1EEEEEEEEEvNT_6ParamsE,"a",@progbits
	.sectionflags	@""
	.align	4
.nv.constant0._ZN7cutlass13device_kernelIN5flash19enable_sm80_to_sm89INS1_16FlashAttnFwdSm80INS1_25CollectiveMainloopFwdSm80ILi4ELi1ELb0EN4cute5tupleIJNS5_1CILi128EEENS7_ILi80EEENS7_ILi64EEEEEELi64ENS_10bfloat16_tEfNS_4arch4Sm80ELb0ELb1ELb1ELb1ELb1ELb0ELb1ELb1EEENS1_21CollectiveEpilogueFwdINS6_IJS8_SA_S9_EEENS6_IJNS7_ILi1EEESI_SI_EEESC_SE_Li128ELb1ELb1ELb1ELb0EEENS1_36VarlenDynamicPersistentTileSchedulerILi128ELi80ELi128ELi128ELb1ELb1ELb0ELb1ELb0ELb1EEEEEEEEEvNT_6ParamsE:
	.zero		1432


//--------------------- .nv.constant0._ZN7cutlass13device_kernelIN5flash19enable_sm80_to_sm89INS1_16FlashAttnFwdSm80INS1_25CollectiveMainloopFwdSm80ILi4ELi1ELb0EN4cute5tupleIJNS5_1CILi128EEENS7_ILi80EEENS7_ILi64EEEEEELi64ENS_10bfloat16_tEfNS_4arch4Sm80ELb0ELb1ELb1ELb1ELb1ELb1ELb1ELb1EEENS1_21CollectiveEpilogueFwdINS6_IJS8_SA_S9_EEENS6_IJNS7_ILi1EEESI_SI_EEESC_SE_Li128ELb1ELb1ELb1ELb0EEENS1_36VarlenDynamicPersistentTileSchedulerILi128ELi80ELi128ELi128ELb1ELb1ELb0ELb1ELb0ELb1EEEEEEEEEvNT_6ParamsE --------------------------
	.section	.nv.constant0._ZN7cutlass13device_kernelIN5flash19enable_sm80_to_sm89INS1_16FlashAttnFwdSm80INS1_25CollectiveMainloopFwdSm80ILi4ELi1ELb0EN4cute5tupleIJNS5_1CILi128EEENS7_ILi80EEENS7_ILi64EEEEEELi64ENS_10bfloat16_tEfNS_4arch4Sm80ELb0ELb1ELb1ELb1ELb1ELb1ELb1ELb1EEENS1_21CollectiveEpilogueFwdINS6_IJS8_SA_S9_EEENS6_IJNS7_ILi1EEESI_SI_EEESC_SE_Li128ELb1ELb1ELb1ELb0EEENS1_36VarlenDynamicPersistentTileSchedulerILi128ELi80ELi128ELi128ELb1ELb1ELb0ELb1ELb0ELb1EEEEEEEEEvNT_6ParamsE,"a",@progbits
	.sectionflags	@""
	.align	4
.nv.constant0._ZN7cutlass13device_kernelIN5flash19enable_sm80_to_sm89INS1_16FlashAttnFwdSm80INS1_25CollectiveMainloopFwdSm80ILi4ELi1ELb0EN4cute5tupleIJNS5_1CILi128EEENS7_ILi80EEENS7_ILi64EEEEEELi64ENS_10bfloat16_tEfNS_4arch4Sm80ELb0ELb1ELb1ELb1ELb1ELb1ELb1ELb1EEENS1_21CollectiveEpilogueFwdINS6_IJS8_SA_S9_EEENS6_IJNS7_ILi1EEESI_SI_EEESC_SE_Li128ELb1ELb1ELb1ELb0EEENS1_36VarlenDynamicPersistentTileSchedulerILi128ELi80ELi128ELi128ELb1ELb1ELb0ELb1ELb0ELb1EEEEEEEEEvNT_6ParamsE:
	.zero		1432


//--------------------- .nv.constant0._ZN7cutlass13device_kernelIN5flash19enable_sm80_to_sm89INS1_16FlashAttnFwdSm80INS1_25CollectiveMainloopFwdSm80ILi4ELi1ELb0EN4cute5tupleIJNS5_1CILi128EEENS7_ILi112EEENS7_ILi64EEEEEELi64ENS_10bfloat16_tEfNS_4arch4Sm80ELb1ELb0ELb1ELb0ELb1ELb0ELb1ELb1EEENS1_21CollectiveEpilogueFwdINS6_IJS8_SA_S9_EEENS6_IJNS7_ILi1EEESI_SI_EEESC_SE_Li128ELb0ELb1ELb1ELb0EEENS1_30DynamicPersistentTileSchedulerILi128ELi128ELb1ELb1ELb0EEEEEEEEEvNT_6ParamsE --------------------------
	.section	.nv.constant0._ZN7cutlass13device_kernelIN5flash19enable_sm80_to_sm89INS1_16FlashAttnFwdSm80INS1_25CollectiveMainloopFwdSm80ILi4ELi1ELb0EN4cute5tupleIJNS5_1CILi128EEENS7_ILi112EEENS7_ILi64EEEEEELi64ENS_10bfloat16_tEfNS_4arch4Sm80ELb1ELb0ELb1ELb0ELb1ELb0ELb1ELb1EEENS1_21CollectiveEpilogueFwdINS6_IJS8_SA_S9_EEENS6_IJNS7_ILi1EEESI_SI_EEESC_SE_Li128ELb0ELb1ELb1ELb0EEENS1_30DynamicPersistentTileSchedulerILi128ELi128ELb1ELb1ELb0EEEEEEEEEvNT_6ParamsE,"a",@progbits
	.sectionflags	@""
	.align	4
.nv.constant0._ZN7cutlass13device_kernelIN5flash19enable_sm80_to_sm89INS1_16FlashAttnFwdSm80INS1_25CollectiveMainloopFwdSm80ILi4ELi1ELb0EN4cute5tupleIJNS5_1CILi128EEENS7_ILi112EEENS7_ILi64EEEEEELi64ENS_10bfloat16_tEfNS_4arch4Sm80ELb1ELb0ELb1ELb0ELb1ELb0ELb1ELb1EEENS1_21CollectiveEpilogueFwdINS6_IJS8_SA_S9_EEENS6_IJNS7_ILi1EEESI_SI_EEESC_SE_Li128ELb0ELb1ELb1ELb0EEENS1_30DynamicPersistentTileSchedulerILi128ELi128ELb1ELb1ELb0EEEEEEEEEvNT_6ParamsE:
	.zero		1416


//--------------------- .nv.constant0._ZN7cutlass13device_kernelIN5flash19enable_sm80_to_sm89INS1_16FlashAttnFwdSm80INS1_25CollectiveMainloopFwdSm80ILi4ELi1ELb0EN4cute5tupleIJNS5_1CILi128EEENS7_ILi80EEENS7_ILi64EEEEEELi64ENS_10bfloat16_tEfNS_4arch4Sm80ELb1ELb0ELb1ELb1ELb1ELb0ELb1ELb1EEENS1_21CollectiveEpilogueFwdINS6_IJS8_SA_S9_EEENS6_IJNS7_ILi1EEESI_SI_EEESC_SE_Li128ELb1ELb1ELb1ELb0EEENS1_36VarlenDynamicPersistentTileSchedulerILi128ELi80ELi128ELi128ELb1ELb1ELb0ELb1ELb1ELb1EEEEEEEEEvNT_6ParamsE --------------------------
	.section	.nv.constant0._ZN7cutlass13device_kernelIN5flash19enable_sm80_to_sm89INS1_16FlashAttnFwdSm80INS1_25CollectiveMainloopFwdSm80ILi4ELi1ELb0EN4cute5tupleIJNS5_1CILi128EEENS7_ILi80EEENS7_ILi64EEEEEELi64ENS_10bfloat16_tEfNS_4arch4Sm80ELb1ELb0ELb1ELb1ELb1ELb0ELb1ELb1EEENS1_21CollectiveEpilogueFwdINS6_IJS8_SA_S9_EEENS6_IJNS7_ILi1EEESI_SI_EEESC_SE_Li128ELb1ELb1ELb1ELb0EEENS1_36VarlenDynamicPersistentTileSchedulerILi128ELi80ELi128ELi128ELb1ELb1ELb0ELb1ELb1ELb1EEEEEEEEEvNT_6ParamsE,"a",@progbits
	.sectionflags	@""
	.align	4
.nv.constant0._ZN7cutlass13device_kernelIN5flash19enable_sm80_to_sm89INS1_16FlashAttnFwdSm80INS1_25CollectiveMainloopFwdSm80ILi4ELi1ELb0EN4cute5tupleIJNS5_1CILi128EEENS7_ILi80EEENS7_ILi64EEEEEELi64ENS_10bfloat16_tEfNS_4arch4Sm80ELb1ELb0ELb1ELb1ELb1ELb0ELb1ELb1EEENS1_21CollectiveEpilogueFwdINS6_IJS8_SA_S9_EEENS6_IJNS7_ILi1EEESI_SI_EEESC_SE_Li128ELb1ELb1ELb1ELb0EEENS1_36VarlenDynamicPersistentTileSchedulerILi128ELi80ELi128ELi128ELb1ELb1ELb0ELb1ELb1ELb1EEEEEEEEEvNT_6ParamsE:
	.zero		1432


//--------------------- .nv.constant0._ZN7cutlass13device_kernelIN5flash19enable_sm80_to_sm89INS1_16FlashAttnFwdSm80INS1_25CollectiveMainloopFwdSm80ILi4ELi1ELb0EN4cute5tupleIJNS5_1CILi128EEENS7_ILi80EEENS7_ILi64EEEEEELi64ENS_10bfloat16_tEfNS_4arch4Sm80ELb1ELb0ELb1ELb1ELb1ELb1ELb1ELb1EEENS1_21CollectiveEpilogueFwdINS6_IJS8_SA_S9_EEENS6_IJNS7_ILi1EEESI_SI_EEESC_SE_Li128ELb1ELb1ELb1ELb0EEENS1_36VarlenDynamicPersistentTileSchedulerILi128ELi80ELi128ELi128ELb1ELb1ELb0ELb1ELb1ELb1EEEEEEEEEvNT_6ParamsE --------------------------
	.section	.nv.constant0._ZN7cutlass13device_kernelIN5flash19enable_sm80_to_sm89INS1_16FlashAttnFwdSm80INS1_25CollectiveMainloopFwdSm80ILi4ELi1ELb0EN4cute5tupleIJNS5_1CILi128EEENS7_ILi80EEENS7_ILi64EEEEEELi64ENS_10bfloat16_tEfNS_4arch4Sm80ELb1ELb0ELb1ELb1ELb1ELb1ELb1ELb1EEENS1_21CollectiveEpilogueFwdINS6_IJS8_SA_S9_EEENS6_IJNS7_ILi1EEESI_SI_EEESC_SE_Li128ELb1ELb1ELb1ELb0EEENS1_36VarlenDynamicPersistentTileSchedulerILi128ELi80ELi128ELi128ELb1ELb1ELb0ELb1ELb1ELb1EEEEEEEEEvNT_6ParamsE,"a",@progbits
	.sectionflags	@""
	.align	4
.nv.constant0._ZN7cutlass13device_kernelIN5flash19enable_sm80_to_sm89INS1_16FlashAttnFwdSm80INS1_25CollectiveMainloopFwdSm80ILi4ELi1ELb0EN4cute5tupleIJNS5_1CILi128EEENS7_ILi80EEENS7_ILi64EEEEEELi64ENS_10bfloat16_tEfNS_4arch4Sm80ELb1ELb0ELb1ELb1ELb1ELb1ELb1ELb1EEENS1_21CollectiveEpilogueFwdINS6_IJS8_SA_S9_EEENS6_IJNS7_ILi1EEESI_SI_EEESC_SE_Li128ELb1ELb1ELb1ELb0EEENS1_36VarlenDynamicPersistentTileSchedulerILi128ELi80ELi128ELi128ELb1ELb1ELb0ELb1ELb1ELb1EEEEEEEEEvNT_6ParamsE:
	.zero		1432


//--------------------- .text._ZN7cutlass13device_kernelIN5flash19enable_sm80_to_sm89INS1_16FlashAttnFwdSm80INS1_25CollectiveMainloopFwdSm80ILi4ELi1ELb0EN4cute5tupleIJNS5_1CILi128EEENS7_ILi112EEENS7_ILi64EEEEEELi64ENS_10bfloat16_tEfNS_4arch4Sm80ELb0ELb0ELb1ELb0ELb1ELb0ELb1ELb1EEENS1_21CollectiveEpilogueFwdINS6_IJS8_SA_S9_EEENS6_IJNS7_ILi1EEESI_SI_EEESC_SE_Li128ELb0ELb1ELb1ELb0EEENS1_19SingleTileSchedulerILb0ELb1ELb1ELi128EEEEEEEEEvNT_6ParamsE --------------------------
	.section	.text._ZN7cutlass13device_kernelIN5flash19enable_sm80_to_sm89INS1_16FlashAttnFwdSm80INS1_25CollectiveMainloopFwdSm80ILi4ELi1ELb0EN4cute5tupleIJNS5_1CILi128EEENS7_ILi112EEENS7_ILi64EEEEEELi64ENS_10bfloat16_tEfNS_4arch4Sm80ELb0ELb0ELb1ELb0ELb1ELb0ELb1ELb1EEENS1_21CollectiveEpilogueFwdINS6_IJS8_SA_S9_EEENS6_IJNS7_ILi1EEESI_SI_EEESC_SE_Li128ELb0ELb1ELb1ELb0EEENS1_19SingleTileSchedulerILb0ELb1ELb1ELi128EEEEEEEEEvNT_6ParamsE,"ax",@progbits
	.sectioninfo	@"SHI_REGISTERS=255"
	.align	128
.text._ZN7cutlass13device_kernelIN5flash19enable_sm80_to_sm89INS1_16FlashAttnFwdSm80INS1_25CollectiveMainloopFwdSm80ILi4ELi1ELb0EN4cute5tupleIJNS5_1CILi128EEENS7_ILi112EEENS7_ILi64EEEEEELi64ENS_10bfloat16_tEfNS_4arch4Sm80ELb0ELb0ELb1ELb0ELb1ELb0ELb1ELb1EEENS1_21CollectiveEpilogueFwdINS6_IJS8_SA_S9_EEENS6_IJNS7_ILi1EEESI_SI_EEESC_SE_Li128ELb0ELb1ELb1ELb0EEENS1_19SingleTileSchedulerILb0ELb1ELb1ELi128EEEEEEEEEvNT_6ParamsE:
        .type           _ZN7cutlass13device_kernelIN5flash19enable_sm80_to_sm89INS1_16FlashAttnFwdSm80INS1_25CollectiveMainloopFwdSm80ILi4ELi1ELb0EN4cute5tupleIJNS5_1CILi128EEENS7_ILi112EEENS7_ILi64EEEEEELi64ENS_10bfloat16_tEfNS_4arch4Sm80ELb0ELb0ELb1ELb0ELb1ELb0ELb1ELb1EEENS1_21CollectiveEpilogueFwdINS6_IJS8_SA_S9_EEENS6_IJNS7_ILi1EEESI_SI_EEESC_SE_Li128ELb0ELb1ELb1ELb0EEENS1_19SingleTileSchedulerILb0ELb1ELb1ELi128EEEEEEEEEvNT_6ParamsE,@function
        .size           _ZN7cutlass13device_kernelIN5flash19enable_sm80_to_sm89INS1_16FlashAttnFwdSm80INS1_25CollectiveMainloopFwdSm80ILi4ELi1ELb0EN4cute5tupleIJNS5_1CILi128EEENS7_ILi112EEENS7_ILi64EEEEEELi64ENS_10bfloat16_tEfNS_4arch4Sm80ELb0ELb0ELb1ELb0ELb1ELb0ELb1ELb1EEENS1_21CollectiveEpilogueFwdINS6_IJS8_SA_S9_EEENS6_IJNS7_ILi1EEESI_SI_EEESC_SE_Li128ELb0ELb1ELb1ELb0EEENS1_19SingleTileSchedulerILb0ELb1ELb1ELi128EEEEEEEEEvNT_6ParamsE,(.L_x_1909 - _ZN7cutlass13device_kernelIN5flash19enable_sm80_to_sm89INS1_16FlashAttnFwdSm80INS1_25CollectiveMainloopFwdSm80ILi4ELi1ELb0EN4cute5tupleIJNS5_1CILi128EEENS7_ILi112EEENS7_ILi64EEEEEELi64ENS_10bfloat16_tEfNS_4arch4Sm80ELb0ELb0ELb1ELb0ELb1ELb0ELb1ELb1EEENS1_21CollectiveEpilogueFwdINS6_IJS8_SA_S9_EEENS6_IJNS7_ILi1EEESI_SI_EEESC_SE_Li128ELb0ELb1ELb1ELb0EEENS1_19SingleTileSchedulerILb0ELb1ELb1ELi128EEEEEEEEEvNT_6ParamsE)
        .other          _ZN7cutlass13device_kernelIN5flash19enable_sm80_to_sm89INS1_16FlashAttnFwdSm80INS1_25CollectiveMainloopFwdSm80ILi4ELi1ELb0EN4cute5tupleIJNS5_1CILi128EEENS7_ILi112EEENS7_ILi64EEEEEELi64ENS_10bfloat16_tEfNS_4arch4Sm80ELb0ELb0ELb1ELb0ELb1ELb0ELb1ELb1EEENS1_21CollectiveEpilogueFwdINS6_IJS8_SA_S9_EEENS6_IJNS7_ILi1EEESI_SI_EEESC_SE_Li128ELb0ELb1ELb1ELb0EEENS1_19SingleTileSchedulerILb0ELb1ELb1ELi128EEEEEEEEEvNT_6ParamsE,@"STO_CUDA_ENTRY STV_DEFAULT"
_ZN7cutlass13device_kernelIN5flash19enable_sm80_to_sm89INS1_16FlashAttnFwdSm80INS1_25CollectiveMainloopFwdSm80ILi4ELi1ELb0EN4cute5tupleIJNS5_1CILi128EEENS7_ILi112EEENS7_ILi64EEEEEELi64ENS_10bfloat16_tEfNS_4arch4Sm80ELb0ELb0ELb1ELb0ELb1ELb0ELb1ELb1EEENS1_21CollectiveEpilogueFwdINS6_IJS8_SA_S9_EEENS6_IJNS7_ILi1EEESI_SI_EEESC_SE_Li128ELb0ELb1ELb1ELb0EEENS1_19SingleTileSchedulerILb0ELb1ELb1ELi128EEEEEEEEEvNT_6ParamsE:
[----:B------:R-:W-:Y:S02]  /*0000*/  MOV R1, c[0x0][0x28] ;  /* 0x00000a0000017a02 */ /* 0x000fe40000000f00 */
[----:B------:R-:W1:Y:S01]  /*0010*/  S2R R196, SR_TID.X ;  /* 0x0000000000c47919 */ /* 0x000e620000002100 */
[----:B------:R-:W2:Y:S01]  /*0020*/  S2UR UR7, SR_CTAID.Y ;  /* 0x00000000000779c3 */ /* 0x000ea20000002600 */
[----:B------:R-:W-:-:S07]  /*0030*/  IADD3 R1, R1, -0x48, RZ ;  /* 0xffffffb801017810 */ /* 0x000fce0007ffe0ff */
[----:B------:R-:W3:Y:S01]  /*0040*/  S2UR UR6, SR_CTAID.Z ;  /* 0x00000000000679c3 */ /* 0x000ee20000002700 */
[----:B-1----:R-:W-:-:S06]  /*0050*/  SHF.R.U32.HI R0, RZ, 0x5, R196 ;  /* 0x00000005ff007819 */ /* 0x002fcc00000116c4 */
[----:B------:R-:W1:Y:S02]  /*0060*/  SHFL.IDX PT, R0, R0, RZ, 0x1f ;  /* 0x00001fff00007589 */ /* 0x000e6400000e0000 */
[----:B-1----:R-:W-:-:S13]  /*0070*/  ISETP.NE.AND P0, PT, R0, RZ, PT ;  /* 0x000000ff0000720c */ /* 0x002fda0003f05270 */
[----:B--23--:R-:W-:Y:S05]  /*0080*/  @!P0 BRA `(.L_x_0) ;  /* 0x0000009000008947 */ /* 0x00cfea0003800000 */
[----:B------:R-:W-:Y:S01]  /*0090*/  MOV R0, c[0x0][0x550] ;  /* 0x0001540000007a02 */ /* 0x000fe20000000f00 */
[----:B------:R-:W-:-:S03]  /*00a0*/  UMOV UR10, UR7 ;  /* 0x00000007000a7c82 */ /* 0x000fc60008000000 */
[----:B------:R-:W-:-:S13]  /*00b0*/  ISETP.NE.AND P0, PT, R0, 0x1, PT ;  /* 0x000000010000780c */ /* 0x000fda0003f05270 */
[----:B------:R-:W-:Y:S05]  /*00c0*/  @!P0 BRA `(.L_x_1) ;  /* 0x000000b000008947 */ /* 0x000fea0003800000 */
[----:B------:R-:W-:Y:S02]  /*00d0*/  ULDC UR4, c[0x0][0x554] ;  /* 0x0001550000047ab9 */ /* 0x000fe40000000800 */
[----:B------:R-:W-:Y:S02]  /*00e0*/  UIMAD.WIDE.U32 UR4, UR7, UR4, URZ ;  /* 0x00000004070472a5 */ /* 0x000fe4000f8e003f */
[----:B------:R-:W-:Y:S02]  /*00f0*/  ULDC UR10, c[0x0][0x558] ;  /* 0x00015600000a7ab9 */ /* 0x000fe40000000800 */
[----:B------:R-:W-:Y:S01]  /*0100*/  USHF.R.U32.HI UR10, URZ, UR10, UR5 ;  /* 0x0000000a3f0a7299 */ /* 0x000fe20008011605 */
[----:B------:R-:W-:Y:S05]  /*0110*/  BRA `(.L_x_1) ;  /* 0x0000006000007947 */ /* 0x000fea0003800000 */
.L_x_0:
[----:B------:R-:W-:Y:S02]  /*0120*/  ULDC.64 UR4, c[0x0][0x550] ;  /* 0x0001540000047ab9 */ /* 0x000fe40000000a00 */
[----:B------:R-:W-:Y:S02]  /*0130*/  UISETP.NE.AND UP0, UPT, UR4, 0x1, UPT ;  /* 0x000000010400788c */ /* 0x000fe4000bf05270 */
[----:B------:R-:W-:-:S02]  /*0140*/  UIMAD.WIDE.U32 UR8, UR7, UR5, URZ ;  /* 0x00000005070872a5 */ /* 0x000fc4000f8e003f */
[----:B------:R-:W-:Y:S02]  /*0150*/  ULDC UR4, c[0x0][0x558] ;  /* 0x0001560000047ab9 */ /* 0x000fe40000000800 */
[----:B------:R-:W-:-:S05]  /*0160*/  UMOV UR10, UR7 ;  /* 0x00000007000a7c82 */ /* 0x000fca0008000000 */
[----:B------:R-:W-:-:S03]  /*0170*/  @UP0 USHF.R.U32.HI UR10, URZ, UR4, UR9 ;  /* 0x000000043f0a0299 */ /* 0x000fc60008011609 */
.L_x_1:
[----:B------:R-:W-:Y:S01]  /*0180*/  ISETP.LE.AND P0, PT, RZ, UR6, PT ;  /* 0x00000006ff007c0c */ /* 0x000fe2000bf03270 */
[----:B------:R-:W-:Y:S02]  /*0190*/  UIADD3 UR4, -UR10, URZ, URZ ;  /* 0x0000003f0a047290 */ /* 0x000fe4000fffe13f */
[----:B------:R-:W-:Y:S02]  /*01a0*/  ULDC UR8, c[0x0][0x550] ;  /* 0x0001540000087ab9 */ /* 0x000fe40000000800 */
[----:B------:R-:W-:-:S08]  /*01b0*/  UIMAD UR8, UR4, UR8, UR7 ;  /* 0x00000008040872a4 */ /* 0x000fd0000f8e0207 */
[----:B------:R-:W-:Y:S05]  /*01c0*/  @!P0 EXIT ;  /* 0x000000000000894d */ /* 0x000fea0003800000 */
[----:B------:R-:W-:Y:S02]  /*01d0*/  ULDC.64 UR4, c[0x0][0x370] ;  /* 0x0000dc0000047ab9 */ /* 0x000fe40000000a00 */
[----:B------:R-:W-:Y:S02]  /*01e0*/  UISETP.NE.U32.AND UP0, UPT, URZ, UR4, UPT ;  /* 0x000000043f00728c */ /* 0x000fe4000bf05070 */
[----:B------:R-:W-:Y:S02]  /*01f0*/  ULDC.64 UR12, c[0x0][0x370] ;  /* 0x0000dc00000c7ab9 */ /* 0x000fe40000000a00 */
[----:B------:R-:W-:Y:S02]  /*0200*/  UISETP.NE.AND.EX UP0, UPT, URZ, UR5, UPT, UP0 ;  /* 0x000000053f00728c */ /* 0x000fe4000bf05300 */
[----:B------:R-:W-:-:S04]  /*0210*/  ULDC.64 UR16, c[0x0][0x118] ;  /* 0x0000460000107ab9 */ /* 0x000fc80000000a00 */
[----:B------:R-:W-:-:S05]  /*0220*/  PLOP3.LUT P0, PT, PT, PT, UP0, 0x80, 0x0 ;  /* 0x000000000000781c */ /* 0x000fca0003f0f008 */
[----:B------:R-:W-:Y:S02]  /*0230*/  @UP0 UMOV UR4, 0x4 ;  /* 0x0000000400040882 */ /* 0x000fe40000000000 */
[----:B------:R-:W-:-:S06]  /*0240*/  @UP0 UIMAD.WIDE UR4, UR6, UR4, UR12 ;  /* 0x00000004060402a5 */ /* 0x000fcc000f8e020c */
[----:B------:R-:W-:Y:S02]  /*0250*/  IMAD.U32 R2, RZ, RZ, UR4 ;  /* 0x00000004ff027e24 */ /* 0x000fe4000f8e00ff */
[----:B------:R-:W-:-:S05]  /*0260*/  IMAD.U32 R3, RZ, RZ, UR5 ;  /* 0x00000005ff037e24 */ /* 0x000fca000f8e00ff */
[----:B------:R-:W2:Y:S01]  /*0270*/  @P0 LDG.E R2, [R2.64] ;  /* 0x0000001002020981 */ /* 0x000ea2000c1e1900 */
[----:B------:R-:W-:Y:S02]  /*0280*/  ULDC UR4, c[0x0][0x2ac] ;  /* 0x0000ab0000047ab9 */ /* 0x000fe40000000800 */
[----:B------:R-:W-:Y:S02]  /*0290*/  ULDC UR15, c[0x0][0x1d0] ;  /* 0x00007400000f7ab9 */ /* 0x000fe40000000800 */
[----:B------:R-:W-:Y:S02]  /*02a0*/  UIMAD UR15, UR4, UR15, URZ ;  /* 0x0000000f040f72a4 */ /* 0x000fe4000f8e023f */
[----:B------:R-:W-:Y:S02]  /*02b0*/  UMOV UR9, URZ ;  /* 0x0000003f00097c82 */ /* 0x000fe40008000000 */
[----:B------:R-:W-:Y:S02]  /*02c0*/  UISETP.GE.AND UP0, UPT, UR15, 0x1, UPT ;  /* 0x000000010f00788c */ /* 0x000fe4000bf06270 */
[----:B------:R-:W-:-:S02]  /*02d0*/  UIADD3 UR5, UR15, 0x6f, URZ ;  /* 0x0000006f0f057890 */ /* 0x000fc4000fffe03f */
[----:B------:R-:W-:Y:S02]  /*02e0*/  UMOV UR4, URZ ;  /* 0x0000003f00047c82 */ /* 0x000fe40008000000 */
[----:B------:R-:W-:Y:S02]  /*02f0*/  UIMAD.WIDE UR4, UR5, -0x6db6db6d, UR4 ;  /* 0x92492493050478a5 */ /* 0x000fe4000f8e0204 */
[----:B------:R-:W-:Y:S02]  /*0300*/  UMOV UR19, URZ ;  /* 0x0000003f00137c82 */ /* 0x000fe40008000000 */
[----:B------:R-:W-:-:S04]  /*0310*/  USHF.R.U32.HI UR7, URZ, 0x1f, UR5 ;  /* 0x0000001f3f077899 */ /* 0x000fc80008011605 */
[----:B------:R-:W-:Y:S01]  /*0320*/  ULEA.HI.SX32 UR7, UR5, UR7, 0x1a ;  /* 0x0000000705077291 */ /* 0x000fe2000f8fd23f */
[----:B--2---:R1:W2:Y:S01]  /*0330*/  @P0 R2UR UR9, R2 ;  /* 0x00000000020903c2 */ /* 0x0042a200000e0000 */
[----:B------:R-:W-:-:S13]  /*0340*/  PLOP3.LUT P0, PT, PT, PT, UP0, 0x80, 0x0 ;  /* 0x000000000000781c */ /* 0x000fda0003f0f008 */
[----:B------:R-:W-:Y:S05]  /*0350*/  @!P0 BRA `(.L_x_2) ;  /* 0x0000023000008947 */ /* 0x000fea0003800000 */
[----:B------:R-:W-:Y:S02]  /*0360*/  USHF.R.U32.HI UR4, URZ, 0x10, UR8 ;  /* 0x000000103f047899 */ /* 0x000fe40008011608 */
[----:B------:R-:W-:Y:S02]  /*0370*/  ULDC UR5, c[0x0][0x338] ;  /* 0x0000ce0000057ab9 */ /* 0x000fe40000000800 */
[----:B------:R-:W-:Y:S02]  /*0380*/  UISETP.NE.AND UP0, UPT, UR4, URZ, UPT ;  /* 0x0000003f0400728c */ /* 0x000fe4000bf05270 */
[----:B------:R-:W-:Y:S02]  /*0390*/  UMOV UR18, URZ ;  /* 0x0000003f00127c82 */ /* 0x000fe40008000000 */
[----:B------:R-:W-:-:S04]  /*03a0*/  USEL UR5, UR4, UR5, UP0 ;  /* 0x0000000504057287 */ /* 0x000fc80008000000 */
[----:B------:R-:W-:Y:S02]  /*03b0*/  UIADD3 UR14, UR7, -0x1, UR5 ;  /* 0xffffffff070e7890 */ /* 0x000fe4000fffe005 */
[----:B------:R-:W-:-:S05]  /*03c0*/  IMAD.U32 R3, RZ, RZ, UR5 ;  /* 0x00000005ff037e24 */ /* 0x000fca000f8e00ff */
[----:B------:R-:W-:-:S04]  /*03d0*/  IABS R0, R3 ;  /* 0x0000000300007213 */ /* 0x000fc80000000000 */
[----:B------:R-:W3:Y:S02]  /*03e0*/  R2UR UR13, R0 ;  /* 0x00000000000d73c2 */ /* 0x000ee400000e0000 */
[----:B---3--:R-:W3:Y:S08]  /*03f0*/  I2F.RP R0, UR13 ;  /* 0x0000000d00007d06 */ /* 0x008ef00008209400 */
[----:B---3--:R-:W3:Y:S02]  /*0400*/  MUFU.RCP R0, R0 ;  /* 0x0000000000007308 */ /* 0x008ee40000001000 */
[----:B---3--:R-:W-:-:S06]  /*0410*/  IADD3 R0, R0, 0xffffffe, RZ ;  /* 0x0ffffffe00007810 */ /* 0x008fcc0007ffe0ff */
[----:B------:R-:W3:Y:S02]  /*0420*/  F2I.FTZ.U32.TRUNC.NTZ R0, R0 ;  /* 0x0000000000007305 */ /* 0x000ee4000021f000 */
[----:B---3--:R3:W4:Y:S02]  /*0430*/  R2UR UR19, R0 ;  /* 0x00000000001373c2 */ /* 0x00872400000e0000 */
[----:B---3--:R-:W-:Y:S01]  /*0440*/  IMAD.U32 R0, RZ, RZ, UR14 ;  /* 0x0000000eff007e24 */ /* 0x008fe2000f8e00ff */
[----:B----4-:R-:W-:Y:S02]  /*0450*/  UIADD3 UR4, URZ, -UR19, URZ ;  /* 0x800000133f047290 */ /* 0x010fe4000fffe03f */
[----:B------:R-:W-:Y:S02]  /*0460*/  ULOP3.LUT UR14, UR14, UR5, URZ, 0x3c, !UPT ;  /* 0x000000050e0e7292 */ /* 0x000fe4000f8e3c3f */
[----:B-1----:R-:W-:Y:S01]  /*0470*/  IABS R2, R0 ;  /* 0x0000000000027213 */ /* 0x002fe20000000000 */
[----:B------:R-:W-:Y:S01]  /*0480*/  UIMAD UR4, UR4, UR13, URZ ;  /* 0x0000000d040472a4 */ /* 0x000fe2000f8e023f */
[----:B------:R-:W-:-:S02]  /*0490*/  IABS R0, R3 ;  /* 0x0000000300007213 */ /* 0x000fc40000000000 */
[----:B------:R-:W1:Y:S01]  /*04a0*/  R2UR UR12, R2 ;  /* 0x00000000020c73c2 */ /* 0x000e6200000e0000 */
[----:B------:R-:W-:Y:S02]  /*04b0*/  UIMAD.WIDE.U32 UR18, UR19, UR4, UR18 ;  /* 0x00000004131272a5 */ /* 0x000fe4000f8e0012 */
[----:B------:R-:W-:-:S05]  /*04c0*/  IMAD.MOV R0, RZ, RZ, -R0 ;  /* 0x000000ffff007224 */ /* 0x000fca00078e0a00 */
[----:B------:R-:W3:Y:S01]  /*04d0*/  R2UR UR11, R0 ;  /* 0x00000000000b73c2 */ /* 0x000ee200000e0000 */
[----:B-1----:R-:W-:-:S04]  /*04e0*/  UIMAD.WIDE.U32 UR18, UR19, UR12, URZ ;  /* 0x0000000c131272a5 */ /* 0x002fc8000f8e003f */
[----:B---3--:R-:W-:-:S04]  /*04f0*/  UIMAD UR11, UR19, UR11, UR12 ;  /* 0x0000000b130b72a4 */ /* 0x008fc8000f8e020c */
[----:B------:R-:W-:-:S11]  /*0500*/  UISETP.GT.U32.AND UP0, UPT, UR13, UR11, UPT ;  /* 0x0000000b0d00728c */ /* 0x000fd6000bf04070 */
[----:B------:R-:W-:Y:S02]  /*0510*/  @!UP0 UIADD3 UR11, UR11, -UR13, URZ ;  /* 0x8000000d0b0b8290 */ /* 0x000fe4000fffe03f */
[----:B------:R-:W-:Y:S02]  /*0520*/  @!UP0 UIADD3 UR19, UR19, 0x1, URZ ;  /* 0x0000000113138890 */ /* 0x000fe4000fffe03f */
[----:B------:R-:W-:Y:S02]  /*0530*/  UISETP.GE.U32.AND UP1, UPT, UR11, UR13, UPT ;  /* 0x0000000d0b00728c */ /* 0x000fe4000bf26070 */
[----:B------:R-:W-:-:S09]  /*0540*/  UISETP.GE.AND UP0, UPT, UR14, URZ, UPT ;  /* 0x0000003f0e00728c */ /* 0x000fd2000bf06270 */
[----:B------:R-:W-:Y:S02]  /*0550*/  @UP1 UIADD3 UR19, UR19, 0x1, URZ ;  /* 0x0000000113131890 */ /* 0x000fe4000fffe03f */
[----:B------:R-:W-:Y:S02]  /*0560*/  UISETP.NE.AND UP1, UPT, UR5, URZ, UPT ;  /* 0x0000003f0500728c */ /* 0x000fe4000bf25270 */
[----:B------:R-:W-:-:S09]  /*0570*/  @!UP0 UIADD3 UR19, -UR19, URZ, URZ ;  /* 0x0000003f13138290 */ /* 0x000fd2000fffe13f */
[----:B------:R-:W-:Y:S02]  /*0580*/  @!UP1 ULOP3.LUT UR19, URZ, UR5, URZ, 0x33, !UPT ;  /* 0x000000053f139292 */ /* 0x000fe4000f8e333f */
.L_x_2:
[----:B------:R-:W-:Y:S01]  /*0590*/  ULOP3.LUT UR8, UR8, 0xffff, URZ, 0xc0, !UPT ;  /* 0x0000ffff08087892 */ /* 0x000fe2000f8ec03f */
[----:B------:R-:W-:Y:S01]  /*05a0*/  PLOP3.LUT P4, PT, PT, PT, PT, 0x80, 0x0 ;  /* 0x000000000000781c */ /* 0x000fe20003f8f070 */
[----:B------:R-:W-:Y:S01]  /*05b0*/  CS2R R22, SRZ ;  /* 0x0000000000167805 */ /* 0x000fe2000001ff00 */
[----:B------:R-:W-:Y:S01]  /*05c0*/  CS2R R20, SRZ ;  /* 0x0000000000147805 */ /* 0x000fe2000001ff00 */
[----:B------:R-:W-:Y:S01]  /*05d0*/  UIMAD UR8, UR8, UR19, URZ ;  /* 0x00000013080872a4 */ /* 0x000fe2000f8e023f */
[----:B------:R-:W-:Y:S01]  /*05e0*/  CS2R R178, SRZ ;  /* 0x0000000000b27805 */ /* 0x000fe2000001ff00 */
[----:B------:R-:W-:Y:S01]  /*05f0*/  CS2R R176, SRZ ;  /* 0x0000000000b07805 */ /* 0x000fe2000001ff00 */
[----:B------:R-:W-:Y:S01]  /*0600*/  CS2R R182, SRZ ;  /* 0x0000000000b67805 */ /* 0x000fe2000001ff00 */
[----:B------:R-:W-:Y:S01]  /*0610*/  UIADD3 UR19, UR8, UR19, URZ ;  /* 0x0000001308137290 */ /* 0x000fe2000fffe03f */
[----:B------:R-:W-:Y:S01]  /*0620*/  CS2R R180, SRZ ;  /* 0x0000000000b47805 */ /* 0x000fe2000001ff00 */
[----:B------:R-:W-:Y:S01]  /*0630*/  CS2R R174, SRZ ;  /* 0x0000000000ae7805 */ /* 0x000fe2000001ff00 */
[----:B------:R-:W-:Y:S01]  /*0640*/  CS2R R172, SRZ ;  /* 0x0000000000ac7805 */ /* 0x000fe2000001ff00 */
[----:B------:R-:W-:Y:S01]  /*0650*/  UISETP.LT.AND UP0, UPT, UR7, UR19, UPT ;  /* 0x000000130700728c */ /* 0x000fe2000bf01270 */
[----:B------:R-:W-:Y:S01]  /*0660*/  CS2R R170, SRZ ;  /* 0x0000000000aa7805 */ /* 0x000fe2000001ff00 */
[----:B------:R-:W-:Y:S01]  /*0670*/  CS2R R168, SRZ ;  /* 0x0000000000a87805 */ /* 0x000fe2000001ff00 */
[----:B------:R-:W-:Y:S01]  /*0680*/  CS2R R162, SRZ ;  /* 0x0000000000a27805 */ /* 0x000fe2000001ff00 */
[----:B------:R-:W-:Y:S01]  /*0690*/  USEL UR7, UR7, UR19, UP0 ;  /* 0x0000001307077287 */ /* 0x000fe20008000000 */
[----:B------:R-:W-:Y:S01]  /*06a0*/  CS2R R160, SRZ ;  /* 0x0000000000a07805 */ /* 0x000fe2000001ff00 */
[----:B------:R-:W-:Y:S01]  /*06b0*/  CS2R R166, SRZ ;  /* 0x0000000000a67805 */ /* 0x000fe2000001ff00 */
[----:B------:R-:W-:Y:S01]  /*06c0*/  CS2R R164, SRZ ;  /* 0x0000000000a47805 */ /* 0x000fe2000001ff00 */
[----:B------:R-:W-:Y:S01]  /*06d0*/  UISETP.GT.AND UP0, UPT, UR7, UR8, UPT ;  /* 0x000000080700728c */ /* 0x000fe2000bf04270 */
[----:B------:R-:W-:Y:S01]  /*06e0*/  CS2R R158, SRZ ;  /* 0x00000000009e7805 */ /* 0x000fe2000001ff00 */
[----:B------:R-:W-:Y:S01]  /*06f0*/  CS2R R156, SRZ ;  /* 0x00000000009c7805 */ /* 0x000fe2000001ff00 */
[----:B------:R-:W-:Y:S01]  /*0700*/  CS2R R154, SRZ ;  /* 0x00000000009a7805 */ /* 0x000fe2000001ff00 */
[----:B------:R-:W-:Y:S01]  /*0710*/  CS2R R152, SRZ ;  /* 0x0000000000987805 */ /* 0x000fe2000001ff00 */
[----:B------:R-:W-:Y:S01]  /*0720*/  CS2R R146, SRZ ;  /* 0x0000000000927805 */ /* 0x000fe2000001ff00 */
[----:B------:R-:W-:Y:S01]  /*0730*/  PLOP3.LUT P0, PT, PT, PT, UP0, 0x80, 0x0 ;  /* 0x000000000000781c */ /* 0x000fe20003f0f008 */
[----:B------:R-:W-:Y:S01]  /*0740*/  CS2R R144, SRZ ;  /* 0x0000000000907805 */ /* 0x000fe2000001ff00 */
        /* <DEDUP_REMOVED lines=14> */
[----:B------:R-:W-:Y:S05]  /*0830*/  @!P0 BRA `(.L_x_3) ;  /* 0x0000ce0000008947 */ /* 0x000fea0003800000 */
[----:B------:R-:W-:Y:S02]  /*0840*/  ULDC.64 UR4, c[0x0][0x340] ;  /* 0x0000d00000047ab9 */ /* 0x000fe40000000a00 */
[----:B------:R-:W-:-:S02]  /*0850*/  UISETP.NE.U32.AND UP0, UPT, URZ, UR4, UPT ;  /* 0x000000043f00728c */ /* 0x000fc4000bf05070 */
[----:B------:R-:W-:Y:S02]  /*0860*/  ULDC.64 UR12, c[0x0][0x340] ;  /* 0x0000d000000c7ab9 */ /* 0x000fe40000000a00 */
[----:B------:R-:W-:-:S06]  /*0870*/  UISETP.NE.AND.EX UP0, UPT, URZ, UR5, UPT, UP0 ;  /* 0x000000053f00728c */ /* 0x000fcc000bf05300 */
[----:B------:R-:W-:-:S05]  /*0880*/  PLOP3.LUT P0, PT, PT, PT, UP0, 0x80, 0x0 ;  /* 0x000000000000781c */ /* 0x000fca0003f0f008 */
[----:B------:R-:W-:Y:S02]  /*0890*/  @UP0 UMOV UR4, 0x4 ;  /* 0x0000000400040882 */ /* 0x000fe40000000000 */
[----:B------:R-:W-:-:S06]  /*08a0*/  @UP0 UIMAD.WIDE UR4, UR6, UR4, UR12 ;  /* 0x00000004060402a5 */ /* 0x000fcc000f8e020c */
[----:B-1----:R-:W-:Y:S02]  /*08b0*/  IMAD.U32 R2, RZ, RZ, UR4 ;  /* 0x00000004ff027e24 */ /* 0x002fe4000f8e00ff */
[----:B------:R-:W-:Y:S01]  /*08c0*/  IMAD.U32 R3, RZ, RZ, UR5 ;  /* 0x00000005ff037e24 */ /* 0x000fe2000f8e00ff */
[----:B------:R-:W1:Y:S01]  /*08d0*/  S2R R12, SR_CTAID.X ;  /* 0x00000000000c7919 */ /* 0x000e620000002500 */
[----:B------:R-:W-:Y:S01]  /*08e0*/  SHF.R.S32.HI R27, RZ, 0x1f, R196 ;  /* 0x0000001fff1b7819 */ /* 0x000fe200000114c4 */
[----:B------:R-:W-:Y:S02]  /*08f0*/  USHF.R.S32.HI UR11, URZ, 0x1f, UR10 ;  /* 0x0000001f3f0b7899 */ /* 0x000fe4000801140a */
[----:B------:R3:W4:Y:S01]  /*0900*/  @P0 LDG.E R7, [R2.64] ;  /* 0x0000001002070981 */ /* 0x000722000c1e1900 */
[----:B------:R-:W-:Y:S01]  /*0910*/  ULDC.64 UR4, c[0x0][0x1b8] ;  /* 0x00006e0000047ab9 */ /* 0x000fe20000000a00 */
[CC--:B------:R-:W-:Y:S01]  /*0920*/  LEA.HI R13, R27.reuse, R196.reuse, RZ, 0x4 ;  /* 0x000000c41b0d7211 */ /* 0x0c0fe200078f20ff */
[----:B------:R-:W-:Y:S01]  /*0930*/  UIMAD UR11, UR11, UR4, URZ ;  /* 0x000000040b0b72a4 */ /* 0x000fe2000f8e023f */
[----:B------:R-:W-:Y:S01]  /*0940*/  LEA.HI R9, R27, R196, RZ, 0x6 ;  /* 0x000000c41b097211 */ /* 0x000fe200078f30ff */
[----:B------:R-:W-:Y:S01]  /*0950*/  UIMAD.WIDE.U32 UR18, UR10, UR4, URZ ;  /* 0x000000040a1272a5 */ /* 0x000fe2000f8e003f */
[----:B------:R-:W-:Y:S01]  /*0960*/  BSSY B0, `(.L_x_4) ;  /* 0x000004a000007945 */ /* 0x000fe20003800000 */
[----:B------:R-:W-:-:S02]  /*0970*/  UIMAD UR11, UR10, UR5, UR11 ;  /* 0x000000050a0b72a4 */ /* 0x000fc4000f8e020b */
[----:B------:R-:W-:Y:S02]  /*0980*/  USHF.R.S32.HI UR12, URZ, 0x1f, UR6 ;  /* 0x0000001f3f0c7899 */ /* 0x000fe40008011406 */
[----:B------:R-:W-:Y:S02]  /*0990*/  ULDC.64 UR4, c[0x0][0x1c0] ;  /* 0x0000700000047ab9 */ /* 0x000fe40000000a00 */
[----:B------:R-:W-:Y:S02]  /*09a0*/  UIADD3 UR19, UR19, UR11, URZ ;  /* 0x0000000b13137290 */ /* 0x000fe4000fffe03f */
[----:B------:R-:W-:Y:S02]  /*09b0*/  UIMAD UR12, UR12, UR4, URZ ;  /* 0x000000040c0c72a4 */ /* 0x000fe4000f8e023f */
[----:B------:R-:W-:Y:S02]  /*09c0*/  UIMAD.WIDE.U32 UR18, UR6, UR4, UR18 ;  /* 0x00000004061272a5 */ /* 0x000fe4000f8e0012 */
[----:B------:R-:W-:-:S02]  /*09d0*/  UIMAD UR5, UR6, UR5, UR12 ;  /* 0x00000005060572a4 */ /* 0x000fc4000f8e020c */
[----:B------:R-:W-:Y:S02]  /*09e0*/  ULDC UR4, c[0x0][0x2c4] ;  /* 0x0000b10000047ab9 */ /* 0x000fe40000000800 */
[----:B------:R-:W-:Y:S01]  /*09f0*/  UIADD3 UR5, UR19, UR5, URZ ;  /* 0x0000000513057290 */ /* 0x000fe2000fffe03f */
[----:B---3--:R-:W-:Y:S01]  /*0a00*/  LEA.HI R2, R27, R196, RZ, 0x3 ;  /* 0x000000c41b027211 */ /* 0x008fe200078f18ff */
[----:B------:R-:W-:Y:S01]  /*0a10*/  IMAD.MOV.U32 R3, RZ, RZ, c[0x0][0x2c4] ;  /* 0x0000b100ff037624 */ /* 0x000fe200078e00ff */
[----:B------:R-:W-:Y:S02]  /*0a20*/  ULDC UR11, c[0x0][0x168] ;  /* 0x00005a00000b7ab9 */ /* 0x000fe40000000800 */
[----:B------:R-:W-:Y:S01]  /*0a30*/  LOP3.LUT R0, R2, 0xfffffff8, RZ, 0xc0, !PT ;  /* 0xfffffff802007812 */ /* 0x000fe200078ec0ff */
[----:B------:R-:W-:Y:S01]  /*0a40*/  UIMAD UR11, UR4, UR11, URZ ;  /* 0x0000000b040b72a4 */ /* 0x000fe2000f8e023f */
[----:B------:R-:W-:Y:S01]  /*0a50*/  ISETP.NE.AND P1, PT, R3, 0x1, PT ;  /* 0x000000010300780c */ /* 0x000fe20003f25270 */
[----:B------:R-:W-:Y:S01]  /*0a60*/  IMAD.U32 R3, RZ, RZ, UR19 ;  /* 0x00000013ff037e24 */ /* 0x000fe2000f8e00ff */
[----:B------:R-:W-:Y:S01]  /*0a70*/  SHF.R.S32.HI R11, RZ, 0x3, R2 ;  /* 0x00000003ff0b7819 */ /* 0x000fe20000011402 */
[----:B------:R-:W-:Y:S01]  /*0a80*/  IMAD.IADD R15, R196, 0x1, -R0 ;  /* 0x00000001c40f7824 */ /* 0x000fe200078e0a00 */
[----:B------:R-:W-:Y:S01]  /*0a90*/  MOV R3, UR5 ;  /* 0x0000000500037c02 */ /* 0x000fe20008000f00 */
[----:B------:R-:W-:-:S02]  /*0aa0*/  IMAD.U32 R2, RZ, RZ, UR18 ;  /* 0x00000012ff027e24 */ /* 0x000fc4000f8e00ff */
[C---:B------:R-:W-:Y:S02]  /*0ab0*/  IMAD R198, R15.reuse, 0x10, R11 ;  /* 0x000000100fc67824 */ /* 0x040fe400078e020b */
[----:B------:R-:W-:Y:S02]  /*0ac0*/  IMAD.SHL.U32 R14, R15, 0x8, RZ ;  /* 0x000000080f0e7824 */ /* 0x000fe400078e00ff */
[C---:B-1----:R-:W-:Y:S01]  /*0ad0*/  IMAD R5, R12.reuse, 0x80, R198 ;  /* 0x000000800c057824 */ /* 0x042fe200078e02c6 */
[----:B------:R1:W-:Y:S01]  /*0ae0*/  STL [R1+0x24], R198 ;  /* 0x000024c601007387 */ /* 0x0003e20000100800 */
[----:B------:R-:W-:Y:S02]  /*0af0*/  LEA R12, R12, R11, 0x7 ;  /* 0x0000000b0c0c7211 */ /* 0x000fe400078e38ff */
[----:B------:R-:W-:Y:S01]  /*0b00*/  @P1 IMAD.HI.U32 R0, R5, c[0x0][0x2c8], RZ ;  /* 0x0000b20005001a27 */ /* 0x000fe200078e00ff */
[----:B------:R-:W-:Y:S02]  /*0b10*/  SHF.R.S32.HI R241, RZ, 0x1f, R14 ;  /* 0x0000001ffff17819 */ /* 0x000fe4000001140e */
[----:B------:R-:W-:Y:S01]  /*0b20*/  ISETP.GE.AND P3, PT, R12, UR11, PT ;  /* 0x0000000b0c007c0c */ /* 0x000fe2000bf66270 */
[----:B------:R-:W-:Y:S01]  /*0b30*/  IMAD.MOV.U32 R4, RZ, RZ, R5 ;  /* 0x000000ffff047224 */ /* 0x000fe200078e0005 */
[----:B------:R-:W-:-:S04]  /*0b40*/  @P1 SHF.R.U32.HI R4, RZ, c[0x0][0x2cc], R0 ;  /* 0x0000b300ff041a19 */ /* 0x000fc80000011600 */
[--C-:B------:R-:W-:Y:S01]  /*0b50*/  SHF.R.S32.HI R6, RZ, 0x1f, R4.reuse ;  /* 0x0000001fff067819 */ /* 0x100fe20000011404 */
[----:B------:R-:W-:Y:S02]  /*0b60*/  IMAD.MOV R0, RZ, RZ, -R4 ;  /* 0x000000ffff007224 */ /* 0x000fe400078e0a04 */
[----:B------:R-:W-:-:S04]  /*0b70*/  IMAD.WIDE.U32 R2, R4, c[0x0][0x1b0], R2 ;  /* 0x00006c0004027a25 */ /* 0x000fc800078e0002 */
[----:B------:R-:W-:Y:S02]  /*0b80*/  IMAD R5, R0, c[0x0][0x2c4], R5 ;  /* 0x0000b10000057a24 */ /* 0x000fe400078e0205 */
[----:B------:R-:W-:-:S03]  /*0b90*/  IMAD R6, R6, c[0x0][0x1b0], RZ ;  /* 0x00006c0006067a24 */ /* 0x000fc600078e02ff */
[----:B------:R-:W-:Y:S01]  /*0ba0*/  SHF.R.S32.HI R0, RZ, 0x1f, R5 ;  /* 0x0000001fff007819 */ /* 0x000fe20000011405 */
[----:B------:R-:W-:-:S04]  /*0bb0*/  IMAD R4, R4, c[0x0][0x1b4], R6 ;  /* 0x00006d0004047a24 */ /* 0x000fc800078e0206 */
[----:B------:R-:W-:Y:S02]  /*0bc0*/  IMAD R0, R0, c[0x0][0x1a8], RZ ;  /* 0x00006a0000007a24 */ /* 0x000fe400078e02ff */
[----:B------:R-:W-:Y:S02]  /*0bd0*/  IMAD.IADD R3, R3, 0x1, R4 ;  /* 0x0000000103037824 */ /* 0x000fe400078e0204 */
[----:B------:R-:W-:Y:S01]  /*0be0*/  IMAD R4, R5, c[0x0][0x1ac], R0 ;  /* 0x00006b0005047a24 */ /* 0x000fe200078e0200 */
[----:B------:R-:W-:Y:S01]  /*0bf0*/  LOP3.LUT R0, R13, 0xfffffff0, RZ, 0xc0, !PT ;  /* 0xfffffff00d007812 */ /* 0x000fe200078ec0ff */
[----:B------:R-:W-:-:S04]  /*0c00*/  IMAD.WIDE.U32 R2, R5, c[0x0][0x1a8], R2 ;  /* 0x00006a0005027a25 */ /* 0x000fc800078e0002 */
[----:B------:R-:W-:Y:S01]  /*0c10*/  IMAD.IADD R4, R3, 0x1, R4 ;  /* 0x0000000103047824 */ /* 0x000fe200078e0204 */
[----:B------:R-:W-:Y:S01]  /*0c20*/  LEA R8, P1, R2, c[0x0][0x160], 0x1 ;  /* 0x0000580002087a11 */ /* 0x000fe200078208ff */
[----:B------:R-:W-:Y:S02]  /*0c30*/  IMAD.IADD R3, R196, 0x1, -R0 ;  /* 0x00000001c4037824 */ /* 0x000fe400078e0a00 */
[----:B------:R-:W-:Y:S01]  /*0c40*/  IMAD.SHL.U32 R0, R11, 0x40, RZ ;  /* 0x000000400b007824 */ /* 0x000fe200078e00ff */
[----:B------:R-:W-:Y:S01]  /*0c50*/  LEA.HI.X R5, R2, c[0x0][0x164], R4, 0x1, P1 ;  /* 0x0000590002057a11 */ /* 0x000fe200008f0c04 */
[----:B------:R1:W3:Y:S01]  /*0c60*/  SHFL.IDX PT, R6, R8, RZ, 0x181f ;  /* 0x00181fff08067589 */ /* 0x0002e200000e0000 */
[----:B------:R-:W-:Y:S02]  /*0c70*/  SHF.R.S32.HI R2, RZ, 0x1f, R3 ;  /* 0x0000001fff027819 */ /* 0x000fe40000011403 */
[----:B------:R-:W-:Y:S02]  /*0c80*/  LOP3.LUT R0, R0, 0x1c0, RZ, 0xc0, !PT ;  /* 0x000001c000007812 */ /* 0x000fe400078ec0ff */
[----:B------:R-:W-:-:S02]  /*0c90*/  LEA.HI R26, R2, R3, RZ, 0x3 ;  /* 0x00000003021a7211 */ /* 0x000fc400078f18ff */
[----:B------:R-:W-:Y:S02]  /*0ca0*/  LOP3.LUT R2, R0, 0x38, R14, 0xf8, !PT ;  /* 0x0000003800027812 */ /* 0x000fe400078ef80e */
[----:B------:R-:W-:Y:S02]  /*0cb0*/  LOP3.LUT R4, R26, 0xfffffff8, RZ, 0xc0, !PT ;  /* 0xfffffff81a047812 */ /* 0x000fe400078ec0ff */
[----:B------:R-:W-:-:S03]  /*0cc0*/  SHF.R.U32.HI R0, RZ, 0x3, R0 ;  /* 0x00000003ff007819 */ /* 0x000fc60000011600 */
[----:B------:R-:W-:Y:S01]  /*0cd0*/  IMAD.IADD R25, R3, 0x1, -R4 ;  /* 0x0000000103197824 */ /* 0x000fe200078e0a04 */
[----:B------:R-:W-:Y:S01]  /*0ce0*/  LOP3.LUT R2, R2, R0, RZ, 0x3c, !PT ;  /* 0x0000000002027212 */ /* 0x000fe200078e3cff */
[----:B------:R-:W-:Y:S02]  /*0cf0*/  IMAD.SHL.U32 R0, R9, 0x8, RZ ;  /* 0x0000000809007824 */ /* 0x000fe400078e00ff */
[----:B------:R-:W-:Y:S02]  /*0d00*/  IMAD.MOV.U32 R3, RZ, RZ, 0x10 ;  /* 0x00000010ff037424 */ /* 0x000fe400078e00ff */
[----:B------:R-:W-:Y:S01]  /*0d10*/  IMAD.MOV.U32 R4, RZ, RZ, 0x20 ;  /* 0x00000020ff047424 */ /* 0x000fe200078e00ff */
[----:B------:R-:W-:Y:S01]  /*0d20*/  LOP3.LUT R10, R2, 0xfffffe00, R0, 0xf8, !PT ;  /* 0xfffffe00020a7812 */ /* 0x000fe200078ef800 */
[----:B----4-:R4:W5:Y:S01]  /*0d30*/  @P0 R2UR UR14, R7 ;  /* 0x00000000070e03c2 */ /* 0x01096200000e0000 */
[----:B------:R-:W-:Y:S01]  /*0d40*/  ISETP.GE.AND P0, PT, R14, c[0x0][0x198], PT ;  /* 0x000066000e007a0c */ /* 0x000fe20003f06270 */
[----:B-----5:R-:W-:-:S03]  /*0d50*/  @!UP0 UMOV UR14, UR6 ;  /* 0x00000006000e8c82 */ /* 0x020fc60008000000 */
[----:B------:R-:W-:-:S05]  /*0d60*/  R2P PR, R25, 0x6 ;  /* 0x0000000619007804 */ /* 0x000fca0000000000 */
[----:B------:R-:W-:Y:S02]  /*0d70*/  SEL R3, R3, 0xfffffff0, !P1 ;  /* 0xfffffff003037807 */ /* 0x000fe40004800000 */
[----:B------:R-:W-:Y:S01]  /*0d80*/  SEL R4, R4, 0xffffffe0, !P2 ;  /* 0xffffffe004047807 */ /* 0x000fe20005000000 */
[----:B----4-:R1:W4:Y:S01]  /*0d90*/  SHFL.IDX PT, R7, R5, RZ, 0x181f ;  /* 0x00181fff05077589 */ /* 0x01032200000e0000 */
[----:B------:R-:W-:Y:S05]  /*0da0*/  @P3 BRA `(.L_x_5) ;  /* 0x0000005000003947 */ /* 0x000fea0003800000 */
[----:B---3--:R-:W-:Y:S01]  /*0db0*/  LEA R6, P1, R14, R6, 0x1 ;  /* 0x000000060e067211 */ /* 0x008fe200078208ff */
[----:B------:R-:W-:-:S03]  /*0dc0*/  IMAD.SHL.U32 R0, R10, 0x2, RZ ;  /* 0x000000020a007824 */ /* 0x000fc600078e00ff */
[----:B----4-:R-:W-:-:S05]  /*0dd0*/  LEA.HI.X R7, R14, R7, R241, 0x1, P1 ;  /* 0x000000070e077211 */ /* 0x010fca00008f0cf1 */
[----:B------:R-:W-:Y:S01]  /*0de0*/  @!PT LDS RZ, [RZ] ;  /* 0x00000000fffff984 */ /* 0x000fe20000000800 */
[----:B------:R3:W-:Y:S04]  /*0df0*/  LDGSTS.E.BYPASS.LTC128B.128 [R0+0x7100], [R6.64], !P0 ;  /* 0x0710000006007fae */ /* 0x0007e8000c101d50 */
.L_x_5:
[----:B---3--:R-:W-:Y:S05]  /*0e00*/  BSYNC B0 ;  /* 0x0000000000007941 */ /* 0x008fea0003800000 */
.L_x_4:
[----:B------:R-:W-:Y:S01]  /*0e10*/  IADD3 R2, R12, 0x10, RZ ;  /* 0x000000100c027810 */ /* 0x000fe20007ffe0ff */
[----:B------:R3:W1:Y:S01]  /*0e20*/  SHFL.IDX PT, R0, R5, 0x1, 0x181f ;  /* 0x00381f0005007f89 */ /* 0x00066200000e0000 */
[----:B------:R-:W-:Y:S02]  /*0e30*/  BSSY B0, `(.L_x_6) ;  /* 0x0000009000007945 */ /* 0x000fe40003800000 */
[----:B------:R-:W-:Y:S01]  /*0e40*/  ISETP.GE.AND P1, PT, R2, UR11, PT ;  /* 0x0000000b02007c0c */ /* 0x000fe2000bf26270 */
[----:B------:R3:W4:-:S12]  /*0e50*/  SHFL.IDX PT, R6, R8, 0x1, 0x181f ;  /* 0x00381f0008067f89 */ /* 0x00071800000e0000 */
[----:B------:R-:W-:Y:S05]  /*0e60*/  @P1 BRA `(.L_x_7) ;  /* 0x0000005000001947 */ /* 0x000fea0003800000 */
[----:B----4-:R-:W-:-:S04]  /*0e70*/  LEA R6, P1, R14, R6, 0x1 ;  /* 0x000000060e067211 */ /* 0x010fc800078208ff */
[----:B-1----:R-:W-:Y:S01]  /*0e80*/  LEA.HI.X R7, R14, R0, R241, 0x1, P1 ;  /* 0x000000000e077211 */ /* 0x002fe200008f0cf1 */
[----:B------:R-:W-:-:S05]  /*0e90*/  IMAD.SHL.U32 R0, R10, 0x2, RZ ;  /* 0x000000020a007824 */ /* 0x000fca00078e00ff */
[----:B------:R-:W-:Y:S01]  /*0ea0*/  @!PT LDS RZ, [RZ] ;  /* 0x00000000fffff984 */ /* 0x000fe20000000800 */
[----:B------:R1:W-:Y:S03]  /*0eb0*/  LDGSTS.E.BYPASS.LTC128B.128 [R0+0x7900], [R6.64], !P0 ;  /* 0x0790000006007fae */ /* 0x0003e6000c101d50 */
.L_x_7:
[----:B------:R-:W-:Y:S05]  /*0ec0*/  BSYNC B0 ;  /* 0x0000000000007941 */ /* 0x000fea0003800000 */
.L_x_6:
[----:B------:R-:W-:Y:S01]  /*0ed0*/  IADD3 R2, R12, 0x20, RZ ;  /* 0x000000200c027810 */ /* 0x000fe20007ffe0ff */
[----:B-1----:R1:W3:Y:S01]  /*0ee0*/  SHFL.IDX PT, R0, R5, 0x2, 0x181f ;  /* 0x00581f0005007f89 */ /* 0x0022e200000e0000 */
[----:B------:R-:W-:Y:S02]  /*0ef0*/  BSSY B0, `(.L_x_8) ;  /* 0x0000009000007945 */ /* 0x000fe40003800000 */
[----:B------:R-:W-:Y:S01]  /*0f00*/  ISETP.GE.AND P1, PT, R2, UR11, PT ;  /* 0x0000000b02007c0c */ /* 0x000fe2000bf26270 */
[----:B----4-:R1:W4:-:S12]  /*0f10*/  SHFL.IDX PT, R6, R8, 0x2, 0x181f ;  /* 0x00581f0008067f89 */ /* 0x01031800000e0000 */
[----:B------:R-:W-:Y:S05]  /*0f20*/  @P1 BRA `(.L_x_9) ;  /* 0x0000005000001947 */ /* 0x000fea0003800000 */
[----:B----4-:R-:W-:-:S04]  /*0f30*/  LEA R6, P1, R14, R6, 0x1 ;  /* 0x000000060e067211 */ /* 0x010fc800078208ff */
[----:B---3--:R-:W-:Y:S01]  /*0f40*/  LEA.HI.X R7, R14, R0, R241, 0x1, P1 ;  /* 0x000000000e077211 */ /* 0x008fe200008f0cf1 */
[----:B------:R-:W-:-:S05]  /*0f50*/  IMAD.SHL.U32 R0, R10, 0x2, RZ ;  /* 0x000000020a007824 */ /* 0x000fca00078e00ff */
[----:B------:R-:W-:Y:S01]  /*0f60*/  @!PT LDS RZ, [RZ] ;  /* 0x00000000fffff984 */ /* 0x000fe20000000800 */
[----:B------:R3:W-:Y:S03]  /*0f70*/  LDGSTS.E.BYPASS.LTC128B.128 [R0+0x8100], [R6.64], !P0 ;  /* 0x0810000006007fae */ /* 0x0007e6000c101d50 */
.L_x_9:
[----:B------:R-:W-:Y:S05]  /*0f80*/  BSYNC B0 ;  /* 0x0000000000007941 */ /* 0x000fea0003800000 */
.L_x_8:
[----:B------:R-:W-:Y:S01]  /*0f90*/  IADD3 R2, R12, 0x30, RZ ;  /* 0x000000300c027810 */ /* 0x000fe20007ffe0ff */
[----:B---3--:R3:W1:Y:S01]  /*0fa0*/  SHFL.IDX PT, R0, R5, 0x3, 0x181f ;  /* 0x00781f0005007f89 */ /* 0x00866200000e0000 */
[----:B------:R-:W-:Y:S02]  /*0fb0*/  BSSY B0, `(.L_x_10) ;  /* 0x0000009000007945 */ /* 0x000fe40003800000 */
[----:B------:R-:W-:Y:S01]  /*0fc0*/  ISETP.GE.AND P1, PT, R2, UR11, PT ;  /* 0x0000000b02007c0c */ /* 0x000fe2000bf26270 */
[----:B----4-:R3:W4:-:S12]  /*0fd0*/  SHFL.IDX PT, R6, R8, 0x3, 0x181f ;  /* 0x00781f0008067f89 */ /* 0x01071800000e0000 */
[----:B------:R-:W-:Y:S05]  /*0fe0*/  @P1 BRA `(.L_x_11) ;  /* 0x0000005000001947 */ /* 0x000fea0003800000 */
[----:B----4-:R-:W-:-:S04]  /*0ff0*/  LEA R6, P1, R14, R6, 0x1 ;  /* 0x000000060e067211 */ /* 0x010fc800078208ff */
[----:B-1----:R-:W-:Y:S01]  /*1000*/  LEA.HI.X R7, R14, R0, R241, 0x1, P1 ;  /* 0x000000000e077211 */ /* 0x002fe200008f0cf1 */
[----:B------:R-:W-:-:S05]  /*1010*/  IMAD.SHL.U32 R0, R10, 0x2, RZ ;  /* 0x000000020a007824 */ /* 0x000fca00078e00ff */
[----:B------:R-:W-:Y:S01]  /*1020*/  @!PT LDS RZ, [RZ] ;  /* 0x00000000fffff984 */ /* 0x000fe20000000800 */
[----:B------:R1:W-:Y:S03]  /*1030*/  LDGSTS.E.BYPASS.LTC128B.128 [R0+0x8900], [R6.64], !P0 ;  /* 0x0890000006007fae */ /* 0x0003e6000c101d50 */
.L_x_11:
[----:B------:R-:W-:Y:S05]  /*1040*/  BSYNC B0 ;  /* 0x0000000000007941 */ /* 0x000fea0003800000 */
.L_x_10:
        /* <DEDUP_REMOVED lines=11> */
.L_x_13:
[----:B------:R-:W-:Y:S05]  /*1100*/  BSYNC B0 ;  /* 0x0000000000007941 */ /* 0x000fea0003800000 */
.L_x_12:
        /* <DEDUP_REMOVED lines=11> */
.L_x_15:
[----:B------:R-:W-:Y:S05]  /*11c0*/  BSYNC B0 ;  /* 0x0000000000007941 */ /* 0x000fea0003800000 */
.L_x_14:
        /* <DEDUP_REMOVED lines=11> */
.L_x_17:
[----:B------:R-:W-:Y:S05]  /*1280*/  BSYNC B0 ;  /* 0x0000000000007941 */ /* 0x000fea0003800000 */
.L_x_16:
[----:B-1-3--:R-:W1:Y:S01]  /*1290*/  SHFL.IDX PT, R8, R8, 0x7, 0x181f ;  /* 0x00f81f0008087f89 */ /* 0x00ae6200000e0000 */
[----:B------:R-:W-:Y:S01]  /*12a0*/  UMOV UR6, 0x70 ;  /* 0x0000007000067882 */ /* 0x000fe20000000000 */
[----:B------:R-:W-:Y:S01]  /*12b0*/  MOV R0, c[0x0][0x2b8] ;  /* 0x0000ae0000007a02 */ /* 0x000fe20000000f00 */
[----:B------:R-:W-:Y:S01]  /*12c0*/  UIMAD UR6, UR7, UR6, -0x70 ;  /* 0xffffff90070674a4 */ /* 0x000fe2000f8e0206 */
[----:B------:R3:W5:Y:S01]  /*12d0*/  SHFL.IDX PT, R9, R5, 0x7, 0x181f ;  /* 0x00f81f0005097f89 */ /* 0x00076200000e0000 */
[----:B------:R-:W-:Y:S01]  /*12e0*/  SHF.L.U32 R197, R10, 0x1, RZ ;  /* 0x000000010ac57819 */ /* 0x000fe200000006ff */
[----:B------:R-:W-:Y:S01]  /*12f0*/  USHF.R.S32.HI UR18, URZ, 0x1f, UR14 ;  /* 0x0000001f3f127899 */ /* 0x000fe2000801140e */
[----:B------:R-:W-:Y:S01]  /*1300*/  ISETP.NE.AND P5, PT, R0, 0x1, PT ;  /* 0x000000010000780c */ /* 0x000fe20003fa5270 */
[----:B------:R-:W-:Y:S01]  /*1310*/  ULDC.64 UR4, c[0x0][0x2b0] ;  /* 0x0000ac0000047ab9 */ /* 0x000fe20000000a00 */
[----:B------:R-:W-:Y:S01]  /*1320*/  IADD3 R0, R198, UR6, RZ ;  /* 0x00000006c6007c10 */ /* 0x000fe2000fffe0ff */
[----:B------:R-:W-:Y:S01]  /*1330*/  UIMAD UR18, UR18, UR4, URZ ;  /* 0x00000004121272a4 */ /* 0x000fe2000f8e023f */
[----:B------:R-:W-:Y:S01]  /*1340*/  MOV R243, RZ ;  /* 0x000000ff00f37202 */ /* 0x000fe20000000f00 */
[----:B------:R-:W-:Y:S01]  /*1350*/  UIMAD.WIDE.U32 UR12, UR14, UR4, URZ ;  /* 0x000000040e0c72a5 */ /* 0x000fe2000f8e003f */
[C---:B------:R-:W-:Y:S01]  /*1360*/  ISETP.GE.AND P4, PT, R0.reuse, UR15, PT ;  /* 0x0000000f00007c0c */ /* 0x040fe2000bf86270 */
[----:B------:R-:W-:Y:S01]  /*1370*/  UIMAD UR14, UR14, UR5, UR18 ;  /* 0x000000050e0e72a4 */ /* 0x000fe2000f8e0212 */
[----:B--2---:R-:W-:Y:S01]  /*1380*/  IADD3 R2, R0, UR9, RZ ;  /* 0x0000000900027c10 */ /* 0x004fe2000fffe0ff */
[----:B------:R-:W-:Y:S01]  /*1390*/  UIADD3 UR19, UR7, -0x1, URZ ;  /* 0xffffffff07137890 */ /* 0x000fe2000fffe03f */
[----:B------:R-:W-:Y:S01]  /*13a0*/  ISETP.GT.OR P4, PT, R198, 0x6f, P4 ;  /* 0x0000006fc600780c */ /* 0x000fe20002784670 */
[----:B------:R-:W-:Y:S01]  /*13b0*/  UIADD3 UR14, UR13, UR14, URZ ;  /* 0x0000000e0d0e7290 */ /* 0x000fe2000fffe03f */
[----:B------:R-:W-:Y:S01]  /*13c0*/  MOV R0, R2 ;  /* 0x0000000200007202 */ /* 0x000fe20000000f00 */
[----:B------:R-:W-:Y:S01]  /*13d0*/  ULDC.64 UR4, c[0x0][0x1e8] ;  /* 0x00007a0000047ab9 */ /* 0x000fe20000000a00 */
[----:B------:R-:W-:-:S02]  /*13e0*/  SHF.R.S32.HI R22, RZ, 0x4, R13 ;  /* 0x00000004ff167819 */ /* 0x000fc4000001140d */
[----:B---3--:R-:W-:Y:S01]  /*13f0*/  IADD3 R5, R12, 0x70, RZ ;  /* 0x000000700c057810 */ /* 0x008fe20007ffe0ff */
[----:B------:R-:W-:Y:S03]  /*1400*/  STL [R1], R197 ;  /* 0x000000c501007387 */ /* 0x000fe60000100800 */
[----:B------:R-:W-:Y:S01]  /*1410*/  ISETP.GE.AND P3, PT, R5, UR11, PT ;  /* 0x0000000b05007c0c */ /* 0x000fe2000bf66270 */
[----:B------:R-:W-:-:S05]  /*1420*/  @P5 IMAD.HI.U32 R5, R2, c[0x0][0x2bc], RZ ;  /* 0x0000af0002055a27 */ /* 0x000fca00078e00ff */
[----:B------:R-:W-:-:S04]  /*1430*/  @P5 SHF.R.U32.HI R0, RZ, c[0x0][0x2c0], R5 ;  /* 0x0000b000ff005a19 */ /* 0x000fc80000011605 */
[----:B------:R-:W-:-:S03]  /*1440*/  @!P4 IADD3 R5, P1, R0, UR12, RZ ;  /* 0x0000000c0005cc10 */ /* 0x000fc6000ff3e0ff */
[----:B-1----:R-:W-:Y:S02]  /*1450*/  @!P3 LEA R8, P2, R14, R8, 0x1 ;  /* 0x000000080e08b211 */ /* 0x002fe400078408ff */
[----:B------:R-:W-:Y:S02]  /*1460*/  @!P4 LEA.HI.X.SX32 R7, R0, UR14, 0x1, P1 ;  /* 0x0000000e0007cc11 */ /* 0x000fe400088f0eff */
[----:B-----5:R-:W-:Y:S02]  /*1470*/  @!P3 LEA.HI.X R9, R14, R9, R241, 0x1, P2 ;  /* 0x000000090e09b211 */ /* 0x020fe400010f0cf1 */
[----:B----4-:R-:W-:-:S03]  /*1480*/  @!P4 LEA R6, P1, R5, c[0x0][0x2a0], 0x2 ;  /* 0x0000a8000506ca11 */ /* 0x010fc600078210ff */
[----:B------:R-:W-:Y:S01]  /*1490*/  @!PT LDS RZ, [RZ] ;  /* 0x00000000fffff984 */ /* 0x000fe20000000800 */
[----:B------:R1:W-:Y:S01]  /*14a0*/  @!P3 LDGSTS.E.BYPASS.LTC128B.128 [R197+0xa900], [R8.64], !P0 ;  /* 0x0a90000008c5bfae */ /* 0x0003e2000c101d50 */
[----:B------:R-:W-:-:S03]  /*14b0*/  @!P4 LEA.HI.X R7, R5, c[0x0][0x2a4], R7, 0x2, P1 ;  /* 0x0000a9000507ca11 */ /* 0x000fc600008f1407 */
[----:B------:R-:W0:Y:S04]  /*14c0*/  LDGDEPBAR ;  /* 0x00000000000079af */ /* 0x000e280000000000 */
[----:B------:R-:W-:Y:S06]  /*14d0*/  BAR.SYNC.DEFER_BLOCKING 0x0 ;  /* 0x0000000000007b1d */ /* 0x000fec0000010000 */
[----:B------:R2:W3:Y:S01]  /*14e0*/  @!P4 LDG.E R243, [R6.64] ;  /* 0x0000001006f3c981 */ /* 0x0004e2000c1e1900 */
[----:B------:R-:W-:Y:S01]  /*14f0*/  IADD3 R0, -R0, RZ, RZ ;  /* 0x000000ff00007210 */ /* 0x000fe20007ffe1ff */
[----:B------:R-:W-:Y:S01]  /*1500*/  USHF.R.S32.HI UR11, URZ, 0x1f, UR10 ;  /* 0x0000001f3f0b7899 */ /* 0x000fe2000801140a */
[----:B-1----:R-:W-:Y:S01]  /*1510*/  SHF.L.U32 R9, R11, 0x3, RZ ;  /* 0x000000030b097819 */ /* 0x002fe200000006ff */
[----:B------:R-:W-:Y:S01]  /*1520*/  UIMAD.WIDE.U32 UR20, UR10, UR4, URZ ;  /* 0x000000040a1472a5 */ /* 0x000fe2000f8e003f */
[----:B------:R-:W-:Y:S01]  /*1530*/  LEA.HI R10, R13, R22, RZ, 0x1 ;  /* 0x000000160d0a7211 */ /* 0x000fe200078f08ff */
[----:B------:R-:W-:Y:S01]  /*1540*/  IMAD R16, R0, c[0x0][0x2b8], R2 ;  /* 0x0000ae0000107a24 */ /* 0x000fe200078e0202 */
[----:B------:R-:W-:Y:S01]  /*1550*/  UIMAD UR18, UR11, UR4, URZ ;  /* 0x000000040b1272a4 */ /* 0x000fe2000f8e023f */
[----:B------:R-:W-:Y:S01]  /*1560*/  SHF.L.U32 R5, R15, 0x6, RZ ;  /* 0x000000060f057819 */ /* 0x000fe200000006ff */
[----:B------:R-:W-:Y:S01]  /*1570*/  UIMAD UR15, UR19, -0x70, UR15 ;  /* 0xffffff90130f78a4 */ /* 0x000fe2000f8e020f */
[----:B------:R-:W-:Y:S01]  /*1580*/  LOP3.LUT R10, R10, 0xfffffffe, RZ, 0xc0, !PT ;  /* 0xfffffffe0a0a7812 */ /* 0x000fe200078ec0ff */
[----:B------:R-:W-:Y:S01]  /*1590*/  UIMAD UR18, UR10, UR5, UR18 ;  /* 0x000000050a1272a4 */ /* 0x000fe2000f8e0212 */
[----:B------:R-:W-:Y:S01]  /*15a0*/  SHF.R.S32.HI R8, RZ, 0x1f, R16 ;  /* 0x0000001fff087819 */ /* 0x000fe20000011410 */
[----:B------:R-:W-:Y:S01]  /*15b0*/  STL [R1+0x4], R16 ;  /* 0x0000041001007387 */ /* 0x000fe20000100800 */
[----:B------:R-:W-:Y:S01]  /*15c0*/  LOP3.LUT R5, R5, 0x1c0, RZ, 0xc0, !PT ;  /* 0x000001c005057812 */ /* 0x000fe200078ec0ff */
[----:B------:R-:W-:Y:S01]  /*15d0*/  UIADD3 UR18, UR21, UR18, URZ ;  /* 0x0000001215127290 */ /* 0x000fe2000fffe03f */
[----:B------:R-:W-:Y:S01]  /*15e0*/  IADD3 R18, -R11, UR15, RZ ;  /* 0x0000000f0b127c10 */ /* 0x000fe2000fffe1ff */
[C---:B------:R-:W-:Y:S01]  /*15f0*/  IMAD R0, R8.reuse, c[0x0][0x1e0], RZ ;  /* 0x0000780008007a24 */ /* 0x040fe200078e02ff */
[----:B------:R-:W-:Y:S01]  /*1600*/  LOP3.LUT R9, R5, 0x8, R9, 0xf8, !PT ;  /* 0x0000000805097812 */ /* 0x000fe200078ef809 */
[----:B------:R-:W-:Y:S01]  /*1610*/  IMAD R8, R8, c[0x0][0x208], RZ ;  /* 0x0000820008087a24 */ /* 0x000fe200078e02ff */
[----:B------:R-:W-:Y:S01]  /*1620*/  ISETP.GE.AND P4, PT, R18, 0x1, PT ;  /* 0x000000011200780c */ /* 0x000fe20003f86270 */
[----:B------:R-:W-:Y:S01]  /*1630*/  IMAD R0, R16, c[0x0][0x1e4], R0 ;  /* 0x0000790010007a24 */ /* 0x000fe200078e0200 */
[----:B------:R-:W-:Y:S01]  /*1640*/  ISETP.GE.AND P3, PT, R18, 0x11, PT ;  /* 0x000000111200780c */ /* 0x000fe20003f66270 */
[C---:B------:R-:W-:Y:S01]  /*1650*/  IMAD R8, R16.reuse, c[0x0][0x20c], R8 ;  /* 0x0000830010087a24 */ /* 0x040fe200078e0208 */
[----:B------:R-:W-:Y:S01]  /*1660*/  SHF.R.U32.HI R5, RZ, 0x3, R5 ;  /* 0x00000003ff057819 */ /* 0x000fe20000011605 */
[----:B--2---:R-:W-:Y:S01]  /*1670*/  IMAD.WIDE.U32 R6, R16, c[0x0][0x1e0], RZ ;  /* 0x0000780010067a25 */ /* 0x004fe200078e00ff */
[----:B------:R-:W-:Y:S01]  /*1680*/  ISETP.GE.AND P6, PT, R14, c[0x0][0x1d4], PT ;  /* 0x000075000e007a0c */ /* 0x000fe20003fc6270 */
[----:B------:R-:W-:Y:S01]  /*1690*/  ULDC.64 UR4, c[0x0][0x210] ;  /* 0x0000840000047ab9 */ /* 0x000fe20000000a00 */
[----:B------:R-:W-:Y:S01]  /*16a0*/  LOP3.LUT R24, R9, R5, RZ, 0x3c, !PT ;  /* 0x0000000509187212 */ /* 0x000fe200078e3cff */
[----:B------:R-:W-:Y:S01]  /*16b0*/  IMAD R5, R16, c[0x0][0x1e0], RZ ;  /* 0x0000780010057a24 */ /* 0x000fe200078e02ff */
[----:B------:R-:W-:Y:S01]  /*16c0*/  IADD3 R7, R7, R0, RZ ;  /* 0x0000000007077210 */ /* 0x000fe20007ffe0ff */
[----:B------:R-:W-:Y:S01]  /*16d0*/  UIMAD.WIDE.U32 UR22, UR10, UR4, URZ ;  /* 0x000000040a1672a5 */ /* 0x000fe2000f8e003f */
[----:B------:R-:W-:Y:S01]  /*16e0*/  ISETP.GE.AND P2, PT, R18, 0x21, PT ;  /* 0x000000211200780c */ /* 0x000fe20003f46270 */
[----:B------:R-:W-:Y:S01]  /*16f0*/  UIMAD UR4, UR11, UR4, URZ ;  /* 0x000000040b0472a4 */ /* 0x000fe2000f8e023f */
[----:B------:R-:W-:Y:S01]  /*1700*/  IADD3 R22, R22, -R10, RZ ;  /* 0x8000000a16167210 */ /* 0x000fe20007ffe0ff */
[----:B------:R-:W-:Y:S01]  /*1710*/  UISETP.GT.AND UP0, UPT, UR19, UR8, UPT ;  /* 0x000000081300728c */ /* 0x000fe2000bf04270 */
[----:B------:R-:W-:Y:S01]  /*1720*/  MOV R9, UR10 ;  /* 0x0000000a00097c02 */ /* 0x000fe20008000f00 */
[----:B------:R-:W-:Y:S01]  /*1730*/  UIMAD UR4, UR10, UR5, UR4 ;  /* 0x000000050a0472a4 */ /* 0x000fe2000f8e0204 */
[----:B------:R-:W-:-:S02]  /*1740*/  LEA.HI R195, R27, R196, RZ, 0x5 ;  /* 0x000000c41bc37211 */ /* 0x000fc400078f28ff */
[----:B------:R-:W-:Y:S01]  /*1750*/  SHF.L.U32 R242, R14, 0x1, RZ ;  /* 0x000000010ef27819 */ /* 0x000fe200000006ff */
[----:B------:R-:W-:Y:S01]  /*1760*/  UIADD3 UR4, UR23, UR4, URZ ;  /* 0x0000000417047290 */ /* 0x000fe2000fffe03f */
[----:B---3--:R-:W-:Y:S01]  /*1770*/  SHF.R.S32.HI R23, RZ, 0x1f, R243 ;  /* 0x0000001fff177819 */ /* 0x008fe200000114f3 */
[----:B------:R-:W-:-:S04]  /*1780*/  IMAD.WIDE.U32 R6, R243, c[0x0][0x1f0], R6 ;  /* 0x00007c00f3067a25 */ /* 0x000fc800078e0006 */
[----:B------:R-:W-:Y:S01]  /*1790*/  IMAD R2, R23, c[0x0][0x1f0], RZ ;  /* 0x00007c0017027a24 */ /* 0x000fe200078e02ff */
[----:B------:R-:W-:Y:S01]  /*17a0*/  IADD3 R0, P0, R6, UR20, RZ ;  /* 0x0000001406007c10 */ /* 0x000fe2000ff1e0ff */
[C---:B------:R-:W-:Y:S02]  /*17b0*/  IMAD R5, R243.reuse, c[0x0][0x1f0], R5 ;  /* 0x00007c00f3057a24 */ /* 0x040fe400078e0205 */
[----:B------:R-:W-:Y:S02]  /*17c0*/  IMAD R2, R243, c[0x0][0x1f4], R2 ;  /* 0x00007d00f3027a24 */ /* 0x000fe400078e0202 */
[----:B------:R-:W-:-:S03]  /*17d0*/  IMAD R5, R9, c[0x0][0x1e8], R5 ;  /* 0x00007a0009057a24 */ /* 0x000fc600078e0205 */
[----:B------:R-:W-:Y:S02]  /*17e0*/  IADD3.X R6, R7, UR18, R2, P0, !PT ;  /* 0x0000001207067c10 */ /* 0x000fe400087fe402 */
[C---:B------:R-:W-:Y:S02]  /*17f0*/  LEA R2, P0, R0.reuse, c[0x0][0x1c8], 0x1 ;  /* 0x0000720000027a11 */ /* 0x040fe400078008ff */
[----:B------:R-:W-:Y:S02]  /*1800*/  LEA R5, R5, c[0x0][0x1c8], 0x1 ;  /* 0x0000720005057a11 */ /* 0x000fe400078e08ff */
[----:B------:R-:W-:Y:S01]  /*1810*/  LEA.HI.X R0, R0, c[0x0][0x1cc], R6, 0x1, P0 ;  /* 0x0000730000007a11 */ /* 0x000fe200000f0c06 */
[----:B------:R-:W1:Y:S01]  /*1820*/  SHFL.IDX PT, R12, R2, RZ, 0x181f ;  /* 0x00181fff020c7589 */ /* 0x000e6200000e0000 */
[----:B------:R-:W-:-:S03]  /*1830*/  IMAD.WIDE.U32 R6, R16, c[0x0][0x208], RZ ;  /* 0x0000820010067a25 */ /* 0x000fc600078e00ff */
[----:B------:R-:W2:Y:S02]  /*1840*/  SHFL.IDX PT, R11, R2, 0x1, 0x181f ;  /* 0x00381f00020b7f89 */ /* 0x000ea400000e0000 */
[----:B------:R-:W-:Y:S02]  /*1850*/  IADD3 R7, R7, R8, RZ ;  /* 0x0000000807077210 */ /* 0x000fe40007ffe0ff */
[----:B------:R-:W3:Y:S03]  /*1860*/  SHFL.IDX PT, R13, R0, RZ, 0x181f ;  /* 0x00181fff000d7589 */ /* 0x000ee600000e0000 */
[----:B------:R-:W-:Y:S01]  /*1870*/  IMAD.WIDE.U32 R6, R243, c[0x0][0x218], R6 ;  /* 0x00008600f3067a25 */ /* 0x000fe200078e0006 */
[----:B------:R-:W4:Y:S04]  /*1880*/  SHFL.IDX PT, R21, R0, 0x1, 0x181f ;  /* 0x00381f0000157f89 */ /* 0x000f2800000e0000 */
[----:B------:R-:W5:Y:S04]  /*1890*/  SHFL.IDX PT, R19, R2, 0x2, 0x181f ;  /* 0x00581f0002137f89 */ /* 0x000f6800000e0000 */
[----:B------:R-:W5:Y:S04]  /*18a0*/  SHFL.IDX PT, R20, R0, 0x2, 0x181f ;  /* 0x00581f0000147f89 */ /* 0x000f6800000e0000 */
[----:B------:R-:W5:Y:S01]  /*18b0*/  SHFL.IDX PT, R16, R2, 0x3, 0x181f ;  /* 0x00781f0002107f89 */ /* 0x000f6200000e0000 */
[----:B-1----:R-:W-:-:S03]  /*18c0*/  @P4 LEA R12, P1, R14, R12, 0x1 ;  /* 0x0000000c0e0c4211 */ /* 0x002fc600078208ff */
[----:B------:R-:W1:Y:S01]  /*18d0*/  SHFL.IDX PT, R17, R0, 0x3, 0x181f ;  /* 0x00781f0000117f89 */ /* 0x000e6200000e0000 */
[C---:B--2---:R-:W-:Y:S02]  /*18e0*/  @P3 LEA R10, P0, R14.reuse, R11, 0x1 ;  /* 0x0000000b0e0a3211 */ /* 0x044fe400078008ff */
[C-C-:B---3--:R-:W-:Y:S02]  /*18f0*/  @P4 LEA.HI.X R13, R14.reuse, R13, R241.reuse, 0x1, P1 ;  /* 0x0000000d0e0d4211 */ /* 0x148fe400008f0cf1 */
[----:B----4-:R-:W-:-:S03]  /*1900*/  @P3 LEA.HI.X R11, R14, R21, R241, 0x1, P0 ;  /* 0x000000150e0b3211 */ /* 0x010fc600000f0cf1 */
[----:B------:R2:W-:Y:S01]  /*1910*/  @P4 LDGSTS.E.BYPASS.LTC128B.128 [R197+0x3900], [R12.64], !P6 ;  /* 0x039000000cc54fae */ /* 0x0005e2000f101d50 */
[----:B------:R-:W-:Y:S02]  /*1920*/  ISETP.GE.AND P0, PT, R18, 0x31, PT ;  /* 0x000000311200780c */ /* 0x000fe40003f06270 */
[----:B-----5:R-:W-:Y:S01]  /*1930*/  @P2 LEA R8, P1, R14, R19, 0x1 ;  /* 0x000000130e082211 */ /* 0x020fe200078208ff */
[----:B------:R3:W-:Y:S01]  /*1940*/  @P3 LDGSTS.E.BYPASS.LTC128B.128 [R197+0x4100], [R10.64], !P6 ;  /* 0x041000000ac53fae */ /* 0x0007e2000f101d50 */
[----:B------:R-:W-:Y:S02]  /*1950*/  ISETP.GE.AND P4, PT, R18, 0x41, PT ;  /* 0x000000411200780c */ /* 0x000fe40003f86270 */
[----:B------:R-:W-:Y:S01]  /*1960*/  @P2 LEA.HI.X R9, R14, R20, R241, 0x1, P1 ;  /* 0x000000140e092211 */ /* 0x000fe200008f0cf1 */
[----:B------:R-:W-:Y:S01]  /*1970*/  SHFL.IDX PT, R19, R0, 0x5, 0x181f ;  /* 0x00b81f0000137f89 */ /* 0x000fe200000e0000 */
[----:B------:R-:W-:-:S03]  /*1980*/  ISETP.GE.AND P3, PT, R18, 0x51, PT ;  /* 0x000000511200780c */ /* 0x000fc60003f66270 */
[----:B------:R4:W-:Y:S01]  /*1990*/  @P2 LDGSTS.E.BYPASS.LTC128B.128 [R197+0x4900], [R8.64], !P6 ;  /* 0x0490000008c52fae */ /* 0x0009e2000f101d50 */
[----:B------:R-:W-:-:S03]  /*19a0*/  ISETP.GE.AND P2, PT, R18, 0x61, PT ;  /* 0x000000611200780c */ /* 0x000fc60003f46270 */
[----:B--2---:R-:W-:Y:S04]  /*19b0*/  SHFL.IDX PT, R12, R2, 0x5, 0x181f ;  /* 0x00b81f00020c7f89 */ /* 0x004fe800000e0000 */
[----:B---3--:R2:W3:Y:S04]  /*19c0*/  SHFL.IDX PT, R10, R2, 0x4, 0x181f ;  /* 0x00981f00020a7f89 */ /* 0x0084e800000e0000 */
[----:B------:R-:W5:Y:S01]  /*19d0*/  SHFL.IDX PT, R11, R0, 0x4, 0x181f ;  /* 0x00981f00000b7f89 */ /* 0x000f6200000e0000 */
[----:B----4-:R-:W-:-:S03]  /*19e0*/  @P0 LEA R8, P1, R14, R16, 0x1 ;  /* 0x000000100e080211 */ /* 0x010fc600078208ff */
[----:B------:R-:W4:Y:S01]  /*19f0*/  SHFL.IDX PT, R16, R5, 0x6, 0x181f ;  /* 0x00d81f0005107f89 */ /* 0x000f2200000e0000 */
[----:B-1----:R-:W-:-:S03]  /*1a00*/  @P0 LEA.HI.X R9, R14, R17, R241, 0x1, P1 ;  /* 0x000000110e090211 */ /* 0x002fc600008f0cf1 */
[----:B------:R1:W4:Y:S04]  /*1a10*/  SHFL.IDX PT, R17, R0, 0x6, 0x181f ;  /* 0x00d81f0000117f89 */ /* 0x00032800000e0000 */
[----:B------:R4:W-:Y:S01]  /*1a20*/  @P0 LDGSTS.E.BYPASS.LTC128B.128 [R197+0x5100], [R8.64], !P6 ;  /* 0x0510000008c50fae */ /* 0x0009e2000f101d50 */
[----:B--2---:R-:W-:Y:S02]  /*1a30*/  SHF.L.U32 R2, R25, 0x6, RZ ;  /* 0x0000000619027819 */ /* 0x004fe400000006ff */
[----:B---3--:R-:W-:-:S04]  /*1a40*/  @P4 LEA R10, P1, R14, R10, 0x1 ;  /* 0x0000000a0e0a4211 */ /* 0x008fc800078208ff */
[----:B-----5:R-:W-:-:S05]  /*1a50*/  @P4 LEA.HI.X R11, R14, R11, R241, 0x1, P1 ;  /* 0x0000000b0e0b4211 */ /* 0x020fca00008f0cf1 */
[----:B------:R2:W-:Y:S01]  /*1a60*/  @P4 LDGSTS.E.BYPASS.LTC128B.128 [R197+0x5900], [R10.64], !P6 ;  /* 0x059000000ac54fae */ /* 0x0005e2000f101d50 */
[----:B-1----:R-:W-:Y:S01]  /*1a70*/  LOP3.LUT R0, R2, 0x1c0, RZ, 0xc0, !PT ;  /* 0x000001c002007812 */ /* 0x002fe200078ec0ff */
[----:B------:R-:W-:-:S04]  /*1a80*/  IMAD R2, R23, c[0x0][0x218], RZ ;  /* 0x0000860017027a24 */ /* 0x000fc800078e02ff */
[----:B------:R-:W-:Y:S01]  /*1a90*/  IMAD R5, R243, c[0x0][0x21c], R2 ;  /* 0x00008700f3057a24 */ /* 0x000fe200078e0202 */
[----:B------:R-:W-:Y:S02]  /*1aa0*/  IADD3 R2, P0, R6, UR22, RZ ;  /* 0x0000001606027c10 */ /* 0x000fe4000ff1e0ff */
[----:B------:R-:W-:Y:S02]  /*1ab0*/  SHF.L.U32 R6, R22, 0x3, RZ ;  /* 0x0000000316067819 */ /* 0x000fe400000006ff */
[----:B----4-:R-:W-:Y:S02]  /*1ac0*/  @P3 LEA R8, P1, R14, R12, 0x1 ;  /* 0x0000000c0e083211 */ /* 0x010fe400078208ff */
[----:B------:R-:W-:Y:S02]  /*1ad0*/  IADD3.X R13, R7, UR4, R5, P0, !PT ;  /* 0x00000004070d7c10 */ /* 0x000fe400087fe405 */
[----:B------:R-:W-:Y:S02]  /*1ae0*/  LOP3.LUT R12, R0, 0x8, R6, 0xf8, !PT ;  /* 0x00000008000c7812 */ /* 0x000fe400078ef806 */
[----:B------:R-:W-:-:S02]  /*1af0*/  SHF.R.U32.HI R7, RZ, 0x3, R0 ;  /* 0x00000003ff077819 */ /* 0x000fc40000011600 */
[C-C-:B------:R-:W-:Y:S02]  /*1b00*/  @P3 LEA.HI.X R9, R14.reuse, R19, R241.reuse, 0x1, P1 ;  /* 0x000000130e093211 */ /* 0x140fe400008f0cf1 */
[----:B------:R-:W-:Y:S02]  /*1b10*/  @P2 LEA R6, P1, R14, R16, 0x1 ;  /* 0x000000100e062211 */ /* 0x000fe400078208ff */
[----:B------:R-:W-:Y:S01]  /*1b20*/  LOP3.LUT R117, R12, R7, RZ, 0x3c, !PT ;  /* 0x000000070c757212 */ /* 0x000fe200078e3cff */
[----:B------:R1:W-:Y:S01]  /*1b30*/  @P3 LDGSTS.E.BYPASS.LTC128B.128 [R197+0x6100], [R8.64], !P6 ;  /* 0x0610000008c53fae */ /* 0x0003e2000f101d50 */
[----:B------:R-:W-:Y:S02]  /*1b40*/  @P2 LEA.HI.X R7, R14, R17, R241, 0x1, P1 ;  /* 0x000000110e072211 */ /* 0x000fe400008f0cf1 */
[----:B------:R-:W-:Y:S02]  /*1b50*/  LEA R5, P0, R2, c[0x0][0x1f8], 0x1 ;  /* 0x00007e0002057a11 */ /* 0x000fe400078008ff */
[----:B------:R-:W-:Y:S01]  /*1b60*/  LEA R0, R22, R24, 0x9 ;  /* 0x0000001816007211 */ /* 0x000fe200078e48ff */
[----:B------:R3:W-:Y:S01]  /*1b70*/  @P2 LDGSTS.E.BYPASS.LTC128B.128 [R197+0x6900], [R6.64], !P6 ;  /* 0x0690000006c52fae */ /* 0x0007e2000f101d50 */
[----:B------:R-:W-:-:S02]  /*1b80*/  LEA.HI.X R2, R2, c[0x0][0x1fc], R13, 0x1, P0 ;  /* 0x00007f0002027a11 */ /* 0x000fc400000f0c0d */
[----:B------:R-:W-:Y:S01]  /*1b90*/  LOP3.LUT P0, RZ, R15, 0x2, RZ, 0xc0, !PT ;  /* 0x000000020fff7812 */ /* 0x000fe2000780c0ff */
[----:B------:R-:W0:Y:S01]  /*1ba0*/  LDGDEPBAR ;  /* 0x00000000000079af */ /* 0x000e220000000000 */
[----:B------:R-:W-:Y:S02]  /*1bb0*/  SHF.L.U32 R119, R0, 0x1, RZ ;  /* 0x0000000100777819 */ /* 0x000fe400000006ff */
[C---:B------:R-:W-:Y:S01]  /*1bc0*/  SHF.L.U64.HI R241, R14.reuse, 0x1, R241 ;  /* 0x000000010ef17819 */ /* 0x040fe200000102f1 */
[----:B--2---:R-:W2:Y:S01]  /*1bd0*/  SHFL.IDX PT, R10, R5, RZ, 0x181f ;  /* 0x00181fff050a7589 */ /* 0x004ea200000e0000 */
[C---:B------:R-:W-:Y:S02]  /*1be0*/  IADD3 R0, R119.reuse, 0x3900, RZ ;  /* 0x0000390077007810 */ /* 0x040fe40007ffe0ff */
[----:B------:R-:W-:Y:S01]  /*1bf0*/  IADD3 R234, R119, 0x3920, RZ ;  /* 0x0000392077ea7810 */ /* 0x000fe20007ffe0ff */
[----:B------:R-:W-:Y:S01]  /*1c00*/  SHFL.IDX PT, R11, R2, RZ, 0x181f ;  /* 0x00181fff020b7589 */ /* 0x000fe200000e0000 */
[----:B------:R-:W-:-:S03]  /*1c10*/  ISETP.GE.AND P3, PT, R14, c[0x0][0x1d4], PT ;  /* 0x000075000e007a0c */ /* 0x000fc60003f66270 */
[----:B------:R-:W-:Y:S01]  /*1c20*/  @P0 IADD3 R234, R0, -0x20, RZ ;  /* 0xffffffe000ea0810 */ /* 0x000fe20007ffe0ff */
[----:B------:R-:W-:Y:S01]  /*1c30*/  SHFL.IDX PT, R13, R2, 0x1, 0x181f ;  /* 0x00381f00020d7f89 */ /* 0x000fe200000e0000 */
[C---:B------:R-:W-:Y:S02]  /*1c40*/  ISETP.LT.OR P0, PT, R18.reuse, 0x1, P3 ;  /* 0x000000011200780c */ /* 0x040fe40001f01670 */
[----:B------:R-:W-:Y:S01]  /*1c50*/  ISETP.LT.OR P2, PT, R18, 0x11, P3 ;  /* 0x000000111200780c */ /* 0x000fe20001f41670 */
[----:B-1----:R-:W1:Y:S01]  /*1c60*/  SHFL.IDX PT, R9, R5, 0x1, 0x181f ;  /* 0x00381f0005097f89 */ /* 0x002e6200000e0000 */
[C---:B------:R-:W-:Y:S02]  /*1c70*/  IADD3 R240, R234.reuse, 0x800, RZ ;  /* 0x00000800eaf07810 */ /* 0x040fe40007ffe0ff */
[C---:B------:R-:W-:Y:S01]  /*1c80*/  IADD3 R239, R234.reuse, 0x1000, RZ ;  /* 0x00001000eaef7810 */ /* 0x040fe20007ffe0ff */
[----:B------:R-:W4:Y:S01]  /*1c90*/  SHFL.IDX PT, R8, R5, 0x2, 0x181f ;  /* 0x00581f0005087f89 */ /* 0x000f2200000e0000 */
[----:B------:R-:W-:Y:S01]  /*1ca0*/  IADD3 R238, R234, 0x1800, RZ ;  /* 0x00001800eaee7810 */ /* 0x000fe20007ffe0ff */
[----:B------:R-:W-:-:S04]  /*1cb0*/  DEPBAR.LE SB0, 0x1 ;  /* 0x000080400000791a */ /* 0x000fc80000000000 */
[----:B------:R-:W-:-:S04]  /*1cc0*/  DEPBAR.LE SB0, 0x0 ;  /* 0x000080000000791a */ /* 0x000fc80000000000 */
[----:B------:R-:W-:Y:S01]  /*1cd0*/  BAR.SYNC.DEFER_BLOCKING 0x0 ;  /* 0x0000000000007b1d */ /* 0x000fe20000010000 */
[----:B---3--:R-:W-:Y:S02]  /*1ce0*/  SHF.L.U32 R7, R26, 0x6, RZ ;  /* 0x000000061a077819 */ /* 0x008fe400000006ff */
[----:B------:R-:W-:Y:S02]  /*1cf0*/  SHF.L.U32 R6, R195, 0x5, RZ ;  /* 0x00000005c3067819 */ /* 0x000fe400000006ff */
[----:B------:R-:W-:Y:S01]  /*1d00*/  LOP3.LUT R116, R7, 0xfffffe00, RZ, 0xc0, !PT ;  /* 0xfffffe0007747812 */ /* 0x000fe200078ec0ff */
[----:B------:R-:W3:Y:S01]  /*1d10*/  SHFL.IDX PT, R19, R5, 0x3, 0x181f ;  /* 0x00781f0005137f89 */ /* 0x000ee200000e0000 */
[----:B------:R-:W-:Y:S02]  /*1d20*/  LOP3.LUT R0, R6, 0x7ffffc00, RZ, 0xc0, !PT ;  /* 0x7ffffc0006007812 */ /* 0x000fe400078ec0ff */
[----:B--2---:R-:W-:Y:S01]  /*1d30*/  IADD3 R16, P1, R10, R242, RZ ;  /* 0x000000f20a107210 */ /* 0x004fe20007f3e0ff */
[----:B------:R-:W2:Y:S01]  /*1d40*/  SHFL.IDX PT, R21, R2, 0x2, 0x181f ;  /* 0x00581f0002157f89 */ /* 0x000ea200000e0000 */
[----:B------:R-:W-:-:S02]  /*1d50*/  IADD3 R0, R117, R116, R0 ;  /* 0x0000007475007210 */ /* 0x000fc40007ffe000 */
[-C--:B-1----:R-:W-:Y:S01]  /*1d60*/  IADD3 R12, P4, R9, R242.reuse, RZ ;  /* 0x000000f2090c7210 */ /* 0x082fe20007f9e0ff */
[----:B------:R-:W1:Y:S01]  /*1d70*/  SHFL.IDX PT, R20, R5, 0x4, 0x181f ;  /* 0x00981f0005147f89 */ /* 0x000e6200000e0000 */
[----:B------:R-:W-:Y:S02]  /*1d80*/  SHF.L.U32 R230, R0, 0x1, RZ ;  /* 0x0000000100e67819 */ /* 0x000fe400000006ff */
[-C--:B------:R-:W-:Y:S01]  /*1d90*/  IADD3.X R17, R11, R241.reuse, RZ, P1, !PT ;  /* 0x000000f10b117210 */ /* 0x080fe20000ffe4ff */
[----:B------:R-:W5:Y:S01]  /*1da0*/  SHFL.IDX PT, R23, R2, 0x3, 0x181f ;  /* 0x00781f0002177f89 */ /* 0x000f6200000e0000 */
[----:B----4-:R-:W-:Y:S02]  /*1db0*/  IADD3 R8, P1, R8, R242, RZ ;  /* 0x000000f208087210 */ /* 0x010fe40007f3e0ff */
[----:B------:R-:W-:Y:S01]  /*1dc0*/  IADD3.X R13, R13, R241, RZ, P4, !PT ;  /* 0x000000f10d0d7210 */ /* 0x000fe200027fe4ff */
[----:B------:R-:W4:Y:S01]  /*1dd0*/  SHFL.IDX PT, R22, R2, 0x4, 0x181f ;  /* 0x00981f0002167f89 */ /* 0x000f2200000e0000 */
[----:B------:R-:W-:-:S02]  /*1de0*/  LEA R233, R3, R230, 0x1 ;  /* 0x000000e603e97211 */ /* 0x000fc400078e08ff */
[----:B------:R-:W-:Y:S01]  /*1df0*/  LEA R231, R4, R230, 0x1 ;  /* 0x000000e604e77211 */ /* 0x000fe200078e08ff */
[----:B------:R-:W-:Y:S01]  /*1e00*/  LDSM.16.M88.4 R36, [R230+0x7100] ;  /* 0x00710000e624783b */ /* 0x000fe20000000200 */
[C---:B------:R-:W-:Y:S02]  /*1e10*/  IADD3 R237, R234.reuse, 0x2000, RZ ;  /* 0x00002000eaed7810 */ /* 0x040fe40007ffe0ff */
[----:B------:R-:W-:Y:S01]  /*1e20*/  LEA R232, R3, R231, 0x1 ;  /* 0x000000e703e87211 */ /* 0x000fe200078e08ff */
[----:B------:R-:W4:Y:S01]  /*1e30*/  LDSM.16.M88.4 R48, [R119+0x3900] ;  /* 0x003900007730783b */ /* 0x000f220000000200 */
[----:B---3--:R-:W-:Y:S02]  /*1e40*/  IADD3 R6, P4, R19, R242, RZ ;  /* 0x000000f213067210 */ /* 0x008fe40007f9e0ff */
[----:B------:R-:W-:Y:S01]  /*1e50*/  IADD3 R236, R234, 0x2800, RZ ;  /* 0x00002800eaec7810 */ /* 0x000fe20007ffe0ff */
[----:B------:R-:W-:Y:S01]  /*1e60*/  SHFL.IDX PT, R0, R5, 0x5, 0x181f ;  /* 0x00b81f0005007f89 */ /* 0x000fe200000e0000 */
[----:B--2---:R-:W-:-:S02]  /*1e70*/  IADD3.X R9, R21, R241, RZ, P1, !PT ;  /* 0x000000f115097210 */ /* 0x004fc40000ffe4ff */
[----:B------:R-:W-:Y:S01]  /*1e80*/  IADD3 R235, R234, 0x3000, RZ ;  /* 0x00003000eaeb7810 */ /* 0x000fe20007ffe0ff */
[----:B------:R-:W-:Y:S01]  /*1e90*/  SHFL.IDX PT, R5, R5, 0x6, 0x181f ;  /* 0x00d81f0005057f89 */ /* 0x000fe200000e0000 */
[----:B-1----:R-:W-:-:S03]  /*1ea0*/  IADD3 R10, P1, R20, R242, RZ ;  /* 0x000000f2140a7210 */ /* 0x002fc60007f3e0ff */
[----:B------:R-:W-:Y:S01]  /*1eb0*/  SHFL.IDX PT, R14, R2, 0x5, 0x181f ;  /* 0x00b81f00020e7f89 */ /* 0x000fe200000e0000 */
[-C--:B-----5:R-:W-:Y:S02]  /*1ec0*/  IADD3.X R7, R23, R241.reuse, RZ, P4, !PT ;  /* 0x000000f117077210 */ /* 0x0a0fe400027fe4ff */
[----:B------:R-:W-:Y:S01]  /*1ed0*/  ISETP.LT.OR P4, PT, R18, 0x21, P3 ;  /* 0x000000211200780c */ /* 0x000fe20001f81670 */
[----:B------:R-:W1:Y:S01]  /*1ee0*/  LDSM.16.M88.4 R32, [R230+0x9100] ;  /* 0x00910000e620783b */ /* 0x000e620000000200 */
[----:B----4-:R-:W-:Y:S02]  /*1ef0*/  IADD3.X R11, R22, R241, RZ, P1, !PT ;  /* 0x000000f1160b7210 */ /* 0x010fe40000ffe4ff */
[C---:B------:R-:W-:Y:S01]  /*1f00*/  ISETP.LT.OR P1, PT, R18.reuse, 0x31, P3 ;  /* 0x000000311200780c */ /* 0x040fe20001f21670 */
[----:B------:R-:W-:Y:S04]  /*1f10*/  SHFL.IDX PT, R2, R2, 0x6, 0x181f ;  /* 0x00d81f0002027f89 */ /* 0x000fe800000e0000 */
[----:B------:R-:W-:Y:S04]  /*1f20*/  LDSM.16.M88.4 R80, [R119+0x4100] ;  /* 0x004100007750783b */ /* 0x000fe80000000200 */
[----:B------:R-:W-:Y:S04]  /*1f30*/  LDSM.16.M88.4 R88, [R119+0x4900] ;  /* 0x004900007758783b */ /* 0x000fe80000000200 */
[----:B------:R-:W-:Y:S04]  /*1f40*/  LDSM.16.M88.4 R96, [R119+0x5100] ;  /* 0x005100007760783b */ /* 0x000fe80000000200 */
[----:B------:R-:W-:Y:S04]  /*1f50*/  LDSM.16.M88.4 R104, [R119+0x5900] ;  /* 0x005900007768783b */ /* 0x000fe80000000200 */
[----:B------:R-:W-:Y:S01]  /*1f60*/  LDSM.16.M88.4 R112, [R119+0x6100] ;  /* 0x006100007770783b */ /* 0x000fe20000000200 */
[----:B------:R-:W-:Y:S03]  /*1f70*/  HMMA.16816.F32.BF16 R68, R36, R50, RZ ;  /* 0x000000322444723c */ /* 0x000fe600000418ff */
[----:B------:R-:W-:Y:S04]  /*1f80*/  LDSM.16.M88.4 R124, [R119+0x6900] ;  /* 0x00690000777c783b */ /* 0x000fe80000000200 */
[----:B------:R-:W-:Y:S04]  /*1f90*/  LDSM.16.M88.4 R28, [R233+0x7100] ;  /* 0x00710000e91c783b */ /* 0x000fe80000000200 */
[----:B------:R-:W-:Y:S04]  /*1fa0*/  LDSM.16.M88.4 R24, [R233+0x9100] ;  /* 0x00910000e918783b */ /* 0x000fe80000000200 */
[----:B------:R-:W2:Y:S01]  /*1fb0*/  LDSM.16.M88.4 R52, [R234] ;  /* 0x00000000ea34783b */ /* 0x000ea20000000200 */
[----:B-1----:R-:W-:Y:S03]  /*1fc0*/  HMMA.16816.F32.BF16 R56, R32, R48, RZ ;  /* 0x000000302038723c */ /* 0x002fe600000418ff */
[----:B------:R-:W-:Y:S04]  /*1fd0*/  LDSM.16.M88.4 R84, [R234+0x800] ;  /* 0x00080000ea54783b */ /* 0x000fe80000000200 */
[----:B------:R-:W-:Y:S04]  /*1fe0*/  LDSM.16.M88.4 R92, [R234+0x1000] ;  /* 0x00100000ea5c783b */ /* 0x000fe80000000200 */
[----:B------:R-:W-:Y:S04]  /*1ff0*/  LDSM.16.M88.4 R100, [R234+0x1800] ;  /* 0x00180000ea64783b */ /* 0x000fe80000000200 */
[----:B------:R-:W-:Y:S04]  /*2000*/  LDSM.16.M88.4 R108, [R234+0x2000] ;  /* 0x00200000ea6c783b */ /* 0x000fe80000000200 */
[----:B------:R-:W-:Y:S04]  /*2010*/  LDSM.16.M88.4 R120, [R234+0x2800] ;  /* 0x00280000ea78783b */ /* 0x000fe80000000200 */
[----:B------:R-:W-:Y:S04]  /*2020*/  LDSM.16.M88.4 R128, [R234+0x3000] ;  /* 0x00300000ea80783b */ /* 0x000fe80000000200 */
[----:B------:R-:W-:Y:S01]  /*2030*/  @!PT LDS RZ, [RZ] ;  /* 0x00000000fffff984 */ /* 0x000fe20000000800 */
[----:B------:R-:W-:Y:S01]  /*2040*/  @!PT LDS RZ, [RZ] ;  /* 0x00000000fffff984 */ /* 0x000fe20000000800 */
[----:B------:R-:W-:Y:S01]  /*2050*/  @!PT LDS RZ, [RZ] ;  /* 0x00000000fffff984 */ /* 0x000fe20000000800 */
[----:B------:R1:W-:Y:S01]  /*2060*/  LDGSTS.E.BYPASS.LTC128B.128 [R197+0x100], [R16.64], !P0 ;  /* 0x0010000010c57fae */ /* 0x0003e2000c101d50 */
[----:B------:R-:W-:-:S03]  /*2070*/  ISETP.LT.OR P0, PT, R18, 0x41, P3 ;  /* 0x000000411200780c */ /* 0x000fc60001f01670 */
[----:B------:R3:W-:Y:S01]  /*2080*/  LDGSTS.E.BYPASS.LTC128B.128 [R197+0x900], [R12.64], !P2 ;  /* 0x009000000cc57fae */ /* 0x0007e2000d101d50 */
[----:B------:R-:W-:-:S03]  /*2090*/  LOP3.LUT P2, RZ, R15, 0x4, RZ, 0xc0, !PT ;  /* 0x000000040fff7812 */ /* 0x000fc6000784c0ff */
[----:B------:R4:W-:Y:S01]  /*20a0*/  LDGSTS.E.BYPASS.LTC128B.128 [R197+0x1100], [R8.64], !P4 ;  /* 0x0110000008c57fae */ /* 0x0009e2000e101d50 */
[C---:B------:R-:W-:Y:S02]  /*20b0*/  ISETP.LT.OR P4, PT, R18.reuse, 0x51, P3 ;  /* 0x000000511200780c */ /* 0x040fe40001f81670 */
[----:B------:R-:W-:Y:S01]  /*20c0*/  ISETP.LT.OR P3, PT, R18, 0x61, P3 ;  /* 0x000000611200780c */ /* 0x000fe20001f61670 */
[----:B------:R5:W-:Y:S01]  /*20d0*/  LDGSTS.E.BYPASS.LTC128B.128 [R197+0x1900], [R6.64], !P1 ;  /* 0x0190000006c57fae */ /* 0x000be2000c901d50 */
[----:B--2---:R-:W-:Y:S03]  /*20e0*/  HMMA.16816.F32.BF16 R56, R24, R52, R56 ;  /* 0x000000341838723c */ /* 0x004fe60000041838 */
[----:B------:R2:W-:Y:S01]  /*20f0*/  LDGSTS.E.BYPASS.LTC128B.128 [R197+0x2100], [R10.64], !P0 ;  /* 0x021000000ac57fae */ /* 0x0005e2000c101d50 */
[----:B----4-:R-:W-:Y:S02]  /*2100*/  IADD3 R8, P1, R0, R242, RZ ;  /* 0x000000f200087210 */ /* 0x010fe40007f3e0ff */
[----:B-----5:R-:W-:-:S02]  /*2110*/  MOV R7, 0x40 ;  /* 0x0000004000077802 */ /* 0x020fc40000000f00 */
[----:B------:R-:W-:Y:S02]  /*2120*/  IADD3 R6, P0, R5, R242, RZ ;  /* 0x000000f205067210 */ /* 0x000fe40007f1e0ff */
[----:B------:R-:W-:Y:S02]  /*2130*/  SEL R0, R7, 0xffffffc0, !P2 ;  /* 0xffffffc007007807 */ /* 0x000fe40005000000 */
[-C--:B------:R-:W-:Y:S02]  /*2140*/  IADD3.X R9, R14, R241.reuse, RZ, P1, !PT ;  /* 0x000000f10e097210 */ /* 0x080fe40000ffe4ff */
[----:B---3--:R-:W-:Y:S01]  /*2150*/  HMMA.16816.F32.BF16 R12, R36, R48, RZ ;  /* 0x00000030240c723c */ /* 0x008fe200000418ff */
[----:B------:R-:W-:Y:S02]  /*2160*/  IADD3.X R7, R2, R241, RZ, P0, !PT ;  /* 0x000000f102077210 */ /* 0x000fe400007fe4ff */
[----:B------:R-:W-:Y:S01]  /*2170*/  IADD3 R229, R119, R0, RZ ;  /* 0x0000000077e57210 */ /* 0x000fe20007ffe0ff */
[----:B------:R2:W-:Y:S01]  /*2180*/  LDGSTS.E.BYPASS.LTC128B.128 [R197+0x2900], [R8.64], !P4 ;  /* 0x0290000008c57fae */ /* 0x0005e2000e101d50 */
[----:B------:R-:W-:-:S02]  /*2190*/  IADD3 R228, R0, R234, RZ ;  /* 0x000000ea00e47210 */ /* 0x000fc40007ffe0ff */
[----:B------:R-:W-:Y:S01]  /*21a0*/  IADD3 R2, R197, 0x100, RZ ;  /* 0x00000100c5027810 */ /* 0x000fe20007ffe0ff */
[----:B------:R3:W-:Y:S01]  /*21b0*/  LDGSTS.E.BYPASS.LTC128B.128 [R197+0x3100], [R6.64], !P3 ;  /* 0x0310000006c57fae */ /* 0x0007e2000d901d50 */
[----:B------:R-:W-:Y:S02]  /*21c0*/  PLOP3.LUT P0, PT, PT, PT, UP0, 0x80, 0x0 ;  /* 0x000000000000781c */ /* 0x000fe40003f0f008 */
[----:B------:R-:W-:Y:S01]  /*21d0*/  ISETP.GT.AND P4, PT, R198, 0x6f, PT ;  /* 0x0000006fc600780c */ /* 0x000fe20003f84270 */
[----:B------:R-:W-:Y:S04]  /*21e0*/  LDSM.16.M88.4 R40, [R229+0x3900] ;  /* 0x00390000e528783b */ /* 0x000fe80000000200 */
[----:B------:R-:W4:Y:S04]  /*21f0*/  LDSM.16.M88.4 R20, [R231+0x7100] ;  /* 0x00710000e714783b */ /* 0x000f280000000200 */
[----:B-1----:R-:W1:Y:S04]  /*2200*/  LDSM.16.M88.4 R16, [R231+0x9100] ;  /* 0x00910000e710783b */ /* 0x002e680000000200 */
[----:B------:R-:W-:Y:S01]  /*2210*/  HMMA.16816.F32.BF16 R60, R28, R52, R12 ;  /* 0x000000341c3c723c */ /* 0x000fe2000004180c */
[----:B------:R-:W-:Y:S04]  /*2220*/  LDSM.16.M88.4 R44, [R228] ;  /* 0x00000000e42c783b */ /* 0x000fe80000000200 */
[----:B------:R-:W5:Y:S04]  /*2230*/  LDSM.16.M88.4 R12, [R232+0x7100] ;  /* 0x00710000e80c783b */ /* 0x000f680000000200 */
[----:B--2---:R-:W2:Y:S04]  /*2240*/  LDSM.16.M88.4 R8, [R232+0x9100] ;  /* 0x00910000e808783b */ /* 0x004ea80000000200 */
[----:B------:R-:W0:Y:S04]  /*2250*/  LDGDEPBAR ;  /* 0x00000000000079af */ /* 0x000e280000000000 */
[----:B------:R-:W-:Y:S07]  /*2260*/  STL [R1+0xc], R2 ;  /* 0x00000c0201007387 */ /* 0x000fee0000100800 */
[----:B----4-:R-:W-:Y:S08]  /*2270*/  HMMA.16816.F32.BF16 R64, R20, R40, R60 ;  /* 0x000000281440723c */ /* 0x010ff0000004183c */
[----:B------:R-:W-:Y:S08]  /*2280*/  HMMA.16816.F32.BF16 R60, R32, R50, RZ ;  /* 0x00000032203c723c */ /* 0x000ff000000418ff */
[----:B-1----:R-:W-:Y:S08]  /*2290*/  HMMA.16816.F32.BF16 R48, R16, R40, R56 ;  /* 0x000000281030723c */ /* 0x002ff00000041838 */
[----:B------:R-:W-:Y:S08]  /*22a0*/  HMMA.16816.F32.BF16 R56, R28, R54, R68 ;  /* 0x000000361c38723c */ /* 0x000ff00000041844 */
[----:B-----5:R-:W-:Y:S08]  /*22b0*/  HMMA.16816.F32.BF16 R68, R12, R44, R64 ;  /* 0x0000002c0c44723c */ /* 0x020ff00000041840 */
[----:B------:R-:W-:Y:S08]  /*22c0*/  HMMA.16816.F32.BF16 R64, R24, R54, R60 ;  /* 0x000000361840723c */ /* 0x000ff0000004183c */
[----:B------:R-:W-:Y:S08]  /*22d0*/  HMMA.16816.F32.BF16 R60, R36, R80, RZ ;  /* 0x00000050243c723c */ /* 0x000ff000000418ff */
[----:B--2---:R-:W-:Y:S01]  /*22e0*/  HMMA.16816.F32.BF16 R76, R8, R44, R48 ;  /* 0x0000002c084c723c */ /* 0x004fe20000041830 */
[----:B------:R-:W1:Y:S01]  /*22f0*/  LDSM.16.M88.4 R48, [R229+0x4100] ;  /* 0x00410000e530783b */ /* 0x000e620000000200 */
[----:B------:R-:W-:-:S04]  /*2300*/  FMUL.FTZ R0, R68, c[0x0][0x320] ;  /* 0x0000c80044007a20 */ /* 0x000fc80000410000 */
[----:B------:R2:W4:Y:S02]  /*2310*/  MUFU.TANH R194, R0 ;  /* 0x0000000000c27308 */ /* 0x0005240000002400 */
[----:B------:R-:W-:Y:S08]  /*2320*/  HMMA.16816.F32.BF16 R52, R20, R42, R56 ;  /* 0x0000002a1434723c */ /* 0x000ff00000041838 */
[----:B------:R-:W-:Y:S01]  /*2330*/  HMMA.16816.F32.BF16 R56, R32, R80, RZ ;  /* 0x000000502038723c */ /* 0x000fe200000418ff */
[----:B--2---:R-:W-:-:S07]  /*2340*/  FMUL.FTZ R0, R69, c[0x0][0x320] ;  /* 0x0000c80045007a20 */ /* 0x004fce0000410000 */
[----:B------:R-:W-:Y:S01]  /*2350*/  HMMA.16816.F32.BF16 R60, R28, R84, R60 ;  /* 0x000000541c3c723c */ /* 0x000fe2000004183c */
[----:B------:R2:W1:Y:S07]  /*2360*/  MUFU.TANH R193, R0 ;  /* 0x0000000000c17308 */ /* 0x00046e0000002400 */
[----:B------:R-:W-:Y:S01]  /*2370*/  HMMA.16816.F32.BF16 R64, R16, R42, R64 ;  /* 0x0000002a1040723c */ /* 0x000fe20000041840 */
[----:B------:R-:W5:Y:S01]  /*2380*/  LDSM.16.M88.4 R40, [R228+0x800] ;  /* 0x00080000e428783b */ /* 0x000f620000000200 */
[----:B--2---:R-:W-:-:S04]  /*2390*/  FMUL.FTZ R0, R70, c[0x0][0x320] ;  /* 0x0000c80046007a20 */ /* 0x004fc80000410000 */
[----:B------:R2:W2:Y:S10]  /*23a0*/  MUFU.TANH R192, R0 ;  /* 0x0000000000c07308 */ /* 0x0004b40000002400 */
[----:B-1----:R-:W-:Y:S08]  /*23b0*/  HMMA.16816.F32.BF16 R60, R20, R48, R60 ;  /* 0x00000030143c723c */ /* 0x002ff0000004183c */
[----:B------:R-:W-:Y:S01]  /*23c0*/  HMMA.16816.F32.BF16 R72, R8, R46, R64 ;  /* 0x0000002e0848723c */ /* 0x000fe20000041840 */
[----:B--2---:R-:W-:-:S07]  /*23d0*/  FMUL.FTZ R0, R71, c[0x0][0x320] ;  /* 0x0000c80047007a20 */ /* 0x004fce0000410000 */
[----:B------:R-:W-:Y:S01]  /*23e0*/  HMMA.16816.F32.BF16 R68, R12, R46, R52 ;  /* 0x0000002e0c44723c */ /* 0x000fe20000041834 */
[----:B------:R1:W2:Y:S07]  /*23f0*/  MUFU.TANH R191, R0 ;  /* 0x0000000000bf7308 */ /* 0x0002ae0000002400 */
[----:B------:R-:W-:Y:S08]  /*2400*/  HMMA.16816.F32.BF16 R52, R24, R84, R56 ;  /* 0x000000541834723c */ /* 0x000ff00000041838 */
[----:B------:R-:W-:Y:S01]  /*2410*/  HMMA.16816.F32.BF16 R56, R36, R82, RZ ;  /* 0x000000522438723c */ /* 0x000fe200000418ff */
[----:B-1----:R-:W-:-:S04]  /*2420*/  FMUL.FTZ R0, R76, c[0x0][0x320] ;  /* 0x0000c8004c007a20 */ /* 0x002fc80000410000 */
[----:B------:R1:W1:Y:S03]  /*2430*/  MUFU.TANH R190, R0 ;  /* 0x0000000000be7308 */ /* 0x0002660000002400 */
[----:B------:R-:W-:Y:S08]  /*2440*/  HMMA.16816.F32.BF16 R64, R32, R82, RZ ;  /* 0x000000522040723c */ /* 0x000ff000000418ff */
[----:B------:R-:W-:Y:S01]  /*2450*/  HMMA.16816.F32.BF16 R44, R16, R48, R52 ;  /* 0x00000030102c723c */ /* 0x000fe20000041834 */
[----:B-1----:R-:W-:-:S07]  /*2460*/  FMUL.FTZ R0, R77, c[0x0][0x320] ;  /* 0x0000c8004d007a20 */ /* 0x002fce0000410000 */
[-C--:B------:R-:W-:Y:S01]  /*2470*/  HMMA.16816.F32.BF16 R52, R28, R86.reuse, R56 ;  /* 0x000000561c34723c */ /* 0x080fe20000041838 */
[----:B------:R1:W1:Y:S07]  /*2480*/  MUFU.TANH R189, R0 ;  /* 0x0000000000bd7308 */ /* 0x00026e0000002400 */
[----:B------:R-:W-:Y:S08]  /*2490*/  HMMA.16816.F32.BF16 R64, R24, R86, R64 ;  /* 0x000000561840723c */ /* 0x000ff00000041840 */
[----:B------:R-:W-:Y:S01]  /*24a0*/  HMMA.16816.F32.BF16 R56, R32, R88, RZ ;  /* 0x000000582038723c */ /* 0x000fe200000418ff */
[----:B-1----:R-:W-:-:S04]  /*24b0*/  FMUL.FTZ R0, R78, c[0x0][0x320] ;  /* 0x0000c8004e007a20 */ /* 0x002fc80000410000 */
[----:B------:R1:W1:Y:S03]  /*24c0*/  MUFU.TANH R185, R0 ;  /* 0x0000000000b97308 */ /* 0x0002660000002400 */
[-C--:B------:R-:W-:Y:S08]  /*24d0*/  HMMA.16816.F32.BF16 R52, R20, R50.reuse, R52 ;  /* 0x000000321434723c */ /* 0x080ff00000041834 */
[----:B------:R-:W-:Y:S01]  /*24e0*/  HMMA.16816.F32.BF16 R64, R16, R50, R64 ;  /* 0x000000321040723c */ /* 0x000fe20000041840 */
[----:B------:R-:W-:Y:S01]  /*24f0*/  LDSM.16.M88.4 R48, [R228+0x1000] ;  /* 0x00100000e430783b */ /* 0x000fe20000000200 */
[----:B-1----:R-:W-:-:S06]  /*2500*/  FMUL.FTZ R0, R79, c[0x0][0x320] ;  /* 0x0000c8004f007a20 */ /* 0x002fcc0000410000 */
[----:B-----5:R-:W-:Y:S01]  /*2510*/  HMMA.16816.F32.BF16 R76, R8, R40, R44 ;  /* 0x00000028084c723c */ /* 0x020fe2000004182c */
[----:B------:R-:W1:Y:S01]  /*2520*/  LDSM.16.M88.4 R44, [R229+0x4900] ;  /* 0x00490000e52c783b */ /* 0x000e620000000200 */
[----:B------:R5:W1:Y:S02]  /*2530*/  MUFU.TANH R186, R0 ;  /* 0x0000000000ba7308 */ /* 0x000a640000002400 */
[----:B-----5:R-:W-:-:S06]  /*2540*/  FMUL.FTZ R0, R68, c[0x0][0x320] ;  /* 0x0000c80044007a20 */ /* 0x020fcc0000410000 */
[----:B------:R5:W1:Y:S02]  /*2550*/  MUFU.TANH R188, R0 ;  /* 0x0000000000bc7308 */ /* 0x000a640000002400 */
[----:B-----5:R-:W-:-:S06]  /*2560*/  FMUL.FTZ R0, R69, c[0x0][0x320] ;  /* 0x0000c80045007a20 */ /* 0x020fcc0000410000 */
[----:B------:R5:W1:Y:S02]  /*2570*/  MUFU.TANH R187, R0 ;  /* 0x0000000000bb7308 */ /* 0x000a640000002400 */
[----:B-----5:R-:W-:-:S06]  /*2580*/  FMUL.FTZ R0, R70, c[0x0][0x320] ;  /* 0x0000c80046007a20 */ /* 0x020fcc0000410000 */
[----:B------:R5:W1:Y:S02]  /*2590*/  MUFU.TANH R184, R0 ;  /* 0x0000000000b87308 */ /* 0x000a640000002400 */
[----:B-----5:R-:W-:Y:S02]  /*25a0*/  FMUL.FTZ R0, R71, c[0x0][0x320] ;  /* 0x0000c80047007a20 */ /* 0x020fe40000410000 */
[----:B------:R-:W-:Y:S04]  /*25b0*/  HMMA.16816.F32.BF16 R68, R12, R40, R60 ;  /* 0x000000280c44723c */ /* 0x000fe8000004183c */
[----:B------:R5:W1:Y:S04]  /*25c0*/  MUFU.TANH R183, R0 ;  /* 0x0000000000b77308 */ /* 0x000a680000002400 */
[----:B------:R-:W-:Y:S01]  /*25d0*/  HMMA.16816.F32.BF16 R60, R36, R88, RZ ;  /* 0x00000058243c723c */ /* 0x000fe200000418ff */
[----:B-----5:R-:W-:-:S04]  /*25e0*/  FMUL.FTZ R0, R72, c[0x0][0x320] ;  /* 0x0000c80048007a20 */ /* 0x020fc80000410000 */
[----:B------:R5:W1:Y:S11]  /*25f0*/  MUFU.TANH R182, R0 ;  /* 0x0000000000b67308 */ /* 0x000a760000002400 */
[----:B------:R-:W-:Y:S08]  /*2600*/  @!UPT UIADD3 URZ, URZ, URZ, URZ ;  /* 0x0000003f3f3ff290 */ /* 0x000ff0000fffe03f */
[----:B------:R-:W-:Y:S01]  /*2610*/  HMMA.16816.F32.BF16 R60, R28, R92, R60 ;  /* 0x0000005c1c3c723c */ /* 0x000fe2000004183c */
[----:B-----5:R-:W-:-:S04]  /*2620*/  FMUL.FTZ R0, R73, c[0x0][0x320] ;  /* 0x0000c80049007a20 */ /* 0x020fc80000410000 */
[----:B------:R5:W2:Y:S11]  /*2630*/  MUFU.TANH R181, R0 ;  /* 0x0000000000b57308 */ /* 0x000ab60000002400 */
[----:B------:R-:W-:Y:S08]  /*2640*/  @!UPT UIADD3 URZ, URZ, URZ, URZ ;  /* 0x0000003f3f3ff290 */ /* 0x000ff0000fffe03f */
[----:B-1----:R-:W-:Y:S01]  /*2650*/  HMMA.16816.F32.BF16 R60, R20, R44, R60 ;  /* 0x0000002c143c723c */ /* 0x002fe2000004183c */
[----:B-----5:R-:W-:-:S04]  /*2660*/  FMUL.FTZ R0, R74, c[0x0][0x320] ;  /* 0x0000c8004a007a20 */ /* 0x020fc80000410000 */
[----:B------:R1:W1:Y:S02]  /*2670*/  MUFU.TANH R177, R0 ;  /* 0x0000000000b17308 */ /* 0x0002640000002400 */
[----:B-1----:R-:W-:Y:S02]  /*2680*/  FMUL.FTZ R0, R75, c[0x0][0x320] ;  /* 0x0000c8004b007a20 */ /* 0x002fe40000410000 */
[----:B------:R-:W-:Y:S04]  /*2690*/  HMMA.16816.F32.BF16 R72, R8, R42, R64 ;  /* 0x0000002a0848723c */ /* 0x000fe80000041840 */
[----:B------:R1:W1:Y:S04]  /*26a0*/  MUFU.TANH R178, R0 ;  /* 0x0000000000b27308 */ /* 0x0002680000002400 */
[----:B------:R-:W-:Y:S01]  /*26b0*/  HMMA.16816.F32.BF16 R64, R32, R90, RZ ;  /* 0x0000005a2040723c */ /* 0x000fe200000418ff */
[----:B-1----:R-:W-:-:S04]  /*26c0*/  FMUL.FTZ R0, R68, c[0x0][0x320] ;  /* 0x0000c80044007a20 */ /* 0x002fc80000410000 */
[----:B------:R1:W1:Y:S11]  /*26d0*/  MUFU.TANH R180, R0 ;  /* 0x0000000000b47308 */ /* 0x0002760000002400 */
[----:B------:R-:W-:Y:S08]  /*26e0*/  @!UPT UIADD3 URZ, URZ, URZ, URZ ;  /* 0x0000003f3f3ff290 */ /* 0x000ff0000fffe03f */
[----:B------:R-:W-:Y:S01]  /*26f0*/  HMMA.16816.F32.BF16 R64, R24, R94, R64 ;  /* 0x0000005e1840723c */ /* 0x000fe20000041840 */
[----:B-1----:R-:W-:-:S04]  /*2700*/  FMUL.FTZ R0, R69, c[0x0][0x320] ;  /* 0x0000c80045007a20 */ /* 0x002fc80000410000 */
[----:B------:R1:W1:Y:S11]  /*2710*/  MUFU.TANH R179, R0 ;  /* 0x0000000000b37308 */ /* 0x0002760000002400 */
[----:B------:R-:W-:Y:S08]  /*2720*/  @!UPT UIADD3 URZ, URZ, URZ, URZ ;  /* 0x0000003f3f3ff290 */ /* 0x000ff0000fffe03f */
[----:B------:R-:W-:Y:S01]  /*2730*/  HMMA.16816.F32.BF16 R64, R16, R46, R64 ;  /* 0x0000002e1040723c */ /* 0x000fe20000041840 */
[----:B-1----:R-:W-:-:S04]  /*2740*/  FMUL.FTZ R0, R70, c[0x0][0x320] ;  /* 0x0000c80046007a20 */ /* 0x002fc80000410000 */
[----:B------:R1:W1:Y:S02]  /*2750*/  MUFU.TANH R176, R0 ;  /* 0x0000000000b07308 */ /* 0x0002640000002400 */
[----:B-1----:R-:W-:Y:S02]  /*2760*/  FMUL.FTZ R0, R71, c[0x0][0x320] ;  /* 0x0000c80047007a20 */ /* 0x002fe40000410000 */
[----:B------:R-:W-:Y:S04]  /*2770*/  HMMA.16816.F32.BF16 R68, R12, R42, R52 ;  /* 0x0000002a0c44723c */ /* 0x000fe80000041834 */
[----:B------:R1:W1:Y:S04]  /*2780*/  MUFU.TANH R175, R0 ;  /* 0x0000000000af7308 */ /* 0x0002680000002400 */
[----:B------:R-:W-:Y:S08]  /*2790*/  HMMA.16816.F32.BF16 R52, R24, R92, R56 ;  /* 0x0000005c1834723c */ /* 0x000ff00000041838 */
[----:B------:R-:W-:Y:S01]  /*27a0*/  HMMA.16816.F32.BF16 R56, R36, R90, RZ ;  /* 0x0000005a2438723c */ /* 0x000fe200000418ff */
[----:B-1----:R-:W-:-:S04]  /*27b0*/  FMUL.FTZ R0, R76, c[0x0][0x320] ;  /* 0x0000c8004c007a20 */ /* 0x002fc80000410000 */
[----:B------:R1:W1:Y:S11]  /*27c0*/  MUFU.TANH R174, R0 ;  /* 0x0000000000ae7308 */ /* 0x0002760000002400 */
[----:B------:R-:W-:Y:S01]  /*27d0*/  HMMA.16816.F32.BF16 R40, R16, R44, R52 ;  /* 0x0000002c1028723c */ /* 0x000fe20000041834 */
[----:B-1----:R-:W-:-:S07]  /*27e0*/  FMUL.FTZ R0, R77, c[0x0][0x320] ;  /* 0x0000c8004d007a20 */ /* 0x002fce0000410000 */
[----:B------:R-:W-:Y:S01]  /*27f0*/  HMMA.16816.F32.BF16 R52, R28, R94, R56 ;  /* 0x0000005e1c34723c */ /* 0x000fe20000041838 */
[----:B------:R1:W1:Y:S07]  /*2800*/  MUFU.TANH R173, R0 ;  /* 0x0000000000ad7308 */ /* 0x00026e0000002400 */
[----:B------:R-:W-:Y:S01]  /*2810*/  HMMA.16816.F32.BF16 R56, R32, R96, RZ ;  /* 0x000000602038723c */ /* 0x000fe200000418ff */
[----:B-1----:R-:W-:-:S04]  /*2820*/  FMUL.FTZ R0, R78, c[0x0][0x320] ;  /* 0x0000c8004e007a20 */ /* 0x002fc80000410000 */
[----:B------:R1:W1:Y:S02]  /*2830*/  MUFU.TANH R169, R0 ;  /* 0x0000000000a97308 */ /* 0x0002640000002400 */
[----:B-1----:R-:W-:Y:S02]  /*2840*/  FMUL.FTZ R0, R79, c[0x0][0x320] ;  /* 0x0000c8004f007a20 */ /* 0x002fe40000410000 */
[----:B------:R-:W-:Y:S04]  /*2850*/  HMMA.16816.F32.BF16 R76, R8, R48, R40 ;  /* 0x00000030084c723c */ /* 0x000fe80000041828 */
[----:B------:R1:W1:Y:S04]  /*2860*/  MUFU.TANH R170, R0 ;  /* 0x0000000000aa7308 */ /* 0x0002680000002400 */
[----:B------:R-:W-:Y:S01]  /*2870*/  HMMA.16816.F32.BF16 R40, R20, R46, R52 ;  /* 0x0000002e1428723c */ /* 0x000fe20000041834 */
[----:B------:R-:W5:Y:S07]  /*2880*/  LDSM.16.M88.4 R52, [R229+0x5100] ;  /* 0x00510000e534783b */ /* 0x000f6e0000000200 */
[----:B------:R-:W-:Y:S01]  /*2890*/  HMMA.16816.F32.BF16 R44, R24, R100, R56 ;  /* 0x00000064182c723c */ /* 0x000fe20000041838 */
[----:B-1----:R-:W-:-:S04]  /*28a0*/  FMUL.FTZ R0, R68, c[0x0][0x320] ;  /* 0x0000c80044007a20 */ /* 0x002fc80000410000 */
[----:B------:R1:W1:Y:S02]  /*28b0*/  MUFU.TANH R172, R0 ;  /* 0x0000000000ac7308 */ /* 0x0002640000002400 */
[----:B-1----:R-:W-:-:S06]  /*28c0*/  FMUL.FTZ R0, R69, c[0x0][0x320] ;  /* 0x0000c80045007a20 */ /* 0x002fcc0000410000 */
[----:B------:R1:W1:Y:S11]  /*28d0*/  MUFU.TANH R171, R0 ;  /* 0x0000000000ab7308 */ /* 0x0002760000002400 */
[----:B-----5:R-:W-:Y:S01]  /*28e0*/  HMMA.16816.F32.BF16 R44, R16, R52, R44 ;  /* 0x00000034102c723c */ /* 0x020fe2000004182c */
[----:B-1----:R-:W-:-:S04]  /*28f0*/  FMUL.FTZ R0, R70, c[0x0][0x320] ;  /* 0x0000c80046007a20 */ /* 0x002fc80000410000 */
        /* <DEDUP_REMOVED lines=14> */
[----:B------:R1:W1:Y:S03]  /*29e0*/  MUFU.TANH R118, R0 ;  /* 0x0000000000767308 */ /* 0x0002660000002400 */
[----:B------:R-:W-:Y:S01]  /*29f0*/  HMMA.16816.F32.BF16 R60, R32, R98, RZ ;  /* 0x00000062203c723c */ /* 0x000fe200000418ff */
[----:B-1----:R-:W-:-:S07]  /*2a00*/  FMUL.FTZ R0, R75, c[0x0][0x320] ;  /* 0x0000c8004b007a20 */ /* 0x002fce0000410000 */
[----:B------:R-:W-:Y:S01]  /*2a10*/  HMMA.16816.F32.BF16 R72, R8, R50, R64 ;  /* 0x000000320848723c */ /* 0x000fe20000041840 */
[----:B------:R1:W1:Y:S11]  /*2a20*/  MUFU.TANH R158, R0 ;  /* 0x00000000009e7308 */ /* 0x0002760000002400 */
[----:B------:R-:W-:Y:S04]  /*2a30*/  @!UPT UIADD3 URZ, URZ, URZ, URZ ;  /* 0x0000003f3f3ff290 */ /* 0x000fe8000fffe03f */
[----:B------:R-:W-:Y:S08]  /*2a40*/  HMMA.16816.F32.BF16 R64, R24, R102, R60 ;  /* 0x000000661840723c */ /* 0x000ff0000004183c */
[----:B------:R-:W-:Y:S01]  /*2a50*/  HMMA.16816.F32.BF16 R60, R36, R104, RZ ;  /* 0x00000068243c723c */ /* 0x000fe200000418ff */
[----:B-1----:R-:W-:-:S04]  /*2a60*/  FMUL.FTZ R0, R68, c[0x0][0x320] ;  /* 0x0000c80044007a20 */ /* 0x002fc80000410000 */
[----:B------:R1:W1:Y:S11]  /*2a70*/  MUFU.TANH R164, R0 ;  /* 0x0000000000a47308 */ /* 0x0002760000002400 */
[----:B------:R-:W-:Y:S01]  /*2a80*/  HMMA.16816.F32.BF16 R64, R16, R54, R64 ;  /* 0x000000361040723c */ /* 0x000fe20000041840 */
[----:B-1----:R-:W-:-:S07]  /*2a90*/  FMUL.FTZ R0, R69, c[0x0][0x320] ;  /* 0x0000c80045007a20 */ /* 0x002fce0000410000 */
[----:B------:R-:W-:Y:S01]  /*2aa0*/  HMMA.16816.F32.BF16 R60, R28, R108, R60 ;  /* 0x0000006c1c3c723c */ /* 0x000fe2000004183c */
[----:B------:R1:W1:Y:S02]  /*2ab0*/  MUFU.TANH R161, R0 ;  /* 0x0000000000a17308 */ /* 0x0002640000002400 */
[----:B-1----:R-:W-:-:S06]  /*2ac0*/  FMUL.FTZ R0, R70, c[0x0][0x320] ;  /* 0x0000c80046007a20 */ /* 0x002fcc0000410000 */
[----:B------:R1:W1:Y:S02]  /*2ad0*/  MUFU.TANH R157, R0 ;  /* 0x00000000009d7308 */ /* 0x0002640000002400 */
[----:B-1----:R-:W-:Y:S02]  /*2ae0*/  FMUL.FTZ R0, R71, c[0x0][0x320] ;  /* 0x0000c80047007a20 */ /* 0x002fe40000410000 */
[----:B------:R-:W-:Y:S01]  /*2af0*/  HMMA.16816.F32.BF16 R68, R12, R50, R40 ;  /* 0x000000320c44723c */ /* 0x000fe20000041828 */
[----:B------:R-:W1:Y:S03]  /*2b00*/  LDSM.16.M88.4 R40, [R228+0x1800] ;  /* 0x00180000e428783b */ /* 0x000e660000000200 */
[----:B------:R5:W1:Y:S04]  /*2b10*/  MUFU.TANH R142, R0 ;  /* 0x00000000008e7308 */ /* 0x000a680000002400 */
[----:B------:R-:W-:Y:S01]  /*2b20*/  HMMA.16816.F32.BF16 R48, R36, R98, RZ ;  /* 0x000000622430723c */ /* 0x000fe200000418ff */
[----:B-----5:R-:W-:-:S04]  /*2b30*/  FMUL.FTZ R0, R76, c[0x0][0x320] ;  /* 0x0000c8004c007a20 */ /* 0x020fc80000410000 */
[----:B------:R5:W1:Y:S11]  /*2b40*/  MUFU.TANH R141, R0 ;  /* 0x00000000008d7308 */ /* 0x000a760000002400 */
[----:B------:R-:W-:Y:S08]  /*2b50*/  @!UPT UIADD3 URZ, URZ, URZ, URZ ;  /* 0x0000003f3f3ff290 */ /* 0x000ff0000fffe03f */
[----:B------:R-:W-:Y:S01]  /*2b60*/  HMMA.16816.F32.BF16 R48, R28, R102, R48 ;  /* 0x000000661c30723c */ /* 0x000fe20000041830 */
[----:B-----5:R-:W-:-:S04]  /*2b70*/  FMUL.FTZ R0, R77, c[0x0][0x320] ;  /* 0x0000c8004d007a20 */ /* 0x020fc80000410000 */
[----:B------:R5:W1:Y:S11]  /*2b80*/  MUFU.TANH R137, R0 ;  /* 0x0000000000897308 */ /* 0x000a760000002400 */
[----:B------:R-:W-:Y:S08]  /*2b90*/  @!UPT UIADD3 URZ, URZ, URZ, URZ ;  /* 0x0000003f3f3ff290 */ /* 0x000ff0000fffe03f */
[----:B------:R-:W-:Y:S01]  /*2ba0*/  HMMA.16816.F32.BF16 R48, R20, R54, R48 ;  /* 0x000000361430723c */ /* 0x000fe20000041830 */
[----:B-----5:R-:W-:-:S04]  /*2bb0*/  FMUL.FTZ R0, R78, c[0x0][0x320] ;  /* 0x0000c8004e007a20 */ /* 0x020fc80000410000 */
[----:B------:R5:W1:Y:S02]  /*2bc0*/  MUFU.TANH R133, R0 ;  /* 0x0000000000857308 */ /* 0x000a640000002400 */
[----:B-----5:R-:W-:Y:S02]  /*2bd0*/  FMUL.FTZ R0, R79, c[0x0][0x320] ;  /* 0x0000c8004f007a20 */ /* 0x020fe40000410000 */
[----:B-1----:R-:W-:Y:S01]  /*2be0*/  HMMA.16816.F32.BF16 R76, R8, R40, R44 ;  /* 0x00000028084c723c */ /* 0x002fe2000004182c */
[----:B------:R-:W1:Y:S03]  /*2bf0*/  LDSM.16.M88.4 R44, [R229+0x5900] ;  /* 0x00590000e52c783b */ /* 0x000e660000000200 */
[----:B------:R5:W1:Y:S02]  /*2c00*/  MUFU.TANH R134, R0 ;  /* 0x0000000000867308 */ /* 0x000a640000002400 */
[----:B-----5:R-:W-:-:S06]  /*2c10*/  FMUL.FTZ R0, R68, c[0x0][0x320] ;  /* 0x0000c80044007a20 */ /* 0x020fcc0000410000 */
[----:B------:R5:W1:Y:S02]  /*2c20*/  MUFU.TANH R153, R0 ;  /* 0x0000000000997308 */ /* 0x000a640000002400 */
[----:B-----5:R-:W-:Y:S01]  /*2c30*/  FMUL.FTZ R0, R69, c[0x0][0x320] ;  /* 0x0000c80045007a20 */ /* 0x020fe20000410000 */
[----:B-1----:R-:W-:Y:S05]  /*2c40*/  HMMA.16816.F32.BF16 R60, R20, R44, R60 ;  /* 0x0000002c143c723c */ /* 0x002fea000004183c */
[----:B------:R1:W1:Y:S02]  /*2c50*/  MUFU.TANH R139, R0 ;  /* 0x00000000008b7308 */ /* 0x0002640000002400 */
[----:B-1----:R-:W-:-:S06]  /*2c60*/  FMUL.FTZ R0, R70, c[0x0][0x320] ;  /* 0x0000c80046007a20 */ /* 0x002fcc0000410000 */
        /* <DEDUP_REMOVED lines=9> */
[----:B-1----:R-:W-:-:S07]  /*2d00*/  FMUL.FTZ R0, R73, c[0x0][0x320] ;  /* 0x0000c80049007a20 */ /* 0x002fce0000410000 */
[----:B------:R-:W-:Y:S01]  /*2d10*/  HMMA.16816.F32.BF16 R56, R36, R106, RZ ;  /* 0x0000006a2438723c */ /* 0x000fe200000418ff */
        /* <DEDUP_REMOVED lines=18> */
[----:B------:R-:W-:Y:S01]  /*2e40*/  HMMA.16816.F32.BF16 R68, R12, R42, R48 ;  /* 0x0000002a0c44723c */ /* 0x000fe20000041830 */
[----:B------:R-:W1:Y:S03]  /*2e50*/  LDSM.16.M88.4 R48, [R228+0x2000] ;  /* 0x00200000e430783b */ /* 0x000e660000000200 */
[----:B------:R5:W1:Y:S04]  /*2e60*/  MUFU.TANH R160, R0 ;  /* 0x0000000000a07308 */ /* 0x000a680000002400 */
[----:B------:R-:W-:Y:S08]  /*2e70*/  HMMA.16816.F32.BF16 R40, R16, R44, R52 ;  /* 0x0000002c1028723c */ /* 0x000ff00000041834 */
[----:B------:R-:W-:Y:S01]  /*2e80*/  HMMA.16816.F32.BF16 R52, R28, R110, R56 ;  /* 0x0000006e1c34723c */ /* 0x000fe20000041838 */
[----:B-----5:R-:W-:-:S04]  /*2e90*/  FMUL.FTZ R0, R76, c[0x0][0x320] ;  /* 0x0000c8004c007a20 */ /* 0x020fc80000410000 */
[----:B------:R5:W1:Y:S03]  /*2ea0*/  MUFU.TANH R147, R0 ;  /* 0x0000000000937308 */ /* 0x000a660000002400 */
[----:B------:R-:W-:Y:S01]  /*2eb0*/  HMMA.16816.F32.BF16 R56, R32, R112, RZ ;  /* 0x000000702038723c */ /* 0x000fe200000418ff */
[----:B-----5:R-:W-:-:S04]  /*2ec0*/  FMUL.FTZ R0, R77, c[0x0][0x320] ;  /* 0x0000c8004d007a20 */ /* 0x020fc80000410000 */
[----:B------:R5:W1:Y:S02]  /*2ed0*/  MUFU.TANH R148, R0 ;  /* 0x0000000000947308 */ /* 0x000a640000002400 */
[----:B-----5:R-:W-:-:S06]  /*2ee0*/  FMUL.FTZ R0, R78, c[0x0][0x320] ;  /* 0x0000c8004e007a20 */ /* 0x020fcc0000410000 */
[----:B------:R5:W1:Y:S02]  /*2ef0*/  MUFU.TANH R151, R0 ;  /* 0x0000000000977308 */ /* 0x000a640000002400 */
[----:B-----5:R-:W-:Y:S02]  /*2f00*/  FMUL.FTZ R0, R79, c[0x0][0x320] ;  /* 0x0000c8004f007a20 */ /* 0x020fe40000410000 */
[----:B-1----:R-:W-:Y:S04]  /*2f10*/  HMMA.16816.F32.BF16 R76, R8, R48, R40 ;  /* 0x00000030084c723c */ /* 0x002fe80000041828 */
        /* <DEDUP_REMOVED lines=33> */
[----:B------:R1:W1:Y:S02]  /*3130*/  MUFU.TANH R156, R0 ;  /* 0x00000000009c7308 */ /* 0x0002640000002400 */
[----:B-1----:R-:W-:Y:S11]  /*3140*/  FMUL.FTZ R0, R69, c[0x0][0x320] ;  /* 0x0000c80045007a20 */ /* 0x002ff60000410000 */
[----:B------:R-:W-:Y:S06]  /*3150*/  @!UPT UIADD3 URZ, URZ, URZ, URZ ;  /* 0x0000003f3f3ff290 */ /* 0x000fec000fffe03f */
        /* <DEDUP_REMOVED lines=8> */
[C---:B------:R-:W-:Y:S08]  /*31e0*/  HMMA.16816.F32.BF16 R48, R36.reuse, R114, RZ ;  /* 0x000000722430723c */ /* 0x040ff000000418ff */
[----:B------:R-:W-:Y:S01]  /*31f0*/  HMMA.16816.F32.BF16 R36, R36, R126, RZ ;  /* 0x0000007e2424723c */ /* 0x000fe200000418ff */
[----:B-----5:R-:W-:-:S04]  /*3200*/  FMUL.FTZ R0, R76, c[0x0][0x320] ;  /* 0x0000c8004c007a20 */ /* 0x020fc80000410000 */
[----:B------:R5:W1:Y:S11]  /*3210*/  MUFU.TANH R94, R0 ;  /* 0x00000000005e7308 */ /* 0x000a760000002400 */
[----:B------:R-:W-:Y:S01]  /*3220*/  HMMA.16816.F32.BF16 R48, R28, R122, R48 ;  /* 0x0000007a1c30723c */ /* 0x000fe20000041830 */
[----:B-----5:R-:W-:-:S07]  /*3230*/  FMUL.FTZ R0, R77, c[0x0][0x320] ;  /* 0x0000c8004d007a20 */ /* 0x020fce0000410000 */
[----:B------:R-:W-:Y:S01]  /*3240*/  HMMA.16816.F32.BF16 R28, R28, R130, R36 ;  /* 0x000000821c1c723c */ /* 0x000fe20000041824 */
[----:B------:R5:W1:Y:S11]  /*3250*/  MUFU.TANH R93, R0 ;  /* 0x00000000005d7308 */ /* 0x000a760000002400 */
[----:B------:R-:W-:Y:S04]  /*3260*/  @!UPT UIADD3 URZ, URZ, URZ, URZ ;  /* 0x0000003f3f3ff290 */ /* 0x000fe8000fffe03f */
[----:B------:R-:W-:Y:S01]  /*3270*/  HMMA.16816.F32.BF16 R48, R20, R54, R48 ;  /* 0x000000361430723c */ /* 0x000fe20000041830 */
[----:B-----5:R-:W-:-:S04]  /*3280*/  FMUL.FTZ R0, R78, c[0x0][0x320] ;  /* 0x0000c8004e007a20 */ /* 0x020fc80000410000 */
[----:B------:R5:W1:Y:S03]  /*3290*/  MUFU.TANH R92, R0 ;  /* 0x00000000005c7308 */ /* 0x000a660000002400 */
[----:B------:R-:W-:Y:S01]  /*32a0*/  HMMA.16816.F32.BF16 R52, R16, R54, R64 ;  /* 0x000000361034723c */ /* 0x000fe20000041840 */
[----:B-----5:R-:W-:-:S07]  /*32b0*/  FMUL.FTZ R0, R79, c[0x0][0x320] ;  /* 0x0000c8004f007a20 */ /* 0x020fce0000410000 */
[C---:B-1----:R-:W-:Y:S01]  /*32c0*/  HMMA.16816.F32.BF16 R76, R8.reuse, R40, R44 ;  /* 0x00000028084c723c */ /* 0x042fe2000004182c */
[----:B------:R-:W1:Y:S01]  /*32d0*/  LDSM.16.M88.4 R44, [R229+0x6900] ;  /* 0x00690000e52c783b */ /* 0x000e620000000200 */
[----:B------:R5:W1:Y:S11]  /*32e0*/  MUFU.TANH R91, R0 ;  /* 0x00000000005b7308 */ /* 0x000a760000002400 */
[----:B------:R-:W-:Y:S03]  /*32f0*/  @!UPT UIADD3 URZ, URZ, URZ, URZ ;  /* 0x0000003f3f3ff290 */ /* 0x000fe6000fffe03f */
[----:B------:R-:W-:Y:S08]  /*3300*/  HMMA.16816.F32.BF16 R64, R8, R42, R52 ;  /* 0x0000002a0840723c */ /* 0x000ff00000041834 */
[----:B------:R-:W-:Y:S01]  /*3310*/  HMMA.16816.F32.BF16 R52, R32, R126, RZ ;  /* 0x0000007e2034723c */ /* 0x000fe200000418ff */
[----:B-----5:R-:W-:-:S04]  /*3320*/  FMUL.FTZ R0, R68, c[0x0][0x320] ;  /* 0x0000c80044007a20 */ /* 0x020fc80000410000 */
[----:B------:R5:W1:Y:S01]  /*3330*/  MUFU.TANH R90, R0 ;  /* 0x00000000005a7308 */ /* 0x000a620000002400 */
[----:B------:R-:W-:Y:S02]  /*3340*/  FMUL.FTZ R77, R77, c[0x0][0x320] ;  /* 0x0000c8004d4d7a20 */ /* 0x000fe40000410000 */
[----:B------:R-:W-:Y:S02]  /*3350*/  FMUL.FTZ R78, R78, c[0x0][0x320] ;  /* 0x0000c8004e4e7a20 */ /* 0x000fe40000410000 */
[----:B------:R-:W-:-:S03]  /*3360*/  FMUL.FTZ R79, R79, c[0x0][0x320] ;  /* 0x0000c8004f4f7a20 */ /* 0x000fc60000410000 */
[----:B------:R-:W1:Y:S03]  /*3370*/  MUFU.TANH R77, R77 ;  /* 0x0000004d004d7308 */ /* 0x000e660000002400 */
[----:B------:R-:W-:Y:S02]  /*3380*/  FMUL.FTZ R64, R64, c[0x0][0x320] ;  /* 0x0000c80040407a20 */ /* 0x000fe40000410000 */
[----:B------:R-:W-:Y:S02]  /*3390*/  FMUL.FTZ R65, R65, c[0x0][0x320] ;  /* 0x0000c80041417a20 */ /* 0x000fe40000410000 */
[----:B------:R-:W-:Y:S02]  /*33a0*/  FMUL.FTZ R66, R66, c[0x0][0x320] ;  /* 0x0000c80042427a20 */ /* 0x000fe40000410000 */
[----:B-----5:R-:W-:Y:S01]  /*33b0*/  FMUL.FTZ R0, R69, c[0x0][0x320] ;  /* 0x0000c80045007a20 */ /* 0x020fe20000410000 */
[----:B------:R-:W1:Y:S01]  /*33c0*/  MUFU.TANH R78, R78 ;  /* 0x0000004e004e7308 */ /* 0x000e620000002400 */
[----:B------:R-:W-:Y:S07]  /*33d0*/  HMMA.16816.F32.BF16 R36, R24, R130, R52 ;  /* 0x000000821824723c */ /* 0x000fee0000041834 */
[----:B------:R5:W1:Y:S08]  /*33e0*/  MUFU.TANH R89, R0 ;  /* 0x0000000000597308 */ /* 0x000a700000002400 */
[----:B------:R-:W1:Y:S01]  /*33f0*/  MUFU.TANH R79, R79 ;  /* 0x0000004f004f7308 */ /* 0x000e620000002400 */
[----:B-----5:R-:W-:-:S07]  /*3400*/  FMUL.FTZ R0, R70, c[0x0][0x320] ;  /* 0x0000c80046007a20 */ /* 0x020fce0000410000 */
[----:B------:R-:W1:Y:S08]  /*3410*/  MUFU.TANH R64, R64 ;  /* 0x0000004000407308 */ /* 0x000e700000002400 */
[----:B------:R5:W1:Y:S08]  /*3420*/  MUFU.TANH R88, R0 ;  /* 0x0000000000587308 */ /* 0x000a700000002400 */
[----:B------:R-:W1:Y:S01]  /*3430*/  MUFU.TANH R65, R65 ;  /* 0x0000004100417308 */ /* 0x000e620000002400 */
[----:B-----5:R-:W-:-:S07]  /*3440*/  FMUL.FTZ R0, R71, c[0x0][0x320] ;  /* 0x0000c80047007a20 */ /* 0x020fce0000410000 */
[----:B------:R-:W1:Y:S01]  /*3450*/  MUFU.TANH R66, R66 ;  /* 0x0000004200427308 */ /* 0x000e620000002400 */
[----:B------:R-:W-:Y:S07]  /*3460*/  HMMA.16816.F32.BF16 R68, R12, R40, R56 ;  /* 0x000000280c44723c */ /* 0x000fee0000041838 */
[----:B------:R5:W1:Y:S01]  /*3470*/  MUFU.TANH R87, R0 ;  /* 0x0000000000577308 */ /* 0x000a620000002400 */
[----:B------:R-:W-:Y:S01]  /*3480*/  HMMA.16816.F32.BF16 R56, R32, R124, RZ ;  /* 0x0000007c2038723c */ /* 0x000fe200000418ff */
[----:B-----5:R-:W-:-:S06]  /*3490*/  FMUL.FTZ R0, R72, c[0x0][0x320] ;  /* 0x0000c80048007a20 */ /* 0x020fcc0000410000 */
[----:B------:R5:W1:Y:S11]  /*34a0*/  MUFU.TANH R86, R0 ;  /* 0x0000000000567308 */ /* 0x000a760000002400 */
[----:B------:R-:W-:Y:S06]  /*34b0*/  @!UPT UIADD3 URZ, URZ, URZ, URZ ;  /* 0x0000003f3f3ff290 */ /* 0x000fec000fffe03f */
[----:B------:R-:W-:Y:S01]  /*34c0*/  HMMA.16816.F32.BF16 R56, R24, R128, R56 ;  /* 0x000000801838723c */ /* 0x000fe20000041838 */
[----:B-----5:R-:W-:-:S04]  /*34d0*/  FMUL.FTZ R0, R73, c[0x0][0x320] ;  /* 0x0000c80049007a20 */ /* 0x020fc80000410000 */
[----:B------:R5:W2:Y:S11]  /*34e0*/  MUFU.TANH R85, R0 ;  /* 0x0000000000557308 */ /* 0x000ab60000002400 */
[----:B------:R-:W-:Y:S08]  /*34f0*/  @!UPT UIADD3 URZ, URZ, URZ, URZ ;  /* 0x0000003f3f3ff290 */ /* 0x000ff0000fffe03f */
[----:B-1----:R-:W-:Y:S01]  /*3500*/  HMMA.16816.F32.BF16 R32, R16, R44, R56 ;  /* 0x0000002c1020723c */ /* 0x002fe20000041838 */
[----:B-----5:R-:W-:-:S07]  /*3510*/  FMUL.FTZ R0, R74, c[0x0][0x320] ;  /* 0x0000c8004a007a20 */ /* 0x020fce0000410000 */
[----:B------:R-:W-:Y:S01]  /*3520*/  HMMA.16816.F32.BF16 R16, R16, R46, R36 ;  /* 0x0000002e1010723c */ /* 0x000fe20000041824 */
[----:B------:R1:W1:Y:S02]  /*3530*/  MUFU.TANH R84, R0 ;  /* 0x0000000000547308 */ /* 0x0002640000002400 */
[----:B-1----:R-:W-:-:S06]  /*3540*/  FMUL.FTZ R0, R75, c[0x0][0x320] ;  /* 0x0000c8004b007a20 */ /* 0x002fcc0000410000 */
[----:B------:R1:W1:Y:S02]  /*3550*/  MUFU.TANH R83, R0 ;  /* 0x0000000000537308 */ /* 0x0002640000002400 */
[----:B-1----:R-:W-:-:S06]  /*3560*/  FMUL.FTZ R0, R68, c[0x0][0x320] ;  /* 0x0000c80044007a20 */ /* 0x002fcc0000410000 */
[----:B------:R1:W1:Y:S02]  /*3570*/  MUFU.TANH R81, R0 ;  /* 0x0000000000517308 */ /* 0x0002640000002400 */
[----:B-1----:R-:W-:-:S06]  /*3580*/  FMUL.FTZ R0, R69, c[0x0][0x320] ;  /* 0x0000c80045007a20 */ /* 0x002fcc0000410000 */
[----:B------:R1:W1:Y:S02]  /*3590*/  MUFU.TANH R82, R0 ;  /* 0x0000000000527308 */ /* 0x0002640000002400 */
[----:B-1----:R-:W-:-:S06]  /*35a0*/  FMUL.FTZ R0, R70, c[0x0][0x320] ;  /* 0x0000c80046007a20 */ /* 0x002fcc0000410000 */
[----:B------:R1:W1:Y:S02]  /*35b0*/  MUFU.TANH R80, R0 ;  /* 0x0000000000507308 */ /* 0x0002640000002400 */
[----:B-1----:R-:W-:Y:S02]  /*35c0*/  FMUL.FTZ R0, R71, c[0x0][0x320] ;  /* 0x0000c80047007a20 */ /* 0x002fe40000410000 */
[----:B------:R-:W-:Y:S01]  /*35d0*/  HMMA.16816.F32.BF16 R68, R12, R42, R48 ;  /* 0x0000002a0c44723c */ /* 0x000fe20000041830 */
[----:B------:R-:W1:Y:S03]  /*35e0*/  LDSM.16.M88.4 R48, [R228+0x3000] ;  /* 0x00300000e430783b */ /* 0x000e660000000200 */
[----:B------:R5:W1:Y:S01]  /*35f0*/  MUFU.TANH R73, R0 ;  /* 0x0000000000497308 */ /* 0x000a620000002400 */
[----:B------:R-:W-:-:S04]  /*3600*/  DEPBAR.LE SB0, 0x0 ;  /* 0x000080000000791a */ /* 0x000fc80000000000 */
[C---:B------:R-:W-:Y:S08]  /*3610*/  HMMA.16816.F32.BF16 R40, R20.reuse, R44, R60 ;  /* 0x0000002c1428723c */ /* 0x040ff0000004183c */
[----:B------:R-:W-:Y:S01]  /*3620*/  HMMA.16816.F32.BF16 R20, R20, R46, R28 ;  /* 0x0000002e1414723c */ /* 0x000fe2000004181c */
[----:B-----5:R-:W-:-:S04]  /*3630*/  FMUL.FTZ R0, R76, c[0x0][0x320] ;  /* 0x0000c8004c007a20 */ /* 0x020fc80000410000 */
[----:B------:R5:W1:Y:S02]  /*3640*/  MUFU.TANH R72, R0 ;  /* 0x0000000000487308 */ /* 0x000a640000002400 */
[----:B------:R-:W-:Y:S02]  /*3650*/  FMUL.FTZ R71, R71, c[0x0][0x320] ;  /* 0x0000c80047477a20 */ /* 0x000fe40000410000 */
[----:B------:R-:W-:Y:S02]  /*3660*/  FMUL.FTZ R68, R68, c[0x0][0x320] ;  /* 0x0000c80044447a20 */ /* 0x000fe40000410000 */
[----:B------:R-:W-:Y:S02]  /*3670*/  FMUL.FTZ R69, R69, c[0x0][0x320] ;  /* 0x0000c80045457a20 */ /* 0x000fe40000410000 */
[----:B------:R-:W-:Y:S01]  /*3680*/  FMUL.FTZ R70, R70, c[0x0][0x320] ;  /* 0x0000c80046467a20 */ /* 0x000fe20000410000 */
[----:B------:R-:W2:Y:S01]  /*3690*/  MUFU.TANH R61, R68 ;  /* 0x00000044003d7308 */ /* 0x000ea20000002400 */
[----:B-----5:R-:W-:-:S07]  /*36a0*/  FMUL.FTZ R0, R67, c[0x0][0x320] ;  /* 0x0000c80043007a20 */ /* 0x020fce0000410000 */
[----:B------:R-:W2:Y:S01]  /*36b0*/  MUFU.TANH R62, R69 ;  /* 0x00000045003e7308 */ /* 0x000ea20000002400 */
[-C--:B-1----:R-:W-:Y:S07]  /*36c0*/  HMMA.16816.F32.BF16 R40, R12, R48.reuse, R40 ;  /* 0x000000300c28723c */ /* 0x082fee0000041828 */
[----:B------:R-:W1:Y:S01]  /*36d0*/  MUFU.TANH R60, R70 ;  /* 0x00000046003c7308 */ /* 0x000e620000002400 */
[----:B------:R-:W-:Y:S07]  /*36e0*/  HMMA.16816.F32.BF16 R24, R8, R48, R32 ;  /* 0x000000300818723c */ /* 0x000fee0000041820 */
[----:B------:R-:W1:Y:S01]  /*36f0*/  MUFU.TANH R71, R71 ;  /* 0x0000004700477308 */ /* 0x000e620000002400 */
[-C--:B------:R-:W-:Y:S07]  /*3700*/  HMMA.16816.F32.BF16 R12, R12, R50.reuse, R20 ;  /* 0x000000320c0c723c */ /* 0x080fee0000041814 */
[----:B------:R5:W1:Y:S01]  /*3710*/  MUFU.TANH R29, R0 ;  /* 0x00000000001d7308 */ /* 0x000a620000002400 */
[----:B------:R-:W-:Y:S01]  /*3720*/  HMMA.16816.F32.BF16 R8, R8, R50, R16 ;  /* 0x000000320808723c */ /* 0x000fe20000041810 */
[----:B------:R-:W-:-:S02]  /*3730*/  FMUL.FTZ R40, R40, c[0x0][0x320] ;  /* 0x0000c80028287a20 */ /* 0x000fc40000410000 */
[----:B------:R-:W-:Y:S02]  /*3740*/  FMUL.FTZ R41, R41, c[0x0][0x320] ;  /* 0x0000c80029297a20 */ /* 0x000fe40000410000 */
[----:B------:R-:W-:Y:S02]  /*3750*/  FMUL.FTZ R42, R42, c[0x0][0x320] ;  /* 0x0000c8002a2a7a20 */ /* 0x000fe40000410000 */
[----:B------:R-:W-:Y:S01]  /*3760*/  FMUL.FTZ R43, R43, c[0x0][0x320] ;  /* 0x0000c8002b2b7a20 */ /* 0x000fe20000410000 */
[----:B------:R-:W1:Y:S01]  /*3770*/  MUFU.TANH R40, R40 ;  /* 0x0000002800287308 */ /* 0x000e620000002400 */
[----:B------:R-:W-:Y:S02]  /*3780*/  FMUL.FTZ R24, R24, c[0x0][0x320] ;  /* 0x0000c80018187a20 */ /* 0x000fe40000410000 */
[----:B------:R-:W-:Y:S02]  /*3790*/  FMUL.FTZ R25, R25, c[0x0][0x320] ;  /* 0x0000c80019197a20 */ /* 0x000fe40000410000 */
[----:B------:R-:W-:Y:S01]  /*37a0*/  FMUL.FTZ R26, R26, c[0x0][0x320] ;  /* 0x0000c8001a1a7a20 */ /* 0x000fe20000410000 */
[----:B-----5:R-:W-:Y:S01]  /*37b0*/  LOP3.LUT R0, R117, R116, RZ, 0xfc, !PT ;  /* 0x0000007475007212 */ /* 0x020fe200078efcff */
[----:B------:R-:W-:Y:S01]  /*37c0*/  FMUL.FTZ R27, R27, c[0x0][0x320] ;  /* 0x0000c8001b1b7a20 */ /* 0x000fe20000410000 */
[----:B------:R3:W1:Y:S01]  /*37d0*/  MUFU.TANH R48, R42 ;  /* 0x0000002a00307308 */ /* 0x0006620000002400 */
[----:B------:R-:W-:-:S02]  /*37e0*/  FMUL.FTZ R12, R12, c[0x0][0x320] ;  /* 0x0000c8000c0c7a20 */ /* 0x000fc40000410000 */
[----:B------:R-:W-:Y:S02]  /*37f0*/  FMUL.FTZ R13, R13, c[0x0][0x320] ;  /* 0x0000c8000d0d7a20 */ /* 0x000fe40000410000 */
[----:B------:R-:W-:Y:S02]  /*3800*/  FMUL.FTZ R14, R14, c[0x0][0x320] ;  /* 0x0000c8000e0e7a20 */ /* 0x000fe40000410000 */
[----:B------:R-:W-:Y:S01]  /*3810*/  FMUL.FTZ R15, R15, c[0x0][0x320] ;  /* 0x0000c8000f0f7a20 */ /* 0x000fe20000410000 */
[----:B------:R3:W1:Y:S01]  /*3820*/  MUFU.TANH R46, R43 ;  /* 0x0000002b002e7308 */ /* 0x0006620000002400 */
[----:B------:R-:W-:Y:S02]  /*3830*/  FMUL.FTZ R8, R8, c[0x0][0x320] ;  /* 0x0000c80008087a20 */ /* 0x000fe40000410000 */
[----:B------:R-:W-:Y:S02]  /*3840*/  FMUL.FTZ R9, R9, c[0x0][0x320] ;  /* 0x0000c80009097a20 */ /* 0x000fe40000410000 */
[----:B------:R-:W-:-:S02]  /*3850*/  FMUL.FTZ R10, R10, c[0x0][0x320] ;  /* 0x0000c8000a0a7a20 */ /* 0x000fc40000410000 */
[----:B------:R-:W-:Y:S01]  /*3860*/  FMUL.FTZ R11, R11, c[0x0][0x320] ;  /* 0x0000c8000b0b7a20 */ /* 0x000fe20000410000 */
[----:B------:R-:W1:Y:S08]  /*3870*/  MUFU.TANH R41, R41 ;  /* 0x0000002900297308 */ /* 0x000e700000002400 */
[----:B------:R3:W1:Y:S08]  /*3880*/  MUFU.TANH R22, R24 ;  /* 0x0000001800167308 */ /* 0x0006700000002400 */
        /* <DEDUP_REMOVED lines=10> */
[----:B------:R3:W1:Y:S01]  /*3930*/  MUFU.TANH R30, R11 ;  /* 0x0000000b001e7308 */ /* 0x0006620000002400 */
[----:B------:R-:W-:Y:S06]  /*3940*/  BAR.SYNC.DEFER_BLOCKING 0x0 ;  /* 0x0000000000007b1d */ /* 0x000fec0000010000 */
[----:B------:R-:W-:Y:S05]  /*3950*/  @!P0 BRA `(.L_x_18) ;  /* 0x000003f000008947 */ /* 0x000fea0003800000 */
[----:B--2-4-:R-:W-:Y:S02]  /*3960*/  IMAD.U32 R2, RZ, RZ, UR9 ;  /* 0x00000009ff027e24 */ /* 0x014fe4000f8e00ff */
[----:B------:R-:W-:-:S03]  /*3970*/  IMAD.MOV.U32 R243, RZ, RZ, RZ ;  /* 0x000000fffff37224 */ /* 0x000fc600078e00ff */
[----:B------:R-:W-:-:S04]  /*3980*/  IADD3 R2, R198, UR6, R2 ;  /* 0x00000006c6027c10 */ /* 0x000fc8000fffe002 */
[----:B------:R-:W-:-:S05]  /*3990*/  IADD3 R5, R2, -0x70, RZ ;  /* 0xffffff9002057810 */ /* 0x000fca0007ffe0ff */
[----:B---3--:R-:W-:-:S04]  /*39a0*/  @P5 IMAD.HI.U32 R6, R5, c[0x0][0x2bc], RZ ;  /* 0x0000af0005065a27 */ /* 0x008fc800078e00ff */
[----:B------:R-:W-:Y:S01]  /*39b0*/  IMAD.MOV.U32 R2, RZ, RZ, R5 ;  /* 0x000000ffff027224 */ /* 0x000fe200078e0005 */
[----:B------:R-:W-:-:S04]  /*39c0*/  @P5 SHF.R.U32.HI R2, RZ, c[0x0][0x2c0], R6 ;  /* 0x0000b000ff025a19 */ /* 0x000fc80000011606 */
[----:B------:R-:W-:-:S04]  /*39d0*/  @!P4 IADD3 R7, P0, R2, UR12, RZ ;  /* 0x0000000c0207cc10 */ /* 0x000fc8000ff1e0ff */
[----:B------:R-:W-:Y:S02]  /*39e0*/  @!P4 LEA.HI.X.SX32 R8, R2, UR14, 0x1, P0 ;  /* 0x0000000e0208cc11 */ /* 0x000fe400080f0eff */
[----:B------:R-:W-:-:S04]  /*39f0*/  @!P4 LEA R6, P0, R7, c[0x0][0x2a0], 0x2 ;  /* 0x0000a8000706ca11 */ /* 0x000fc800078010ff */
[----:B------:R-:W-:-:S05]  /*3a00*/  @!P4 LEA.HI.X R7, R7, c[0x0][0x2a4], R8, 0x2, P0 ;  /* 0x0000a9000707ca11 */ /* 0x000fca00000f1408 */
[----:B------:R2:W3:Y:S01]  /*3a10*/  @!P4 LDG.E R243, [R6.64] ;  /* 0x0000001006f3c981 */ /* 0x0004e2000c1e1900 */
[----:B------:R-:W-:-:S04]  /*3a20*/  IMAD.MOV R2, RZ, RZ, -R2 ;  /* 0x000000ffff027224 */ /* 0x000fc800078e0a02 */
[----:B------:R-:W-:-:S05]  /*3a30*/  IMAD R9, R2, c[0x0][0x2b8], R5 ;  /* 0x0000ae0002097a24 */ /* 0x000fca00078e0205 */
[----:B------:R-:W-:Y:S01]  /*3a40*/  SHF.R.S32.HI R2, RZ, 0x1f, R9 ;  /* 0x0000001fff027819 */ /* 0x000fe20000011409 */
[----:B------:R-:W-:Y:S04]  /*3a50*/  STL [R1+0x4], R9 ;  /* 0x0000040901007387 */ /* 0x000fe80000100800 */
[----:B------:R-:W-:-:S04]  /*3a60*/  IMAD R2, R2, c[0x0][0x1e0], RZ ;  /* 0x0000780002027a24 */ /* 0x000fc800078e02ff */
[C---:B------:R-:W-:Y:S02]  /*3a70*/  IMAD R2, R9.reuse, c[0x0][0x1e4], R2 ;  /* 0x0000790009027a24 */ /* 0x040fe400078e0202 */
[----:B--2---:R-:W-:-:S04]  /*3a80*/  IMAD.WIDE.U32 R6, R9, c[0x0][0x1e0], RZ ;  /* 0x0000780009067a25 */ /* 0x004fc800078e00ff */
[----:B------:R-:W-:Y:S01]  /*3a90*/  IMAD.IADD R7, R7, 0x1, R2 ;  /* 0x0000000107077824 */ /* 0x000fe200078e0202 */
[----:B---3--:R-:W-:-:S03]  /*3aa0*/  SHF.R.S32.HI R5, RZ, 0x1f, R243 ;  /* 0x0000001fff057819 */ /* 0x008fc600000114f3 */
[----:B------:R-:W-:-:S04]  /*3ab0*/  IMAD.WIDE.U32 R6, R243, c[0x0][0x1f0], R6 ;  /* 0x00007c00f3067a25 */ /* 0x000fc800078e0006 */
[----:B------:R-:W-:Y:S01]  /*3ac0*/  IMAD R5, R5, c[0x0][0x1f0], RZ ;  /* 0x00007c0005057a24 */ /* 0x000fe200078e02ff */
[----:B------:R-:W-:-:S03]  /*3ad0*/  IADD3 R2, P1, R6, UR20, RZ ;  /* 0x0000001406027c10 */ /* 0x000fc6000ff3e0ff */
[----:B------:R-:W-:Y:S01]  /*3ae0*/  IMAD R6, R243, c[0x0][0x1f4], R5 ;  /* 0x00007d00f3067a24 */ /* 0x000fe200078e0205 */
[----:B------:R-:W-:-:S04]  /*3af0*/  LEA R5, P0, R2, c[0x0][0x1c8], 0x1 ;  /* 0x0000720002057a11 */ /* 0x000fc800078008ff */
[----:B------:R-:W-:Y:S01]  /*3b00*/  IADD3.X R6, R7, UR18, R6, P1, !PT ;  /* 0x0000001207067c10 */ /* 0x000fe20008ffe406 */
[----:B------:R-:W2:Y:S03]  /*3b10*/  SHFL.IDX PT, R8, R5, RZ, 0x181f ;  /* 0x00181fff05087589 */ /* 0x000ea600000e0000 */
[----:B------:R-:W-:Y:S01]  /*3b20*/  LEA.HI.X R2, R2, c[0x0][0x1cc], R6, 0x1, P0 ;  /* 0x0000730002027a11 */ /* 0x000fe200000f0c06 */
[----:B------:R-:W-:Y:S04]  /*3b30*/  SHFL.IDX PT, R14, R5, 0x2, 0x181f ;  /* 0x00581f00050e7f89 */ /* 0x000fe800000e0000 */
[----:B------:R-:W3:Y:S04]  /*3b40*/  SHFL.IDX PT, R6, R5, 0x1, 0x181f ;  /* 0x00381f0005067f89 */ /* 0x000ee800000e0000 */
[----:B------:R-:W4:Y:S04]  /*3b50*/  SHFL.IDX PT, R9, R2, RZ, 0x181f ;  /* 0x00181fff02097589 */ /* 0x000f2800000e0000 */
[----:B------:R-:W5:Y:S04]  /*3b60*/  SHFL.IDX PT, R7, R2, 0x1, 0x181f ;  /* 0x00381f0002077f89 */ /* 0x000f6800000e0000 */
[----:B------:R-:W1:Y:S04]  /*3b70*/  SHFL.IDX PT, R12, R5, 0x3, 0x181f ;  /* 0x00781f00050c7f89 */ /* 0x000e6800000e0000 */
[----:B------:R-:W1:Y:S01]  /*3b80*/  SHFL.IDX PT, R10, R5, 0x4, 0x181f ;  /* 0x00981f00050a7f89 */ /* 0x000e6200000e0000 */
[----:B--2---:R-:W-:-:S03]  /*3b90*/  IADD3 R8, P1, R8, R242, RZ ;  /* 0x000000f208087210 */ /* 0x004fc60007f3e0ff */
[----:B------:R-:W2:Y:S04]  /*3ba0*/  SHFL.IDX PT, R11, R2, 0x2, 0x181f ;  /* 0x00581f00020b7f89 */ /* 0x000ea800000e0000 */
[----:B------:R-:W-:Y:S01]  /*3bb0*/  SHFL.IDX PT, R13, R5, 0x5, 0x181f ;  /* 0x00b81f00050d7f89 */ /* 0x000fe200000e0000 */
[----:B---3--:R-:W-:-:S03]  /*3bc0*/  IADD3 R6, P0, R6, R242, RZ ;  /* 0x000000f206067210 */ /* 0x008fc60007f1e0ff */
[----:B------:R-:W-:Y:S01]  /*3bd0*/  SHFL.IDX PT, R5, R5, 0x6, 0x181f ;  /* 0x00d81f0005057f89 */ /* 0x000fe200000e0000 */
[----:B----4-:R-:W-:-:S03]  /*3be0*/  IMAD.X R9, R9, 0x1, R241, P1 ;  /* 0x0000000109097824 */ /* 0x010fc600008e06f1 */
[----:B------:R-:W-:Y:S01]  /*3bf0*/  SHFL.IDX PT, R18, R2, 0x3, 0x181f ;  /* 0x00781f0002127f89 */ /* 0x000fe200000e0000 */
[----:B-----5:R-:W-:Y:S01]  /*3c00*/  IMAD.X R7, R7, 0x1, R241, P0 ;  /* 0x0000000107077824 */ /* 0x020fe200000e06f1 */
[-C--:B------:R-:W-:Y:S02]  /*3c10*/  IADD3 R14, P0, R14, R242.reuse, RZ ;  /* 0x000000f20e0e7210 */ /* 0x080fe40007f1e0ff */
[----:B------:R-:W3:Y:S01]  /*3c20*/  SHFL.IDX PT, R17, R2, 0x4, 0x181f ;  /* 0x00981f0002117f89 */ /* 0x000ee200000e0000 */
[----:B-1----:R-:W-:-:S03]  /*3c30*/  IADD3 R12, P3, R12, R242, RZ ;  /* 0x000000f20c0c7210 */ /* 0x002fc60007f7e0ff */
[----:B------:R-:W1:Y:S01]  /*3c40*/  SHFL.IDX PT, R16, R2, 0x5, 0x181f ;  /* 0x00b81f0002107f89 */ /* 0x000e6200000e0000 */
[----:B------:R-:W-:-:S03]  /*3c50*/  IADD3 R10, P2, R10, R242, RZ ;  /* 0x000000f20a0a7210 */ /* 0x000fc60007f5e0ff */
[----:B------:R-:W4:Y:S01]  /*3c60*/  SHFL.IDX PT, R2, R2, 0x6, 0x181f ;  /* 0x00d81f0002027f89 */ /* 0x000f2200000e0000 */
[----:B--2---:R-:W-:-:S03]  /*3c70*/  IMAD.X R15, R11, 0x1, R241, P0 ;  /* 0x000000010b0f7824 */ /* 0x004fc600000e06f1 */
[----:B------:R2:W-:Y:S04]  /*3c80*/  LDGSTS.E.BYPASS.LTC128B.128 [R197+0x3900], [R8.64], !P6 ;  /* 0x0390000008c57fae */ /* 0x0005e8000f101d50 */
[----:B------:R5:W-:Y:S04]  /*3c90*/  LDGSTS.E.BYPASS.LTC128B.128 [R197+0x4100], [R6.64], !P6 ;  /* 0x0410000006c57fae */ /* 0x000be8000f101d50 */
[----:B------:R4:W-:Y:S01]  /*3ca0*/  LDGSTS.E.BYPASS.LTC128B.128 [R197+0x4900], [R14.64], !P6 ;  /* 0x049000000ec57fae */ /* 0x0009e2000f101d50 */
[--C-:B---3--:R-:W-:Y:S01]  /*3cb0*/  IMAD.X R11, R17, 0x1, R241.reuse, P2 ;  /* 0x00000001110b7824 */ /* 0x108fe200010e06f1 */
[-C--:B--2---:R-:W-:Y:S01]  /*3cc0*/  IADD3 R8, P1, R13, R242.reuse, RZ ;  /* 0x000000f20d087210 */ /* 0x084fe20007f3e0ff */
[----:B------:R-:W-:Y:S01]  /*3cd0*/  IMAD.X R13, R18, 0x1, R241, P3 ;  /* 0x00000001120d7824 */ /* 0x000fe200018e06f1 */
[----:B-----5:R-:W-:-:S03]  /*3ce0*/  IADD3 R6, P0, R5, R242, RZ ;  /* 0x000000f205067210 */ /* 0x020fc60007f1e0ff */
[--C-:B-1----:R-:W-:Y:S01]  /*3cf0*/  IMAD.X R9, R16, 0x1, R241.reuse, P1 ;  /* 0x0000000110097824 */ /* 0x102fe200008e06f1 */
[----:B------:R1:W-:Y:S01]  /*3d00*/  LDGSTS.E.BYPASS.LTC128B.128 [R197+0x5100], [R12.64], !P6 ;  /* 0x051000000cc57fae */ /* 0x0003e2000f101d50 */
[----:B----4-:R-:W-:-:S03]  /*3d10*/  IMAD.X R7, R2, 0x1, R241, P0 ;  /* 0x0000000102077824 */ /* 0x010fc600000e06f1 */
[----:B------:R1:W-:Y:S04]  /*3d20*/  LDGSTS.E.BYPASS.LTC128B.128 [R197+0x5900], [R10.64], !P6 ;  /* 0x059000000ac57fae */ /* 0x0003e8000f101d50 */
[----:B------:R1:W-:Y:S04]  /*3d30*/  LDGSTS.E.BYPASS.LTC128B.128 [R197+0x6100], [R8.64], !P6 ;  /* 0x0610000008c57fae */ /* 0x0003e8000f101d50 */
[----:B------:R1:W-:Y:S02]  /*3d40*/  LDGSTS.E.BYPASS.LTC128B.128 [R197+0x6900], [R6.64], !P6 ;  /* 0x0690000006c57fae */ /* 0x0003e4000f101d50 */
.L_x_18:
[----:B--2-4-:R-:W-:Y:S01]  /*3d50*/  LOP3.LUT R2, R195, 0xffffffe0, RZ, 0xc0, !PT ;  /* 0xffffffe0c3027812 */ /* 0x014fe200078ec0ff */
[----:B-1-3--:R-:W-:Y:S01]  /*3d60*/  IMAD.MOV.U32 R7, RZ, RZ, -0x2 ;  /* 0xfffffffeff077424 */ /* 0x00afe200078e00ff */
[----:B------:R-:W-:Y:S01]  /*3d70*/  UIADD3 UR6, UR7, -0x2, URZ ;  /* 0xfffffffe07067890 */ /* 0x000fe2000fffe03f */
[----:B------:R-:W-:Y:S01]  /*3d80*/  IMAD.SHL.U32 R224, R0, 0x2, RZ ;  /* 0x0000000200e07824 */ /* 0x000fe200078e00ff */
[----:B------:R-:W0:Y:S01]  /*3d90*/  LDGDEPBAR ;  /* 0x00000000000079af */ /* 0x000e220000000000 */
[----:B------:R-:W-:Y:S01]  /*3da0*/  IMAD.IADD R2, R196, 0x1, -R2 ;  /* 0x00000001c4027824 */ /* 0x000fe200078e0a02 */
[----:B------:R-:W-:Y:S01]  /*3db0*/  UISETP.GE.AND UP0, UPT, UR6, UR8, UPT ;  /* 0x000000080600728c */ /* 0x000fe2000bf06270 */
[----:B------:R-:W-:-:S02]  /*3dc0*/  IMAD R225, R4, 0x2, R224 ;  /* 0x0000000204e17824 */ /* 0x000fc400078e02e0 */
[C---:B------:R-:W-:Y:S01]  /*3dd0*/  IMAD R227, R3.reuse, 0x2, R224 ;  /* 0x0000000203e37824 */ /* 0x040fe200078e02e0 */
[----:B------:R-:W-:Y:S01]  /*3de0*/  SHF.R.S32.HI R5, RZ, 0x1f, R2 ;  /* 0x0000001fff057819 */ /* 0x000fe20000011402 */
[----:B------:R-:W-:-:S03]  /*3df0*/  IMAD R226, R3, 0x2, R225 ;  /* 0x0000000203e27824 */ /* 0x000fc600078e02e1 */
[----:B------:R-:W-:-:S04]  /*3e00*/  LEA.HI R5, R5, R2, RZ, 0x2 ;  /* 0x0000000205057211 */ /* 0x000fc800078f10ff */
[----:B------:R-:W-:-:S05]  /*3e10*/  LOP3.LUT R5, R5, 0x7ffffffc, RZ, 0xc0, !PT ;  /* 0x7ffffffc05057812 */ /* 0x000fca00078ec0ff */
[----:B------:R-:W-:-:S04]  /*3e20*/  IMAD.IADD R2, R2, 0x1, -R5 ;  /* 0x0000000102027824 */ /* 0x000fc800078e0a05 */
[----:B------:R-:W-:-:S05]  /*3e30*/  IMAD R2, R2, R7, UR15 ;  /* 0x0000000f02027e24 */ /* 0x000fca000f8e0207 */
[C---:B------:R-:W-:Y:S02]  /*3e40*/  ISETP.GT.AND P3, PT, R2.reuse, RZ, PT ;  /* 0x000000ff0200720c */ /* 0x040fe40003f64270 */
[C---:B------:R-:W-:Y:S02]  /*3e50*/  ISETP.GT.AND P2, PT, R2.reuse, 0x1, PT ;  /* 0x000000010200780c */ /* 0x040fe40003f44270 */
[----:B------:R-:W-:Y:S02]  /*3e60*/  ISETP.GT.AND P1, PT, R2, 0x8, PT ;  /* 0x000000080200780c */ /* 0x000fe40003f24270 */
[----:B------:R-:W-:Y:S02]  /*3e70*/  FSEL R11, R190, -INF , P3 ;  /* 0xff800000be0b7808 */ /* 0x000fe40001800000 */
[----:B------:R-:W-:Y:S02]  /*3e80*/  FSEL R10, R194, -INF , P3 ;  /* 0xff800000c20a7808 */ /* 0x000fe40001800000 */
[----:B------:R-:W-:-:S02]  /*3e90*/  FSEL R12, R189, -INF , P2 ;  /* 0xff800000bd0c7808 */ /* 0x000fc40001000000 */
[----:B------:R-:W-:Y:S02]  /*3ea0*/  FSEL R25, R193, -INF , P2 ;  /* 0xff800000c1197808 */ /* 0x000fe40001000000 */
[----:B------:R-:W-:Y:S02]  /*3eb0*/  ISETP.GT.AND P0, PT, R2, 0x9, PT ;  /* 0x000000090200780c */ /* 0x000fe40003f04270 */
[----:B------:R-:W-:Y:S02]  /*3ec0*/  FSEL R13, R182, -INF , P1 ;  /* 0xff800000b60d7808 */ /* 0x000fe40000800000 */
[----:B------:R-:W-:Y:S02]  /*3ed0*/  FSEL R26, R188, -INF , P1 ;  /* 0xff800000bc1a7808 */ /* 0x000fe40000800000 */
[----:B------:R-:W-:Y:S02]  /*3ee0*/  FMNMX.FTZ R5, R10, R25, !PT ;  /* 0x000000190a057209 */ /* 0x000fe40007810000 */
[----:B------:R-:W-:-:S02]  /*3ef0*/  FMNMX.FTZ R6, R11, R12, !PT ;  /* 0x0000000c0b067209 */ /* 0x000fc40007810000 */
[----:B------:R-:W-:Y:S02]  /*3f00*/  FSEL R15, R185, -INF , P3 ;  /* 0xff800000b90f7808 */ /* 0x000fe40001800000 */
[----:B------:R-:W-:Y:S02]  /*3f10*/  FSEL R32, R192, -INF , P3 ;  /* 0xff800000c0207808 */ /* 0x000fe40001800000 */
[----:B------:R-:W-:Y:S02]  /*3f20*/  ISETP.GT.AND P3, PT, R2, 0x10, PT ;  /* 0x000000100200780c */ /* 0x000fe40003f64270 */
[----:B------:R-:W-:Y:S02]  /*3f30*/  FSEL R14, R181, -INF , P0 ;  /* 0xff800000b50e7808 */ /* 0x000fe40000000000 */
[----:B------:R-:W-:Y:S02]  /*3f40*/  FSEL R27, R187, -INF , P0 ;  /* 0xff800000bb1b7808 */ /* 0x000fe40000000000 */
[----:B------:R-:W-:-:S02]  /*3f50*/  FMNMX.FTZ R5, R26, R5, !PT ;  /* 0x000000051a057209 */ /* 0x000fc40007810000 */
[----:B------:R-:W-:Y:S02]  /*3f60*/  FMNMX.FTZ R6, R13, R6, !PT ;  /* 0x000000060d067209 */ /* 0x000fe40007810000 */
[----:B------:R-:W-:Y:S02]  /*3f70*/  FSEL R16, R186, -INF , P2 ;  /* 0xff800000ba107808 */ /* 0x000fe40001000000 */
[----:B------:R-:W-:Y:S02]  /*3f80*/  FSEL R33, R191, -INF , P2 ;  /* 0xff800000bf217808 */ /* 0x000fe40001000000 */
[----:B------:R-:W-:Y:S02]  /*3f90*/  ISETP.GT.AND P2, PT, R2, 0x11, PT ;  /* 0x000000110200780c */ /* 0x000fe40003f44270 */
[----:B------:R-:W-:Y:S02]  /*3fa0*/  FSEL R17, R177, -INF , P1 ;  /* 0xff800000b1117808 */ /* 0x000fe40000800000 */
[----:B------:R-:W-:-:S02]  /*3fb0*/  FSEL R34, R184, -INF , P1 ;  /* 0xff800000b8227808 */ /* 0x000fc40000800000 */
[----:B------:R-:W-:Y:S02]  /*3fc0*/  FSEL R36, R174, -INF , P3 ;  /* 0xff800000ae247808 */ /* 0x000fe40001800000 */
[----:B------:R-:W-:Y:S02]  /*3fd0*/  FSEL R75, R180, -INF , P3 ;  /* 0xff800000b44b7808 */ /* 0x000fe40001800000 */
[----:B------:R-:W-:Y:S02]  /*3fe0*/  FMNMX.FTZ R5, R27, R5, !PT ;  /* 0x000000051b057209 */ /* 0x000fe40007810000 */
[----:B------:R-:W-:Y:S02]  /*3ff0*/  FMNMX.FTZ R6, R14, R6, !PT ;  /* 0x000000060e067209 */ /* 0x000fe40007810000 */
[----:B------:R-:W-:Y:S02]  /*4000*/  ISETP.GT.AND P1, PT, R2, 0x18, PT ;  /* 0x000000180200780c */ /* 0x000fe40003f24270 */
        /* <DEDUP_REMOVED lines=9> */
[----:B------:R-:W-:Y:S02]  /*40a0*/  FSEL R69, R170, -INF , P2 ;  /* 0xff800000aa457808 */ /* 0x000fe40001000000 */
[----:B------:R-:W-:Y:S02]  /*40b0*/  FSEL R116, R175, -INF , P2 ;  /* 0xff800000af747808 */ /* 0x000fe40001000000 */
[----:B------:R-:W-:Y:S02]  /*40c0*/  FSEL R70, R118, -INF , P1 ;  /* 0xff80000076467808 */ /* 0x000fe40000800000 */
[----:B------:R-:W-:-:S02]  /*40d0*/  FSEL R38, R166, -INF , P1 ;  /* 0xff800000a6267808 */ /* 0x000fc40000800000 */
[----:B------:R-:W-:Y:S02]  /*40e0*/  FSEL R117, R168, -INF , P1 ;  /* 0xff800000a8757808 */ /* 0x000fe40000800000 */
[----:B------:R-:W-:Y:S02]  /*40f0*/  FSEL R97, R172, -INF , P1 ;  /* 0xff800000ac617808 */ /* 0x000fe40000800000 */
[C---:B------:R-:W-:Y:S02]  /*4100*/  ISETP.GT.AND P3, PT, R2.reuse, 0x20, PT ;  /* 0x000000200200780c */ /* 0x040fe40003f64270 */
[C---:B------:R-:W-:Y:S02]  /*4110*/  ISETP.GT.AND P2, PT, R2.reuse, 0x21, PT ;  /* 0x000000210200780c */ /* 0x040fe40003f44270 */
[----:B------:R-:W-:Y:S02]  /*4120*/  ISETP.GT.AND P1, PT, R2, 0x28, PT ;  /* 0x000000280200780c */ /* 0x000fe40003f24270 */
[----:B------:R-:W-:-:S02]  /*4130*/  FSEL R74, R158, -INF , P0 ;  /* 0xff8000009e4a7808 */ /* 0x000fc40000000000 */
[----:B------:R-:W-:Y:S02]  /*4140*/  FSEL R39, R165, -INF , P0 ;  /* 0xff800000a5277808 */ /* 0x000fe40000000000 */
[----:B------:R-:W-:Y:S02]  /*4150*/  FSEL R118, R167, -INF , P0 ;  /* 0xff800000a7767808 */ /* 0x000fe40000000000 */
[----:B------:R-:W-:Y:S02]  /*4160*/  FSEL R98, R171, -INF , P0 ;  /* 0xff800000ab627808 */ /* 0x000fe40000000000 */
[----:B------:R-:W-:Y:S02]  /*4170*/  ISETP.GT.AND P0, PT, R2, 0x29, PT ;  /* 0x000000290200780c */ /* 0x000fe40003f04270 */
        /* <DEDUP_REMOVED lines=18> */
[C---:B------:R-:W-:Y:S02]  /*42a0*/  ISETP.GT.AND P3, PT, R2.reuse, 0x30, PT ;  /* 0x000000300200780c */ /* 0x040fe40003f64270 */
[----:B------:R-:W-:-:S02]  /*42b0*/  ISETP.GT.AND P2, PT, R2, 0x31, PT ;  /* 0x000000310200780c */ /* 0x000fc40003f44270 */
[C---:B------:R-:W-:Y:S02]  /*42c0*/  ISETP.GT.AND P1, PT, R2.reuse, 0x38, PT ;  /* 0x000000380200780c */ /* 0x040fe40003f24270 */
[----:B------:R-:W-:Y:S02]  /*42d0*/  ISETP.GT.AND P0, PT, R2, 0x39, PT ;  /* 0x000000390200780c */ /* 0x000fe40003f04270 */
[----:B------:R-:W-:Y:S02]  /*42e0*/  FMNMX.FTZ R5, R97, R5, !PT ;  /* 0x0000000561057209 */ /* 0x000fe40007810000 */
[----:B------:R-:W-:Y:S02]  /*42f0*/  FMNMX.FTZ R6, R38, R6, !PT ;  /* 0x0000000626067209 */ /* 0x000fe40007810000 */
        /* <DEDUP_REMOVED lines=16> */
[----:B------:R-:W-:Y:S02]  /*4400*/  FMNMX.FTZ R5, R98, R5, !PT ;  /* 0x0000000562057209 */ /* 0x000fe40007810000 */
[----:B------:R-:W-:Y:S02]  /*4410*/  FMNMX.FTZ R6, R39, R6, !PT ;  /* 0x0000000627067209 */ /* 0x000fe40007810000 */
[C---:B------:R-:W-:Y:S02]  /*4420*/  ISETP.GT.AND P3, PT, R2.reuse, 0x40, PT ;  /* 0x000000400200780c */ /* 0x040fe40003f64270 */
[----:B------:R-:W-:-:S02]  /*4430*/  ISETP.GT.AND P2, PT, R2, 0x41, PT ;  /* 0x000000410200780c */ /* 0x000fc40003f44270 */
[C---:B------:R-:W-:Y:S02]  /*4440*/  ISETP.GT.AND P1, PT, R2.reuse, 0x48, PT ;  /* 0x000000480200780c */ /* 0x040fe40003f24270 */
[----:B------:R-:W-:Y:S02]  /*4450*/  ISETP.GT.AND P0, PT, R2, 0x49, PT ;  /* 0x000000490200780c */ /* 0x000fe40003f04270 */
[----:B------:R-:W-:Y:S02]  /*4460*/  FMNMX.FTZ R7, R15, R16, !PT ;  /* 0x000000100f077209 */ /* 0x000fe40007810000 */
[----:B------:R-:W-:Y:S02]  /*4470*/  FMNMX.FTZ R5, R128, R5, !PT ;  /* 0x0000000580057209 */ /* 0x000fe40007810000 */
[----:B------:R-:W-:Y:S02]  /*4480*/  FMNMX.FTZ R6, R129, R6, !PT ;  /* 0x0000000681067209 */ /* 0x000fe40007810000 */
        /* <DEDUP_REMOVED lines=40> */
[C---:B------:R-:W-:Y:S02]  /*4710*/  ISETP.GT.AND P3, PT, R2.reuse, 0x60, PT ;  /* 0x000000600200780c */ /* 0x040fe40003f64270 */
[C---:B------:R-:W-:Y:S02]  /*4720*/  ISETP.GT.AND P2, PT, R2.reuse, 0x61, PT ;  /* 0x000000610200780c */ /* 0x040fe40003f44270 */
[----:B------:R-:W-:-:S02]  /*4730*/  ISETP.GT.AND P1, PT, R2, 0x68, PT ;  /* 0x000000680200780c */ /* 0x000fc40003f24270 */
[----:B------:R-:W-:Y:S02]  /*4740*/  ISETP.GT.AND P0, PT, R2, 0x69, PT ;  /* 0x000000690200780c */ /* 0x000fe40003f04270 */
[----:B------:R-:W-:Y:S02]  /*4750*/  FMNMX.FTZ R5, R138, R5, !PT ;  /* 0x000000058a057209 */ /* 0x000fe40007810000 */
[----:B------:R-:W-:Y:S02]  /*4760*/  FMNMX.FTZ R2, R131, R6, !PT ;  /* 0x0000000683027209 */ /* 0x000fe40007810000 */
[----:B------:R-:W-:Y:S02]  /*4770*/  FMNMX.FTZ R6, R68, R7, !PT ;  /* 0x0000000744067209 */ /* 0x000fe40007810000 */
[----:B------:R-:W-:Y:S02]  /*4780*/  FMNMX.FTZ R73, R139, R5, !PT ;  /* 0x000000058b497209 */ /* 0x000fe40007810000 */
[----:B------:R-:W-:-:S02]  /*4790*/  FMNMX.FTZ R2, R132, R2, !PT ;  /* 0x0000000284027209 */ /* 0x000fc40007810000 */
[----:B------:R-:W-:Y:S02]  /*47a0*/  FMNMX.FTZ R5, R69, R6, !PT ;  /* 0x0000000645057209 */ /* 0x000fe40007810000 */
        /* <DEDUP_REMOVED lines=38> */
[----:B------:R-:W-:Y:S02]  /*4a10*/  FSEL R198, R22, -INF , P3 ;  /* 0xff80000016c67808 */ /* 0x000fe40001800000 */
[----:B------:R-:W-:Y:S02]  /*4a20*/  FSEL R192, R40, -INF , P3 ;  /* 0xff80000028c07808 */ /* 0x000fe40001800000 */
        /* <DEDUP_REMOVED lines=18> */
[----:B------:R-:W-:Y:S01]  /*4b50*/  FMNMX.FTZ R73, R197, R73, !PT ;  /* 0x00000049c5497209 */ /* 0x000fe20007810000 */
[----:B------:R-:W-:Y:S01]  /*4b60*/  LDSM.16.MT88.4 R20, [R224+0x100] ;  /* 0x00010000e014783b */ /* 0x000fe20000004200 */
[----:B------:R-:W-:-:S02]  /*4b70*/  FMNMX.FTZ R2, R191, R2, !PT ;  /* 0x00000002bf027209 */ /* 0x000fc40007810000 */
[----:B------:R-:W-:Y:S02]  /*4b80*/  FMNMX.FTZ R5, R182, R5, !PT ;  /* 0x00000005b6057209 */ /* 0x000fe40007810000 */
[----:B------:R-:W-:Y:S02]  /*4b90*/  FMNMX.FTZ R6, R142, R6, !PT ;  /* 0x000000068e067209 */ /* 0x000fe40007810000 */
[----:B------:R-:W-:Y:S02]  /*4ba0*/  FMNMX.FTZ R73, R186, R73, !PT ;  /* 0x00000049ba497209 */ /* 0x000fe40007810000 */
[----:B------:R-:W-:Y:S02]  /*4bb0*/  FMNMX.FTZ R2, R110, R2, !PT ;  /* 0x000000026e027209 */ /* 0x000fe40007810000 */
[----:B------:R-:W-:Y:S01]  /*4bc0*/  FMNMX.FTZ R5, R183, R5, !PT ;  /* 0x00000005b7057209 */ /* 0x000fe20007810000 */
[----:B------:R-:W1:Y:S01]  /*4bd0*/  SHFL.BFLY PT, R8, R73, 0x2, 0x1f ;  /* 0x0c401f0049087f89 */ /* 0x000e6200000e0000 */
[----:B------:R-:W-:-:S02]  /*4be0*/  FMNMX.FTZ R6, R143, R6, !PT ;  /* 0x000000068f067209 */ /* 0x000fc40007810000 */
[----:B------:R-:W-:Y:S01]  /*4bf0*/  FMNMX.FTZ R5, R180, R5, !PT ;  /* 0x00000005b4057209 */ /* 0x000fe20007810000 */
[----:B------:R-:W2:Y:S01]  /*4c00*/  SHFL.BFLY PT, R7, R2, 0x2, 0x1f ;  /* 0x0c401f0002077f89 */ /* 0x000ea200000e0000 */
[----:B------:R-:W-:Y:S02]  /*4c10*/  FMNMX.FTZ R6, R144, R6, !PT ;  /* 0x0000000690067209 */ /* 0x000fe40007810000 */
[----:B------:R-:W-:Y:S02]  /*4c20*/  FSEL R212, R43, -INF , P3 ;  /* 0xff8000002bd47808 */ /* 0x000fe40001800000 */
[----:B------:R-:W-:Y:S02]  /*4c30*/  FMNMX.FTZ R5, R181, R5, !PT ;  /* 0x00000005b5057209 */ /* 0x000fe40007810000 */
[----:B------:R-:W-:Y:S02]  /*4c40*/  FMNMX.FTZ R6, R159, R6, !PT ;  /* 0x000000069f067209 */ /* 0x000fe40007810000 */
[----:B------:R-:W-:-:S02]  /*4c50*/  FSEL R211, R42, -INF , P2 ;  /* 0xff8000002ad37808 */ /* 0x000fc40001000000 */
[----:B------:R-:W-:Y:S01]  /*4c60*/  FMNMX.FTZ R5, R212, R5, !PT ;  /* 0x00000005d4057209 */ /* 0x000fe20007810000 */
[----:B------:R-:W-:Y:S01]  /*4c70*/  LDSM.16.MT88.4 R40, [R226+0x100] ;  /* 0x00010000e228783b */ /* 0x000fe20000004200 */
        /* <DEDUP_REMOVED lines=8> */
[----:B------:R-:W-:Y:S02]  /*4d00*/  FMNMX.FTZ R5, R247, R5, !PT ;  /* 0x00000005f7057209 */ /* 0x000fe40007810000 */
[----:B------:R-:W-:Y:S02]  /*4d10*/  FMNMX.FTZ R6, R173, R6, !PT ;  /* 0x00000006ad067209 */ /* 0x000fe40007810000 */
[----:B-1----:R-:W-:Y:S02]  /*4d20*/  FMNMX.FTZ R73, R73, R8, !PT ;  /* 0x0000000849497209 */ /* 0x002fe40007810000 */
[----:B--2---:R-:W-:-:S02]  /*4d30*/  FMNMX.FTZ R2, R2, R7, !PT ;  /* 0x0000000702027209 */ /* 0x004fc40007810000 */
[----:B------:R-:W1:Y:S01]  /*4d40*/  SHFL.BFLY PT, R7, R5, 0x2, 0x1f ;  /* 0x0c401f0005077f89 */ /* 0x000e6200000e0000 */
[----:B------:R-:W-:Y:S02]  /*4d50*/  FMNMX.FTZ R6, R172, R6, !PT ;  /* 0x00000006ac067209 */ /* 0x000fe40007810000 */
[----:B------:R-:W-:Y:S01]  /*4d60*/  FSEL R246, R48, -INF , P3 ;  /* 0xff80000030f67808 */ /* 0x000fe20001800000 */
[----:B------:R-:W2:Y:S01]  /*4d70*/  SHFL.BFLY PT, R8, R73, 0x1, 0x1f ;  /* 0x0c201f0049087f89 */ /* 0x000ea200000e0000 */
[----:B------:R-:W-:Y:S02]  /*4d80*/  FMNMX.FTZ R6, R174, R6, !PT ;  /* 0x00000006ae067209 */ /* 0x000fe40007810000 */
[----:B------:R-:W-:Y:S01]  /*4d90*/  FSEL R220, R46, -INF , P2 ;  /* 0xff8000002edc7808 */ /* 0x000fe20001000000 */
[----:B------:R-:W3:Y:S01]  /*4da0*/  SHFL.BFLY PT, R71, R2, 0x1, 0x1f ;  /* 0x0c201f0002477f89 */ /* 0x000ee200000e0000 */
[----:B------:R-:W-:Y:S02]  /*4db0*/  FMNMX.FTZ R6, R175, R6, !PT ;  /* 0x00000006af067209 */ /* 0x000fe40007810000 */
[----:B------:R-:W-:-:S02]  /*4dc0*/  FSEL R216, R44, -INF , P1 ;  /* 0xff8000002cd87808 */ /* 0x000fc40000800000 */
[----:B------:R-:W-:Y:S02]  /*4dd0*/  FMNMX.FTZ R6, R193, R6, !PT ;  /* 0x00000006c1067209 */ /* 0x000fe40007810000 */
[----:B------:R-:W-:Y:S02]  /*4de0*/  FSEL R214, R45, -INF , P0 ;  /* 0xff8000002dd67808 */ /* 0x000fe40000000000 */
[----:B------:R-:W-:-:S04]  /*4df0*/  FMNMX.FTZ R6, R188, R6, !PT ;  /* 0x00000006bc067209 */ /* 0x000fc80007810000 */
[----:B------:R-:W-:Y:S02]  /*4e00*/  FMNMX.FTZ R6, R109, R6, !PT ;  /* 0x000000066d067209 */ /* 0x000fe40007810000 */
[----:B-1----:R-:W-:Y:S02]  /*4e10*/  FMNMX.FTZ R5, R5, R7, !PT ;  /* 0x0000000705057209 */ /* 0x002fe40007810000 */
[----:B------:R-:W-:Y:S02]  /*4e20*/  FMNMX.FTZ R6, R106, R6, !PT ;  /* 0x000000066a067209 */ /* 0x000fe40007810000 */
[----:B--2---:R-:W-:Y:S01]  /*4e30*/  FMNMX.FTZ R73, R73, R8, !PT ;  /* 0x0000000849497209 */ /* 0x004fe20007810000 */
[----:B------:R-:W-:Y:S01]  /*4e40*/  SHFL.BFLY PT, R9, R5, 0x1, 0x1f ;  /* 0x0c201f0005097f89 */ /* 0x000fe200000e0000 */
[----:B---3--:R-:W-:-:S03]  /*4e50*/  FMNMX.FTZ R71, R2, R71, !PT ;  /* 0x0000004702477209 */ /* 0x008fc60007810000 */
[C---:B------:R-:W-:Y:S01]  /*4e60*/  FMUL.FTZ R7, R73.reuse, c[0x0][0x2d0] ;  /* 0x0000b40049077a20 */ /* 0x040fe20000410000 */
[----:B------:R-:W-:Y:S02]  /*4e70*/  FMNMX.FTZ R2, R246, R6, !PT ;  /* 0x00000006f6027209 */ /* 0x000fe40007810000 */
[----:B------:R-:W-:Y:S01]  /*4e80*/  FSETP.NEU.FTZ.AND P2, PT, R73, -INF , PT ;  /* 0xff8000004900780b */ /* 0x000fe20003f5d000 */
[----:B------:R-:W-:Y:S01]  /*4e90*/  FMUL.FTZ R6, R71, c[0x0][0x2d0] ;  /* 0x0000b40047067a20 */ /* 0x000fe20000410000 */
[----:B------:R-:W-:Y:S02]  /*4ea0*/  FMNMX.FTZ R2, R220, R2, !PT ;  /* 0x00000002dc027209 */ /* 0x000fe40007810000 */
[----:B------:R-:W-:Y:S02]  /*4eb0*/  FSEL R7, R7, RZ, P2 ;  /* 0x000000ff07077208 */ /* 0x000fe40001000000 */
[----:B------:R-:W-:Y:S02]  /*4ec0*/  FMNMX.FTZ R8, R216, R2, !PT ;  /* 0x00000002d8087209 */ /* 0x000fe40007810000 */
[----:B------:R-:W-:Y:S01]  /*4ed0*/  FSETP.NEU.FTZ.AND P1, PT, R71, -INF , PT ;  /* 0xff8000004700780b */ /* 0x000fe20003f3d000 */
[----:B------:R-:W-:Y:S01]  /*4ee0*/  FFMA.FTZ R2, R10, c[0x0][0x2d0], -R7 ;  /* 0x0000b4000a027a23 */ /* 0x000fe20000010807 */
[----:B------:R-:W-:-:S02]  /*4ef0*/  FMNMX.FTZ R8, R214, R8, !PT ;  /* 0x00000008d6087209 */ /* 0x000fc40007810000 */
[----:B------:R-:W-:Y:S01]  /*4f00*/  FSEL R6, R6, RZ, P1 ;  /* 0x000000ff06067208 */ /* 0x000fe20000800000 */
[----:B------:R1:W-:Y:S02]  /*4f10*/  MUFU.EX2 R190, R2 ;  /* 0x0000000200be7308 */ /* 0x0003e40000000800 */
[----:B------:R-:W2:Y:S02]  /*4f20*/  SHFL.BFLY PT, R10, R8, 0x2, 0x1f ;  /* 0x0c401f00080a7f89 */ /* 0x000ea400000e0000 */
[----:B-1----:R-:W-:-:S04]  /*4f30*/  FFMA.FTZ R2, R11, c[0x0][0x2d0], -R6 ;  /* 0x0000b4000b027a23 */ /* 0x002fc80000010806 */
[----:B------:R1:W-:Y:S01]  /*4f40*/  MUFU.EX2 R205, R2 ;  /* 0x0000000200cd7308 */ /* 0x0003e20000000800 */
[----:B--2---:R-:W-:Y:S02]  /*4f50*/  FMNMX.FTZ R8, R8, R10, !PT ;  /* 0x0000000a08087209 */ /* 0x004fe40007810000 */
[----:B-1----:R-:W-:Y:S01]  /*4f60*/  FMNMX.FTZ R2, R9, R5, !PT ;  /* 0x0000000509027209 */ /* 0x002fe20007810000 */
[--C-:B------:R-:W-:Y:S02]  /*4f70*/  FFMA.FTZ R5, R12, c[0x0][0x2d0], -R6.reuse ;  /* 0x0000b4000c057a23 */ /* 0x100fe40000010806 */
[----:B------:R-:W-:Y:S01]  /*4f80*/  FFMA.FTZ R9, R13, c[0x0][0x2d0], -R6 ;  /* 0x0000b4000d097a23 */ /* 0x000fe20000010806 */
[C---:B------:R-:W-:Y:S01]  /*4f90*/  FSETP.NEU.FTZ.AND P0, PT, R2.reuse, -INF , PT ;  /* 0xff8000000200780b */ /* 0x040fe20003f1d000 */
[----:B------:R1:W-:Y:S08]  /*4fa0*/  MUFU.EX2 R105, R5 ;  /* 0x0000000500697308 */ /* 0x0003f00000000800 */
[----:B------:R2:W-:Y:S01]  /*4fb0*/  MUFU.EX2 R185, R9 ;  /* 0x0000000900b97308 */ /* 0x0005e20000000800 */
[----:B-1----:R-:W-:-:S05]  /*4fc0*/  FMUL.FTZ R5, R2, c[0x0][0x2d0] ;  /* 0x0000b40002057a20 */ /* 0x002fca0000410000 */
[----:B------:R-:W-:Y:S01]  /*4fd0*/  FSEL R5, R5, RZ, P0 ;  /* 0x000000ff05057208 */ /* 0x000fe20000000000 */
[----:B--2---:R-:W-:-:S04]  /*4fe0*/  FFMA.FTZ R9, R14, c[0x0][0x2d0], -R6 ;  /* 0x0000b4000e097a23 */ /* 0x004fc80000010806 */
[--C-:B------:R-:W-:Y:S01]  /*4ff0*/  FFMA.FTZ R0, R16, c[0x0][0x2d0], -R5.reuse ;  /* 0x0000b40010007a23 */ /* 0x100fe20000010805 */
[----:B------:R1:W2:Y:S08]  /*5000*/  MUFU.EX2 R108, R9 ;  /* 0x00000009006c7308 */ /* 0x0002b00000000800 */
[----:B------:R3:W-:Y:S01]  /*5010*/  MUFU.EX2 R252, R0 ;  /* 0x0000000000fc7308 */ /* 0x0007e20000000800 */
[----:B-1----:R-:W-:Y:S01]  /*5020*/  FFMA.FTZ R9, R15, c[0x0][0x2d0], -R5 ;  /* 0x0000b4000f097a23 */ /* 0x002fe20000010805 */
[----:B--2---:R-:W-:-:S06]  /*5030*/  F2FP.BF16.PACK_AB R10, R108, R185 ;  /* 0x000000b96c0a723e */ /* 0x004fcc00000010ff */
[----:B------:R1:W2:Y:S01]  /*5040*/  MUFU.EX2 R104, R9 ;  /* 0x0000000900687308 */ /* 0x0002a20000000800 */
[--C-:B---3--:R-:W-:Y:S02]  /*5050*/  FFMA.FTZ R0, R17, c[0x0][0x2d0], -R5.reuse ;  /* 0x0000b40011007a23 */ /* 0x108fe40000010805 */
[----:B------:R-:W-:Y:S05]  /*5060*/  LDSM.16.MT88.4 R16, [R227+0x100] ;  /* 0x00010000e310783b */ /* 0x000fea0000004200 */
[----:B------:R3:W-:Y:S01]  /*5070*/  MUFU.EX2 R189, R0 ;  /* 0x0000000000bd7308 */ /* 0x0007e20000000800 */
[----:B-1----:R-:W1:Y:S01]  /*5080*/  SHFL.BFLY PT, R9, R8, 0x1, 0x1f ;  /* 0x0c201f0008097f89 */ /* 0x002e6200000e0000 */
[----:B---3--:R-:W-:-:S06]  /*5090*/  FFMA.FTZ R0, R24, c[0x0][0x2d0], -R5 ;  /* 0x0000b40018007a23 */ /* 0x008fcc0000010805 */
[----:B------:R3:W4:Y:S01]  /*50a0*/  MUFU.EX2 R200, R0 ;  /* 0x0000000000c87308 */ /* 0x0007220000000800 */
[----:B-1----:R-:W-:Y:S02]  /*50b0*/  FMNMX.FTZ R72, R8, R9, !PT ;  /* 0x0000000908487209 */ /* 0x002fe40007810000 */
[----:B------:R-:W-:Y:S01]  /*50c0*/  F2FP.BF16.PACK_AB R8, R105, R205 ;  /* 0x000000cd6908723e */ /* 0x000fe200000010ff */
[----:B---3--:R-:W-:Y:S01]  /*50d0*/  FFMA.FTZ R0, R25, c[0x0][0x2d0], -R7 ;  /* 0x0000b40019007a23 */ /* 0x008fe20000010807 */
[C---:B------:R-:W-:Y:S01]  /*50e0*/  FSETP.NEU.FTZ.AND P0, PT, R72.reuse, -INF , PT ;  /* 0xff8000004800780b */ /* 0x040fe20003f1d000 */
[----:B------:R-:W-:Y:S01]  /*50f0*/  FMUL.FTZ R3, R72, c[0x0][0x2d0] ;  /* 0x0000b40048037a20 */ /* 0x000fe20000410000 */
[----:B--2---:R-:W-:Y:S01]  /*5100*/  F2FP.BF16.PACK_AB R9, R252, R104 ;  /* 0x00000068fc09723e */ /* 0x004fe200000010ff */
[----:B------:R1:W2:Y:S01]  /*5110*/  MUFU.EX2 R248, R0 ;  /* 0x0000000000f87308 */ /* 0x0002a20000000800 */
[----:B----4-:R-:W-:-:S07]  /*5120*/  F2FP.BF16.PACK_AB R11, R200, R189 ;  /* 0x000000bdc80b723e */ /* 0x010fce00000010ff */
[----:B------:R-:W-:Y:S01]  /*5130*/  HMMA.16816.F32.BF16 R80, R8, R20, RZ ;  /* 0x000000140850723c */ /* 0x000fe200000418ff */
[----:B-1----:R-:W-:Y:S01]  /*5140*/  FFMA.FTZ R0, R26, c[0x0][0x2d0], -R7 ;  /* 0x0000b4001a007a23 */ /* 0x002fe20000010807 */
[----:B--2---:R-:W-:-:S06]  /*5150*/  F2FP.BF16.PACK_AB R12, R248, R190 ;  /* 0x000000bef80c723e */ /* 0x004fcc00000010ff */
[C---:B------:R-:W-:Y:S01]  /*5160*/  HMMA.16816.F32.BF16 R76, R8.reuse, R22, RZ ;  /* 0x00000016084c723c */ /* 0x040fe200000418ff */
[----:B------:R1:W-:Y:S07]  /*5170*/  MUFU.EX2 R251, R0 ;  /* 0x0000000000fb7308 */ /* 0x0003ee0000000800 */
[C---:B------:R-:W-:Y:S08]  /*5180*/  HMMA.16816.F32.BF16 R64, R8.reuse, R16, RZ ;  /* 0x000000100840723c */ /* 0x040ff000000418ff */
[C---:B------:R-:W-:Y:S01]  /*5190*/  HMMA.16816.F32.BF16 R60, R8.reuse, R18, RZ ;  /* 0x00000012083c723c */ /* 0x040fe200000418ff */
[----:B-1----:R-:W-:Y:S01]  /*51a0*/  FSEL R0, R3, RZ, P0 ;  /* 0x000000ff03007208 */ /* 0x002fe20000000000 */
[----:B------:R-:W-:Y:S01]  /*51b0*/  FFMA.FTZ R3, R27, c[0x0][0x2d0], -R7 ;  /* 0x0000b4001b037a23 */ /* 0x000fe20000010807 */
[----:B------:R-:W-:Y:S01]  /*51c0*/  PLOP3.LUT P0, PT, PT, PT, UP0, 0x80, 0x0 ;  /* 0x000000000000781c */ /* 0x000fe20003f0f008 */
[----:B------:R-:W-:Y:S02]  /*51d0*/  LDSM.16.MT88.4 R24, [R224+0x900] ;  /* 0x00090000e018783b */ /* 0x000fe40000004200 */
[----:B------:R1:W2:Y:S02]  /*51e0*/  MUFU.EX2 R204, R3 ;  /* 0x0000000300cc7308 */ /* 0x0002a40000000800 */
[C---:B------:R-:W-:Y:S08]  /*51f0*/  HMMA.16816.F32.BF16 R56, R8.reuse, R28, RZ ;  /* 0x0000001c0838723c */ /* 0x040ff000000418ff */
[----:B------:R-:W-:Y:S01]  /*5200*/  HMMA.16816.F32.BF16 R48, R8, R40, RZ ;  /* 0x000000280830723c */ /* 0x000fe200000418ff */
[----:B-1----:R-:W-:Y:S01]  /*5210*/  FFMA.FTZ R3, R32, c[0x0][0x2d0], -R0 ;  /* 0x0000b40020037a23 */ /* 0x002fe20000010800 */
[----:B--2---:R-:W-:-:S06]  /*5220*/  F2FP.BF16.PACK_AB R14, R204, R251 ;  /* 0x000000fbcc0e723e */ /* 0x004fcc00000010ff */
[C---:B------:R-:W-:Y:S01]  /*5230*/  HMMA.16816.F32.BF16 R52, R8.reuse, R30, RZ ;  /* 0x0000001e0834723c */ /* 0x040fe200000418ff */
[----:B------:R1:W-:Y:S07]  /*5240*/  MUFU.EX2 R245, R3 ;  /* 0x0000000300f57308 */ /* 0x0003ee0000000800 */
[----:B------:R-:W-:Y:S01]  /*5250*/  HMMA.16816.F32.BF16 R44, R8, R42, RZ ;  /* 0x0000002a082c723c */ /* 0x000fe200000418ff */
[----:B-1----:R-:W-:-:S04]  /*5260*/  FFMA.FTZ R3, R33, c[0x0][0x2d0], -R0 ;  /* 0x0000b40021037a23 */ /* 0x002fc80000010800 */
[----:B------:R1:W2:Y:S02]  /*5270*/  MUFU.EX2 R221, R3 ;  /* 0x0000000300dd7308 */ /* 0x0002a40000000800 */
[----:B-1----:R-:W-:Y:S01]  /*5280*/  FFMA.FTZ R3, R34, c[0x0][0x2d0], -R0 ;  /* 0x0000b40022037a23 */ /* 0x002fe20000010800 */
[----:B--2---:R-:W-:-:S05]  /*5290*/  F2FP.BF16.PACK_AB R13, R221, R245 ;  /* 0x000000f5dd0d723e */ /* 0x004fca00000010ff */
[----:B------:R1:W-:Y:S02]  /*52a0*/  MUFU.EX2 R244, R3 ;  /* 0x0000000300f47308 */ /* 0x0003e40000000800 */
[----:B-1----:R-:W-:Y:S02]  /*52b0*/  FFMA.FTZ R3, R35, c[0x0][0x2d0], -R0 ;  /* 0x0000b40023037a23 */ /* 0x002fe40000010800 */
[----:B------:R-:W-:Y:S04]  /*52c0*/  LDSM.16.MT88.4 R32, [R226+0x900] ;  /* 0x00090000e220783b */ /* 0x000fe80000004200 */
[----:B------:R1:W2:Y:S02]  /*52d0*/  MUFU.EX2 R107, R3 ;  /* 0x00000003006b7308 */ /* 0x0002a40000000800 */
[----:B-1----:R-:W-:Y:S01]  /*52e0*/  FFMA.FTZ R3, R36, c[0x0][0x2d0], -R6 ;  /* 0x0000b40024037a23 */ /* 0x002fe20000010806 */
[----:B--2---:R-:W-:-:S05]  /*52f0*/  F2FP.BF16.PACK_AB R15, R107, R244 ;  /* 0x000000f46b0f723e */ /* 0x004fca00000010ff */
[----:B------:R1:W-:Y:S02]  /*5300*/  MUFU.EX2 R203, R3 ;  /* 0x0000000300cb7308 */ /* 0x0003e40000000800 */
[C---:B------:R-:W-:Y:S08]  /*5310*/  HMMA.16816.F32.BF16 R92, R12.reuse, R20, RZ ;  /* 0x000000140c5c723c */ /* 0x040ff000000418ff */
[----:B------:R-:W-:Y:S01]  /*5320*/  HMMA.16816.F32.BF16 R100, R12, R22, RZ ;  /* 0x000000160c64723c */ /* 0x000fe200000418ff */
[----:B------:R-:W-:Y:S01]  /*5330*/  LDSM.16.MT88.4 R20, [R225+0x900] ;  /* 0x00090000e114783b */ /* 0x000fe20000004200 */
[----:B-1----:R-:W-:-:S04]  /*5340*/  FFMA.FTZ R3, R37, c[0x0][0x2d0], -R6 ;  /* 0x0000b40025037a23 */ /* 0x002fc80000010806 */
[----:B------:R1:W2:Y:S02]  /*5350*/  MUFU.EX2 R201, R3 ;  /* 0x0000000300c97308 */ /* 0x0002a40000000800 */
[C---:B------:R-:W-:Y:S08]  /*5360*/  HMMA.16816.F32.BF16 R88, R12.reuse, R16, RZ ;  /* 0x000000100c58723c */ /* 0x040ff000000418ff */
[----:B------:R-:W-:Y:S01]  /*5370*/  HMMA.16816.F32.BF16 R84, R12, R28, RZ ;  /* 0x0000001c0c54723c */ /* 0x000fe200000418ff */
[----:B-1----:R-:W-:Y:S01]  /*5380*/  FFMA.FTZ R3, R38, c[0x0][0x2d0], -R6 ;  /* 0x0000b40026037a23 */ /* 0x002fe20000010806 */
[----:B--2---:R-:W-:-:S05]  /*5390*/  F2FP.BF16.PACK_AB R8, R201, R203 ;  /* 0x000000cbc908723e */ /* 0x004fca00000010ff */
[----:B------:R-:W-:Y:S01]  /*53a0*/  IMAD.MOV.U32 R29, RZ, RZ, R105 ;  /* 0x000000ffff1d7224 */ /* 0x000fe200078e0069 */
[----:B------:R-:W-:Y:S01]  /*53b0*/  HMMA.16816.F32.BF16 R112, R12, R18, RZ ;  /* 0x000000120c70723c */ /* 0x000fe200000418ff */
[----:B------:R1:W-:Y:S01]  /*53c0*/  MUFU.EX2 R195, R3 ;  /* 0x0000000300c37308 */ /* 0x0003e20000000800 */
[----:B------:R-:W-:-:S06]  /*53d0*/  IMAD.MOV.U32 R28, RZ, RZ, R104 ;  /* 0x000000ffff1c7224 */ /* 0x000fcc00078e0068 */
[C---:B------:R-:W-:Y:S08]  /*53e0*/  HMMA.16816.F32.BF16 R16, R12.reuse, R40, RZ ;  /* 0x000000280c10723c */ /* 0x040ff000000418ff */
[----:B------:R-:W-:Y:S01]  /*53f0*/  HMMA.16816.F32.BF16 R124, R12, R30, RZ ;  /* 0x0000001e0c7c723c */ /* 0x000fe200000418ff */
[----:B-1----:R-:W-:Y:S02]  /*5400*/  FFMA.FTZ R3, R39, c[0x0][0x2d0], -R6 ;  /* 0x0000b40027037a23 */ /* 0x002fe40000010806 */
[----:B------:R-:W1:Y:S02]  /*5410*/  LDSM.16.MT88.4 R36, [R227+0x900] ;  /* 0x00090000e324783b */ /* 0x000e640000004200 */
[----:B------:R2:W3:Y:S02]  /*5420*/  MUFU.EX2 R4, R3 ;  /* 0x0000000300047308 */ /* 0x0004e40000000800 */
[----:B--2---:R-:W-:Y:S01]  /*5430*/  FFMA.FTZ R3, R68, c[0x0][0x2d0], -R5 ;  /* 0x0000b40044037a23 */ /* 0x004fe20000010805 */
[----:B---3--:R-:W-:Y:S01]  /*5440*/  F2FP.BF16.PACK_AB R10, R4, R195 ;  /* 0x000000c3040a723e */ /* 0x008fe200000010ff */
[----:B------:R-:W-:-:S04]  /*5450*/  IMAD.MOV.U32 R68, RZ, RZ, R110 ;  /* 0x000000ffff447224 */ /* 0x000fc800078e006e */
[----:B------:R2:W-:Y:S02]  /*5460*/  MUFU.EX2 R196, R3 ;  /* 0x0000000300c47308 */ /* 0x0005e40000000800 */
[----:B--2---:R-:W-:Y:S02]  /*5470*/  FFMA.FTZ R3, R69, c[0x0][0x2d0], -R5 ;  /* 0x0000b40045037a23 */ /* 0x004fe40000010805 */
[----:B------:R-:W-:-:S04]  /*5480*/  IMAD.MOV.U32 R69, RZ, RZ, R109 ;  /* 0x000000ffff457224 */ /* 0x000fc800078e006d */
[----:B------:R2:W3:Y:S02]  /*5490*/  MUFU.EX2 R199, R3 ;  /* 0x0000000300c77308 */ /* 0x0004e40000000800 */
[----:B--2---:R-:W-:Y:S01]  /*54a0*/  FFMA.FTZ R3, R70, c[0x0][0x2d0], -R5 ;  /* 0x0000b40046037a23 */ /* 0x004fe20000010805 */
[----:B---3--:R-:W-:Y:S02]  /*54b0*/  F2FP.BF16.PACK_AB R9, R199, R196 ;  /* 0x000000c4c709723e */ /* 0x008fe400000010ff */
[----:B------:R-:W-:-:S03]  /*54c0*/  MOV R70, R106 ;  /* 0x0000006a00467202 */ /* 0x000fc60000000f00 */
[----:B------:R2:W-:Y:S02]  /*54d0*/  MUFU.EX2 R194, R3 ;  /* 0x0000000300c27308 */ /* 0x0005e40000000800 */
[----:B--2---:R-:W-:Y:S02]  /*54e0*/  FFMA.FTZ R3, R74, c[0x0][0x2d0], -R5 ;  /* 0x0000b4004a037a23 */ /* 0x004fe40000010805 */
[----:B------:R-:W-:-:S04]  /*54f0*/  IMAD.MOV.U32 R74, RZ, RZ, R107 ;  /* 0x000000ffff4a7224 */ /* 0x000fc800078e006b */
[----:B------:R2:W3:Y:S02]  /*5500*/  MUFU.EX2 R187, R3 ;  /* 0x0000000300bb7308 */ /* 0x0004e40000000800 */
[----:B--2---:R-:W-:Y:S01]  /*5510*/  FFMA.FTZ R3, R75, c[0x0][0x2d0], -R7 ;  /* 0x0000b4004b037a23 */ /* 0x004fe20000010807 */
[----:B---3--:R-:W-:Y:S01]  /*5520*/  F2FP.BF16.PACK_AB R11, R187, R194 ;  /* 0x000000c2bb0b723e */ /* 0x008fe200000010ff */
[----:B------:R-:W-:-:S04]  /*5530*/  IMAD.MOV.U32 R75, RZ, RZ, R108 ;  /* 0x000000ffff4b7224 */ /* 0x000fc800078e006c */
[----:B------:R2:W-:Y:S01]  /*5540*/  MUFU.EX2 R219, R3 ;  /* 0x0000000300db7308 */ /* 0x0005e20000000800 */
[----:B------:R-:W-:Y:S01]  /*5550*/  HMMA.16816.F32.BF16 R108, R12, R42, RZ ;  /* 0x0000002a0c6c723c */ /* 0x000fe200000418ff */
[----:B------:R-:W-:Y:S07]  /*5560*/  LDSM.16.MT88.4 R12, [R227+0x1100] ;  /* 0x00110000e30c783b */ /* 0x000fee0000004200 */
[----:B-1----:R-:W-:Y:S01]  /*5570*/  HMMA.16816.F32.BF16 R104, R8, R36, R64 ;  /* 0x000000240868723c */ /* 0x002fe20000041840 */
[----:B--2---:R-:W-:-:S07]  /*5580*/  FFMA.FTZ R3, R96, c[0x0][0x2d0], -R7 ;  /* 0x0000b40060037a23 */ /* 0x004fce0000010807 */
[C---:B------:R-:W-:Y:S01]  /*5590*/  HMMA.16816.F32.BF16 R120, R8.reuse, R24, R80 ;  /* 0x000000180878723c */ /* 0x040fe20000041850 */
[----:B------:R1:W2:Y:S07]  /*55a0*/  MUFU.EX2 R218, R3 ;  /* 0x0000000300da7308 */ /* 0x0002ae0000000800 */
[C---:B------:R-:W-:Y:S08]  /*55b0*/  HMMA.16816.F32.BF16 R64, R8.reuse, R38, R60 ;  /* 0x000000260840723c */ /* 0x040ff0000004183c */
[----:B------:R-:W-:Y:S01]  /*55c0*/  HMMA.16816.F32.BF16 R80, R8, R32, R48 ;  /* 0x000000200850723c */ /* 0x000fe20000041830 */
[----:B-1----:R-:W-:-:S04]  /*55d0*/  FFMA.FTZ R3, R97, c[0x0][0x2d0], -R7 ;  /* 0x0000b40061037a23 */ /* 0x002fc80000010807 */
[----:B------:R1:W-:Y:S03]  /*55e0*/  MUFU.EX2 R215, R3 ;  /* 0x0000000300d77308 */ /* 0x0003e60000000800 */
[C---:B------:R-:W-:Y:S08]  /*55f0*/  HMMA.16816.F32.BF16 R76, R8.reuse, R26, R76 ;  /* 0x0000001a084c723c */ /* 0x040ff0000004184c */
[----:B------:R-:W-:Y:S01]  /*5600*/  HMMA.16816.F32.BF16 R60, R8, R22, R52 ;  /* 0x00000016083c723c */ /* 0x000fe20000041834 */
[----:B-1----:R-:W-:-:S07]  /*5610*/  FFMA.FTZ R3, R98, c[0x0][0x2d0], -R7 ;  /* 0x0000b40062037a23 */ /* 0x002fce0000010807 */
[----:B------:R-:W-:Y:S01]  /*5620*/  HMMA.16816.F32.BF16 R44, R8, R34, R44 ;  /* 0x00000022082c723c */ /* 0x000fe2000004182c */
[----:B------:R1:W3:Y:S02]  /*5630*/  MUFU.EX2 R217, R3 ;  /* 0x0000000300d97308 */ /* 0x0002e40000000800 */
[----:B-1----:R-:W-:-:S05]  /*5640*/  FFMA.FTZ R3, R99, c[0x0][0x2d0], -R0 ;  /* 0x0000b40063037a23 */ /* 0x002fca0000010800 */
[----:B------:R-:W-:Y:S01]  /*5650*/  HMMA.16816.F32.BF16 R96, R8, R20, R56 ;  /* 0x000000140860723c */ /* 0x000fe20000041838 */
[----:B------:R1:W-:Y:S06]  /*5660*/  MUFU.EX2 R206, R3 ;  /* 0x0000000300ce7308 */ /* 0x0003ec0000000800 */
[----:B--2---:R-:W-:Y:S02]  /*5670*/  F2FP.BF16.PACK_AB R8, R218, R219 ;  /* 0x000000dbda08723e */ /* 0x004fe400000010ff */
[----:B---3--:R-:W-:Y:S01]  /*5680*/  F2FP.BF16.PACK_AB R10, R217, R215 ;  /* 0x000000d7d90a723e */ /* 0x008fe200000010ff */
[----:B-1----:R-:W-:-:S02]  /*5690*/  FFMA.FTZ R3, R116, c[0x0][0x2d0], -R0 ;  /* 0x0000b40074037a23 */ /* 0x002fc40000010800 */
[----:B------:R-:W-:Y:S02]  /*56a0*/  IMAD.MOV.U32 R116, RZ, RZ, R204 ;  /* 0x000000ffff747224 */ /* 0x000fe400078e00cc */
[----:B------:R1:W2:Y:S02]  /*56b0*/  MUFU.EX2 R208, R3 ;  /* 0x0000000300d07308 */ /* 0x0002a40000000800 */
[----:B-1----:R-:W-:Y:S01]  /*56c0*/  FFMA.FTZ R3, R117, c[0x0][0x2d0], -R0 ;  /* 0x0000b40075037a23 */ /* 0x002fe20000010800 */
[----:B--2---:R-:W-:Y:S01]  /*56d0*/  F2FP.BF16.PACK_AB R9, R208, R206 ;  /* 0x000000ced009723e */ /* 0x004fe200000010ff */
[----:B------:R-:W-:-:S04]  /*56e0*/  IMAD.MOV.U32 R117, RZ, RZ, R202 ;  /* 0x000000ffff757224 */ /* 0x000fc800078e00ca */
[----:B------:R1:W-:Y:S02]  /*56f0*/  MUFU.EX2 R210, R3 ;  /* 0x0000000300d27308 */ /* 0x0003e40000000800 */
[----:B-1----:R-:W-:Y:S02]  /*5700*/  FFMA.FTZ R3, R118, c[0x0][0x2d0], -R0 ;  /* 0x0000b40076037a23 */ /* 0x002fe40000010800 */
[----:B------:R-:W-:-:S04]  /*5710*/  IMAD.MOV.U32 R118, RZ, RZ, R29 ;  /* 0x000000ffff767224 */ /* 0x000fc800078e001d */
[----:B------:R1:W2:Y:S02]  /*5720*/  MUFU.EX2 R207, R3 ;  /* 0x0000000300cf7308 */ /* 0x0002a40000000800 */
[----:B-1----:R-:W-:Y:S01]  /*5730*/  FFMA.FTZ R3, R128, c[0x0][0x2d0], -R7 ;  /* 0x0000b40080037a23 */ /* 0x002fe20000010807 */
[----:B--2---:R-:W-:Y:S01]  /*5740*/  F2FP.BF16.PACK_AB R11, R207, R210 ;  /* 0x000000d2cf0b723e */ /* 0x004fe200000010ff */
[----:B------:R-:W-:-:S04]  /*5750*/  IMAD.MOV.U32 R128, RZ, RZ, R203 ;  /* 0x000000ffff807224 */ /* 0x000fc800078e00cb */
[----:B------:R1:W-:Y:S02]  /*5760*/  MUFU.EX2 R209, R3 ;  /* 0x0000000300d17308 */ /* 0x0003e40000000800 */
[C---:B------:R-:W-:Y:S07]  /*5770*/  HMMA.16816.F32.BF16 R52, R8.reuse, R36, R88 ;  /* 0x000000240834723c */ /* 0x040fee0000041858 */
[----:B------:R-:W-:Y:S01]  /*5780*/  IMAD.MOV.U32 R89, RZ, RZ, R200 ;  /* 0x000000ffff597224 */ /* 0x000fe200078e00c8 */
[----:B------:R-:W-:Y:S01]  /*5790*/  MOV R90, R199 ;  /* 0x000000c7005a7202 */ /* 0x000fe20000000f00 */
[----:B------:R-:W-:Y:S01]  /*57a0*/  IMAD.MOV.U32 R91, RZ, RZ, R198 ;  /* 0x000000ffff5b7224 */ /* 0x000fe200078e00c6 */
[----:B------:R-:W-:Y:S01]  /*57b0*/  HMMA.16816.F32.BF16 R48, R8, R24, R92 ;  /* 0x000000180830723c */ /* 0x000fe2000004185c */
[----:B-1----:R-:W-:-:S02]  /*57c0*/  FFMA.FTZ R3, R129, c[0x0][0x2d0], -R6 ;  /* 0x0000b40081037a23 */ /* 0x002fc40000010806 */
[----:B------:R-:W-:Y:S02]  /*57d0*/  IMAD.MOV.U32 R129, RZ, RZ, R205 ;  /* 0x000000ffff817224 */ /* 0x000fe400078e00cd */
[----:B------:R1:W-:Y:S03]  /*57e0*/  MUFU.EX2 R204, R3 ;  /* 0x0000000300cc7308 */ /* 0x0003e60000000800 */
[C---:B------:R-:W-:Y:S01]  /*57f0*/  HMMA.16816.F32.BF16 R92, R8.reuse, R32, R16 ;  /* 0x00000020085c723c */ /* 0x040fe20000041810 */
[----:B------:R-:W-:Y:S06]  /*5800*/  LDSM.16.MT88.4 R16, [R224+0x1100] ;  /* 0x00110000e010783b */ /* 0x000fec0000004200 */
[----:B------:R-:W-:Y:S01]  /*5810*/  IMAD.MOV.U32 R33, RZ, RZ, R116 ;  /* 0x000000ffff217224 */ /* 0x000fe200078e0074 */
[----:B------:R-:W-:Y:S01]  /*5820*/  HMMA.16816.F32.BF16 R36, R8, R38, R112 ;  /* 0x000000260824723c */ /* 0x000fe20000041870 */
[----:B------:R-:W-:-:S02]  /*5830*/  IMAD.MOV.U32 R116, RZ, RZ, R196 ;  /* 0x000000ffff747224 */ /* 0x000fc400078e00c4 */
[----:B------:R-:W-:Y:S02]  /*5840*/  IMAD.MOV.U32 R32, RZ, RZ, R69 ;  /* 0x000000ffff207224 */ /* 0x000fe400078e0045 */
[----:B------:R-:W-:Y:S02]  /*5850*/  IMAD.MOV.U32 R69, RZ, RZ, R188 ;  /* 0x000000ffff457224 */ /* 0x000fe400078e00bc */
[----:B-1----:R-:W-:Y:S01]  /*5860*/  FFMA.FTZ R3, R130, c[0x0][0x2d0], -R6 ;  /* 0x0000b40082037a23 */ /* 0x002fe20000010806 */
[----:B------:R-:W-:Y:S01]  /*5870*/  HMMA.16816.F32.BF16 R40, R8, R26, R100 ;  /* 0x0000001a0828723c */ /* 0x000fe20000041864 */
[----:B------:R-:W-:Y:S01]  /*5880*/  IMAD.MOV.U32 R112, RZ, RZ, R195 ;  /* 0x000000ffff707224 */ /* 0x000fe200078e00c3 */
[----:B------:R-:W-:Y:S01]  /*5890*/  LDSM.16.MT88.4 R24, [R225+0x1100] ;  /* 0x00110000e118783b */ /* 0x000fe20000004200 */
[----:B------:R1:W2:Y:S01]  /*58a0*/  MUFU.EX2 R205, R3 ;  /* 0x0000000300cd7308 */ /* 0x0002a20000000800 */
[----:B------:R-:W-:Y:S01]  /*58b0*/  IMAD.MOV.U32 R115, RZ, RZ, R68 ;  /* 0x000000ffff737224 */ /* 0x000fe200078e0044 */
[----:B------:R-:W-:Y:S01]  /*58c0*/  MOV R68, R193 ;  /* 0x000000c100447202 */ /* 0x000fe20000000f00 */
[----:B------:R-:W-:-:S02]  /*58d0*/  IMAD.MOV.U32 R130, RZ, RZ, R28 ;  /* 0x000000ffff827224 */ /* 0x000fc400078e001c */
[----:B------:R-:W3:Y:S01]  /*58e0*/  LDSM.16.MT88.4 R28, [R226+0x1100] ;  /* 0x00110000e21c783b */ /* 0x000ee20000004200 */
[----:B------:R-:W-:Y:S01]  /*58f0*/  IMAD.MOV.U32 R114, RZ, RZ, R191 ;  /* 0x000000ffff727224 */ /* 0x000fe200078e00bf */
[----:B------:R-:W-:Y:S01]  /*5900*/  HMMA.16816.F32.BF16 R84, R8, R20, R84 ;  /* 0x000000140854723c */ /* 0x000fe20000041854 */
[----:B------:R-:W-:-:S06]  /*5910*/  IMAD.MOV.U32 R113, RZ, RZ, R190 ;  /* 0x000000ffff717224 */ /* 0x000fcc00078e00be */
[----:B------:R-:W-:Y:S01]  /*5920*/  IMAD.MOV.U32 R21, RZ, RZ, R90 ;  /* 0x000000ffff157224 */ /* 0x000fe200078e005a */
[C---:B------:R-:W-:Y:S01]  /*5930*/  HMMA.16816.F32.BF16 R56, R8.reuse, R22, R124 ;  /* 0x000000160838723c */ /* 0x040fe2000004187c */
[----:B-1----:R-:W-:Y:S02]  /*5940*/  FFMA.FTZ R3, R131, c[0x0][0x2d0], -R6 ;  /* 0x0000b40083037a23 */ /* 0x002fe40000010806 */
[----:B------:R-:W-:Y:S02]  /*5950*/  IMAD.MOV.U32 R131, RZ, RZ, R201 ;  /* 0x000000ffff837224 */ /* 0x000fe400078e00c9 */
[----:B------:R1:W-:Y:S01]  /*5960*/  MUFU.EX2 R203, R3 ;  /* 0x0000000300cb7308 */ /* 0x0003e20000000800 */
[----:B------:R-:W-:Y:S01]  /*5970*/  IMAD.MOV.U32 R20, RZ, RZ, R91 ;  /* 0x000000ffff147224 */ /* 0x000fe200078e005b */
[----:B------:R-:W-:Y:S01]  /*5980*/  MOV R124, R112 ;  /* 0x00000070007c7202 */ /* 0x000fe20000000f00 */
[----:B------:R-:W-:Y:S02]  /*5990*/  IMAD.MOV.U32 R125, RZ, RZ, R89 ;  /* 0x000000ffff7d7224 */ /* 0x000fe400078e0059 */
[----:B------:R-:W-:Y:S01]  /*59a0*/  HMMA.16816.F32.BF16 R88, R8, R34, R108 ;  /* 0x000000220858723c */ /* 0x000fe2000004186c */
[----:B------:R-:W-:-:S02]  /*59b0*/  IMAD.MOV.U32 R127, RZ, RZ, R113 ;  /* 0x000000ffff7f7224 */ /* 0x000fc400078e0071 */
[----:B------:R-:W-:Y:S02]  /*59c0*/  IMAD.MOV.U32 R112, RZ, RZ, R115 ;  /* 0x000000ffff707224 */ /* 0x000fe400078e0073 */
[----:B------:R-:W-:Y:S02]  /*59d0*/  IMAD.MOV.U32 R113, RZ, RZ, R32 ;  /* 0x000000ffff717224 */ /* 0x000fe400078e0020 */
[----:B--2---:R-:W-:Y:S01]  /*59e0*/  F2FP.BF16.PACK_AB R8, R205, R204 ;  /* 0x000000cccd08723e */ /* 0x004fe200000010ff */
[----:B------:R-:W-:Y:S02]  /*59f0*/  IMAD.MOV.U32 R115, RZ, RZ, R20 ;  /* 0x000000ffff737224 */ /* 0x000fe400078e0014 */
[----:B------:R-:W-:Y:S02]  /*5a00*/  IMAD.MOV.U32 R32, RZ, RZ, R21 ;  /* 0x000000ffff207224 */ /* 0x000fe400078e0015 */
[----:B-1----:R-:W-:Y:S02]  /*5a10*/  FFMA.FTZ R3, R132, c[0x0][0x2d0], -R6 ;  /* 0x0000b40084037a23 */ /* 0x002fe40000010806 */
[----:B------:R-:W-:-:S02]  /*5a20*/  IMAD.MOV.U32 R132, RZ, RZ, R194 ;  /* 0x000000ffff847224 */ /* 0x000fc400078e00c2 */
[----:B------:R1:W2:Y:S01]  /*5a30*/  MUFU.EX2 R202, R3 ;  /* 0x0000000300ca7308 */ /* 0x0002a20000000800 */
[----:B------:R-:W-:Y:S02]  /*5a40*/  IMAD.MOV.U32 R126, RZ, RZ, R115 ;  /* 0x000000ffff7e7224 */ /* 0x000fe400078e0073 */
[----:B-1----:R-:W-:Y:S01]  /*5a50*/  FFMA.FTZ R3, R133, c[0x0][0x2d0], -R5 ;  /* 0x0000b40085037a23 */ /* 0x002fe20000010805 */
[----:B--2---:R-:W-:Y:S01]  /*5a60*/  F2FP.BF16.PACK_AB R10, R202, R203 ;  /* 0x000000cbca0a723e */ /* 0x004fe200000010ff */
[----:B------:R-:W-:-:S03]  /*5a70*/  IMAD.MOV.U32 R133, RZ, RZ, R189 ;  /* 0x000000ffff857224 */ /* 0x000fc600078e00bd */
[----:B------:R1:W-:Y:S02]  /*5a80*/  MUFU.EX2 R201, R3 ;  /* 0x0000000300c97308 */ /* 0x0003e40000000800 */
[----:B-1----:R-:W-:Y:S02]  /*5a90*/  FFMA.FTZ R3, R134, c[0x0][0x2d0], -R5 ;  /* 0x0000b40086037a23 */ /* 0x002fe40000010805 */
[----:B------:R-:W-:-:S04]  /*5aa0*/  IMAD.MOV.U32 R134, RZ, RZ, R187 ;  /* 0x000000ffff867224 */ /* 0x000fc800078e00bb */
[----:B------:R1:W2:Y:S02]  /*5ab0*/  MUFU.EX2 R200, R3 ;  /* 0x0000000300c87308 */ /* 0x0002a40000000800 */
[----:B-1----:R-:W-:Y:S01]  /*5ac0*/  FFMA.FTZ R3, R135, c[0x0][0x2d0], -R5 ;  /* 0x0000b40087037a23 */ /* 0x002fe20000010805 */
[----:B--2---:R-:W-:Y:S01]  /*5ad0*/  F2FP.BF16.PACK_AB R9, R200, R201 ;  /* 0x000000c9c809723e */ /* 0x004fe200000010ff */
[----:B------:R-:W-:-:S04]  /*5ae0*/  IMAD.MOV.U32 R135, RZ, RZ, R4 ;  /* 0x000000ffff877224 */ /* 0x000fc800078e0004 */
[----:B------:R1:W-:Y:S01]  /*5af0*/  MUFU.EX2 R199, R3 ;  /* 0x0000000300c77308 */ /* 0x0003e20000000800 */
[----:B------:R-:W-:-:S04]  /*5b00*/  IMAD.MOV.U32 R4, RZ, RZ, R192 ;  /* 0x000000ffff047224 */ /* 0x000fc800078e00c0 */
[----:B------:R-:W-:Y:S02]  /*5b10*/  FFMA.FTZ R4, R4, c[0x0][0x2d0], -R7 ;  /* 0x0000b40004047a23 */ /* 0x000fe40000010807 */
[----:B-1----:R-:W-:Y:S02]  /*5b20*/  FFMA.FTZ R3, R136, c[0x0][0x2d0], -R5 ;  /* 0x0000b40088037a23 */ /* 0x002fe40000010805 */
[----:B------:R-:W-:Y:S02]  /*5b30*/  IMAD.MOV.U32 R136, RZ, RZ, R197 ;  /* 0x000000ffff887224 */ /* 0x000fe400078e00c5 */
[----:B------:R1:W2:Y:S02]  /*5b40*/  MUFU.EX2 R198, R3 ;  /* 0x0000000300c67308 */ /* 0x0002a40000000800 */
[----:B-1----:R-:W-:Y:S01]  /*5b50*/  FFMA.FTZ R3, R137, c[0x0][0x2d0], -R7 ;  /* 0x0000b40089037a23 */ /* 0x002fe20000010807 */
[----:B--2---:R-:W-:-:S05]  /*5b60*/  F2FP.BF16.PACK_AB R11, R198, R199 ;  /* 0x000000c7c60b723e */ /* 0x004fca00000010ff */
[----:B------:R1:W2:Y:S02]  /*5b70*/  MUFU.EX2 R197, R3 ;  /* 0x0000000300c57308 */ /* 0x0002a40000000800 */
[C---:B---3--:R-:W-:Y:S08]  /*5b80*/  HMMA.16816.F32.BF16 R100, R8.reuse, R28, R80 ;  /* 0x0000001c0864723c */ /* 0x048ff00000041850 */
[----:B------:R-:W-:Y:S01]  /*5b90*/  HMMA.16816.F32.BF16 R80, R8, R18, R76 ;  /* 0x000000120850723c */ /* 0x000fe2000004184c */
[----:B-1----:R-:W-:-:S02]  /*5ba0*/  FFMA.FTZ R3, R138, c[0x0][0x2d0], -R7 ;  /* 0x0000b4008a037a23 */ /* 0x002fc40000010807 */
[----:B------:R-:W-:Y:S02]  /*5bb0*/  IMAD.MOV.U32 R138, RZ, RZ, R32 ;  /* 0x000000ffff8a7224 */ /* 0x000fe400078e0020 */
[----:B------:R1:W-:Y:S03]  /*5bc0*/  MUFU.EX2 R196, R3 ;  /* 0x0000000300c47308 */ /* 0x0003e60000000800 */
[C---:B------:R-:W-:Y:S08]  /*5bd0*/  HMMA.16816.F32.BF16 R76, R8.reuse, R14, R64 ;  /* 0x0000000e084c723c */ /* 0x040ff00000041840 */
[----:B------:R-:W-:Y:S01]  /*5be0*/  HMMA.16816.F32.BF16 R64, R8, R26, R60 ;  /* 0x0000001a0840723c */ /* 0x000fe2000004183c */
[----:B-1----:R-:W-:-:S07]  /*5bf0*/  FFMA.FTZ R3, R139, c[0x0][0x2d0], -R7 ;  /* 0x0000b4008b037a23 */ /* 0x002fce0000010807 */
[C---:B------:R-:W-:Y:S01]  /*5c00*/  HMMA.16816.F32.BF16 R120, R8.reuse, R16, R120 ;  /* 0x000000100878723c */ /* 0x040fe20000041878 */
[----:B------:R1:W3:Y:S07]  /*5c10*/  MUFU.EX2 R195, R3 ;  /* 0x0000000300c37308 */ /* 0x0002ee0000000800 */
[C---:B------:R-:W-:Y:S08]  /*5c20*/  HMMA.16816.F32.BF16 R104, R8.reuse, R12, R104 ;  /* 0x0000000c0868723c */ /* 0x040ff00000041868 */
[----:B------:R-:W-:Y:S01]  /*5c30*/  HMMA.16816.F32.BF16 R96, R8, R24, R96 ;  /* 0x000000180860723c */ /* 0x000fe20000041860 */
[----:B-1----:R-:W-:-:S04]  /*5c40*/  FFMA.FTZ R3, R140, c[0x0][0x2d0], -R7 ;  /* 0x0000b4008c037a23 */ /* 0x002fc80000010807 */
[----:B------:R1:W-:Y:S03]  /*5c50*/  MUFU.EX2 R194, R3 ;  /* 0x0000000300c27308 */ /* 0x0003e60000000800 */
[----:B------:R-:W-:Y:S07]  /*5c60*/  HMMA.16816.F32.BF16 R60, R8, R30, R44 ;  /* 0x0000001e083c723c */ /* 0x000fee000004182c */
[----:B--2---:R-:W-:-:S02]  /*5c70*/  F2FP.BF16.PACK_AB R8, R197, R209 ;  /* 0x000000d1c508723e */ /* 0x004fc400000010ff */
[----:B---3--:R-:W-:Y:S01]  /*5c80*/  F2FP.BF16.PACK_AB R10, R195, R196 ;  /* 0x000000c4c30a723e */ /* 0x008fe200000010ff */
[----:B-1----:R-:W-:-:S04]  /*5c90*/  FFMA.FTZ R3, R141, c[0x0][0x2d0], -R0 ;  /* 0x0000b4008d037a23 */ /* 0x002fc80000010800 */
[----:B------:R1:W-:Y:S02]  /*5ca0*/  MUFU.EX2 R193, R3 ;  /* 0x0000000300c17308 */ /* 0x0003e40000000800 */
[----:B-1----:R-:W-:-:S06]  /*5cb0*/  FFMA.FTZ R3, R142, c[0x0][0x2d0], -R0 ;  /* 0x0000b4008e037a23 */ /* 0x002fcc0000010800 */
[----:B------:R1:W2:Y:S02]  /*5cc0*/  MUFU.EX2 R192, R3 ;  /* 0x0000000300c07308 */ /* 0x0002a40000000800 */
[----:B-1----:R-:W-:Y:S01]  /*5cd0*/  FFMA.FTZ R3, R143, c[0x0][0x2d0], -R0 ;  /* 0x0000b4008f037a23 */ /* 0x002fe20000010800 */
[----:B--2---:R-:W-:-:S05]  /*5ce0*/  F2FP.BF16.PACK_AB R9, R192, R193 ;  /* 0x000000c1c009723e */ /* 0x004fca00000010ff */
[----:B------:R1:W-:Y:S02]  /*5cf0*/  MUFU.EX2 R191, R3 ;  /* 0x0000000300bf7308 */ /* 0x0003e40000000800 */
[----:B-1----:R-:W-:-:S06]  /*5d00*/  FFMA.FTZ R3, R144, c[0x0][0x2d0], -R0 ;  /* 0x0000b40090037a23 */ /* 0x002fcc0000010800 */
[----:B------:R1:W2:Y:S02]  /*5d10*/  MUFU.EX2 R189, R3 ;  /* 0x0000000300bd7308 */ /* 0x0002a40000000800 */
[----:B-1----:R-:W-:Y:S01]  /*5d20*/  FFMA.FTZ R3, R145, c[0x0][0x2d0], -R7 ;  /* 0x0000b40091037a23 */ /* 0x002fe20000010807 */
[----:B--2---:R-:W-:-:S05]  /*5d30*/  F2FP.BF16.PACK_AB R11, R189, R191 ;  /* 0x000000bfbd0b723e */ /* 0x004fca00000010ff */
[----:B------:R1:W-:Y:S02]  /*5d40*/  MUFU.EX2 R190, R3 ;  /* 0x0000000300be7308 */ /* 0x0003e40000000800 */
[C---:B------:R-:W-:Y:S07]  /*5d50*/  HMMA.16816.F32.BF16 R20, R8.reuse, R12, R52 ;  /* 0x0000000c0814723c */ /* 0x040fee0000041834 */
[----:B------:R-:W-:Y:S01]  /*5d60*/  MOV R52, R118 ;  /* 0x0000007600347202 */ /* 0x000fe20000000f00 */
[----:B------:R-:W-:Y:S01]  /*5d70*/  IMAD.MOV.U32 R55, RZ, RZ, R117 ;  /* 0x000000ffff377224 */ /* 0x000fe200078e0075 */
[----:B------:R-:W-:Y:S01]  /*5d80*/  HMMA.16816.F32.BF16 R36, R8, R14, R36 ;  /* 0x0000000e0824723c */ /* 0x000fe20000041824 */
[----:B------:R-:W2:Y:S01]  /*5d90*/  LDSM.16.MT88.4 R12, [R227+0x1900] ;  /* 0x00190000e30c783b */ /* 0x000ea20000004200 */
[----:B------:R-:W-:-:S02]  /*5da0*/  IMAD.MOV.U32 R54, RZ, RZ, R112 ;  /* 0x000000ffff367224 */ /* 0x000fc400078e0070 */
[----:B-1----:R-:W-:-:S04]  /*5db0*/  FFMA.FTZ R3, R146, c[0x0][0x2d0], -R7 ;  /* 0x0000b40092037a23 */ /* 0x002fc80000010807 */
[----:B------:R1:W-:Y:S01]  /*5dc0*/  MUFU.EX2 R188, R3 ;  /* 0x0000000300bc7308 */ /* 0x0003e20000000800 */
[C---:B------:R-:W-:Y:S08]  /*5dd0*/  HMMA.16816.F32.BF16 R44, R8.reuse, R18, R40 ;  /* 0x00000012082c723c */ /* 0x040ff00000041828 */
[----:B------:R-:W-:Y:S01]  /*5de0*/  HMMA.16816.F32.BF16 R40, R8, R24, R84 ;  /* 0x000000180828723c */ /* 0x000fe20000041854 */
[----:B-1----:R-:W-:-:S07]  /*5df0*/  FFMA.FTZ R3, R147, c[0x0][0x2d0], -R6 ;  /* 0x0000b40093037a23 */ /* 0x002fce0000010806 */
[----:B------:R-:W-:Y:S01]  /*5e00*/  HMMA.16816.F32.BF16 R48, R8, R16, R48 ;  /* 0x000000100830723c */ /* 0x000fe20000041830 */
[----:B------:R-:W-:Y:S01]  /*5e10*/  IMAD.MOV.U32 R85, RZ, RZ, R116 ;  /* 0x000000ffff557224 */ /* 0x000fe200078e0074 */
[----:B------:R-:W1:Y:S01]  /*5e20*/  LDSM.16.MT88.4 R16, [R224+0x1900] ;  /* 0x00190000e010783b */ /* 0x000e620000004200 */
[----:B------:R3:W-:Y:S01]  /*5e30*/  MUFU.EX2 R187, R3 ;  /* 0x0000000300bb7308 */ /* 0x0007e20000000800 */
[----:B------:R-:W-:-:S04]  /*5e40*/  IMAD.MOV.U32 R86, RZ, RZ, R128 ;  /* 0x000000ffff567224 */ /* 0x000fc800078e0080 */
[C---:B------:R-:W-:Y:S01]  /*5e50*/  HMMA.16816.F32.BF16 R56, R8.reuse, R26, R56 ;  /* 0x0000001a0838723c */ /* 0x040fe20000041838 */
[----:B------:R-:W-:Y:S07]  /*5e60*/  LDSM.16.MT88.4 R24, [R225+0x1900] ;  /* 0x00190000e118783b */ /* 0x000fee0000004200 */
[----:B------:R-:W-:Y:S01]  /*5e70*/  HMMA.16816.F32.BF16 R92, R8, R28, R92 ;  /* 0x0000001c085c723c */ /* 0x000fe2000004185c */
[----:B---3--:R-:W-:Y:S02]  /*5e80*/  FFMA.FTZ R3, R148, c[0x0][0x2d0], -R6 ;  /* 0x0000b40094037a23 */ /* 0x008fe40000010806 */
[----:B------:R-:W-:-:S02]  /*5e90*/  IMAD.MOV.U32 R148, RZ, RZ, R186 ;  /* 0x000000ffff947224 */ /* 0x000fc400078e00ba */
[----:B------:R3:W4:Y:S03]  /*5ea0*/  MUFU.EX2 R186, R3 ;  /* 0x0000000300ba7308 */ /* 0x0007260000000800 */
[----:B------:R-:W-:Y:S01]  /*5eb0*/  HMMA.16816.F32.BF16 R88, R8, R30, R88 ;  /* 0x0000001e0858723c */ /* 0x000fe20000041858 */
[----:B------:R-:W-:Y:S01]  /*5ec0*/  LDSM.16.MT88.4 R28, [R226+0x2100] ;  /* 0x00210000e21c783b */ /* 0x000fe20000004200 */
[----:B---3--:R-:W-:-:S05]  /*5ed0*/  FFMA.FTZ R3, R149, c[0x0][0x2d0], -R6 ;  /* 0x0000b40095037a23 */ /* 0x008fca0000010806 */
[----:B----4-:R-:W-:Y:S01]  /*5ee0*/  F2FP.BF16.PACK_AB R8, R186, R187 ;  /* 0x000000bbba08723e */ /* 0x010fe200000010ff */
[----:B------:R-:W-:Y:S02]  /*5ef0*/  IMAD.MOV.U32 R149, RZ, RZ, R136 ;  /* 0x000000ffff957224 */ /* 0x000fe400078e0088 */
[----:B------:R-:W-:Y:S02]  /*5f00*/  IMAD.MOV.U32 R136, RZ, RZ, R114 ;  /* 0x000000ffff887224 */ /* 0x000fe400078e0072 */
[----:B------:R-:W-:Y:S02]  /*5f10*/  IMAD.MOV.U32 R114, RZ, RZ, R33 ;  /* 0x000000ffff727224 */ /* 0x000fe400078e0021 */
[----:B------:R-:W-:Y:S02]  /*5f20*/  IMAD.MOV.U32 R33, RZ, RZ, R131 ;  /* 0x000000ffff217224 */ /* 0x000fe400078e0083 */
[----:B------:R-:W-:Y:S02]  /*5f30*/  IMAD.MOV.U32 R131, RZ, RZ, R130 ;  /* 0x000000ffff837224 */ /* 0x000fe400078e0082 */
[----:B------:R-:W-:Y:S01]  /*5f40*/  IMAD.MOV.U32 R130, RZ, RZ, R129 ;  /* 0x000000ffff827224 */ /* 0x000fe200078e0081 */
[----:B------:R-:W-:Y:S01]  /*5f50*/  MOV R129, R185 ;  /* 0x000000b900817202 */ /* 0x000fe20000000f00 */
[----:B------:R-:W-:Y:S01]  /*5f60*/  IMAD.MOV.U32 R110, RZ, RZ, R136 ;  /* 0x000000ffff6e7224 */ /* 0x000fe200078e0088 */
[----:B------:R3:W-:Y:S01]  /*5f70*/  MUFU.EX2 R185, R3 ;  /* 0x0000000300b97308 */ /* 0x0007e20000000800 */
[----:B------:R-:W-:-:S02]  /*5f80*/  IMAD.MOV.U32 R136, RZ, RZ, R114 ;  /* 0x000000ffff887224 */ /* 0x000fc400078e0072 */
[----:B------:R-:W-:Y:S02]  /*5f90*/  IMAD.MOV.U32 R139, RZ, RZ, R33 ;  /* 0x000000ffff8b7224 */ /* 0x000fe400078e0021 */
[----:B------:R-:W4:Y:S01]  /*5fa0*/  LDSM.16.MT88.4 R32, [R226+0x1900] ;  /* 0x00190000e220783b */ /* 0x000f220000004200 */
[----:B------:R-:W-:Y:S02]  /*5fb0*/  IMAD.MOV.U32 R53, RZ, RZ, R131 ;  /* 0x000000ffff357224 */ /* 0x000fe400078e0083 */
[----:B------:R-:W-:Y:S02]  /*5fc0*/  IMAD.MOV.U32 R87, RZ, RZ, R130 ;  /* 0x000000ffff577224 */ /* 0x000fe400078e0082 */
[----:B------:R-:W-:Y:S02]  /*5fd0*/  IMAD.MOV.U32 R137, RZ, RZ, R129 ;  /* 0x000000ffff897224 */ /* 0x000fe400078e0081 */
[----:B---3--:R-:W-:Y:S02]  /*5fe0*/  FFMA.FTZ R3, R150, c[0x0][0x2d0], -R6 ;  /* 0x0000b40096037a23 */ /* 0x008fe40000010806 */
[----:B------:R-:W-:-:S02]  /*5ff0*/  IMAD.MOV.U32 R150, RZ, RZ, R184 ;  /* 0x000000ffff967224 */ /* 0x000fc400078e00b8 */
[----:B------:R3:W5:Y:S02]  /*6000*/  MUFU.EX2 R184, R3 ;  /* 0x0000000300b87308 */ /* 0x0007640000000800 */
[----:B---3--:R-:W-:Y:S01]  /*6010*/  FFMA.FTZ R3, R151, c[0x0][0x2d0], -R5 ;  /* 0x0000b40097037a23 */ /* 0x008fe20000010805 */
[----:B-----5:R-:W-:Y:S01]  /*6020*/  F2FP.BF16.PACK_AB R10, R184, R185 ;  /* 0x000000b9b80a723e */ /* 0x020fe200000010ff */
[----:B------:R-:W-:-:S04]  /*6030*/  IMAD.MOV.U32 R151, RZ, RZ, R127 ;  /* 0x000000ffff977224 */ /* 0x000fc800078e007f */
[----:B------:R3:W-:Y:S01]  /*6040*/  MUFU.EX2 R118, R3 ;  /* 0x0000000300767308 */ /* 0x0007e20000000800 */
[----:B------:R-:W-:Y:S02]  /*6050*/  IMAD.MOV.U32 R127, RZ, RZ, R113 ;  /* 0x000000ffff7f7224 */ /* 0x000fe400078e0071 */
[----:B---3--:R-:W-:Y:S02]  /*6060*/  FFMA.FTZ R3, R152, c[0x0][0x2d0], -R5 ;  /* 0x0000b40098037a23 */ /* 0x008fe40000010805 */
[----:B------:R-:W-:-:S03]  /*6070*/  IMAD.MOV.U32 R152, RZ, RZ, R53 ;  /* 0x000000ffff987224 */ /* 0x000fc600078e0035 */
[----:B------:R3:W5:Y:S02]  /*6080*/  MUFU.EX2 R117, R3 ;  /* 0x0000000300757308 */ /* 0x0007640000000800 */
[----:B---3--:R-:W-:Y:S01]  /*6090*/  FFMA.FTZ R3, R153, c[0x0][0x2d0], -R5 ;  /* 0x0000b40099037a23 */ /* 0x008fe20000010805 */
[----:B-----5:R-:W-:Y:S01]  /*60a0*/  F2FP.BF16.PACK_AB R9, R117, R118 ;  /* 0x000000767509723e */ /* 0x020fe200000010ff */
[----:B------:R-:W-:-:S04]  /*60b0*/  IMAD.MOV.U32 R153, RZ, RZ, R87 ;  /* 0x000000ffff997224 */ /* 0x000fc800078e0057 */
[----:B------:R3:W-:Y:S02]  /*60c0*/  MUFU.EX2 R115, R3 ;  /* 0x0000000300737308 */ /* 0x0007e40000000800 */
[----:B---3--:R-:W-:Y:S02]  /*60d0*/  FFMA.FTZ R3, R154, c[0x0][0x2d0], -R5 ;  /* 0x0000b4009a037a23 */ /* 0x008fe40000010805 */
[----:B------:R-:W-:-:S04]  /*60e0*/  IMAD.MOV.U32 R154, RZ, RZ, R52 ;  /* 0x000000ffff9a7224 */ /* 0x000fc800078e0034 */
[----:B------:R3:W5:Y:S02]  /*60f0*/  MUFU.EX2 R116, R3 ;  /* 0x0000000300747308 */ /* 0x0007640000000800 */
[----:B---3--:R-:W-:Y:S01]  /*6100*/  FFMA.FTZ R3, R155, c[0x0][0x2d0], -R7 ;  /* 0x0000b4009b037a23 */ /* 0x008fe20000010807 */
[----:B-----5:R-:W-:Y:S01]  /*6110*/  F2FP.BF16.PACK_AB R11, R116, R115 ;  /* 0x00000073740b723e */ /* 0x020fe200000010ff */
[----:B------:R-:W-:-:S04]  /*6120*/  IMAD.MOV.U32 R155, RZ, RZ, R86 ;  /* 0x000000ffff9b7224 */ /* 0x000fc800078e0056 */
[----:B------:R3:W-:Y:S02]  /*6130*/  MUFU.EX2 R114, R3 ;  /* 0x0000000300727308 */ /* 0x0007e40000000800 */
[C---:B--2---:R-:W-:Y:S08]  /*6140*/  HMMA.16816.F32.BF16 R140, R8.reuse, R12, R104 ;  /* 0x0000000c088c723c */ /* 0x044ff00000041868 */
[----:B-1----:R-:W-:Y:S01]  /*6150*/  HMMA.16816.F32.BF16 R128, R8, R18, R80 ;  /* 0x000000120880723c */ /* 0x002fe20000041850 */
[----:B---3--:R-:W-:-:S04]  /*6160*/  FFMA.FTZ R3, R156, c[0x0][0x2d0], -R7 ;  /* 0x0000b4009c037a23 */ /* 0x008fc80000010807 */
[----:B------:R1:W-:Y:S03]  /*6170*/  MUFU.EX2 R113, R3 ;  /* 0x0000000300717308 */ /* 0x0003e60000000800 */
[C---:B----4-:R-:W-:Y:S08]  /*6180*/  HMMA.16816.F32.BF16 R80, R8.reuse, R32, R100 ;  /* 0x000000200850723c */ /* 0x050ff00000041864 */
[----:B------:R-:W-:Y:S01]  /*6190*/  HMMA.16816.F32.BF16 R144, R8, R14, R76 ;  /* 0x0000000e0890723c */ /* 0x000fe2000004184c */
[----:B-1----:R-:W-:-:S07]  /*61a0*/  FFMA.FTZ R3, R157, c[0x0][0x2d0], -R7 ;  /* 0x0000b4009d037a23 */ /* 0x002fce0000010807 */
[C---:B------:R-:W-:Y:S01]  /*61b0*/  HMMA.16816.F32.BF16 R120, R8.reuse, R16, R120 ;  /* 0x000000100878723c */ /* 0x040fe20000041878 */
[----:B------:R1:W-:Y:S07]  /*61c0*/  MUFU.EX2 R112, R3 ;  /* 0x0000000300707308 */ /* 0x0003ee0000000800 */
[----:B------:R-:W-:Y:S01]  /*61d0*/  HMMA.16816.F32.BF16 R76, R8, R34, R60 ;  /* 0x00000022084c723c */ /* 0x000fe2000004183c */
[----:B-1----:R-:W-:-:S04]  /*61e0*/  FFMA.FTZ R3, R158, c[0x0][0x2d0], -R7 ;  /* 0x0000b4009e037a23 */ /* 0x002fc80000010807 */
[----:B------:R1:W-:Y:S02]  /*61f0*/  MUFU.EX2 R111, R3 ;  /* 0x00000003006f7308 */ /* 0x0003e40000000800 */
[--C-:B-1----:R-:W-:Y:S02]  /*6200*/  FFMA.FTZ R3, R159, c[0x0][0x2d0], -R0.reuse ;  /* 0x0000b4009f037a23 */ /* 0x102fe40000010800 */
[----:B------:R-:W-:Y:S04]  /*6210*/  HMMA.16816.F32.BF16 R156, R8, R24, R96 ;  /* 0x00000018089c723c */ /* 0x000fe80000041860 */
[----:B------:R1:W-:Y:S02]  /*6220*/  MUFU.EX2 R109, R3 ;  /* 0x00000003006d7308 */ /* 0x0003e40000000800 */
[----:B-1----:R-:W-:-:S02]  /*6230*/  FFMA.FTZ R3, R160, c[0x0][0x2d0], -R0 ;  /* 0x0000b400a0037a23 */ /* 0x002fc40000010800 */
[----:B------:R-:W-:-:S04]  /*6240*/  IMAD.MOV.U32 R160, RZ, RZ, R70 ;  /* 0x000000ffffa07224 */ /* 0x000fc800078e0046 */
[----:B------:R1:W2:Y:S02]  /*6250*/  MUFU.EX2 R108, R3 ;  /* 0x00000003006c7308 */ /* 0x0002a40000000800 */
[----:B-1----:R-:W-:Y:S02]  /*6260*/  FFMA.FTZ R3, R162, c[0x0][0x2d0], -R0 ;  /* 0x0000b400a2037a23 */ /* 0x002fe40000010800 */
[----:B------:R-:W-:-:S04]  /*6270*/  IMAD.MOV.U32 R162, RZ, RZ, R85 ;  /* 0x000000ffffa27224 */ /* 0x000fc800078e0055 */
[----:B------:R1:W-:Y:S01]  /*6280*/  MUFU.EX2 R107, R3 ;  /* 0x00000003006b7308 */ /* 0x0003e20000000800 */
[----:B------:R-:W-:Y:S07]  /*6290*/  HMMA.16816.F32.BF16 R84, R8, R26, R64 ;  /* 0x0000001a0854723c */ /* 0x000fee0000041840 */
[----:B------:R-:W-:Y:S02]  /*62a0*/  F2FP.BF16.PACK_AB R8, R190, R194 ;  /* 0x000000c2be08723e */ /* 0x000fe400000010ff */
[----:B--2---:R-:W-:-:S02]  /*62b0*/  F2FP.BF16.PACK_AB R9, R108, R109 ;  /* 0x0000006d6c09723e */ /* 0x004fc400000010ff */
[----:B------:R-:W-:Y:S01]  /*62c0*/  F2FP.BF16.PACK_AB R10, R114, R188 ;  /* 0x000000bc720a723e */ /* 0x000fe200000010ff */
[----:B-1----:R-:W-:Y:S01]  /*62d0*/  FFMA.FTZ R3, R163, c[0x0][0x2d0], -R0 ;  /* 0x0000b400a3037a23 */ /* 0x002fe20000010800 */
[----:B------:R-:W-:-:S03]  /*62e0*/  MOV R163, R54 ;  /* 0x0000003600a37202 */ /* 0x000fc60000000f00 */
[----:B------:R1:W2:Y:S02]  /*62f0*/  MUFU.EX2 R106, R3 ;  /* 0x00000003006a7308 */ /* 0x0002a40000000800 */
[----:B-1----:R-:W-:Y:S01]  /*6300*/  FFMA.FTZ R3, R161, c[0x0][0x2d0], -R7 ;  /* 0x0000b400a1037a23 */ /* 0x002fe20000010807 */
[----:B--2---:R-:W-:Y:S01]  /*6310*/  F2FP.BF16.PACK_AB R11, R106, R107 ;  /* 0x0000006b6a0b723e */ /* 0x004fe200000010ff */
[----:B------:R-:W-:-:S04]  /*6320*/  IMAD.MOV.U32 R161, RZ, RZ, R110 ;  /* 0x000000ffffa17224 */ /* 0x000fc800078e006e */
[----:B------:R1:W-:Y:S02]  /*6330*/  MUFU.EX2 R110, R3 ;  /* 0x00000003006e7308 */ /* 0x0003e40000000800 */
[C---:B------:R-:W-:Y:S08]  /*6340*/  HMMA.16816.F32.BF16 R60, R8.reuse, R18, R44 ;  /* 0x00000012083c723c */ /* 0x040ff0000004182c */
[----:B------:R-:W-:Y:S01]  /*6350*/  HMMA.16816.F32.BF16 R44, R8, R32, R92 ;  /* 0x00000020082c723c */ /* 0x000fe2000004185c */
[----:B-1----:R-:W-:-:S02]  /*6360*/  FFMA.FTZ R3, R164, c[0x0][0x2d0], -R6 ;  /* 0x0000b400a4037a23 */ /* 0x002fc40000010806 */
[----:B------:R-:W-:Y:S02]  /*6370*/  IMAD.MOV.U32 R164, RZ, RZ, R55 ;  /* 0x000000ffffa47224 */ /* 0x000fe400078e0037 */
[----:B------:R1:W-:Y:S03]  /*6380*/  MUFU.EX2 R104, R3 ;  /* 0x0000000300687308 */ /* 0x0003e60000000800 */
[C---:B------:R-:W-:Y:S01]  /*6390*/  HMMA.16816.F32.BF16 R64, R8.reuse, R16, R48 ;  /* 0x000000100840723c */ /* 0x040fe20000041830 */
[----:B------:R-:W-:Y:S07]  /*63a0*/  LDSM.16.MT88.4 R16, [R227+0x2100] ;  /* 0x00210000e310783b */ /* 0x000fee0000004200 */
[----:B------:R-:W-:Y:S01]  /*63b0*/  HMMA.16816.F32.BF16 R52, R8, R12, R20 ;  /* 0x0000000c0834723c */ /* 0x000fe20000041814 */
[----:B------:R-:W2:Y:S01]  /*63c0*/  LDSM.16.MT88.4 R20, [R224+0x2100] ;  /* 0x00210000e014783b */ /* 0x000ea20000004200 */
[----:B-1----:R-:W-:-:S06]  /*63d0*/  FFMA.FTZ R3, R165, c[0x0][0x2d0], -R6 ;  /* 0x0000b400a5037a23 */ /* 0x002fcc0000010806 */
[----:B------:R-:W-:Y:S01]  /*63e0*/  HMMA.16816.F32.BF16 R48, R8, R14, R36 ;  /* 0x0000000e0830723c */ /* 0x000fe20000041824 */
[----:B------:R-:W1:Y:S01]  /*63f0*/  LDSM.16.MT88.4 R12, [R225+0x2100] ;  /* 0x00210000e10c783b */ /* 0x000e620000004200 */
[----:B------:R-:W-:Y:S01]  /*6400*/  IMAD.MOV.U32 R165, RZ, RZ, R126 ;  /* 0x000000ffffa57224 */ /* 0x000fe200078e007e */
[----:B------:R3:W4:Y:S01]  /*6410*/  MUFU.EX2 R105, R3 ;  /* 0x0000000300697308 */ /* 0x0007220000000800 */
[----:B------:R-:W-:-:S04]  /*6420*/  IMAD.MOV.U32 R126, RZ, RZ, R75 ;  /* 0x000000ffff7e7224 */ /* 0x000fc800078e004b */
[C---:B------:R-:W-:Y:S08]  /*6430*/  HMMA.16816.F32.BF16 R32, R8.reuse, R34, R88 ;  /* 0x000000220820723c */ /* 0x040ff00000041858 */
[----:B------:R-:W-:Y:S01]  /*6440*/  HMMA.16816.F32.BF16 R36, R8, R24, R40 ;  /* 0x000000180824723c */ /* 0x000fe20000041828 */
[----:B---3--:R-:W-:Y:S02]  /*6450*/  FFMA.FTZ R3, R166, c[0x0][0x2d0], -R6 ;  /* 0x0000b400a6037a23 */ /* 0x008fe40000010806 */
[----:B------:R-:W-:-:S02]  /*6460*/  IMAD.MOV.U32 R166, RZ, RZ, R127 ;  /* 0x000000ffffa67224 */ /* 0x000fc400078e007f */
[----:B------:R3:W-:Y:S03]  /*6470*/  MUFU.EX2 R103, R3 ;  /* 0x0000000300677308 */ /* 0x0007e60000000800 */
[----:B------:R-:W-:Y:S01]  /*6480*/  HMMA.16816.F32.BF16 R40, R8, R26, R56 ;  /* 0x0000001a0828723c */ /* 0x000fe20000041838 */
[----:B------:R-:W-:Y:S01]  /*6490*/  IMAD.MOV.U32 R127, RZ, RZ, R74 ;  /* 0x000000ffff7f7224 */ /* 0x000fe200078e004a */
[----:B------:R-:W5:Y:S05]  /*64a0*/  LDSM.16.MT88.4 R24, [R224+0x2900] ;  /* 0x00290000e018783b */ /* 0x000f6a0000004200 */
[----:B----4-:R-:W-:Y:S01]  /*64b0*/  F2FP.BF16.PACK_AB R8, R105, R104 ;  /* 0x000000686908723e */ /* 0x010fe200000010ff */
[----:B---3--:R-:W-:-:S02]  /*64c0*/  FFMA.FTZ R3, R167, c[0x0][0x2d0], -R6 ;  /* 0x0000b400a7037a23 */ /* 0x008fc40000010806 */
[----:B------:R-:W-:Y:S02]  /*64d0*/  IMAD.MOV.U32 R167, RZ, RZ, R69 ;  /* 0x000000ffffa77224 */ /* 0x000fe400078e0045 */
[----:B------:R3:W4:Y:S02]  /*64e0*/  MUFU.EX2 R102, R3 ;  /* 0x0000000300667308 */ /* 0x0007240000000800 */
[----:B---3--:R-:W-:Y:S01]  /*64f0*/  FFMA.FTZ R3, R168, c[0x0][0x2d0], -R5 ;  /* 0x0000b400a8037a23 */ /* 0x008fe20000010805 */
[----:B----4-:R-:W-:Y:S01]  /*6500*/  F2FP.BF16.PACK_AB R10, R102, R103 ;  /* 0x00000067660a723e */ /* 0x010fe200000010ff */
[----:B------:R-:W-:-:S04]  /*6510*/  IMAD.MOV.U32 R168, RZ, RZ, R68 ;  /* 0x000000ffffa87224 */ /* 0x000fc800078e0044 */
[----:B------:R3:W-:Y:S02]  /*6520*/  MUFU.EX2 R101, R3 ;  /* 0x0000000300657308 */ /* 0x0007e40000000800 */
[----:B---3--:R-:W-:Y:S02]  /*6530*/  FFMA.FTZ R3, R169, c[0x0][0x2d0], -R5 ;  /* 0x0000b400a9037a23 */ /* 0x008fe40000010805 */
[----:B------:R-:W-:-:S04]  /*6540*/  IMAD.MOV.U32 R169, RZ, RZ, R151 ;  /* 0x000000ffffa97224 */ /* 0x000fc800078e0097 */
[----:B------:R3:W4:Y:S02]  /*6550*/  MUFU.EX2 R100, R3 ;  /* 0x0000000300647308 */ /* 0x0007240000000800 */
[----:B---3--:R-:W-:Y:S01]  /*6560*/  FFMA.FTZ R3, R170, c[0x0][0x2d0], -R5 ;  /* 0x0000b400aa037a23 */ /* 0x008fe20000010805 */
[----:B----4-:R-:W-:Y:S01]  /*6570*/  F2FP.BF16.PACK_AB R9, R100, R101 ;  /* 0x000000656409723e */ /* 0x010fe200000010ff */
[----:B------:R-:W-:-:S04]  /*6580*/  IMAD.MOV.U32 R170, RZ, RZ, R136 ;  /* 0x000000ffffaa7224 */ /* 0x000fc800078e0088 */
[----:B------:R3:W-:Y:S01]  /*6590*/  MUFU.EX2 R99, R3 ;  /* 0x0000000300637308 */ /* 0x0007e20000000800 */
[----:B------:R-:W-:Y:S02]  /*65a0*/  IMAD.MOV.U32 R136, RZ, RZ, R135 ;  /* 0x000000ffff887224 */ /* 0x000fe400078e0087 */
[----:B---3--:R-:W-:Y:S02]  /*65b0*/  FFMA.FTZ R3, R171, c[0x0][0x2d0], -R5 ;  /* 0x0000b400ab037a23 */ /* 0x008fe40000010805 */
[----:B------:R-:W-:-:S03]  /*65c0*/  IMAD.MOV.U32 R171, RZ, RZ, R127 ;  /* 0x000000ffffab7224 */ /* 0x000fc600078e007f */
[----:B------:R3:W4:Y:S01]  /*65d0*/  MUFU.EX2 R98, R3 ;  /* 0x0000000300627308 */ /* 0x0007220000000800 */
[----:B------:R-:W-:Y:S02]  /*65e0*/  IMAD.MOV.U32 R127, RZ, RZ, R134 ;  /* 0x000000ffff7f7224 */ /* 0x000fe400078e0086 */
[--C-:B---3--:R-:W-:Y:S01]  /*65f0*/  FFMA.FTZ R3, R173, c[0x0][0x2d0], -R0.reuse ;  /* 0x0000b400ad037a23 */ /* 0x108fe20000010800 */
[----:B----4-:R-:W-:Y:S02]  /*6600*/  F2FP.BF16.PACK_AB R11, R98, R99 ;  /* 0x00000063620b723e */ /* 0x010fe400000010ff */
[----:B------:R-:W-:Y:S02]  /*6610*/  MOV R173, R126 ;  /* 0x0000007e00ad7202 */ /* 0x000fe40000000f00 */
[----:B------:R3:W-:Y:S01]  /*6620*/  MUFU.EX2 R97, R3 ;  /* 0x0000000300617308 */ /* 0x0007e20000000800 */
[----:B------:R-:W-:Y:S02]  /*6630*/  IMAD.MOV.U32 R126, RZ, RZ, R133 ;  /* 0x000000ffff7e7224 */ /* 0x000fe400078e0085 */
[C---:B--2---:R-:W-:Y:S08]  /*6640*/  HMMA.16816.F32.BF16 R120, R8.reuse, R20, R120 ;  /* 0x000000140878723c */ /* 0x044ff00000041878 */
[----:B------:R-:W-:Y:S01]  /*6650*/  HMMA.16816.F32.BF16 R128, R8, R22, R128 ;  /* 0x000000160880723c */ /* 0x000fe20000041880 */
[----:B---3--:R-:W-:-:S02]  /*6660*/  FFMA.FTZ R3, R172, c[0x0][0x2d0], -R0 ;  /* 0x0000b400ac037a23 */ /* 0x008fc40000010800 */
[----:B------:R-:W-:Y:S02]  /*6670*/  IMAD.MOV.U32 R172, RZ, RZ, R125 ;  /* 0x000000ffffac7224 */ /* 0x000fe400078e007d */
[----:B------:R2:W3:Y:S03]  /*6680*/  MUFU.EX2 R96, R3 ;  /* 0x0000000300607308 */ /* 0x0004e60000000800 */
[C---:B------:R-:W-:Y:S01]  /*6690*/  HMMA.16816.F32.BF16 R140, R8.reuse, R16, R140 ;  /* 0x00000010088c723c */ /* 0x040fe2000004188c */
[----:B------:R-:W-:Y:S02]  /*66a0*/  IMAD.MOV.U32 R125, RZ, RZ, R132 ;  /* 0x000000ffff7d7224 */ /* 0x000fe400078e0084 */
[----:B------:R-:W-:Y:S05]  /*66b0*/  LDSM.16.MT88.4 R132, [R224+0x3100] ;  /* 0x00310000e084783b */ /* 0x000fea0000004200 */
[----:B------:R-:W-:Y:S01]  /*66c0*/  HMMA.16816.F32.BF16 R144, R8, R18, R144 ;  /* 0x000000120890723c */ /* 0x000fe20000041890 */
[----:B--2---:R-:W-:-:S07]  /*66d0*/  FFMA.FTZ R3, R174, c[0x0][0x2d0], -R0 ;  /* 0x0000b400ae037a23 */ /* 0x004fce0000010800 */
[C---:B-1----:R-:W-:Y:S01]  /*66e0*/  HMMA.16816.F32.BF16 R156, R8.reuse, R12, R156 ;  /* 0x0000000c089c723c */ /* 0x042fe2000004189c */
[----:B------:R-:W-:Y:S01]  /*66f0*/  IMAD.MOV.U32 R174, RZ, RZ, R148 ;  /* 0x000000ffffae7224 */ /* 0x000fe200078e0094 */
[----:B------:R1:W-:Y:S06]  /*6700*/  MUFU.EX2 R95, R3 ;  /* 0x00000003005f7308 */ /* 0x0003ec0000000800 */
[C---:B------:R-:W-:Y:S08]  /*6710*/  HMMA.16816.F32.BF16 R84, R8.reuse, R14, R84 ;  /* 0x0000000e0854723c */ /* 0x040ff00000041854 */
[----:B------:R-:W-:Y:S01]  /*6720*/  HMMA.16816.F32.BF16 R80, R8, R28, R80 ;  /* 0x0000001c0850723c */ /* 0x000fe20000041850 */
[----:B-1----:R-:W-:-:S02]  /*6730*/  FFMA.FTZ R3, R175, c[0x0][0x2d0], -R0 ;  /* 0x0000b400af037a23 */ /* 0x002fc40000010800 */
[----:B------:R-:W-:Y:S02]  /*6740*/  IMAD.MOV.U32 R175, RZ, RZ, R149 ;  /* 0x000000ffffaf7224 */ /* 0x000fe400078e0095 */
[----:B------:R1:W2:Y:S03]  /*6750*/  MUFU.EX2 R94, R3 ;  /* 0x00000003005e7308 */ /* 0x0002a60000000800 */
[----:B------:R-:W-:Y:S07]  /*6760*/  HMMA.16816.F32.BF16 R76, R8, R30, R76 ;  /* 0x0000001e084c723c */ /* 0x000fee000004184c */
[----:B------:R-:W-:-:S02]  /*6770*/  F2FP.BF16.PACK_AB R8, R112, R113 ;  /* 0x000000717008723e */ /* 0x000fc400000010ff */
[----:B---3--:R-:W-:Y:S02]  /*6780*/  F2FP.BF16.PACK_AB R9, R96, R97 ;  /* 0x000000616009723e */ /* 0x008fe400000010ff */
[----:B------:R-:W-:Y:S01]  /*6790*/  F2FP.BF16.PACK_AB R10, R110, R111 ;  /* 0x0000006f6e0a723e */ /* 0x000fe200000010ff */
[----:B-1----:R-:W-:Y:S01]  /*67a0*/  FFMA.FTZ R3, R178, c[0x0][0x2d0], -R6 ;  /* 0x0000b400b2037a23 */ /* 0x002fe20000010806 */
[----:B--2---:R-:W-:Y:S01]  /*67b0*/  F2FP.BF16.PACK_AB R11, R94, R95 ;  /* 0x0000005f5e0b723e */ /* 0x004fe200000010ff */
[----:B------:R-:W-:Y:S02]  /*67c0*/  IMAD.MOV.U32 R178, RZ, RZ, R150 ;  /* 0x000000ffffb27224 */ /* 0x000fe400078e0096 */
[----:B------:R1:W-:Y:S01]  /*67d0*/  MUFU.EX2 R93, R3 ;  /* 0x00000003005d7308 */ /* 0x0003e20000000800 */
[----:B------:R-:W-:Y:S03]  /*67e0*/  LDSM.16.MT88.4 R148, [R227+0x3100] ;  /* 0x00310000e394783b */ /* 0x000fe60000004200 */
[C---:B------:R-:W-:Y:S08]  /*67f0*/  HMMA.16816.F32.BF16 R64, R8.reuse, R20, R64 ;  /* 0x000000140840723c */ /* 0x040ff00000041840 */
[----:B------:R-:W-:Y:S01]  /*6800*/  HMMA.16816.F32.BF16 R60, R8, R22, R60 ;  /* 0x00000016083c723c */ /* 0x000fe2000004183c */
[----:B------:R-:W2:Y:S01]  /*6810*/  LDSM.16.MT88.4 R20, [R227+0x2900] ;  /* 0x00290000e314783b */ /* 0x000ea20000004200 */
[----:B-1----:R-:W-:-:S04]  /*6820*/  FFMA.FTZ R3, R179, c[0x0][0x2d0], -R6 ;  /* 0x0000b400b3037a23 */ /* 0x002fc80000010806 */
[----:B------:R1:W3:Y:S02]  /*6830*/  MUFU.EX2 R92, R3 ;  /* 0x00000003005c7308 */ /* 0x0002e40000000800 */
[C---:B------:R-:W-:Y:S08]  /*6840*/  HMMA.16816.F32.BF16 R52, R8.reuse, R16, R52 ;  /* 0x000000100834723c */ /* 0x040ff00000041834 */
[----:B------:R-:W-:Y:S01]  /*6850*/  HMMA.16816.F32.BF16 R48, R8, R18, R48 ;  /* 0x000000120830723c */ /* 0x000fe20000041830 */
[----:B------:R-:W4:Y:S01]  /*6860*/  LDSM.16.MT88.4 R16, [R225+0x2900] ;  /* 0x00290000e110783b */ /* 0x000f220000004200 */
[----:B-1----:R-:W-:-:S06]  /*6870*/  FFMA.FTZ R3, R177, c[0x0][0x2d0], -R6 ;  /* 0x0000b400b1037a23 */ /* 0x002fcc0000010806 */
[C---:B------:R-:W-:Y:S01]  /*6880*/  HMMA.16816.F32.BF16 R36, R8.reuse, R12, R36 ;  /* 0x0000000c0824723c */ /* 0x040fe20000041824 */
[----:B------:R1:W-:Y:S07]  /*6890*/  MUFU.EX2 R91, R3 ;  /* 0x00000003005b7308 */ /* 0x0003ee0000000800 */
[C---:B------:R-:W-:Y:S01]  /*68a0*/  HMMA.16816.F32.BF16 R40, R8.reuse, R14, R40 ;  /* 0x0000000e0828723c */ /* 0x040fe20000041828 */
[----:B------:R-:W2:Y:S07]  /*68b0*/  LDSM.16.MT88.4 R12, [R226+0x2900] ;  /* 0x00290000e20c783b */ /* 0x000eae0000004200 */
[----:B------:R-:W-:Y:S01]  /*68c0*/  HMMA.16816.F32.BF16 R32, R8, R30, R32 ;  /* 0x0000001e0820723c */ /* 0x000fe20000041820 */
[----:B-1----:R-:W-:-:S04]  /*68d0*/  FFMA.FTZ R3, R176, c[0x0][0x2d0], -R6 ;  /* 0x0000b400b0037a23 */ /* 0x002fc80000010806 */
[----:B------:R1:W1:Y:S03]  /*68e0*/  MUFU.EX2 R90, R3 ;  /* 0x00000003005a7308 */ /* 0x0002660000000800 */
[----:B------:R-:W-:Y:S07]  /*68f0*/  HMMA.16816.F32.BF16 R44, R8, R28, R44 ;  /* 0x0000001c082c723c */ /* 0x000fee000004182c */
[----:B---3--:R-:W-:Y:S01]  /*6900*/  F2FP.BF16.PACK_AB R8, R92, R93 ;  /* 0x0000005d5c08723e */ /* 0x008fe200000010ff */
[----:B-1----:R-:W-:Y:S01]  /*6910*/  FFMA.FTZ R3, R182, c[0x0][0x2d0], -R5 ;  /* 0x0000b400b6037a23 */ /* 0x002fe20000010805 */
[----:B------:R-:W-:-:S03]  /*6920*/  F2FP.BF16.PACK_AB R10, R90, R91 ;  /* 0x0000005b5a0a723e */ /* 0x000fc600000010ff */
[----:B------:R1:W-:Y:S02]  /*6930*/  MUFU.EX2 R89, R3 ;  /* 0x0000000300597308 */ /* 0x0003e40000000800 */
[----:B-1----:R-:W-:-:S06]  /*6940*/  FFMA.FTZ R3, R183, c[0x0][0x2d0], -R5 ;  /* 0x0000b400b7037a23 */ /* 0x002fcc0000010805 */
[----:B------:R1:W3:Y:S02]  /*6950*/  MUFU.EX2 R88, R3 ;  /* 0x0000000300587308 */ /* 0x0002e40000000800 */
[----:B-1----:R-:W-:Y:S01]  /*6960*/  FFMA.FTZ R3, R180, c[0x0][0x2d0], -R5 ;  /* 0x0000b400b4037a23 */ /* 0x002fe20000010805 */
[----:B---3--:R-:W-:-:S05]  /*6970*/  F2FP.BF16.PACK_AB R9, R88, R89 ;  /* 0x000000595809723e */ /* 0x008fca00000010ff */
[----:B------:R1:W-:Y:S02]  /*6980*/  MUFU.EX2 R74, R3 ;  /* 0x00000003004a7308 */ /* 0x0003e40000000800 */
[----:B-1----:R-:W-:-:S06]  /*6990*/  FFMA.FTZ R3, R181, c[0x0][0x2d0], -R5 ;  /* 0x0000b400b5037a23 */ /* 0x002fcc0000010805 */
[----:B------:R1:W3:Y:S02]  /*69a0*/  MUFU.EX2 R75, R3 ;  /* 0x00000003004b7308 */ /* 0x0002e40000000800 */
[----:B-1----:R-:W-:Y:S01]  /*69b0*/  FFMA.FTZ R3, R250, c[0x0][0x2d0], -R7 ;  /* 0x0000b400fa037a23 */ /* 0x002fe20000010807 */
[----:B---3--:R-:W-:Y:S01]  /*69c0*/  F2FP.BF16.PACK_AB R11, R75, R74 ;  /* 0x0000004a4b0b723e */ /* 0x008fe200000010ff */
[----:B------:R-:W-:-:S04]  /*69d0*/  IMAD.MOV.U32 R250, RZ, RZ, R127 ;  /* 0x000000fffffa7224 */ /* 0x000fc800078e007f */
[----:B------:R1:W-:Y:S02]  /*69e0*/  MUFU.EX2 R70, R3 ;  /* 0x0000000300467308 */ /* 0x0003e40000000800 */
[C---:B-----5:R-:W-:Y:S08]  /*69f0*/  HMMA.16816.F32.BF16 R120, R8.reuse, R24, R120 ;  /* 0x000000180878723c */ /* 0x060ff00000041878 */
[----:B------:R-:W-:Y:S01]  /*6a00*/  HMMA.16816.F32.BF16 R128, R8, R26, R128 ;  /* 0x0000001a0880723c */ /* 0x000fe20000041880 */
[----:B-1----:R-:W-:-:S02]  /*6a10*/  FFMA.FTZ R3, R223, c[0x0][0x2d0], -R7 ;  /* 0x0000b400df037a23 */ /* 0x002fc40000010807 */
[----:B------:R-:W-:Y:S02]  /*6a20*/  IMAD.MOV.U32 R223, RZ, RZ, R136 ;  /* 0x000000ffffdf7224 */ /* 0x000fe400078e0088 */
[----:B------:R1:W3:Y:S03]  /*6a30*/  MUFU.EX2 R69, R3 ;  /* 0x0000000300457308 */ /* 0x0002e60000000800 */
[C---:B--2---:R-:W-:Y:S08]  /*6a40*/  HMMA.16816.F32.BF16 R140, R8.reuse, R20, R140 ;  /* 0x00000014088c723c */ /* 0x044ff0000004188c */
[----:B------:R-:W-:Y:S01]  /*6a50*/  HMMA.16816.F32.BF16 R144, R8, R22, R144 ;  /* 0x000000160890723c */ /* 0x000fe20000041890 */
[----:B-1----:R-:W-:-:S07]  /*6a60*/  FFMA.FTZ R3, R249, c[0x0][0x2d0], -R7 ;  /* 0x0000b400f9037a23 */ /* 0x002fce0000010807 */
[C---:B----4-:R-:W-:Y:S01]  /*6a70*/  HMMA.16816.F32.BF16 R156, R8.reuse, R16, R156 ;  /* 0x00000010089c723c */ /* 0x050fe2000004189c */
[----:B------:R-:W-:Y:S01]  /*6a80*/  IMAD.MOV.U32 R249, RZ, RZ, R125 ;  /* 0x000000fffff97224 */ /* 0x000fe200078e007d */
[----:B------:R1:W-:Y:S06]  /*6a90*/  MUFU.EX2 R68, R3 ;  /* 0x0000000300447308 */ /* 0x0003ec0000000800 */
[C---:B------:R-:W-:Y:S08]  /*6aa0*/  HMMA.16816.F32.BF16 R80, R8.reuse, R12, R80 ;  /* 0x0000000c0850723c */ /* 0x040ff00000041850 */
[----:B------:R-:W-:Y:S01]  /*6ab0*/  HMMA.16816.F32.BF16 R76, R8, R14, R76 ;  /* 0x0000000e084c723c */ /* 0x000fe2000004184c */
[----:B-1----:R-:W-:-:S02]  /*6ac0*/  FFMA.FTZ R3, R222, c[0x0][0x2d0], -R7 ;  /* 0x0000b400de037a23 */ /* 0x002fc40000010807 */
[----:B------:R-:W-:Y:S02]  /*6ad0*/  IMAD.MOV.U32 R222, RZ, RZ, R124 ;  /* 0x000000ffffde7224 */ /* 0x000fe400078e007c */
[----:B------:R1:W-:Y:S02]  /*6ae0*/  MUFU.EX2 R59, R3 ;  /* 0x00000003003b7308 */ /* 0x0003e40000000800 */
[----:B-1----:R-:W-:Y:S02]  /*6af0*/  FFMA.FTZ R3, R168, c[0x0][0x2d0], -R0 ;  /* 0x0000b400a8037a23 */ /* 0x002fe40000010800 */
[----:B------:R-:W-:-:S04]  /*6b00*/  IMAD.MOV.U32 R168, RZ, RZ, R165 ;  /* 0x000000ffffa87224 */ /* 0x000fc800078e00a5 */
[----:B------:R1:W-:Y:S01]  /*6b10*/  MUFU.EX2 R58, R3 ;  /* 0x00000003003a7308 */ /* 0x0003e20000000800 */
[----:B------:R-:W-:Y:S02]  /*6b20*/  IMAD.MOV.U32 R165, RZ, RZ, R163 ;  /* 0x000000ffffa57224 */ /* 0x000fe400078e00a3 */
[----:B-1----:R-:W-:Y:S01]  /*6b30*/  FFMA.FTZ R3, R167, c[0x0][0x2d0], -R0 ;  /* 0x0000b400a7037a23 */ /* 0x002fe20000010800 */
[----:B------:R-:W-:Y:S01]  /*6b40*/  MOV R167, R164 ;  /* 0x000000a400a77202 */ /* 0x000fe20000000f00 */
[----:B------:R-:W-:-:S03]  /*6b50*/  IMAD.MOV.U32 R164, RZ, RZ, R162 ;  /* 0x000000ffffa47224 */ /* 0x000fc600078e00a2 */
[----:B------:R1:W2:Y:S02]  /*6b60*/  MUFU.EX2 R57, R3 ;  /* 0x0000000300397308 */ /* 0x0002a40000000800 */
[----:B-1----:R-:W-:Y:S02]  /*6b70*/  FFMA.FTZ R3, R166, c[0x0][0x2d0], -R0 ;  /* 0x0000b400a6037a23 */ /* 0x002fe40000010800 */
[----:B------:R-:W-:-:S04]  /*6b80*/  IMAD.MOV.U32 R166, RZ, RZ, R161 ;  /* 0x000000ffffa67224 */ /* 0x000fc800078e00a1 */
[----:B------:R1:W-:Y:S02]  /*6b90*/  MUFU.EX2 R56, R3 ;  /* 0x0000000300387308 */ /* 0x0003e40000000800 */
[----:B-1----:R-:W-:Y:S02]  /*6ba0*/  FFMA.FTZ R3, R160, c[0x0][0x2d0], -R0 ;  /* 0x0000b400a0037a23 */ /* 0x002fe40000010800 */
[----:B------:R-:W-:Y:S04]  /*6bb0*/  HMMA.16816.F32.BF16 R160, R8, R18, R84 ;  /* 0x0000001208a0723c */ /* 0x000fe80000041854 */
[----:B------:R1:W4:Y:S03]  /*6bc0*/  MUFU.EX2 R31, R3 ;  /* 0x00000003001f7308 */ /* 0x0003260000000800 */
[----:B---3--:R-:W-:Y:S01]  /*6bd0*/  F2FP.BF16.PACK_AB R8, R69, R70 ;  /* 0x000000464508723e */ /* 0x008fe200000010ff */
[----:B------:R-:W-:Y:S01]  /*6be0*/  IMAD.MOV.U32 R85, RZ, RZ, R171 ;  /* 0x000000ffff557224 */ /* 0x000fe200078e00ab */
[----:B--2---:R-:W-:Y:S01]  /*6bf0*/  F2FP.BF16.PACK_AB R9, R57, R58 ;  /* 0x0000003a3909723e */ /* 0x004fe200000010ff */
[----:B------:R-:W-:Y:S01]  /*6c00*/  IMAD.MOV.U32 R86, RZ, RZ, R173 ;  /* 0x000000ffff567224 */ /* 0x000fe200078e00ad */
[----:B------:R-:W-:Y:S01]  /*6c10*/  F2FP.BF16.PACK_AB R10, R59, R68 ;  /* 0x000000443b0a723e */ /* 0x000fe200000010ff */
[----:B------:R-:W-:Y:S01]  /*6c20*/  IMAD.MOV.U32 R87, RZ, RZ, R172 ;  /* 0x000000ffff577224 */ /* 0x000fe200078e00ac */
[----:B------:R-:W-:Y:S01]  /*6c30*/  MOV R84, R170 ;  /* 0x000000aa00547202 */ /* 0x000fe20000000f00 */
[----:B------:R-:W-:-:S02]  /*6c40*/  IMAD.MOV.U32 R171, RZ, RZ, R155 ;  /* 0x000000ffffab7224 */ /* 0x000fc400078e009b */
[----:B-1----:R-:W-:Y:S01]  /*6c50*/  FFMA.FTZ R3, R168, c[0x0][0x2d0], -R6 ;  /* 0x0000b400a8037a23 */ /* 0x002fe20000010806 */
[----:B----4-:R-:W-:Y:S01]  /*6c60*/  F2FP.BF16.PACK_AB R11, R31, R56 ;  /* 0x000000381f0b723e */ /* 0x010fe200000010ff */
[----:B------:R-:W-:Y:S02]  /*6c70*/  IMAD.MOV.U32 R168, RZ, RZ, R164 ;  /* 0x000000ffffa87224 */ /* 0x000fe400078e00a4 */
[----:B------:R1:W-:Y:S02]  /*6c80*/  MUFU.EX2 R29, R3 ;  /* 0x00000003001d7308 */ /* 0x0003e40000000800 */
[----:B------:R-:W-:Y:S02]  /*6c90*/  IMAD.MOV.U32 R170, RZ, RZ, R168 ;  /* 0x000000ffffaa7224 */ /* 0x000fe400078e00a8 */
[----:B------:R-:W-:Y:S01]  /*6ca0*/  HMMA.16816.F32.BF16 R64, R8, R24, R64 ;  /* 0x000000180840723c */ /* 0x000fe20000041840 */
[----:B------:R-:W-:-:S07]  /*6cb0*/  IMAD.MOV.U32 R168, RZ, RZ, R138 ;  /* 0x000000ffffa87224 */ /* 0x000fce00078e008a */
[----:B------:R-:W-:Y:S01]  /*6cc0*/  HMMA.16816.F32.BF16 R48, R8, R22, R48 ;  /* 0x000000160830723c */ /* 0x000fe20000041830 */
[----:B-1----:R-:W-:-:S04]  /*6cd0*/  FFMA.FTZ R3, R167, c[0x0][0x2d0], -R6 ;  /* 0x0000b400a7037a23 */ /* 0x002fc80000010806 */
[----:B------:R1:W2:Y:S03]  /*6ce0*/  MUFU.EX2 R30, R3 ;  /* 0x00000003001e7308 */ /* 0x0002a60000000800 */
[C---:B------:R-:W-:Y:S05]  /*6cf0*/  HMMA.16816.F32.BF16 R52, R8.reuse, R20, R52 ;  /* 0x000000140834723c */ /* 0x040fea0000041834 */
[----:B------:R3:W-:Y:S03]  /*6d00*/  MUFU.EX2 R20, R4 ;  /* 0x0000000400147308 */ /* 0x0007e60000000800 */
[----:B------:R-:W-:Y:S01]  /*6d10*/  HMMA.16816.F32.BF16 R44, R8, R12, R44 ;  /* 0x0000000c082c723c */ /* 0x000fe2000004182c */
[----:B-1----:R-:W-:-:S07]  /*6d20*/  FFMA.FTZ R3, R166, c[0x0][0x2d0], -R6 ;  /* 0x0000b400a6037a23 */ /* 0x002fce0000010806 */
[----:B------:R-:W-:Y:S01]  /*6d30*/  HMMA.16816.F32.BF16 R60, R8, R26, R60 ;  /* 0x0000001a083c723c */ /* 0x000fe2000004183c */
[----:B------:R-:W-:Y:S01]  /*6d40*/  FFMA.FTZ R12, R216, c[0x0][0x2d0], -R0 ;  /* 0x0000b400d80c7a23 */ /* 0x000fe20000010800 */
[----:B--2---:R-:W-:Y:S01]  /*6d50*/  F2FP.BF16.PACK_AB R176, R30, R29 ;  /* 0x0000001d1eb0723e */ /* 0x004fe200000010ff */
[----:B------:R1:W-:Y:S01]  /*6d60*/  MUFU.EX2 R28, R3 ;  /* 0x00000003001c7308 */ /* 0x0003e20000000800 */
[----:B---3--:R-:W-:-:S04]  /*6d70*/  FFMA.FTZ R4, R175, c[0x0][0x2d0], -R7 ;  /* 0x0000b400af047a23 */ /* 0x008fc80000010807 */
[C---:B------:R-:W-:Y:S08]  /*6d80*/  HMMA.16816.F32.BF16 R36, R8.reuse, R16, R36 ;  /* 0x000000100824723c */ /* 0x040ff00000041824 */
[----:B------:R-:W-:Y:S01]  /*6d90*/  HMMA.16816.F32.BF16 R40, R8, R18, R40 ;  /* 0x000000120828723c */ /* 0x000fe20000041828 */
[----:B------:R-:W-:Y:S01]  /*6da0*/  LDSM.16.MT88.4 R16, [R226+0x3100] ;  /* 0x00310000e210783b */ /* 0x000fe20000004200 */
[----:B-1----:R-:W-:-:S02]  /*6db0*/  FFMA.FTZ R3, R165, c[0x0][0x2d0], -R6 ;  /* 0x0000b400a5037a23 */ /* 0x002fc40000010806 */
[----:B------:R-:W-:Y:S01]  /*6dc0*/  FFMA.FTZ R6, R220, c[0x0][0x2d0], -R0 ;  /* 0x0000b400dc067a23 */ /* 0x000fe20000010800 */
[----:B------:R-:W1:Y:S01]  /*6dd0*/  LDSM.16.MT88.4 R164, [R225+0x3100] ;  /* 0x00310000e1a4783b */ /* 0x000e620000004200 */
[----:B------:R2:W-:Y:S02]  /*6de0*/  MUFU.EX2 R25, R3 ;  /* 0x0000000300197308 */ /* 0x0005e40000000800 */
[----:B------:R-:W-:Y:S06]  /*6df0*/  HMMA.16816.F32.BF16 R32, R8, R14, R32 ;  /* 0x0000000e0820723c */ /* 0x000fec0000041820 */
[----:B------:R3:W-:Y:S01]  /*6e00*/  MUFU.EX2 R14, R4 ;  /* 0x00000004000e7308 */ /* 0x0007e20000000800 */
[----:B--2---:R-:W-:-:S07]  /*6e10*/  FFMA.FTZ R3, R212, c[0x0][0x2d0], -R5 ;  /* 0x0000b400d4037a23 */ /* 0x004fce0000010805 */
[----:B------:R-:W-:Y:S01]  /*6e20*/  MUFU.EX2 R11, R12 ;  /* 0x0000000c000b7308 */ /* 0x000fe20000000800 */
[----:B---3--:R-:W-:-:S07]  /*6e30*/  FADD.FTZ R4, R245, R221 ;  /* 0x000000ddf5047221 */ /* 0x008fce0000010000 */
[----:B------:R2:W-:Y:S08]  /*6e40*/  MUFU.EX2 R24, R3 ;  /* 0x0000000300187308 */ /* 0x0005f00000000800 */
[----:B------:R-:W-:Y:S01]  /*6e50*/  MUFU.EX2 R10, R6 ;  /* 0x00000006000a7308 */ /* 0x000fe20000000800 */
[----:B--2---:R-:W-:-:S07]  /*6e60*/  FFMA.FTZ R3, R211, c[0x0][0x2d0], -R5 ;  /* 0x0000b400d3037a23 */ /* 0x004fce0000010805 */
[----:B------:R2:W3:Y:S02]  /*6e70*/  MUFU.EX2 R23, R3 ;  /* 0x0000000300177308 */ /* 0x0004e40000000800 */
[----:B--2---:R-:W-:Y:S01]  /*6e80*/  FFMA.FTZ R3, R213, c[0x0][0x2d0], -R5 ;  /* 0x0000b400d5037a23 */ /* 0x004fe20000010805 */
[----:B---3--:R-:W-:-:S05]  /*6e90*/  F2FP.BF16.PACK_AB R177, R23, R24 ;  /* 0x0000001817b1723e */ /* 0x008fca00000010ff */
[----:B------:R2:W-:Y:S02]  /*6ea0*/  MUFU.EX2 R22, R3 ;  /* 0x0000000300167308 */ /* 0x0005e40000000800 */
[----:B--2---:R-:W-:Y:S02]  /*6eb0*/  FFMA.FTZ R3, R247, c[0x0][0x2d0], -R5 ;  /* 0x0000b400f7037a23 */ /* 0x004fe40000010805 */
[----:B------:R-:W-:-:S04]  /*6ec0*/  FFMA.FTZ R5, R246, c[0x0][0x2d0], -R0 ;  /* 0x0000b400f6057a23 */ /* 0x000fc80000010800 */
[----:B------:R2:W3:Y:S01]  /*6ed0*/  MUFU.EX2 R21, R3 ;  /* 0x0000000300157308 */ /* 0x0004e20000000800 */
[----:B------:R-:W-:-:S07]  /*6ee0*/  FFMA.FTZ R0, R214, c[0x0][0x2d0], -R0 ;  /* 0x0000b400d6007a23 */ /* 0x000fce0000010800 */
[----:B------:R4:W5:Y:S01]  /*6ef0*/  MUFU.EX2 R9, R5 ;  /* 0x0000000500097308 */ /* 0x0009620000000800 */
[----:B--2---:R-:W-:-:S07]  /*6f00*/  FFMA.FTZ R3, R178, c[0x0][0x2d0], -R7 ;  /* 0x0000b400b2037a23 */ /* 0x004fce0000010807 */
[----:B------:R2:W1:Y:S01]  /*6f10*/  MUFU.EX2 R12, R0 ;  /* 0x00000000000c7308 */ /* 0x0004620000000800 */
[----:B------:R-:W-:Y:S01]  /*6f20*/  FFMA.FTZ R7, R174, c[0x0][0x2d0], -R7 ;  /* 0x0000b400ae077a23 */ /* 0x000fe20000010807 */
[----:B------:R-:W-:Y:S02]  /*6f30*/  F2FP.BF16.PACK_AB R178, R25, R28 ;  /* 0x0000001c19b2723e */ /* 0x000fe400000010ff */
[----:B---3--:R-:W-:Y:S01]  /*6f40*/  F2FP.BF16.PACK_AB R179, R21, R22 ;  /* 0x0000001615b3723e */ /* 0x008fe200000010ff */
[----:B----4-:R-:W-:-:S03]  /*6f50*/  FADD.FTZ R5, R169, R248 ;  /* 0x000000f8a9057221 */ /* 0x010fc60000010000 */
[----:B------:R3:W4:Y:S01]  /*6f60*/  MUFU.EX2 R15, R3 ;  /* 0x00000003000f7308 */ /* 0x0007220000000800 */
[----:B------:R-:W-:Y:S01]  /*6f70*/  IMAD.MOV.U32 R169, RZ, RZ, R139 ;  /* 0x000000ffffa97224 */ /* 0x000fe200078e008b */
[----:B-----5:R-:W-:Y:S01]  /*6f80*/  F2FP.BF16.PACK_AB R181, R10, R9 ;  /* 0x000000090ab5723e */ /* 0x020fe200000010ff */
[----:B------:R-:W-:Y:S01]  /*6f90*/  FADD.FTZ R6, R251, R5 ;  /* 0x00000005fb067221 */ /* 0x000fe20000010000 */
[----:B------:R-:W-:Y:S01]  /*6fa0*/  HMMA.16816.F32.BF16 R120, R176, R132, R120 ;  /* 0x00000084b078723c */ /* 0x000fe20000041878 */
[----:B------:R-:W-:Y:S02]  /*6fb0*/  FADD.FTZ R5, R244, R4 ;  /* 0x00000004f4057221 */ /* 0x000fe40000010000 */
[----:B--2---:R-:W-:Y:S01]  /*6fc0*/  FADD.FTZ R0, R152, R252 ;  /* 0x000000fc98007221 */ /* 0x004fe20000010000 */
[----:B------:R-:W2:Y:S01]  /*6fd0*/  MUFU.EX2 R13, R7 ;  /* 0x00000007000d7308 */ /* 0x000ea20000000800 */
[----:B-1----:R-:W-:-:S03]  /*6fe0*/  F2FP.BF16.PACK_AB R183, R12, R11 ;  /* 0x0000000b0cb7723e */ /* 0x002fc600000010ff */
[----:B------:R-:W-:Y:S01]  /*6ff0*/  HMMA.16816.F32.BF16 R128, R176, R134, R128 ;  /* 0x00000086b080723c */ /* 0x000fe20000041880 */
[----:B---3--:R-:W-:Y:S01]  /*7000*/  FADD.FTZ R3, R153, R154 ;  /* 0x0000009a99037221 */ /* 0x008fe20000010000 */
[----:B----4-:R-:W-:-:S03]  /*7010*/  F2FP.BF16.PACK_AB R180, R15, R20 ;  /* 0x000000140fb4723e */ /* 0x010fc600000010ff */
[----:B------:R-:W-:-:S03]  /*7020*/  FADD.FTZ R4, R137, R3 ;  /* 0x0000000389047221 */ /* 0x000fc60000010000 */
[C---:B------:R-:W-:Y:S01]  /*7030*/  HMMA.16816.F32.BF16 R140, R176.reuse, R148, R140 ;  /* 0x00000094b08c723c */ /* 0x040fe2000004188c */
[----:B------:R-:W-:Y:S02]  /*7040*/  FADD.FTZ R3, R84, R6 ;  /* 0x0000000654037221 */ /* 0x000fe40000010000 */
[----:B------:R-:W-:Y:S01]  /*7050*/  FADD.FTZ R4, R86, R4 ;  /* 0x0000000456047221 */ /* 0x000fe20000010000 */
[----:B--2---:R-:W-:Y:S01]  /*7060*/  F2FP.BF16.PACK_AB R182, R13, R14 ;  /* 0x0000000e0db6723e */ /* 0x004fe200000010ff */
[----:B------:R-:W-:Y:S02]  /*7070*/  FADD.FTZ R7, R126, R0 ;  /* 0x000000007e077221 */ /* 0x000fe40000010000 */
[----:B------:R-:W-:Y:S01]  /*7080*/  FADD.FTZ R0, R85, R5 ;  /* 0x0000000555007221 */ /* 0x000fe20000010000 */
[----:B------:R-:W-:Y:S01]  /*7090*/  HMMA.16816.F32.BF16 R144, R176, R150, R144 ;  /* 0x00000096b090723c */ /* 0x000fe20000041890 */
[----:B------:R-:W-:Y:S02]  /*70a0*/  FADD.FTZ R7, R87, R7 ;  /* 0x0000000757077221 */ /* 0x000fe40000010000 */
[----:B------:R-:W-:-:S02]  /*70b0*/  FADD.FTZ R6, R219, R3 ;  /* 0x00000003db067221 */ /* 0x000fc40000010000 */
[----:B------:R-:W-:Y:S02]  /*70c0*/  FADD.FTZ R5, R206, R0 ;  /* 0x00000000ce057221 */ /* 0x000fe40000010000 */
[----:B------:R-:W-:Y:S01]  /*70d0*/  FADD.FTZ R4, R171, R4 ;  /* 0x00000004ab047221 */ /* 0x000fe20000010000 */
[C---:B------:R-:W-:Y:S01]  /*70e0*/  HMMA.16816.F32.BF16 R156, R176.reuse, R164, R156 ;  /* 0x000000a4b09c723c */ /* 0x040fe2000004189c */
[----:B------:R-:W-:Y:S02]  /*70f0*/  FADD.FTZ R3, R170, R7 ;  /* 0x00000007aa037221 */ /* 0x000fe40000010000 */
[----:B------:R-:W-:Y:S02]  /*7100*/  FADD.FTZ R0, R218, R6 ;  /* 0x00000006da007221 */ /* 0x000fe40000010000 */
[----:B------:R-:W-:Y:S02]  /*7110*/  FADD.FTZ R8, R208, R5 ;  /* 0x00000005d0087221 */ /* 0x000fe40000010000 */
[----:B------:R-:W-:Y:S01]  /*7120*/  FADD.FTZ R7, R169, R4 ;  /* 0x00000004a9077221 */ /* 0x000fe20000010000 */
[----:B------:R-:W-:Y:S01]  /*7130*/  HMMA.16816.F32.BF16 R160, R176, R166, R160 ;  /* 0x000000a6b0a0723c */ /* 0x000fe200000418a0 */
[----:B------:R-:W-:-:S02]  /*7140*/  FADD.FTZ R6, R168, R3 ;  /* 0x00000003a8067221 */ /* 0x000fc40000010000 */
[----:B------:R-:W-:Y:S02]  /*7150*/  FADD.FTZ R5, R215, R0 ;  /* 0x00000000d7057221 */ /* 0x000fe40000010000 */
[----:B------:R-:W-:Y:S02]  /*7160*/  FADD.FTZ R4, R210, R8 ;  /* 0x00000008d2047221 */ /* 0x000fe40000010000 */
[----:B------:R-:W-:Y:S01]  /*7170*/  FADD.FTZ R3, R222, R7 ;  /* 0x00000007de037221 */ /* 0x000fe20000010000 */
[----:B------:R-:W-:Y:S01]  /*7180*/  HMMA.16816.F32.BF16 R124, R180, R132, R64 ;  /* 0x00000084b47c723c */ /* 0x000fe20000041840 */
[----:B------:R-:W-:Y:S02]  /*7190*/  FADD.FTZ R0, R249, R6 ;  /* 0x00000006f9007221 */ /* 0x000fe40000010000 */
[----:B------:R-:W-:Y:S02]  /*71a0*/  FADD.FTZ R6, R217, R5 ;  /* 0x00000005d9067221 */ /* 0x000fe40000010000 */
[----:B------:R-:W-:-:S02]  /*71b0*/  FADD.FTZ R4, R207, R4 ;  /* 0x00000004cf047221 */ /* 0x000fc40000010000 */
        /* <DEDUP_REMOVED lines=31> */
[----:B------:R-:W-:Y:S01]  /*73b0*/  HMMA.16816.F32.BF16 R168, R180, R16, R44 ;  /* 0x00000010b4a8723c */ /* 0x000fe2000004182c */
        /* <DEDUP_REMOVED lines=13> */
[----:B------:R-:W-:Y:S02]  /*7490*/  FADD.FTZ R5, R104, R5 ;  /* 0x0000000568057221 */ /* 0x000fe40000010000 */
[----:B------:R-:W-:Y:S02]  /*74a0*/  FADD.FTZ R6, R101, R6 ;  /* 0x0000000665067221 */ /* 0x000fe40000010000 */
[----:B------:R-:W-:Y:S02]  /*74b0*/  FADD.FTZ R0, R112, R0 ;  /* 0x0000000070007221 */ /* 0x000fe40000010000 */
        /* <DEDUP_REMOVED lines=41> */
[----:B------:R-:W-:Y:S01]  /*7750*/  FADD.FTZ R0, R21, R0 ;  /* 0x0000000015007221 */ /* 0x000fe20000010000 */
[----:B------:R1:W-:Y:S01]  /*7760*/  STL [R1+0x14], R5 ;  /* 0x0000140501007387 */ /* 0x0003e20000100800 */
[----:B------:R-:W-:-:S03]  /*7770*/  FADD.FTZ R3, R25, R3 ;  /* 0x0000000319037221 */ /* 0x000fc60000010000 */
[----:B------:R1:W-:Y:S04]  /*7780*/  STL [R1+0x18], R4 ;  /* 0x0000180401007387 */ /* 0x0003e80000100800 */
[----:B------:R1:W-:Y:S04]  /*7790*/  STL [R1+0x1c], R0 ;  /* 0x00001c0001007387 */ /* 0x0003e80000100800 */
[----:B------:R1:W-:Y:S01]  /*77a0*/  STL [R1+0x20], R3 ;  /* 0x0000200301007387 */ /* 0x0003e20000100800 */
[----:B------:R-:W-:Y:S05]  /*77b0*/  @!P0 BRA `(.L_x_19) ;  /* 0x000056f000008947 */ /* 0x000fea0003800000 */
[----:B------:R-:W-:Y:S01]  /*77c0*/  IMAD.MOV.U32 R116, RZ, RZ, R72 ;  /* 0x000000ffff747224 */ /* 0x000fe200078e0048 */
[----:B------:R-:W-:Y:S01]  /*77d0*/  MOV R118, R2 ;  /* 0x0000000200767202 */ /* 0x000fe20000000f00 */
[----:B-1----:R-:W-:Y:S01]  /*77e0*/  IMAD.MOV.U32 R3, RZ, RZ, R73 ;  /* 0x000000ffff037224 */ /* 0x002fe200078e0049 */
[----:B------:R-:W-:Y:S01]  /*77f0*/  MOV R117, R71 ;  /* 0x0000004700757202 */ /* 0x000fe20000000f00 */
[----:B------:R-:W-:Y:S05]  /*7800*/  BRA `(.L_x_20) ;  /* 0x0000042000007947 */ /* 0x000fea0003800000 */
.L_x_22:
[----:B------:R-:W2:Y:S01]  /*7810*/  LDL R4, [R1+0x24] ;  /* 0x0000240001047983 */ /* 0x000ea20000100800 */
[----:B------:R-:W-:Y:S01]  /*7820*/  UIMAD UR5, UR6, 0x70, UR9 ;  /* 0x00000070060578a4 */ /* 0x000fe2000f8e0209 */
[----:B------:R-:W-:Y:S02]  /*7830*/  IMAD.MOV.U32 R243, RZ, RZ, RZ ;  /* 0x000000fffff37224 */ /* 0x000fe400078e00ff */
[----:B------:R-:W3:Y:S03]  /*7840*/  LDL R67, [R1] ;  /* 0x0000000001437983 */ /* 0x000ee60000100800 */
[----:B------:R-:W-:Y:S05]  /*7850*/  IMAD.U32 R2, RZ, RZ, UR5 ;  /* 0x00000005ff027e24 */ /* 0x000fea000f8e00ff */
[----:B--2---:R-:W-:Y:S05]  /*7860*/  IADD3 R2, R2, -0x70, R4 ;  /* 0xffffff9002027810 */ /* 0x004fea0007ffe004 */
[----:B------:R-:W-:Y:S04]  /*7870*/  @P5 IMAD.HI.U32 R4, R2, c[0x0][0x2bc], RZ ;  /* 0x0000af0002045a27 */ /* 0x000fe800078e00ff */
[----:B------:R-:W-:Y:S01]  /*7880*/  IMAD.MOV.U32 R0, RZ, RZ, R2 ;  /* 0x000000ffff007224 */ /* 0x000fe200078e0002 */
[----:B------:R-:W-:Y:S04]  /*7890*/  @P5 SHF.R.U32.HI R0, RZ, c[0x0][0x2c0], R4 ;  /* 0x0000b000ff005a19 */ /* 0x000fe80000011604 */
[C---:B------:R-:W-:Y:S04]  /*78a0*/  @!P4 IADD3 R5, P0, R0.reuse, UR12, RZ ;  /* 0x0000000c0005cc10 */ /* 0x040fe8000ff1e0ff */
[----:B------:R-:W-:Y:S01]  /*78b0*/  @!P4 LEA.HI.X.SX32 R6, R0, UR14, 0x1, P0 ;  /* 0x0000000e0006cc11 */ /* 0x000fe200080f0eff */
[----:B------:R-:W-:Y:S01]  /*78c0*/  IMAD.MOV R0, RZ, RZ, -R0 ;  /* 0x000000ffff007224 */ /* 0x000fe200078e0a00 */
[C---:B------:R-:W-:Y:S03]  /*78d0*/  @!P4 LEA R4, P0, R5.reuse, c[0x0][0x2a0], 0x2 ;  /* 0x0000a8000504ca11 */ /* 0x040fe600078010ff */
[----:B------:R-:W-:Y:S01]  /*78e0*/  IMAD R7, R0, c[0x0][0x2b8], R2 ;  /* 0x0000ae0000077a24 */ /* 0x000fe200078e0202 */
[----:B------:R-:W-:Y:S04]  /*78f0*/  @!P4 LEA.HI.X R5, R5, c[0x0][0x2a4], R6, 0x2, P0 ;  /* 0x0000a9000505ca11 */ /* 0x000fe800000f1406 */
[----:B------:R-:W-:Y:S01]  /*7900*/  STL [R1+0x4], R7 ;  /* 0x0000040701007387 */ /* 0x000fe20000100800 */
[----:B------:R-:W-:Y:S03]  /*7910*/  SHF.R.S32.HI R0, RZ, 0x1f, R7 ;  /* 0x0000001fff007819 */ /* 0x000fe60000011407 */
[----:B------:R1:W2:Y:S02]  /*7920*/  @!P4 LDG.E R243, [R4.64] ;  /* 0x0000001004f3c981 */ /* 0x0002a4000c1e1900 */
[----:B------:R-:W-:Y:S04]  /*7930*/  IMAD R0, R0, c[0x0][0x1e0], RZ ;  /* 0x0000780000007a24 */ /* 0x000fe800078e02ff */
[C---:B------:R-:W-:Y:S02]  /*7940*/  IMAD R0, R7.reuse, c[0x0][0x1e4], R0 ;  /* 0x0000790007007a24 */ /* 0x040fe400078e0200 */
[----:B-1----:R-:W-:Y:S04]  /*7950*/  IMAD.WIDE.U32 R4, R7, c[0x0][0x1e0], RZ ;  /* 0x0000780007047a25 */ /* 0x002fe800078e00ff */
[----:B------:R-:W-:Y:S01]  /*7960*/  IMAD.IADD R5, R5, 0x1, R0 ;  /* 0x0000000105057824 */ /* 0x000fe200078e0200 */
[----:B--2---:R-:W-:Y:S03]  /*7970*/  SHF.R.S32.HI R2, RZ, 0x1f, R243 ;  /* 0x0000001fff027819 */ /* 0x004fe600000114f3 */
[C---:B------:R-:W-:Y:S04]  /*7980*/  IMAD.WIDE.U32 R4, R243.reuse, c[0x0][0x1f0], R4 ;  /* 0x00007c00f3047a25 */ /* 0x040fe800078e0004 */
[----:B------:R-:W-:Y:S01]  /*7990*/  IMAD R2, R2, c[0x0][0x1f0], RZ ;  /* 0x00007c0002027a24 */ /* 0x000fe200078e02ff */
[----:B------:R-:W-:Y:S03]  /*79a0*/  IADD3 R0, P1, R4, UR20, RZ ;  /* 0x0000001404007c10 */ /* 0x000fe6000ff3e0ff */
[----:B------:R-:W-:Y:S01]  /*79b0*/  IMAD R4, R243, c[0x0][0x1f4], R2 ;  /* 0x00007d00f3047a24 */ /* 0x000fe200078e0202 */
[C---:B------:R-:W-:Y:S04]  /*79c0*/  LEA R2, P0, R0.reuse, c[0x0][0x1c8], 0x1 ;  /* 0x0000720000027a11 */ /* 0x040fe800078008ff */
[----:B------:R-:W-:Y:S01]  /*79d0*/  IADD3.X R4, R5, UR18, R4, P1, !PT ;  /* 0x0000001205047c10 */ /* 0x000fe20008ffe404 */
[----:B------:R-:W1:Y:S03]  /*79e0*/  SHFL.IDX PT, R6, R2, RZ, 0x181f ;  /* 0x00181fff02067589 */ /* 0x000e6600000e0000 */
[----:B------:R-:W-:Y:S01]  /*79f0*/  LEA.HI.X R0, R0, c[0x0][0x1cc], R4, 0x1, P0 ;  /* 0x0000730000007a11 */ /* 0x000fe200000f0c04 */
[----:B------:R-:W-:Y:S04]  /*7a00*/  SHFL.IDX PT, R12, R2, 0x2, 0x181f ;  /* 0x00581f00020c7f89 */ /* 0x000fe800000e0000 */
[----:B------:R-:W2:Y:S04]  /*7a10*/  SHFL.IDX PT, R7, R0, RZ, 0x181f ;  /* 0x00181fff00077589 */ /* 0x000ea800000e0000 */
[----:B------:R-:W4:Y:S04]  /*7a20*/  SHFL.IDX PT, R4, R2, 0x1, 0x181f ;  /* 0x00381f0002047f89 */ /* 0x000f2800000e0000 */
[----:B------:R-:W5:Y:S04]  /*7a30*/  SHFL.IDX PT, R5, R0, 0x1, 0x181f ;  /* 0x00381f0000057f89 */ /* 0x000f6800000e0000 */
[----:B------:R-:W5:Y:S04]  /*7a40*/  SHFL.IDX PT, R10, R2, 0x3, 0x181f ;  /* 0x00781f00020a7f89 */ /* 0x000f6800000e0000 */
[----:B------:R-:W5:Y:S01]  /*7a50*/  SHFL.IDX PT, R9, R0, 0x2, 0x181f ;  /* 0x00581f0000097f89 */ /* 0x000f6200000e0000 */
[-C--:B-1----:R-:W-:Y:S03]  /*7a60*/  IADD3 R6, P1, R6, R242.reuse, RZ ;  /* 0x000000f206067210 */ /* 0x082fe60007f3e0ff */
[----:B------:R-:W1:Y:S04]  /*7a70*/  SHFL.IDX PT, R8, R2, 0x4, 0x181f ;  /* 0x00981f0002087f89 */ /* 0x000e6800000e0000 */
[----:B------:R-:W1:Y:S01]  /*7a80*/  SHFL.IDX PT, R11, R2, 0x5, 0x181f ;  /* 0x00b81f00020b7f89 */ /* 0x000e6200000e0000 */
[--C-:B--2---:R-:W-:Y:S03]  /*7a90*/  IMAD.X R7, R7, 0x1, R241.reuse, P1 ;  /* 0x0000000107077824 */ /* 0x104fe600008e06f1 */
[----:B------:R-:W2:Y:S01]  /*7aa0*/  SHFL.IDX PT, R16, R0, 0x3, 0x181f ;  /* 0x00781f0000107f89 */ /* 0x000ea200000e0000 */
[-C--:B----4-:R-:W-:Y:S03]  /*7ab0*/  IADD3 R4, P0, R4, R242.reuse, RZ ;  /* 0x000000f204047210 */ /* 0x090fe60007f1e0ff */
[----:B---3--:R3:W-:Y:S01]  /*7ac0*/  LDGSTS.E.BYPASS.LTC128B.128 [R67+0x3900], [R6.64], !P6 ;  /* 0x0390000006437fae */ /* 0x0087e2000f101d50 */
[-C--:B-----5:R-:W-:Y:S02]  /*7ad0*/  IADD3.X R5, R5, R241.reuse, RZ, P0, !PT ;  /* 0x000000f105057210 */ /* 0x0a0fe400007fe4ff */
[-C--:B------:R-:W-:Y:S01]  /*7ae0*/  IADD3 R12, P0, R12, R242.reuse, RZ ;  /* 0x000000f20c0c7210 */ /* 0x080fe20007f1e0ff */
[----:B------:R-:W4:Y:S01]  /*7af0*/  SHFL.IDX PT, R15, R0, 0x4, 0x181f ;  /* 0x00981f00000f7f89 */ /* 0x000f2200000e0000 */
[-C--:B------:R-:W-:Y:S03]  /*7b00*/  IADD3 R10, P3, R10, R242.reuse, RZ ;  /* 0x000000f20a0a7210 */ /* 0x080fe60007f7e0ff */
[----:B------:R5:W-:Y:S01]  /*7b10*/  LDGSTS.E.BYPASS.LTC128B.128 [R67+0x4100], [R4.64], !P6 ;  /* 0x0410000004437fae */ /* 0x000be2000f101d50 */
[--C-:B------:R-:W-:Y:S03]  /*7b20*/  IMAD.X R13, R9, 0x1, R241.reuse, P0 ;  /* 0x00000001090d7824 */ /* 0x100fe600000e06f1 */
[----:B------:R-:W5:Y:S01]  /*7b30*/  SHFL.IDX PT, R2, R2, 0x6, 0x181f ;  /* 0x00d81f0002027f89 */ /* 0x000f6200000e0000 */
[-C--:B-1----:R-:W-:Y:S03]  /*7b40*/  IADD3 R8, P2, R8, R242.reuse, RZ ;  /* 0x000000f208087210 */ /* 0x082fe60007f5e0ff */
[----:B------:R-:W1:Y:S04]  /*7b50*/  SHFL.IDX PT, R14, R0, 0x5, 0x181f ;  /* 0x00b81f00000e7f89 */ /* 0x000e6800000e0000 */
[----:B------:R-:W1:Y:S04]  /*7b60*/  SHFL.IDX PT, R0, R0, 0x6, 0x181f ;  /* 0x00d81f0000007f89 */ /* 0x000e6800000e0000 */
[----:B------:R1:W-:Y:S01]  /*7b70*/  LDGSTS.E.BYPASS.LTC128B.128 [R67+0x4900], [R12.64], !P6 ;  /* 0x049000000c437fae */ /* 0x0003e2000f101d50 */
[-C--:B---3--:R-:W-:Y:S01]  /*7b80*/  IADD3 R6, P1, R11, R242.reuse, RZ ;  /* 0x000000f20b067210 */ /* 0x088fe20007f3e0ff */
[--C-:B--2---:R-:W-:Y:S02]  /*7b90*/  IMAD.X R11, R16, 0x1, R241.reuse, P3 ;  /* 0x00000001100b7824 */ /* 0x104fe400018e06f1 */
[--C-:B----4-:R-:W-:Y:S03]  /*7ba0*/  IMAD.X R9, R15, 0x1, R241.reuse, P2 ;  /* 0x000000010f097824 */ /* 0x110fe600010e06f1 */
[----:B------:R2:W-:Y:S01]  /*7bb0*/  LDGSTS.E.BYPASS.LTC128B.128 [R67+0x5100], [R10.64], !P6 ;  /* 0x051000000a437fae */ /* 0x0005e2000f101d50 */
[----:B-----5:R-:W-:Y:S03]  /*7bc0*/  IADD3 R4, P0, R2, R242, RZ ;  /* 0x000000f202047210 */ /* 0x020fe60007f1e0ff */
[----:B------:R2:W-:Y:S01]  /*7bd0*/  LDGSTS.E.BYPASS.LTC128B.128 [R67+0x5900], [R8.64], !P6 ;  /* 0x0590000008437fae */ /* 0x0005e2000f101d50 */
[----:B-1----:R-:W-:Y:S01]  /*7be0*/  IADD3.X R7, R14, R241, RZ, P1, !PT ;  /* 0x000000f10e077210 */ /* 0x002fe20000ffe4ff */
[----:B------:R-:W-:Y:S04]  /*7bf0*/  IMAD.X R5, R0, 0x1, R241, P0 ;  /* 0x0000000100057824 */ /* 0x000fe800000e06f1 */
[----:B------:R2:W-:Y:S04]  /*7c00*/  LDGSTS.E.BYPASS.LTC128B.128 [R67+0x6100], [R6.64], !P6 ;  /* 0x0610000006437fae */ /* 0x0005e8000f101d50 */
[----:B------:R2:W-:Y:S01]  /*7c10*/  LDGSTS.E.BYPASS.LTC128B.128 [R67+0x6900], [R4.64], !P6 ;  /* 0x0690000004437fae */ /* 0x0005e2000f101d50 */
[----:B------:R-:W-:-:S05]  /*7c20*/  BRA `(.L_x_21) ;  /* 0x00001b1000007947 */ /* 0x000fca0003800000 */
.L_x_20:
[----:B------:R-:W2:Y:S01]  /*7c30*/  LDL R2, [R1+0x4] ;  /* 0x0000040001027983 */ /* 0x000ea20000100800 */
[----:B------:R-:W-:Y:S04]  /*7c40*/  DEPBAR.LE SB0, 0x0 ;  /* 0x000080000000791a */ /* 0x000fe80000000000 */
[----:B------:R-:W3:Y:S01]  /*7c50*/  LDL R244, [R1+0xc] ;  /* 0x00000c0001f47983 */ /* 0x000ee20000100800 */
[----:B------:R-:W-:Y:S03]  /*7c60*/  UISETP.GT.AND UP0, UPT, UR6, UR8, UPT ;  /* 0x000000080600728c */ /* 0x000fe6000bf04270 */
[----:B------:R-:W-:Y:S08]  /*7c70*/  BAR.SYNC.DEFER_BLOCKING 0x0 ;  /* 0x0000000000007b1d */ /* 0x000ff00000010000 */
[----:B------:R-:W-:Y:S08]  /*7c80*/  LDSM.16.M88.4 R112, [R230+0x7100] ;  /* 0x00710000e670783b */ /* 0x000ff00000000200 */
[----:B------:R-:W1:Y:S08]  /*7c90*/  LDSM.16.M88.4 R16, [R119+0x3900] ;  /* 0x003900007710783b */ /* 0x000e700000000200 */
[----:B------:R-:W4:Y:S08]  /*7ca0*/  LDSM.16.M88.4 R108, [R230+0x9100] ;  /* 0x00910000e66c783b */ /* 0x000f300000000200 */
[----:B------:R-:W5:Y:S08]  /*7cb0*/  LDSM.16.M88.4 R32, [R119+0x4100] ;  /* 0x004100007720783b */ /* 0x000f700000000200 */
[----:B------:R-:W1:Y:S08]  /*7cc0*/  LDSM.16.M88.4 R48, [R119+0x4900] ;  /* 0x004900007730783b */ /* 0x000e700000000200 */
[----:B------:R-:W1:Y:S08]  /*7cd0*/  LDSM.16.M88.4 R64, [R119+0x5100] ;  /* 0x005100007740783b */ /* 0x000e700000000200 */
[----:B------:R-:W1:Y:S08]  /*7ce0*/  LDSM.16.M88.4 R80, [R119+0x5900] ;  /* 0x005900007750783b */ /* 0x000e700000000200 */
[----:B------:R-:W-:Y:S08]  /*7cf0*/  LDSM.16.M88.4 R96, [R119+0x6100] ;  /* 0x006100007760783b */ /* 0x000ff00000000200 */
[----:B------:R-:W-:Y:S08]  /*7d00*/  LDSM.16.M88.4 R184, [R119+0x6900] ;  /* 0x0069000077b8783b */ /* 0x000ff00000000200 */
[----:B------:R-:W-:Y:S08]  /*7d10*/  LDSM.16.M88.4 R188, [R233+0x7100] ;  /* 0x00710000e9bc783b */ /* 0x000ff00000000200 */
[----:B------:R-:W-:Y:S08]  /*7d20*/  LDSM.16.M88.4 R192, [R234] ;  /* 0x00000000eac0783b */ /* 0x000ff00000000200 */
[----:B------:R-:W-:Y:S08]  /*7d30*/  LDSM.16.M88.4 R196, [R233+0x9100] ;  /* 0x00910000e9c4783b */ /* 0x000ff00000000200 */
[----:B------:R-:W-:Y:S08]  /*7d40*/  LDSM.16.M88.4 R200, [R240] ;  /* 0x00000000f0c8783b */ /* 0x000ff00000000200 */
[----:B------:R-:W-:Y:S08]  /*7d50*/  LDSM.16.M88.4 R204, [R239] ;  /* 0x00000000efcc783b */ /* 0x000ff00000000200 */
[----:B------:R-:W-:Y:S08]  /*7d60*/  LDSM.16.M88.4 R208, [R238] ;  /* 0x00000000eed0783b */ /* 0x000ff00000000200 */
[----:B------:R-:W-:Y:S08]  /*7d70*/  LDSM.16.M88.4 R212, [R237] ;  /* 0x00000000edd4783b */ /* 0x000ff00000000200 */
[----:B------:R-:W-:Y:S08]  /*7d80*/  LDSM.16.M88.4 R216, [R236] ;  /* 0x00000000ecd8783b */ /* 0x000ff00000000200 */
[----:B------:R-:W-:Y:S01]  /*7d90*/  LDSM.16.M88.4 R220, [R235] ;  /* 0x00000000ebdc783b */ /* 0x000fe20000000200 */
[-C--:B-1----:R-:W-:Y:S08]  /*7da0*/  HMMA.16816.F32.BF16 R4, R112, R16.reuse, RZ ;  /* 0x000000107004723c */ /* 0x082ff000000418ff */
[C---:B----4-:R-:W-:Y:S08]  /*7db0*/  HMMA.16816.F32.BF16 R8, R108.reuse, R16, RZ ;  /* 0x000000106c08723c */ /* 0x050ff000000418ff */
[-C--:B------:R-:W-:Y:S08]  /*7dc0*/  HMMA.16816.F32.BF16 R12, R108, R18.reuse, RZ ;  /* 0x000000126c0c723c */ /* 0x080ff000000418ff */
[C---:B------:R-:W-:Y:S08]  /*7dd0*/  HMMA.16816.F32.BF16 R16, R112.reuse, R18, RZ ;  /* 0x000000127010723c */ /* 0x040ff000000418ff */
[-C--:B-----5:R-:W-:Y:S08]  /*7de0*/  HMMA.16816.F32.BF16 R20, R112, R32.reuse, RZ ;  /* 0x000000207014723c */ /* 0x0a0ff000000418ff */
[C---:B------:R-:W-:Y:S08]  /*7df0*/  HMMA.16816.F32.BF16 R24, R108.reuse, R32, RZ ;  /* 0x000000206c18723c */ /* 0x040ff000000418ff */
[-C--:B------:R-:W-:Y:S08]  /*7e00*/  HMMA.16816.F32.BF16 R28, R108, R34.reuse, RZ ;  /* 0x000000226c1c723c */ /* 0x080ff000000418ff */
[C---:B------:R-:W-:Y:S08]  /*7e10*/  HMMA.16816.F32.BF16 R32, R112.reuse, R34, RZ ;  /* 0x000000227020723c */ /* 0x040ff000000418ff */
[-C--:B------:R-:W-:Y:S08]  /*7e20*/  HMMA.16816.F32.BF16 R36, R112, R48.reuse, RZ ;  /* 0x000000307024723c */ /* 0x080ff000000418ff */
[C---:B------:R-:W-:Y:S08]  /*7e30*/  HMMA.16816.F32.BF16 R40, R108.reuse, R48, RZ ;  /* 0x000000306c28723c */ /* 0x040ff000000418ff */
[-C--:B------:R-:W-:Y:S08]  /*7e40*/  HMMA.16816.F32.BF16 R44, R108, R50.reuse, RZ ;  /* 0x000000326c2c723c */ /* 0x080ff000000418ff */
[C---:B------:R-:W-:Y:S08]  /*7e50*/  HMMA.16816.F32.BF16 R48, R112.reuse, R50, RZ ;  /* 0x000000327030723c */ /* 0x040ff000000418ff */
[-C--:B------:R-:W-:Y:S08]  /*7e60*/  HMMA.16816.F32.BF16 R52, R112, R64.reuse, RZ ;  /* 0x000000407034723c */ /* 0x080ff000000418ff */
[C---:B------:R-:W-:Y:S08]  /*7e70*/  HMMA.16816.F32.BF16 R56, R108.reuse, R64, RZ ;  /* 0x000000406c38723c */ /* 0x040ff000000418ff */
[-C--:B------:R-:W-:Y:S01]  /*7e80*/  HMMA.16816.F32.BF16 R60, R108, R66.reuse, RZ ;  /* 0x000000426c3c723c */ /* 0x080fe200000418ff */
[----:B--2---:R-:W-:Y:S03]  /*7e90*/  IMAD.WIDE.U32 R68, R2, c[0x0][0x208], RZ ;  /* 0x0000820002447a25 */ /* 0x004fe600078e00ff */
[----:B------:R-:W-:Y:S02]  /*7ea0*/  SHF.R.S32.HI R0, RZ, 0x1f, R2 ;  /* 0x0000001fff007819 */ /* 0x000fe40000011402 */
[----:B------:R-:W-:Y:S03]  /*7eb0*/  MOV R64, R68 ;  /* 0x0000004400407202 */ /* 0x000fe60000000f00 */
[----:B------:R-:W-:Y:S04]  /*7ec0*/  IMAD R0, R0, c[0x0][0x208], RZ ;  /* 0x0000820000007a24 */ /* 0x000fe800078e02ff */
[----:B------:R-:W-:Y:S05]  /*7ed0*/  IMAD R0, R2, c[0x0][0x20c], R0 ;  /* 0x0000830002007a24 */ /* 0x000fea00078e0200 */
[----:B------:R-:W-:Y:S02]  /*7ee0*/  IADD3 R65, R69, R0, RZ ;  /* 0x0000000045417210 */ /* 0x000fe40007ffe0ff */
[----:B------:R-:W-:Y:S03]  /*7ef0*/  SHF.R.S32.HI R0, RZ, 0x1f, R243 ;  /* 0x0000001fff007819 */ /* 0x000fe600000114f3 */
[C---:B------:R-:W-:Y:S02]  /*7f00*/  IMAD.WIDE.U32 R72, R243.reuse, c[0x0][0x218], R64 ;  /* 0x00008600f3487a25 */ /* 0x040fe400078e0040 */
[C---:B------:R-:W-:Y:S02]  /*7f10*/  HMMA.16816.F32.BF16 R64, R112.reuse, R66, RZ ;  /* 0x000000427040723c */ /* 0x040fe400000418ff */
[----:B------:R-:W-:Y:S04]  /*7f20*/  IMAD R0, R0, c[0x0][0x218], RZ ;  /* 0x0000860000007a24 */ /* 0x000fe800078e02ff */
[----:B------:R-:W-:Y:S01]  /*7f30*/  IMAD R2, R243, c[0x0][0x21c], R0 ;  /* 0x00008700f3027a24 */ /* 0x000fe200078e0200 */
[----:B------:R-:W-:Y:S01]  /*7f40*/  IADD3 R0, P0, R72, UR22, RZ ;  /* 0x0000001648007c10 */ /* 0x000fe2000ff1e0ff */
[-C--:B------:R-:W-:Y:S04]  /*7f50*/  HMMA.16816.F32.BF16 R68, R112, R80.reuse, RZ ;  /* 0x000000507044723c */ /* 0x080fe800000418ff */
[----:B------:R-:W-:Y:S02]  /*7f60*/  IADD3.X R72, R73, UR4, R2, P0, !PT ;  /* 0x0000000449487c10 */ /* 0x000fe400087fe402 */
[C---:B------:R-:W-:Y:S05]  /*7f70*/  LEA R2, P0, R0.reuse, c[0x0][0x1f8], 0x1 ;  /* 0x00007e0000027a11 */ /* 0x040fea00078008ff */
[----:B------:R-:W1:Y:S01]  /*7f80*/  SHFL.IDX PT, R94, R2, RZ, 0x181f ;  /* 0x00181fff025e7589 */ /* 0x000e6200000e0000 */
[----:B------:R-:W-:Y:S02]  /*7f90*/  LEA.HI.X R0, R0, c[0x0][0x1fc], R72, 0x1, P0 ;  /* 0x00007f0000007a11 */ /* 0x000fe400000f0c48 */
[C---:B------:R-:W-:Y:S05]  /*7fa0*/  HMMA.16816.F32.BF16 R72, R108.reuse, R80, RZ ;  /* 0x000000506c48723c */ /* 0x040fea00000418ff */
[----:B------:R-:W2:Y:S03]  /*7fb0*/  SHFL.IDX PT, R88, R0, RZ, 0x181f ;  /* 0x00181fff00587589 */ /* 0x000ea600000e0000 */
[-C--:B------:R-:W-:Y:S05]  /*7fc0*/  HMMA.16816.F32.BF16 R76, R108, R82.reuse, RZ ;  /* 0x000000526c4c723c */ /* 0x080fea00000418ff */
[----:B------:R-:W4:Y:S03]  /*7fd0*/  SHFL.IDX PT, R92, R2, 0x1, 0x181f ;  /* 0x00381f00025c7f89 */ /* 0x000f2600000e0000 */
[C---:B------:R-:W-:Y:S04]  /*7fe0*/  HMMA.16816.F32.BF16 R80, R112.reuse, R82, RZ ;  /* 0x000000527050723c */ /* 0x040fe800000418ff */
[-C--:B-1----:R-:W-:Y:S01]  /*7ff0*/  IADD3 R94, P0, R94, R242.reuse, RZ ;  /* 0x000000f25e5e7210 */ /* 0x082fe20007f1e0ff */
[----:B------:R-:W1:Y:S03]  /*8000*/  SHFL.IDX PT, R93, R0, 0x1, 0x181f ;  /* 0x00381f00005d7f89 */ /* 0x000e6600000e0000 */
[-C--:B------:R-:W-:Y:S01]  /*8010*/  HMMA.16816.F32.BF16 R84, R112, R96.reuse, RZ ;  /* 0x000000607054723c */ /* 0x080fe200000418ff */
[-C--:B--2---:R-:W-:Y:S04]  /*8020*/  IADD3.X R95, R88, R241.reuse, RZ, P0, !PT ;  /* 0x000000f1585f7210 */ /* 0x084fe800007fe4ff */
[----:B------:R-:W2:Y:S03]  /*8030*/  SHFL.IDX PT, R100, R2, 0x2, 0x181f ;  /* 0x00581f0002647f89 */ /* 0x000ea600000e0000 */
[C---:B------:R-:W-:Y:S04]  /*8040*/  HMMA.16816.F32.BF16 R88, R108.reuse, R96, RZ ;  /* 0x000000606c58723c */ /* 0x040fe800000418ff */
[-C--:B----4-:R-:W-:Y:S01]  /*8050*/  IADD3 R92, P1, R92, R242.reuse, RZ ;  /* 0x000000f25c5c7210 */ /* 0x090fe20007f3e0ff */
[----:B---3--:R3:W-:Y:S03]  /*8060*/  LDGSTS.E.BYPASS.LTC128B.128 [R244], [R94.64], !P6 ;  /* 0x000000005ef47fae */ /* 0x0087e6000f101d50 */
[-C--:B-1----:R-:W-:Y:S05]  /*8070*/  IADD3.X R93, R93, R241.reuse, RZ, P1, !PT ;  /* 0x000000f15d5d7210 */ /* 0x082fea0000ffe4ff */
[----:B------:R-:W1:Y:S01]  /*8080*/  SHFL.IDX PT, R101, R0, 0x2, 0x181f ;  /* 0x00581f0000657f89 */ /* 0x000e6200000e0000 */
[-C--:B--2---:R-:W-:Y:S07]  /*8090*/  IADD3 R100, P0, R100, R242.reuse, RZ ;  /* 0x000000f264647210 */ /* 0x084fee0007f1e0ff */
[----:B------:R3:W-:Y:S08]  /*80a0*/  LDGSTS.E.BYPASS.LTC128B.128 [R244+0x800], [R92.64], !P6 ;  /* 0x008000005cf47fae */ /* 0x0007f0000f101d50 */
[----:B------:R-:W2:Y:S01]  /*80b0*/  SHFL.IDX PT, R104, R2, 0x3, 0x181f ;  /* 0x00781f0002687f89 */ /* 0x000ea200000e0000 */
[-C--:B-1----:R-:W-:Y:S07]  /*80c0*/  IADD3.X R101, R101, R241.reuse, RZ, P0, !PT ;  /* 0x000000f165657210 */ /* 0x082fee00007fe4ff */
[----:B------:R-:W1:Y:S08]  /*80d0*/  SHFL.IDX PT, R105, R0, 0x3, 0x181f ;  /* 0x00781f0000697f89 */ /* 0x000e7000000e0000 */
[----:B------:R4:W-:Y:S01]  /*80e0*/  LDGSTS.E.BYPASS.LTC128B.128 [R244+0x1000], [R100.64], !P6 ;  /* 0x0100000064f47fae */ /* 0x0009e2000f101d50 */
[-C--:B---3--:R-:W-:Y:S01]  /*80f0*/  HMMA.16816.F32.BF16 R92, R108, R98.reuse, RZ ;  /* 0x000000626c5c723c */ /* 0x088fe200000418ff */
[-C--:B--2---:R-:W-:Y:S06]  /*8100*/  IADD3 R104, P1, R104, R242.reuse, RZ ;  /* 0x000000f268687210 */ /* 0x084fec0007f3e0ff */
[----:B------:R-:W2:Y:S01]  /*8110*/  SHFL.IDX PT, R102, R2, 0x4, 0x181f ;  /* 0x00981f0002667f89 */ /* 0x000ea200000e0000 */
[C---:B------:R-:W-:Y:S04]  /*8120*/  HMMA.16816.F32.BF16 R96, R112.reuse, R98, RZ ;  /* 0x000000627060723c */ /* 0x040fe800000418ff */
[-C--:B-1----:R-:W-:Y:S03]  /*8130*/  IADD3.X R105, R105, R241.reuse, RZ, P1, !PT ;  /* 0x000000f169697210 */ /* 0x082fe60000ffe4ff */
[----:B------:R-:W1:Y:S08]  /*8140*/  SHFL.IDX PT, R103, R0, 0x4, 0x181f ;  /* 0x00981f0000677f89 */ /* 0x000e7000000e0000 */
[----:B------:R3:W-:Y:S01]  /*8150*/  LDGSTS.E.BYPASS.LTC128B.128 [R244+0x1800], [R104.64], !P6 ;  /* 0x0180000068f47fae */ /* 0x0007e2000f101d50 */
[-C--:B--2---:R-:W-:Y:S07]  /*8160*/  IADD3 R102, P0, R102, R242.reuse, RZ ;  /* 0x000000f266667210 */ /* 0x084fee0007f1e0ff */
[----:B------:R-:W3:Y:S01]  /*8170*/  SHFL.IDX PT, R106, R2, 0x5, 0x181f ;  /* 0x00b81f00026a7f89 */ /* 0x000ee200000e0000 */
[-C--:B-1----:R-:W-:Y:S07]  /*8180*/  IADD3.X R103, R103, R241.reuse, RZ, P0, !PT ;  /* 0x000000f167677210 */ /* 0x082fee00007fe4ff */
[----:B------:R-:W1:Y:S08]  /*8190*/  SHFL.IDX PT, R107, R0, 0x5, 0x181f ;  /* 0x00b81f00006b7f89 */ /* 0x000e7000000e0000 */
[----:B------:R4:W-:Y:S01]  /*81a0*/  LDGSTS.E.BYPASS.LTC128B.128 [R244+0x2000], [R102.64], !P6 ;  /* 0x0200000066f47fae */ /* 0x0009e2000f101d50 */
[-C--:B---3--:R-:W-:Y:S07]  /*81b0*/  IADD3 R104, P0, R106, R242.reuse, RZ ;  /* 0x000000f26a687210 */ /* 0x088fee0007f1e0ff */
[----:B------:R-:W2:Y:S01]  /*81c0*/  SHFL.IDX PT, R2, R2, 0x6, 0x181f ;  /* 0x00d81f0002027f89 */ /* 0x000ea200000e0000 */
[-C--:B-1----:R-:W-:Y:S07]  /*81d0*/  IADD3.X R105, R107, R241.reuse, RZ, P0, !PT ;  /* 0x000000f16b697210 */ /* 0x082fee00007fe4ff */
[----:B------:R-:W1:Y:S08]  /*81e0*/  SHFL.IDX PT, R0, R0, 0x6, 0x181f ;  /* 0x00d81f0000007f89 */ /* 0x000e7000000e0000 */
[----:B------:R3:W-:Y:S01]  /*81f0*/  LDGSTS.E.BYPASS.LTC128B.128 [R244+0x2800], [R104.64], !P6 ;  /* 0x0280000068f47fae */ /* 0x0007e2000f101d50 */
[-C--:B----4-:R-:W-:Y:S08]  /*8200*/  HMMA.16816.F32.BF16 R100, R112, R184.reuse, RZ ;  /* 0x000000b87064723c */ /* 0x090ff000000418ff */
[C---:B---3--:R-:W-:Y:S07]  /*8210*/  HMMA.16816.F32.BF16 R104, R108.reuse, R184, RZ ;  /* 0x000000b86c68723c */ /* 0x048fee00000418ff */
[----:B--2---:R-:W-:Y:S01]  /*8220*/  IADD3 R184, P0, R2, R242, RZ ;  /* 0x000000f202b87210 */ /* 0x004fe20007f1e0ff */
[-C--:B------:R-:W-:Y:S04]  /*8230*/  HMMA.16816.F32.BF16 R108, R108, R186.reuse, RZ ;  /* 0x000000ba6c6c723c */ /* 0x080fe800000418ff */
[----:B-1----:R-:W-:Y:S02]  /*8240*/  IADD3.X R185, R0, R241, RZ, P0, !PT ;  /* 0x000000f100b97210 */ /* 0x002fe400007fe4ff */
[----:B------:R-:W-:Y:S02]  /*8250*/  PLOP3.LUT P0, PT, PT, PT, UP0, 0x80, 0x0 ;  /* 0x000000000000781c */ /* 0x000fe40003f0f008 */
[----:B------:R-:W-:Y:S01]  /*8260*/  HMMA.16816.F32.BF16 R112, R112, R186, RZ ;  /* 0x000000ba7070723c */ /* 0x000fe200000418ff */
[----:B------:R1:W-:Y:S07]  /*8270*/  LDGSTS.E.BYPASS.LTC128B.128 [R244+0x3000], [R184.64], !P6 ;  /* 0x03000000b8f47fae */ /* 0x0003ee000f101d50 */
[-C--:B------:R-:W-:Y:S01]  /*8280*/  HMMA.16816.F32.BF16 R4, R188, R192.reuse, R4 ;  /* 0x000000c0bc04723c */ /* 0x080fe20000041804 */
[----:B------:R-:W0:Y:S07]  /*8290*/  LDGDEPBAR ;  /* 0x00000000000079af */ /* 0x000e2e0000000000 */
[C---:B------:R-:W-:Y:S08]  /*82a0*/  HMMA.16816.F32.BF16 R8, R196.reuse, R192, R8 ;  /* 0x000000c0c408723c */ /* 0x040ff00000041808 */
[-C--:B------:R-:W-:Y:S01]  /*82b0*/  HMMA.16816.F32.BF16 R12, R196, R194.reuse, R12 ;  /* 0x000000c2c40c723c */ /* 0x080fe2000004180c */
[----:B-1----:R-:W-:Y:S07]  /*82c0*/  LDSM.16.M88.4 R184, [R231+0x7100] ;  /* 0x00710000e7b8783b */ /* 0x002fee0000000200 */
[C---:B------:R-:W-:Y:S01]  /*82d0*/  HMMA.16816.F32.BF16 R16, R188.reuse, R194, R16 ;  /* 0x000000c2bc10723c */ /* 0x040fe20000041810 */
[----:B------:R-:W1:Y:S07]  /*82e0*/  LDSM.16.M88.4 R192, [R229+0x3900] ;  /* 0x00390000e5c0783b */ /* 0x000e6e0000000200 */
[-C--:B------:R-:W-:Y:S08]  /*82f0*/  HMMA.16816.F32.BF16 R20, R188, R200.reuse, R20 ;  /* 0x000000c8bc14723c */ /* 0x080ff00000041814 */
[C---:B------:R-:W-:Y:S08]  /*8300*/  HMMA.16816.F32.BF16 R24, R196.reuse, R200, R24 ;  /* 0x000000c8c418723c */ /* 0x040ff00000041818 */
[-C--:B------:R-:W-:Y:S08]  /*8310*/  HMMA.16816.F32.BF16 R28, R196, R202.reuse, R28 ;  /* 0x000000cac41c723c */ /* 0x080ff0000004181c */
[C---:B------:R-:W-:Y:S01]  /*8320*/  HMMA.16816.F32.BF16 R32, R188.reuse, R202, R32 ;  /* 0x000000cabc20723c */ /* 0x040fe20000041820 */
[----:B------:R-:W2:Y:S07]  /*8330*/  LDSM.16.M88.4 R200, [R231+0x9100] ;  /* 0x00910000e7c8783b */ /* 0x000eae0000000200 */
[-C--:B------:R-:W-:Y:S08]  /*8340*/  HMMA.16816.F32.BF16 R36, R188, R204.reuse, R36 ;  /* 0x000000ccbc24723c */ /* 0x080ff00000041824 */
[C---:B------:R-:W-:Y:S08]  /*8350*/  HMMA.16816.F32.BF16 R40, R196.reuse, R204, R40 ;  /* 0x000000ccc428723c */ /* 0x040ff00000041828 */
[-C--:B------:R-:W-:Y:S08]  /*8360*/  HMMA.16816.F32.BF16 R44, R196, R206.reuse, R44 ;  /* 0x000000cec42c723c */ /* 0x080ff0000004182c */
[C---:B------:R-:W-:Y:S01]  /*8370*/  HMMA.16816.F32.BF16 R48, R188.reuse, R206, R48 ;  /* 0x000000cebc30723c */ /* 0x040fe20000041830 */
[----:B------:R-:W3:Y:S07]  /*8380*/  LDSM.16.M88.4 R204, [R229+0x4100] ;  /* 0x00410000e5cc783b */ /* 0x000eee0000000200 */
[-C--:B------:R-:W-:Y:S08]  /*8390*/  HMMA.16816.F32.BF16 R52, R188, R208.reuse, R52 ;  /* 0x000000d0bc34723c */ /* 0x080ff00000041834 */
[C---:B------:R-:W-:Y:S08]  /*83a0*/  HMMA.16816.F32.BF16 R56, R196.reuse, R208, R56 ;  /* 0x000000d0c438723c */ /* 0x040ff00000041838 */
[-C--:B------:R-:W-:Y:S08]  /*83b0*/  HMMA.16816.F32.BF16 R60, R196, R210.reuse, R60 ;  /* 0x000000d2c43c723c */ /* 0x080ff0000004183c */
[C---:B------:R-:W-:Y:S01]  /*83c0*/  HMMA.16816.F32.BF16 R64, R188.reuse, R210, R64 ;  /* 0x000000d2bc40723c */ /* 0x040fe20000041840 */
[----:B------:R-:W4:Y:S07]  /*83d0*/  LDSM.16.M88.4 R208, [R229+0x4900] ;  /* 0x00490000e5d0783b */ /* 0x000f2e0000000200 */
[-C--:B------:R-:W-:Y:S08]  /*83e0*/  HMMA.16816.F32.BF16 R68, R188, R212.reuse, R68 ;  /* 0x000000d4bc44723c */ /* 0x080ff00000041844 */
[C---:B------:R-:W-:Y:S08]  /*83f0*/  HMMA.16816.F32.BF16 R72, R196.reuse, R212, R72 ;  /* 0x000000d4c448723c */ /* 0x040ff00000041848 */
[-C--:B------:R-:W-:Y:S08]  /*8400*/  HMMA.16816.F32.BF16 R76, R196, R214.reuse, R76 ;  /* 0x000000d6c44c723c */ /* 0x080ff0000004184c */
[C---:B------:R-:W-:Y:S01]  /*8410*/  HMMA.16816.F32.BF16 R80, R188.reuse, R214, R80 ;  /* 0x000000d6bc50723c */ /* 0x040fe20000041850 */
[----:B------:R-:W5:Y:S07]  /*8420*/  LDSM.16.M88.4 R212, [R229+0x5100] ;  /* 0x00510000e5d4783b */ /* 0x000f6e0000000200 */
[-C--:B------:R-:W-:Y:S08]  /*8430*/  HMMA.16816.F32.BF16 R84, R188, R216.reuse, R84 ;  /* 0x000000d8bc54723c */ /* 0x080ff00000041854 */
[C---:B------:R-:W-:Y:S08]  /*8440*/  HMMA.16816.F32.BF16 R88, R196.reuse, R216, R88 ;  /* 0x000000d8c458723c */ /* 0x040ff00000041858 */
[-C--:B------:R-:W-:Y:S08]  /*8450*/  HMMA.16816.F32.BF16 R92, R196, R218.reuse, R92 ;  /* 0x000000dac45c723c */ /* 0x080ff0000004185c */
[C---:B------:R-:W-:Y:S01]  /*8460*/  HMMA.16816.F32.BF16 R96, R188.reuse, R218, R96 ;  /* 0x000000dabc60723c */ /* 0x040fe20000041860 */
[----:B------:R-:W-:Y:S07]  /*8470*/  LDSM.16.M88.4 R216, [R229+0x6900] ;  /* 0x00690000e5d8783b */ /* 0x000fee0000000200 */
[-C--:B------:R-:W-:Y:S08]  /*8480*/  HMMA.16816.F32.BF16 R100, R188, R220.reuse, R100 ;  /* 0x000000dcbc64723c */ /* 0x080ff00000041864 */
[C---:B------:R-:W-:Y:S08]  /*8490*/  HMMA.16816.F32.BF16 R104, R196.reuse, R220, R104 ;  /* 0x000000dcc468723c */ /* 0x040ff00000041868 */
[-C--:B------:R-:W-:Y:S01]  /*84a0*/  HMMA.16816.F32.BF16 R108, R196, R222.reuse, R108 ;  /* 0x000000dec46c723c */ /* 0x080fe2000004186c */
[----:B------:R-:W-:Y:S07]  /*84b0*/  LDSM.16.M88.4 R196, [R229+0x6100] ;  /* 0x00610000e5c4783b */ /* 0x000fee0000000200 */
[----:B------:R-:W-:Y:S01]  /*84c0*/  HMMA.16816.F32.BF16 R112, R188, R222, R112 ;  /* 0x000000debc70723c */ /* 0x000fe20000041870 */
[----:B------:R-:W4:Y:S07]  /*84d0*/  LDSM.16.M88.4 R188, [R229+0x5900] ;  /* 0x00590000e5bc783b */ /* 0x000f2e0000000200 */
[-C--:B-1----:R-:W-:Y:S01]  /*84e0*/  HMMA.16816.F32.BF16 R4, R184, R192.reuse, R4 ;  /* 0x000000c0b804723c */ /* 0x082fe20000041804 */
[----:B------:R-:W-:Y:S07]  /*84f0*/  LDSM.16.M88.4 R220, [R228] ;  /* 0x00000000e4dc783b */ /* 0x000fee0000000200 */
[C---:B--2---:R-:W-:Y:S08]  /*8500*/  HMMA.16816.F32.BF16 R8, R200.reuse, R192, R8 ;  /* 0x000000c0c808723c */ /* 0x044ff00000041808 */
[-C--:B------:R-:W-:Y:S08]  /*8510*/  HMMA.16816.F32.BF16 R12, R200, R194.reuse, R12 ;  /* 0x000000c2c80c723c */ /* 0x080ff0000004180c */
[C---:B------:R-:W-:Y:S01]  /*8520*/  HMMA.16816.F32.BF16 R16, R184.reuse, R194, R16 ;  /* 0x000000c2b810723c */ /* 0x040fe20000041810 */
[----:B------:R-:W1:Y:S07]  /*8530*/  LDSM.16.M88.4 R192, [R232+0x7100] ;  /* 0x00710000e8c0783b */ /* 0x000e6e0000000200 */
[-C--:B---3--:R-:W-:Y:S08]  /*8540*/  HMMA.16816.F32.BF16 R20, R184, R204.reuse, R20 ;  /* 0x000000ccb814723c */ /* 0x088ff00000041814 */
[C---:B------:R-:W-:Y:S08]  /*8550*/  HMMA.16816.F32.BF16 R24, R200.reuse, R204, R24 ;  /* 0x000000ccc818723c */ /* 0x040ff00000041818 */
[-C--:B------:R-:W-:Y:S08]  /*8560*/  HMMA.16816.F32.BF16 R28, R200, R206.reuse, R28 ;  /* 0x000000cec81c723c */ /* 0x080ff0000004181c */
[C---:B------:R-:W-:Y:S01]  /*8570*/  HMMA.16816.F32.BF16 R32, R184.reuse, R206, R32 ;  /* 0x000000ceb820723c */ /* 0x040fe20000041820 */
[----:B------:R-:W2:Y:S07]  /*8580*/  LDSM.16.M88.4 R204, [R232+0x9100] ;  /* 0x00910000e8cc783b */ /* 0x000eae0000000200 */
[-C--:B----4-:R-:W-:Y:S08]  /*8590*/  HMMA.16816.F32.BF16 R36, R184, R208.reuse, R36 ;  /* 0x000000d0b824723c */ /* 0x090ff00000041824 */
[C---:B------:R-:W-:Y:S08]  /*85a0*/  HMMA.16816.F32.BF16 R40, R200.reuse, R208, R40 ;  /* 0x000000d0c828723c */ /* 0x040ff00000041828 */
[-C--:B------:R-:W-:Y:S08]  /*85b0*/  HMMA.16816.F32.BF16 R44, R200, R210.reuse, R44 ;  /* 0x000000d2c82c723c */ /* 0x080ff0000004182c */
[C---:B------:R-:W-:Y:S08]  /*85c0*/  HMMA.16816.F32.BF16 R48, R184.reuse, R210, R48 ;  /* 0x000000d2b830723c */ /* 0x040ff00000041830 */
[-C--:B-----5:R-:W-:Y:S08]  /*85d0*/  HMMA.16816.F32.BF16 R52, R184, R212.reuse, R52 ;  /* 0x000000d4b834723c */ /* 0x0a0ff00000041834 */
[C---:B------:R-:W-:Y:S08]  /*85e0*/  HMMA.16816.F32.BF16 R56, R200.reuse, R212, R56 ;  /* 0x000000d4c838723c */ /* 0x040ff00000041838 */
[-C--:B------:R-:W-:Y:S08]  /*85f0*/  HMMA.16816.F32.BF16 R60, R200, R214.reuse, R60 ;  /* 0x000000d6c83c723c */ /* 0x080ff0000004183c */
        /* <DEDUP_REMOVED lines=12> */
[----:B------:R-:W-:Y:S08]  /*86c0*/  HMMA.16816.F32.BF16 R112, R184, R218, R112 ;  /* 0x000000dab870723c */ /* 0x000ff00000041870 */
[-C--:B-1----:R-:W-:Y:S08]  /*86d0*/  HMMA.16816.F32.BF16 R4, R192, R220.reuse, R4 ;  /* 0x000000dcc004723c */ /* 0x082ff00000041804 */
[C---:B--2---:R-:W-:Y:S08]  /*86e0*/  HMMA.16816.F32.BF16 R8, R204.reuse, R220, R8 ;  /* 0x000000dccc08723c */ /* 0x044ff00000041808 */
[-C--:B------:R-:W-:Y:S08]  /*86f0*/  HMMA.16816.F32.BF16 R12, R204, R222.reuse, R12 ;  /* 0x000000decc0c723c */ /* 0x080ff0000004180c */
[----:B------:R-:W-:Y:S01]  /*8700*/  FMUL.FTZ R4, R4, c[0x0][0x320] ;  /* 0x0000c80004047a20 */ /* 0x000fe20000410000 */
[C---:B------:R-:W-:Y:S03]  /*8710*/  HMMA.16816.F32.BF16 R16, R192.reuse, R222, R16 ;  /* 0x000000dec010723c */ /* 0x040fe60000041810 */
[----:B------:R-:W-:Y:S01]  /*8720*/  MUFU.TANH R186, R4 ;  /* 0x0000000400ba7308 */ /* 0x000fe20000002400 */
[----:B------:R-:W-:Y:S02]  /*8730*/  FMUL.FTZ R5, R5, c[0x0][0x320] ;  /* 0x0000c80005057a20 */ /* 0x000fe40000410000 */
[----:B------:R-:W-:Y:S02]  /*8740*/  FMUL.FTZ R6, R6, c[0x0][0x320] ;  /* 0x0000c80006067a20 */ /* 0x000fe40000410000 */
[----:B------:R-:W-:Y:S04]  /*8750*/  FMUL.FTZ R7, R7, c[0x0][0x320] ;  /* 0x0000c80007077a20 */ /* 0x000fe80000410000 */
[----:B------:R-:W-:Y:S01]  /*8760*/  FMUL.FTZ R8, R8, c[0x0][0x320] ;  /* 0x0000c80008087a20 */ /* 0x000fe20000410000 */
[----:B------:R-:W-:Y:S01]  /*8770*/  MUFU.TANH R198, R5 ;  /* 0x0000000500c67308 */ /* 0x000fe20000002400 */
[----:B------:R-:W-:Y:S02]  /*8780*/  FMUL.FTZ R9, R9, c[0x0][0x320] ;  /* 0x0000c80009097a20 */ /* 0x000fe40000410000 */
[----:B------:R-:W-:Y:S02]  /*8790*/  FMUL.FTZ R10, R10, c[0x0][0x320] ;  /* 0x0000c8000a0a7a20 */ /* 0x000fe40000410000 */
[----:B------:R-:W-:Y:S02]  /*87a0*/  FMUL.FTZ R11, R11, c[0x0][0x320] ;  /* 0x0000c8000b0b7a20 */ /* 0x000fe40000410000 */
[----:B------:R-:W-:Y:S02]  /*87b0*/  FMUL.FTZ R12, R12, c[0x0][0x320] ;  /* 0x0000c8000c0c7a20 */ /* 0x000fe40000410000 */
[----:B------:R-:W-:Y:S01]  /*87c0*/  FMUL.FTZ R13, R13, c[0x0][0x320] ;  /* 0x0000c8000d0d7a20 */ /* 0x000fe20000410000 */
[----:B------:R-:W-:Y:S01]  /*87d0*/  MUFU.TANH R187, R6 ;  /* 0x0000000600bb7308 */ /* 0x000fe20000002400 */
[----:B------:R-:W-:Y:S02]  /*87e0*/  FMUL.FTZ R17, R17, c[0x0][0x320] ;  /* 0x0000c80011117a20 */ /* 0x000fe40000410000 */
[----:B------:R-:W-:Y:S02]  /*87f0*/  FMUL.FTZ R18, R18, c[0x0][0x320] ;  /* 0x0000c80012127a20 */ /* 0x000fe40000410000 */
[----:B------:R-:W-:Y:S02]  /*8800*/  FMUL.FTZ R19, R19, c[0x0][0x320] ;  /* 0x0000c80013137a20 */ /* 0x000fe40000410000 */
[----:B------:R-:W-:Y:S02]  /*8810*/  FMUL.FTZ R14, R14, c[0x0][0x320] ;  /* 0x0000c8000e0e7a20 */ /* 0x000fe40000410000 */
[----:B------:R-:W-:Y:S01]  /*8820*/  FMUL.FTZ R15, R15, c[0x0][0x320] ;  /* 0x0000c8000f0f7a20 */ /* 0x000fe20000410000 */
[----:B------:R1:W-:Y:S01]  /*8830*/  MUFU.TANH R199, R7 ;  /* 0x0000000700c77308 */ /* 0x0003e20000002400 */
[----:B------:R-:W-:Y:S09]  /*8840*/  FMUL.FTZ R16, R16, c[0x0][0x320] ;  /* 0x0000c80010107a20 */ /* 0x000ff20000410000 */
[----:B------:R-:W-:Y:S10]  /*8850*/  MUFU.TANH R197, R8 ;  /* 0x0000000800c57308 */ /* 0x000ff40000002400 */
[----:B------:R-:W-:Y:S01]  /*8860*/  MUFU.TANH R200, R9 ;  /* 0x0000000900c87308 */ /* 0x000fe20000002400 */
[----:B-1----:R-:W1:Y:S09]  /*8870*/  LDSM.16.M88.4 R4, [R228+0x800] ;  /* 0x00080000e404783b */ /* 0x002e720000000200 */
[----:B------:R-:W-:Y:S10]  /*8880*/  MUFU.TANH R188, R10 ;  /* 0x0000000a00bc7308 */ /* 0x000ff40000002400 */
[----:B------:R2:W-:Y:S10]  /*8890*/  MUFU.TANH R201, R11 ;  /* 0x0000000b00c97308 */ /* 0x0005f40000002400 */
[----:B------:R-:W-:Y:S10]  /*88a0*/  MUFU.TANH R191, R12 ;  /* 0x0000000c00bf7308 */ /* 0x000ff40000002400 */
[----:B------:R-:W-:Y:S01]  /*88b0*/  MUFU.TANH R189, R13 ;  /* 0x0000000d00bd7308 */ /* 0x000fe20000002400 */
[----:B--2---:R-:W2:Y:S01]  /*88c0*/  LDSM.16.M88.4 R8, [R228+0x1000] ;  /* 0x00100000e408783b */ /* 0x004ea20000000200 */
[-C--:B-1----:R-:W-:Y:S08]  /*88d0*/  HMMA.16816.F32.BF16 R20, R192, R4.reuse, R20 ;  /* 0x00000004c014723c */ /* 0x082ff00000041814 */
[----:B------:R-:W-:Y:S01]  /*88e0*/  MUFU.TANH R196, R14 ;  /* 0x0000000e00c47308 */ /* 0x000fe20000002400 */
[C---:B------:R-:W-:Y:S09]  /*88f0*/  HMMA.16816.F32.BF16 R24, R204.reuse, R4, R24 ;  /* 0x00000004cc18723c */ /* 0x040ff20000041818 */
[----:B------:R-:W-:Y:S01]  /*8900*/  MUFU.TANH R190, R15 ;  /* 0x0000000f00be7308 */ /* 0x000fe20000002400 */
[-C--:B------:R-:W-:Y:S08]  /*8910*/  HMMA.16816.F32.BF16 R28, R204, R6.reuse, R28 ;  /* 0x00000006cc1c723c */ /* 0x080ff0000004181c */
[C---:B------:R-:W-:Y:S01]  /*8920*/  HMMA.16816.F32.BF16 R32, R192.reuse, R6, R32 ;  /* 0x00000006c020723c */ /* 0x040fe20000041820 */
[----:B------:R-:W-:Y:S01]  /*8930*/  MUFU.TANH R185, R16 ;  /* 0x0000001000b97308 */ /* 0x000fe20000002400 */
[----:B------:R-:W1:Y:S02]  /*8940*/  LDSM.16.M88.4 R4, [R228+0x1800] ;  /* 0x00180000e404783b */ /* 0x000e640000000200 */
[----:B------:R-:W-:Y:S02]  /*8950*/  FMUL.FTZ R20, R20, c[0x0][0x320] ;  /* 0x0000c80014147a20 */ /* 0x000fe40000410000 */
[----:B------:R-:W-:Y:S02]  /*8960*/  FMUL.FTZ R21, R21, c[0x0][0x320] ;  /* 0x0000c80015157a20 */ /* 0x000fe40000410000 */
[----:B------:R-:W-:Y:S03]  /*8970*/  FMUL.FTZ R22, R22, c[0x0][0x320] ;  /* 0x0000c80016167a20 */ /* 0x000fe60000410000 */
[----:B------:R-:W-:Y:S01]  /*8980*/  MUFU.TANH R184, R17 ;  /* 0x0000001100b87308 */ /* 0x000fe20000002400 */
[----:B------:R-:W-:Y:S02]  /*8990*/  FMUL.FTZ R23, R23, c[0x0][0x320] ;  /* 0x0000c80017177a20 */ /* 0x000fe40000410000 */
[----:B------:R-:W-:Y:S01]  /*89a0*/  FMUL.FTZ R24, R24, c[0x0][0x320] ;  /* 0x0000c80018187a20 */ /* 0x000fe20000410000 */
[-C--:B--2---:R-:W-:Y:S03]  /*89b0*/  HMMA.16816.F32.BF16 R36, R192, R8.reuse, R36 ;  /* 0x00000008c024723c */ /* 0x084fe60000041824 */
[----:B------:R-:W-:Y:S02]  /*89c0*/  FMUL.FTZ R25, R25, c[0x0][0x320] ;  /* 0x0000c80019197a20 */ /* 0x000fe40000410000 */
[----:B------:R-:W-:Y:S01]  /*89d0*/  FMUL.FTZ R26, R26, c[0x0][0x320] ;  /* 0x0000c8001a1a7a20 */ /* 0x000fe20000410000 */
[----:B------:R-:W-:Y:S01]  /*89e0*/  MUFU.TANH R18, R18 ;  /* 0x0000001200127308 */ /* 0x000fe20000002400 */
[----:B------:R-:W-:Y:S01]  /*89f0*/  FMUL.FTZ R27, R27, c[0x0][0x320] ;  /* 0x0000c8001b1b7a20 */ /* 0x000fe20000410000 */
[C---:B------:R-:W-:Y:S04]  /*8a00*/  HMMA.16816.F32.BF16 R40, R204.reuse, R8, R40 ;  /* 0x00000008cc28723c */ /* 0x040fe80000041828 */
[----:B------:R-:W-:Y:S02]  /*8a10*/  FMUL.FTZ R28, R28, c[0x0][0x320] ;  /* 0x0000c8001c1c7a20 */ /* 0x000fe40000410000 */
[----:B------:R-:W-:Y:S02]  /*8a20*/  FMUL.FTZ R29, R29, c[0x0][0x320] ;  /* 0x0000c8001d1d7a20 */ /* 0x000fe40000410000 */
[----:B------:R-:W-:Y:S01]  /*8a30*/  MUFU.TANH R19, R19 ;  /* 0x0000001300137308 */ /* 0x000fe20000002400 */
[-C--:B------:R-:W-:Y:S03]  /*8a40*/  HMMA.16816.F32.BF16 R44, R204, R10.reuse, R44 ;  /* 0x0000000acc2c723c */ /* 0x080fe6000004182c */
[----:B------:R-:W-:Y:S02]  /*8a50*/  FMUL.FTZ R30, R30, c[0x0][0x320] ;  /* 0x0000c8001e1e7a20 */ /* 0x000fe40000410000 */
[----:B------:R-:W-:Y:S02]  /*8a60*/  FMUL.FTZ R31, R31, c[0x0][0x320] ;  /* 0x0000c8001f1f7a20 */ /* 0x000fe40000410000 */
[----:B------:R-:W-:Y:S01]  /*8a70*/  FMUL.FTZ R32, R32, c[0x0][0x320] ;  /* 0x0000c80020207a20 */ /* 0x000fe20000410000 */
[C---:B------:R-:W-:Y:S01]  /*8a80*/  HMMA.16816.F32.BF16 R48, R192.reuse, R10, R48 ;  /* 0x0000000ac030723c */ /* 0x040fe20000041830 */
[----:B------:R-:W-:Y:S01]  /*8a90*/  MUFU.TANH R20, R20 ;  /* 0x0000001400147308 */ /* 0x000fe20000002400 */
[----:B------:R-:W2:Y:S02]  /*8aa0*/  LDSM.16.M88.4 R8, [R228+0x2000] ;  /* 0x00200000e408783b */ /* 0x000ea40000000200 */
[----:B------:R-:W-:Y:S02]  /*8ab0*/  FMUL.FTZ R33, R33, c[0x0][0x320] ;  /* 0x0000c80021217a20 */ /* 0x000fe40000410000 */
[----:B------:R-:W-:Y:S02]  /*8ac0*/  FMUL.FTZ R34, R34, c[0x0][0x320] ;  /* 0x0000c80022227a20 */ /* 0x000fe40000410000 */
[-C--:B-1----:R-:W-:Y:S03]  /*8ad0*/  HMMA.16816.F32.BF16 R52, R192, R4.reuse, R52 ;  /* 0x00000004c034723c */ /* 0x082fe60000041834 */
[----:B------:R-:W-:Y:S01]  /*8ae0*/  MUFU.TANH R21, R21 ;  /* 0x0000001500157308 */ /* 0x000fe20000002400 */
[----:B------:R-:W-:Y:S02]  /*8af0*/  FMUL.FTZ R35, R35, c[0x0][0x320] ;  /* 0x0000c80023237a20 */ /* 0x000fe40000410000 */
[----:B------:R-:W-:Y:S02]  /*8b00*/  FMUL.FTZ R36, R36, c[0x0][0x320] ;  /* 0x0000c80024247a20 */ /* 0x000fe40000410000 */
[C---:B------:R-:W-:Y:S04]  /*8b10*/  HMMA.16816.F32.BF16 R56, R204.reuse, R4, R56 ;  /* 0x00000004cc38723c */ /* 0x040fe80000041838 */
[----:B------:R-:W-:Y:S01]  /*8b20*/  FMUL.FTZ R37, R37, c[0x0][0x320] ;  /* 0x0000c80025257a20 */ /* 0x000fe20000410000 */
[----:B------:R-:W-:Y:S01]  /*8b30*/  MUFU.TANH R22, R22 ;  /* 0x0000001600167308 */ /* 0x000fe20000002400 */
[----:B------:R-:W-:Y:S02]  /*8b40*/  FMUL.FTZ R38, R38, c[0x0][0x320] ;  /* 0x0000c80026267a20 */ /* 0x000fe40000410000 */
[-C--:B------:R-:W-:Y:S04]  /*8b50*/  HMMA.16816.F32.BF16 R60, R204, R6.reuse, R60 ;  /* 0x00000006cc3c723c */ /* 0x080fe8000004183c */
[----:B------:R-:W-:Y:S02]  /*8b60*/  FMUL.FTZ R39, R39, c[0x0][0x320] ;  /* 0x0000c80027277a20 */ /* 0x000fe40000410000 */
[----:B------:R-:W-:Y:S01]  /*8b70*/  FMUL.FTZ R40, R40, c[0x0][0x320] ;  /* 0x0000c80028287a20 */ /* 0x000fe20000410000 */
[----:B------:R-:W-:Y:S01]  /*8b80*/  MUFU.TANH R23, R23 ;  /* 0x0000001700177308 */ /* 0x000fe20000002400 */
[C---:B------:R-:W-:Y:S01]  /*8b90*/  HMMA.16816.F32.BF16 R64, R192.reuse, R6, R64 ;  /* 0x00000006c040723c */ /* 0x040fe20000041840 */
[----:B------:R-:W1:Y:S03]  /*8ba0*/  LDSM.16.M88.4 R4, [R228+0x2800] ;  /* 0x00280000e404783b */ /* 0x000e660000000200 */
[----:B------:R-:W-:Y:S02]  /*8bb0*/  FMUL.FTZ R41, R41, c[0x0][0x320] ;  /* 0x0000c80029297a20 */ /* 0x000fe40000410000 */
[----:B------:R-:W-:Y:S02]  /*8bc0*/  FMUL.FTZ R42, R42, c[0x0][0x320] ;  /* 0x0000c8002a2a7a20 */ /* 0x000fe40000410000 */
[----:B------:R-:W-:Y:S01]  /*8bd0*/  FMUL.FTZ R43, R43, c[0x0][0x320] ;  /* 0x0000c8002b2b7a20 */ /* 0x000fe20000410000 */
[----:B------:R-:W-:Y:S01]  /*8be0*/  MUFU.TANH R24, R24 ;  /* 0x0000001800187308 */ /* 0x000fe20000002400 */
[-C--:B--2---:R-:W-:Y:S03]  /*8bf0*/  HMMA.16816.F32.BF16 R68, R192, R8.reuse, R68 ;  /* 0x00000008c044723c */ /* 0x084fe60000041844 */
[----:B------:R-:W-:Y:S02]  /*8c00*/  FMUL.FTZ R44, R44, c[0x0][0x320] ;  /* 0x0000c8002c2c7a20 */ /* 0x000fe40000410000 */
[----:B------:R-:W-:Y:S02]  /*8c10*/  FMUL.FTZ R45, R45, c[0x0][0x320] ;  /* 0x0000c8002d2d7a20 */ /* 0x000fe40000410000 */
[----:B------:R-:W-:Y:S01]  /*8c20*/  FMUL.FTZ R46, R46, c[0x0][0x320] ;  /* 0x0000c8002e2e7a20 */ /* 0x000fe20000410000 */
[C---:B------:R-:W-:Y:S01]  /*8c30*/  HMMA.16816.F32.BF16 R72, R204.reuse, R8, R72 ;  /* 0x00000008cc48723c */ /* 0x040fe20000041848 */
[----:B------:R-:W-:Y:S03]  /*8c40*/  MUFU.TANH R25, R25 ;  /* 0x0000001900197308 */ /* 0x000fe60000002400 */
[----:B------:R-:W-:Y:S02]  /*8c50*/  FMUL.FTZ R47, R47, c[0x0][0x320] ;  /* 0x0000c8002f2f7a20 */ /* 0x000fe40000410000 */
[----:B------:R-:W-:Y:S02]  /*8c60*/  FMUL.FTZ R64, R64, c[0x0][0x320] ;  /* 0x0000c80040407a20 */ /* 0x000fe40000410000 */
[-C--:B------:R-:W-:Y:S03]  /*8c70*/  HMMA.16816.F32.BF16 R76, R204, R10.reuse, R76 ;  /* 0x0000000acc4c723c */ /* 0x080fe6000004184c */
[----:B------:R-:W-:Y:S01]  /*8c80*/  MUFU.TANH R211, R64 ;  /* 0x0000004000d37308 */ /* 0x000fe20000002400 */
[----:B------:R-:W-:Y:S02]  /*8c90*/  FMUL.FTZ R48, R48, c[0x0][0x320] ;  /* 0x0000c80030307a20 */ /* 0x000fe40000410000 */
[----:B------:R-:W-:Y:S02]  /*8ca0*/  FMUL.FTZ R49, R49, c[0x0][0x320] ;  /* 0x0000c80031317a20 */ /* 0x000fe40000410000 */
[C---:B------:R-:W-:Y:S01]  /*8cb0*/  HMMA.16816.F32.BF16 R80, R192.reuse, R10, R80 ;  /* 0x0000000ac050723c */ /* 0x040fe20000041850 */
[----:B------:R-:W2:Y:S01]  /*8cc0*/  LDSM.16.M88.4 R8, [R228+0x3000] ;  /* 0x00300000e408783b */ /* 0x000ea20000000200 */
[----:B------:R-:W-:Y:S04]  /*8cd0*/  DEPBAR.LE SB0, 0x0 ;  /* 0x000080000000791a */ /* 0x000fe80000000000 */
[----:B------:R-:W-:Y:S01]  /*8ce0*/  MUFU.TANH R26, R26 ;  /* 0x0000001a001a7308 */ /* 0x000fe20000002400 */
[----:B------:R-:W-:Y:S01]  /*8cf0*/  FMUL.FTZ R50, R50, c[0x0][0x320] ;  /* 0x0000c80032327a20 */ /* 0x000fe20000410000 */
[-C--:B-1----:R-:W-:Y:S01]  /*8d00*/  HMMA.16816.F32.BF16 R84, R192, R4.reuse, R84 ;  /* 0x00000004c054723c */ /* 0x082fe20000041854 */
[----:B------:R-:W-:Y:S04]  /*8d10*/  BAR.SYNC.DEFER_BLOCKING 0x0 ;  /* 0x0000000000007b1d */ /* 0x000fe80000010000 */
[----:B------:R-:W-:Y:S02]  /*8d20*/  FMUL.FTZ R75, R75, c[0x0][0x320] ;  /* 0x0000c8004b4b7a20 */ /* 0x000fe40000410000 */
[----:B------:R-:W-:Y:S01]  /*8d30*/  FMUL.FTZ R51, R51, c[0x0][0x320] ;  /* 0x0000c80033337a20 */ /* 0x000fe20000410000 */
[----:B------:R-:W-:Y:S01]  /*8d40*/  MUFU.TANH R27, R27 ;  /* 0x0000001b001b7308 */ /* 0x000fe20000002400 */
[C---:B------:R-:W-:Y:S04]  /*8d50*/  HMMA.16816.F32.BF16 R88, R204.reuse, R4, R88 ;  /* 0x00000004cc58723c */ /* 0x040fe80000041858 */
[----:B------:R-:W-:Y:S02]  /*8d60*/  FMUL.FTZ R52, R52, c[0x0][0x320] ;  /* 0x0000c80034347a20 */ /* 0x000fe40000410000 */
[----:B------:R-:W-:Y:S02]  /*8d70*/  FMUL.FTZ R53, R53, c[0x0][0x320] ;  /* 0x0000c80035357a20 */ /* 0x000fe40000410000 */
[-C--:B------:R-:W-:Y:S01]  /*8d80*/  HMMA.16816.F32.BF16 R92, R204, R6.reuse, R92 ;  /* 0x00000006cc5c723c */ /* 0x080fe2000004185c */
[----:B------:R-:W-:Y:S03]  /*8d90*/  MUFU.TANH R64, R75 ;  /* 0x0000004b00407308 */ /* 0x000fe60000002400 */
[----:B------:R-:W-:Y:S02]  /*8da0*/  FMUL.FTZ R54, R54, c[0x0][0x320] ;  /* 0x0000c80036367a20 */ /* 0x000fe40000410000 */
[----:B------:R-:W-:Y:S02]  /*8db0*/  FMUL.FTZ R55, R55, c[0x0][0x320] ;  /* 0x0000c80037377a20 */ /* 0x000fe40000410000 */
[----:B------:R-:W-:Y:S01]  /*8dc0*/  FMUL.FTZ R87, R87, c[0x0][0x320] ;  /* 0x0000c80057577a20 */ /* 0x000fe20000410000 */
[C---:B------:R-:W-:Y:S02]  /*8dd0*/  HMMA.16816.F32.BF16 R96, R192.reuse, R6, R96 ;  /* 0x00000006c060723c */ /* 0x040fe40000041860 */
[----:B------:R-:W-:Y:S02]  /*8de0*/  MUFU.TANH R28, R28 ;  /* 0x0000001c001c7308 */ /* 0x000fe40000002400 */
[----:B------:R-:W-:Y:S02]  /*8df0*/  FMUL.FTZ R56, R56, c[0x0][0x320] ;  /* 0x0000c80038387a20 */ /* 0x000fe40000410000 */
[----:B------:R-:W-:Y:S02]  /*8e00*/  FMUL.FTZ R57, R57, c[0x0][0x320] ;  /* 0x0000c80039397a20 */ /* 0x000fe40000410000 */
[-C--:B--2---:R-:W-:Y:S04]  /*8e10*/  HMMA.16816.F32.BF16 R100, R192, R8.reuse, R100 ;  /* 0x00000008c064723c */ /* 0x084fe80000041864 */
[----:B------:R-:W1:Y:S01]  /*8e20*/  MUFU.TANH R0, R87 ;  /* 0x0000005700007308 */ /* 0x000e620000002400 */
[----:B------:R-:W-:Y:S02]  /*8e30*/  FMUL.FTZ R58, R58, c[0x0][0x320] ;  /* 0x0000c8003a3a7a20 */ /* 0x000fe40000410000 */
[----:B------:R-:W-:Y:S01]  /*8e40*/  FMUL.FTZ R93, R93, c[0x0][0x320] ;  /* 0x0000c8005d5d7a20 */ /* 0x000fe20000410000 */
[C---:B------:R-:W-:Y:S04]  /*8e50*/  HMMA.16816.F32.BF16 R104, R204.reuse, R8, R104 ;  /* 0x00000008cc68723c */ /* 0x040fe80000041868 */
[----:B------:R-:W-:Y:S02]  /*8e60*/  FMUL.FTZ R59, R59, c[0x0][0x320] ;  /* 0x0000c8003b3b7a20 */ /* 0x000fe40000410000 */
[----:B------:R-:W-:Y:S01]  /*8e70*/  MUFU.TANH R29, R29 ;  /* 0x0000001d001d7308 */ /* 0x000fe20000002400 */
[----:B------:R-:W-:Y:S01]  /*8e80*/  FMUL.FTZ R60, R60, c[0x0][0x320] ;  /* 0x0000c8003c3c7a20 */ /* 0x000fe20000410000 */
[-C--:B------:R-:W-:Y:S04]  /*8e90*/  HMMA.16816.F32.BF16 R108, R204, R10.reuse, R108 ;  /* 0x0000000acc6c723c */ /* 0x080fe8000004186c */
[----:B------:R-:W-:Y:S02]  /*8ea0*/  FMUL.FTZ R61, R61, c[0x0][0x320] ;  /* 0x0000c8003d3d7a20 */ /* 0x000fe40000410000 */
[----:B------:R-:W-:Y:S02]  /*8eb0*/  FMUL.FTZ R62, R62, c[0x0][0x320] ;  /* 0x0000c8003e3e7a20 */ /* 0x000fe40000410000 */
[----:B------:R-:W-:Y:S01]  /*8ec0*/  MUFU.TANH R30, R30 ;  /* 0x0000001e001e7308 */ /* 0x000fe20000002400 */
[----:B------:R-:W-:Y:S01]  /*8ed0*/  HMMA.16816.F32.BF16 R112, R192, R10, R112 ;  /* 0x0000000ac070723c */ /* 0x000fe20000041870 */
[----:B-1----:R1:W-:Y:S03]  /*8ee0*/  STL [R1+0x8], R0 ;  /* 0x0000080001007387 */ /* 0x0023e60000100800 */
[----:B------:R-:W-:Y:S02]  /*8ef0*/  FMUL.FTZ R63, R63, c[0x0][0x320] ;  /* 0x0000c8003f3f7a20 */ /* 0x000fe40000410000 */
[----:B------:R-:W-:Y:S02]  /*8f00*/  FMUL.FTZ R65, R65, c[0x0][0x320] ;  /* 0x0000c80041417a20 */ /* 0x000fe40000410000 */
[----:B------:R-:W-:Y:S01]  /*8f10*/  FMUL.FTZ R66, R66, c[0x0][0x320] ;  /* 0x0000c80042427a20 */ /* 0x000fe20000410000 */
[----:B------:R-:W-:Y:S03]  /*8f20*/  MUFU.TANH R31, R31 ;  /* 0x0000001f001f7308 */ /* 0x000fe60000002400 */
        /* <DEDUP_REMOVED lines=10> */
[----:B-1----:R-:W1:Y:S01]  /*8fd0*/  MUFU.TANH R0, R93 ;  /* 0x0000005d00007308 */ /* 0x002e620000002400 */
[----:B------:R-:W-:Y:S02]  /*8fe0*/  FMUL.FTZ R109, R109, c[0x0][0x320] ;  /* 0x0000c8006d6d7a20 */ /* 0x000fe40000410000 */
[----:B------:R-:W-:Y:S02]  /*8ff0*/  FMUL.FTZ R75, R110, c[0x0][0x320] ;  /* 0x0000c8006e4b7a20 */ /* 0x000fe40000410000 */
[----:B------:R-:W-:Y:S02]  /*9000*/  FMUL.FTZ R112, R112, c[0x0][0x320] ;  /* 0x0000c80070707a20 */ /* 0x000fe40000410000 */
[----:B------:R-:W-:Y:S02]  /*9010*/  FMUL.FTZ R113, R113, c[0x0][0x320] ;  /* 0x0000c80071717a20 */ /* 0x000fe40000410000 */
[----:B------:R-:W-:Y:S01]  /*9020*/  FMUL.FTZ R114, R114, c[0x0][0x320] ;  /* 0x0000c80072727a20 */ /* 0x000fe20000410000 */
[----:B------:R-:W2:Y:S01]  /*9030*/  MUFU.TANH R33, R33 ;  /* 0x0000002100217308 */ /* 0x000ea20000002400 */
[----:B------:R-:W-:Y:S02]  /*9040*/  FMUL.FTZ R115, R115, c[0x0][0x320] ;  /* 0x0000c80073737a20 */ /* 0x000fe40000410000 */
[----:B------:R-:W-:Y:S02]  /*9050*/  FMUL.FTZ R67, R67, c[0x0][0x320] ;  /* 0x0000c80043437a20 */ /* 0x000fe40000410000 */
[----:B------:R-:W-:Y:S02]  /*9060*/  FMUL.FTZ R68, R68, c[0x0][0x320] ;  /* 0x0000c80044447a20 */ /* 0x000fe40000410000 */
[----:B------:R-:W-:Y:S02]  /*9070*/  FMUL.FTZ R69, R69, c[0x0][0x320] ;  /* 0x0000c80045457a20 */ /* 0x000fe40000410000 */
[----:B------:R-:W-:Y:S01]  /*9080*/  FMUL.FTZ R70, R70, c[0x0][0x320] ;  /* 0x0000c80046467a20 */ /* 0x000fe20000410000 */
[----:B------:R-:W3:Y:S01]  /*9090*/  MUFU.TANH R34, R34 ;  /* 0x0000002200227308 */ /* 0x000ee20000002400 */
[----:B------:R-:W-:Y:S02]  /*90a0*/  FMUL.FTZ R71, R71, c[0x0][0x320] ;  /* 0x0000c80047477a20 */ /* 0x000fe40000410000 */
[----:B------:R-:W-:Y:S01]  /*90b0*/  FMUL.FTZ R72, R72, c[0x0][0x320] ;  /* 0x0000c80048487a20 */ /* 0x000fe20000410000 */
[----:B-1----:R1:W-:Y:S01]  /*90c0*/  STL [R1+0x10], R0 ;  /* 0x0000100001007387 */ /* 0x0023e20000100800 */
[----:B------:R-:W-:Y:S02]  /*90d0*/  FMUL.FTZ R73, R73, c[0x0][0x320] ;  /* 0x0000c80049497a20 */ /* 0x000fe40000410000 */
[----:B------:R-:W-:Y:S02]  /*90e0*/  FMUL.FTZ R76, R76, c[0x0][0x320] ;  /* 0x0000c8004c4c7a20 */ /* 0x000fe40000410000 */
[----:B------:R-:W-:Y:S01]  /*90f0*/  FMUL.FTZ R77, R77, c[0x0][0x320] ;  /* 0x0000c8004d4d7a20 */ /* 0x000fe20000410000 */
[----:B------:R-:W4:Y:S01]  /*9100*/  MUFU.TANH R35, R35 ;  /* 0x0000002300237308 */ /* 0x000f220000002400 */
[----:B------:R-:W-:Y:S02]  /*9110*/  FMUL.FTZ R78, R78, c[0x0][0x320] ;  /* 0x0000c8004e4e7a20 */ /* 0x000fe40000410000 */
[----:B------:R-:W-:Y:S02]  /*9120*/  FMUL.FTZ R79, R79, c[0x0][0x320] ;  /* 0x0000c8004f4f7a20 */ /* 0x000fe40000410000 */
[----:B------:R-:W-:Y:S02]  /*9130*/  FMUL.FTZ R80, R80, c[0x0][0x320] ;  /* 0x0000c80050507a20 */ /* 0x000fe40000410000 */
[----:B------:R-:W-:Y:S02]  /*9140*/  FMUL.FTZ R82, R82, c[0x0][0x320] ;  /* 0x0000c80052527a20 */ /* 0x000fe40000410000 */
[----:B------:R-:W-:Y:S01]  /*9150*/  FMUL.FTZ R83, R83, c[0x0][0x320] ;  /* 0x0000c80053537a20 */ /* 0x000fe20000410000 */
[----:B------:R-:W1:Y:S01]  /*9160*/  MUFU.TANH R36, R36 ;  /* 0x0000002400247308 */ /* 0x000e620000002400 */
        /* <DEDUP_REMOVED lines=17> */
[----:B------:R2:W2:Y:S01]  /*9280*/  MUFU.TANH R17, R39 ;  /* 0x0000002700117308 */ /* 0x0004a20000002400 */
[----:B------:R-:W-:Y:S02]  /*9290*/  FMUL.FTZ R108, R108, c[0x0][0x320] ;  /* 0x0000c8006c6c7a20 */ /* 0x000fe40000410000 */
[----:B-1----:R-:W-:Y:S07]  /*92a0*/  FMUL.FTZ R0, R111, c[0x0][0x320] ;  /* 0x0000c8006f007a20 */ /* 0x002fee0000410000 */
[----:B------:R-:W1:Y:S10]  /*92b0*/  MUFU.TANH R40, R40 ;  /* 0x0000002800287308 */ /* 0x000e740000002400 */
[----:B------:R-:W1:Y:S10]  /*92c0*/  MUFU.TANH R41, R41 ;  /* 0x0000002900297308 */ /* 0x000e740000002400 */
[----:B------:R-:W1:Y:S10]  /*92d0*/  MUFU.TANH R42, R42 ;  /* 0x0000002a002a7308 */ /* 0x000e740000002400 */
[----:B------:R1:W1:Y:S10]  /*92e0*/  MUFU.TANH R203, R43 ;  /* 0x0000002b00cb7308 */ /* 0x0002740000002400 */
[----:B------:R1:W1:Y:S10]  /*92f0*/  MUFU.TANH R202, R44 ;  /* 0x0000002c00ca7308 */ /* 0x0002740000002400 */
[----:B------:R1:W1:Y:S10]  /*9300*/  MUFU.TANH R208, R45 ;  /* 0x0000002d00d07308 */ /* 0x0002740000002400 */
[----:B------:R1:W1:Y:S10]  /*9310*/  MUFU.TANH R209, R46 ;  /* 0x0000002e00d17308 */ /* 0x0002740000002400 */
[----:B------:R1:W1:Y:S10]  /*9320*/  MUFU.TANH R216, R47 ;  /* 0x0000002f00d87308 */ /* 0x0002740000002400 */
[----:B------:R-:W1:Y:S10]  /*9330*/  MUFU.TANH R48, R48 ;  /* 0x0000003000307308 */ /* 0x000e740000002400 */
        /* <DEDUP_REMOVED lines=58> */
[----:B------:R1:W1:Y:S10]  /*96e0*/  MUFU.TANH R74, R0 ;  /* 0x00000000004a7308 */ /* 0x0002740000002400 */
[----:B------:R-:W1:Y:S10]  /*96f0*/  MUFU.TANH R112, R112 ;  /* 0x0000007000707308 */ /* 0x000e740000002400 */
[----:B------:R-:W1:Y:S10]  /*9700*/  MUFU.TANH R113, R113 ;  /* 0x0000007100717308 */ /* 0x000e740000002400 */
[----:B------:R-:W1:Y:S10]  /*9710*/  MUFU.TANH R114, R114 ;  /* 0x0000007200727308 */ /* 0x000e740000002400 */
[----:B------:R-:W1:Y:S02]  /*9720*/  MUFU.TANH R115, R115 ;  /* 0x0000007300737308 */ /* 0x000e640000002400 */
[----:B-1234-:R-:W-:-:S05]  /*9730*/  @P0 BRA `(.L_x_22) ;  /* 0xffffe0d000000947 */ /* 0x01efca000383ffff */
.L_x_21:
[----:B------:R1:W-:Y:S01]  /*9740*/  STL [R1+0x44], R234 ;  /* 0x000044ea01007387 */ /* 0x0003e20000100800 */
[----:B------:R-:W-:Y:S01]  /*9750*/  FMNMX.FTZ R0, R186, R3, !PT ;  /* 0x00000003ba007209 */ /* 0x000fe20007810000 */
[----:B------:R-:W-:Y:S01]  /*9760*/  UISETP.GT.AND UP0, UPT, UR6, UR8, UPT ;  /* 0x000000080600728c */ /* 0x000fe2000bf04270 */
[----:B------:R-:W-:Y:S01]  /*9770*/  FMNMX.FTZ R2, R197, R117, !PT ;  /* 0x00000075c5027209 */ /* 0x000fe20007810000 */
[----:B------:R-:W0:Y:S01]  /*9780*/  LDGDEPBAR ;  /* 0x00000000000079af */ /* 0x000e220000000000 */
[----:B------:R-:W-:Y:S01]  /*9790*/  FMNMX.FTZ R0, R198, R0, !PT ;  /* 0x00000000c6007209 */ /* 0x000fe20007810000 */
[----:B------:R-:W-:Y:S01]  /*97a0*/  UIADD3 UR6, UR6, -0x1, URZ ;  /* 0xffffffff06067890 */ /* 0x000fe2000fffe03f */
[----:B------:R-:W-:Y:S02]  /*97b0*/  FMNMX.FTZ R2, R200, R2, !PT ;  /* 0x00000002c8027209 */ /* 0x000fe40007810000 */
[----:B------:R-:W-:Y:S02]  /*97c0*/  FMNMX.FTZ R0, R185, R0, !PT ;  /* 0x00000000b9007209 */ /* 0x000fe40007810000 */
[----:B------:R-:W-:Y:S02]  /*97d0*/  FMNMX.FTZ R2, R191, R2, !PT ;  /* 0x00000002bf027209 */ /* 0x000fe40007810000 */
[----:B------:R-:W-:Y:S02]  /*97e0*/  FMNMX.FTZ R0, R184, R0, !PT ;  /* 0x00000000b8007209 */ /* 0x000fe40007810000 */
[----:B------:R-:W-:Y:S02]  /*97f0*/  FMNMX.FTZ R2, R189, R2, !PT ;  /* 0x00000002bd027209 */ /* 0x000fe40007810000 */
[----:B------:R-:W-:Y:S02]  /*9800*/  FMNMX.FTZ R0, R20, R0, !PT ;  /* 0x0000000014007209 */ /* 0x000fe40007810000 */
[----:B------:R-:W-:Y:S02]  /*9810*/  FMNMX.FTZ R2, R24, R2, !PT ;  /* 0x0000000218027209 */ /* 0x000fe40007810000 */
[----:B------:R-:W-:Y:S02]  /*9820*/  FMNMX.FTZ R0, R21, R0, !PT ;  /* 0x0000000015007209 */ /* 0x000fe40007810000 */
[----:B------:R-:W-:Y:S01]  /*9830*/  FMNMX.FTZ R2, R25, R2, !PT ;  /* 0x0000000219027209 */ /* 0x000fe20007810000 */
[----:B-1----:R-:W3:Y:S01]  /*9840*/  LDL.LU R234, [R1+0x8] ;  /* 0x0000080001ea7983 */ /* 0x002ee20000300800 */
[----:B------:R-:W-:Y:S02]  /*9850*/  FMNMX.FTZ R0, R32, R0, !PT ;  /* 0x0000000020007209 */ /* 0x000fe40007810000 */
[----:B------:R-:W-:Y:S01]  /*9860*/  FMNMX.FTZ R2, R28, R2, !PT ;  /* 0x000000021c027209 */ /* 0x000fe20007810000 */
[----:B------:R-:W4:Y:S01]  /*9870*/  LDL.LU R108, [R1+0x10] ;  /* 0x00001000016c7983 */ /* 0x000f220000300800 */
[----:B------:R-:W-:Y:S02]  /*9880*/  FMNMX.FTZ R0, R33, R0, !PT ;  /* 0x0000000021007209 */ /* 0x000fe40007810000 */
[----:B------:R-:W-:Y:S01]  /*9890*/  FMNMX.FTZ R2, R29, R2, !PT ;  /* 0x000000021d027209 */ /* 0x000fe20007810000 */
[----:B------:R-:W-:Y:S01]  /*98a0*/  STL [R1+0x40], R233 ;  /* 0x000040e901007387 */ /* 0x000fe20000100800 */
        /* <DEDUP_REMOVED lines=10> */
[----:B--2---:R-:W-:Y:S01]  /*9950*/  FMNMX.FTZ R4, R187, R116, !PT ;  /* 0x00000074bb047209 */ /* 0x004fe20007810000 */
        /* <DEDUP_REMOVED lines=16> */
[----:B------:R-:W-:Y:S02]  /*9a60*/  MOV R194, R59 ;  /* 0x0000003b00c27202 */ /* 0x000fe40000000f00 */
        /* <DEDUP_REMOVED lines=10> */
[----:B------:R-:W-:Y:S02]  /*9b10*/  MOV R192, R65 ;  /* 0x0000004100c07202 */ /* 0x000fe40000000f00 */
        /* <DEDUP_REMOVED lines=28> */
[----:B------:R-:W1:Y:S01]  /*9ce0*/  SHFL.BFLY PT, R7, R0, 0x2, 0x1f ;  /* 0x0c401f0000077f89 */ /* 0x000e6200000e0000 */
        /* <DEDUP_REMOVED lines=22> */
[----:B------:R-:W-:Y:S02]  /*9e50*/  MOV R94, R53 ;  /* 0x00000035005e7202 */ /* 0x000fe40000000f00 */
[----:B------:R-:W-:Y:S01]  /*9e60*/  FMNMX.FTZ R5, R63, R5, !PT ;  /* 0x000000053f057209 */ /* 0x000fe20007810000 */
[----:B------:R-:W-:Y:S01]  /*9e70*/  LDSM.16.MT88.4 R52, [R225+0x100] ;  /* 0x00010000e134783b */ /* 0x000fe20000004200 */
[----:B------:R-:W-:Y:S02]  /*9e80*/  MOV R111, R66 ;  /* 0x00000042006f7202 */ /* 0x000fe40000000f00 */
[----:B------:R-:W-:Y:S02]  /*9e90*/  FMNMX.FTZ R5, R94, R5, !PT ;  /* 0x000000055e057209 */ /* 0x000fe40007810000 */
[----:B------:R-:W-:Y:S02]  /*9ea0*/  PLOP3.LUT P0, PT, PT, PT, UP0, 0x80, 0x0 ;  /* 0x000000000000781c */ /* 0x000fe40003f0f008 */
[----:B----4-:R-:W-:Y:S02]  /*9eb0*/  FMNMX.FTZ R2, R108, R2, !PT ;  /* 0x000000026c027209 */ /* 0x010fe40007810000 */
[----:B-1----:R-:W-:Y:S02]  /*9ec0*/  FMNMX.FTZ R0, R0, R7, !PT ;  /* 0x0000000700007209 */ /* 0x002fe40007810000 */
[----:B------:R-:W-:Y:S02]  /*9ed0*/  FMNMX.FTZ R2, R206, R2, !PT ;  /* 0x00000002ce027209 */ /* 0x000fe40007810000 */
[----:B---3--:R-:W-:Y:S01]  /*9ee0*/  FMNMX.FTZ R4, R234, R4, !PT ;  /* 0x00000004ea047209 */ /* 0x008fe20007810000 */
[----:B------:R-:W1:Y:S01]  /*9ef0*/  SHFL.BFLY PT, R73, R0, 0x1, 0x1f ;  /* 0x0c201f0000497f89 */ /* 0x000e6200000e0000 */
[----:B------:R-:W-:Y:S02]  /*9f00*/  FMNMX.FTZ R2, R205, R2, !PT ;  /* 0x00000002cd027209 */ /* 0x000fe40007810000 */
[----:B------:R-:W-:Y:S02]  /*9f10*/  FMNMX.FTZ R4, R98, R4, !PT ;  /* 0x0000000462047209 */ /* 0x000fe40007810000 */
[----:B------:R-:W-:Y:S02]  /*9f20*/  FMNMX.FTZ R2, R204, R2, !PT ;  /* 0x00000002cc027209 */ /* 0x000fe40007810000 */
[----:B------:R-:W-:Y:S02]  /*9f30*/  FMNMX.FTZ R4, R99, R4, !PT ;  /* 0x0000000463047209 */ /* 0x000fe40007810000 */
[----:B------:R-:W-:Y:S02]  /*9f40*/  FMNMX.FTZ R2, R109, R2, !PT ;  /* 0x000000026d027209 */ /* 0x000fe40007810000 */
[----:B------:R-:W-:Y:S03]  /*9f50*/  FMNMX.FTZ R4, R102, R4, !PT ;  /* 0x0000000466047209 */ /* 0x000fe60007810000 */
[----:B------:R-:W2:Y:S01]  /*9f60*/  SHFL.BFLY PT, R71, R2, 0x2, 0x1f ;  /* 0x0c401f0002477f89 */ /* 0x000ea200000e0000 */
[----:B------:R-:W-:Y:S04]  /*9f70*/  FMNMX.FTZ R4, R103, R4, !PT ;  /* 0x0000000467047209 */ /* 0x000fe80007810000 */
[----:B------:R-:W-:Y:S04]  /*9f80*/  FMNMX.FTZ R4, R114, R4, !PT ;  /* 0x0000000472047209 */ /* 0x000fe80007810000 */
[----:B------:R-:W-:Y:S02]  /*9f90*/  FMNMX.FTZ R4, R115, R4, !PT ;  /* 0x0000000473047209 */ /* 0x000fe40007810000 */
[----:B-1----:R-:W-:Y:S03]  /*9fa0*/  FMNMX.FTZ R73, R0, R73, !PT ;  /* 0x0000004900497209 */ /* 0x002fe60007810000 */
[----:B------:R-:W1:Y:S02]  /*9fb0*/  SHFL.BFLY PT, R6, R4, 0x2, 0x1f ;  /* 0x0c401f0004067f89 */ /* 0x000e6400000e0000 */
[C---:B------:R-:W-:Y:S02]  /*9fc0*/  FADD.FTZ R0, -R73.reuse, R3 ;  /* 0x0000000349007221 */ /* 0x040fe40000010100 */
[----:B------:R-:W-:Y:S04]  /*9fd0*/  FMUL.FTZ R105, R73, c[0x0][0x2d0] ;  /* 0x0000b40049697a20 */ /* 0x000fe80000410000 */
[--C-:B------:R-:W-:Y:S01]  /*9fe0*/  FFMA.FTZ R7, R32, c[0x0][0x2d0], -R105.reuse ;  /* 0x0000b40020077a23 */ /* 0x100fe20000010869 */
[----:B--2---:R-:W-:Y:S01]  /*9ff0*/  FMNMX.FTZ R71, R2, R71, !PT ;  /* 0x0000004702477209 */ /* 0x004fe20007810000 */
[--C-:B------:R-:W-:Y:S01]  /*a000*/  FFMA.FTZ R9, R20, c[0x0][0x2d0], -R105.reuse ;  /* 0x0000b40014097a23 */ /* 0x100fe20000010869 */
[----:B------:R-:W-:Y:S01]  /*a010*/  FMNMX.FTZ R2, R58, R5, !PT ;  /* 0x000000053a027209 */ /* 0x000fe20007810000 */
[--C-:B------:R-:W-:Y:S02]  /*a020*/  FFMA.FTZ R8, R21, c[0x0][0x2d0], -R105.reuse ;  /* 0x0000b40015087a23 */ /* 0x100fe40000010869 */
[----:B------:R2:W-:Y:S01]  /*a030*/  MUFU.EX2 R87, R9 ;  /* 0x0000000900577308 */ /* 0x0005e20000000800 */
[----:B------:R-:W-:Y:S01]  /*a040*/  FMNMX.FTZ R2, R47, R2, !PT ;  /* 0x000000022f027209 */ /* 0x000fe20007810000 */
[----:B------:R-:W3:Y:S01]  /*a050*/  SHFL.BFLY PT, R5, R71, 0x1, 0x1f ;  /* 0x0c201f0047057f89 */ /* 0x000ee200000e0000 */
[--C-:B------:R-:W-:Y:S02]  /*a060*/  FFMA.FTZ R16, R48, c[0x0][0x2d0], -R105.reuse ;  /* 0x0000b40030107a23 */ /* 0x100fe40000010869 */
[----:B------:R-:W-:Y:S01]  /*a070*/  FMNMX.FTZ R2, R44, R2, !PT ;  /* 0x000000022c027209 */ /* 0x000fe20007810000 */
[--C-:B------:R-:W-:Y:S02]  /*a080*/  FFMA.FTZ R100, R100, c[0x0][0x2d0], -R105.reuse ;  /* 0x0000b40064647a23 */ /* 0x100fe40000010869 */
[--C-:B------:R-:W-:Y:S01]  /*a090*/  FFMA.FTZ R101, R101, c[0x0][0x2d0], -R105.reuse ;  /* 0x0000b40065657a23 */ /* 0x100fe20000010869 */
[----:B------:R-:W-:Y:S01]  /*a0a0*/  FMNMX.FTZ R3, R111, R2, !PT ;  /* 0x000000026f037209 */ /* 0x000fe20007810000 */
[----:B------:R-:W-:Y:S01]  /*a0b0*/  MUFU.EX2 R83, R8 ;  /* 0x0000000800537308 */ /* 0x000fe20000000800 */
[----:B------:R-:W-:Y:S01]  /*a0c0*/  FMUL.FTZ R2, R0, c[0x0][0x2d0] ;  /* 0x0000b40000027a20 */ /* 0x000fe20000410000 */
[----:B-1----:R-:W-:Y:S01]  /*a0d0*/  FMNMX.FTZ R4, R4, R6, !PT ;  /* 0x0000000604047209 */ /* 0x002fe20007810000 */
[--C-:B------:R-:W-:Y:S01]  /*a0e0*/  FFMA.FTZ R6, R33, c[0x0][0x2d0], -R105.reuse ;  /* 0x0000b40021067a23 */ /* 0x100fe20000010869 */
[----:B------:R-:W-:Y:S03]  /*a0f0*/  FMNMX.FTZ R0, R207, R3, !PT ;  /* 0x00000003cf007209 */ /* 0x000fe60007810000 */
[----:B------:R-:W1:Y:S01]  /*a100*/  SHFL.BFLY PT, R72, R4, 0x1, 0x1f ;  /* 0x0c201f0004487f89 */ /* 0x000e6200000e0000 */
[----:B------:R-:W-:Y:S02]  /*a110*/  FMNMX.FTZ R0, R75, R0, !PT ;  /* 0x000000004b007209 */ /* 0x000fe40007810000 */
[----:B------:R4:W4:Y:S02]  /*a120*/  MUFU.EX2 R70, R2 ;  /* 0x0000000200467308 */ /* 0x0009240000000800 */
[----:B------:R-:W-:Y:S01]  /*a130*/  FMNMX.FTZ R0, R74, R0, !PT ;  /* 0x000000004a007209 */ /* 0x000fe20007810000 */
[--C-:B--2---:R-:W-:Y:S01]  /*a140*/  FFMA.FTZ R9, R36, c[0x0][0x2d0], -R105.reuse ;  /* 0x0000b40024097a23 */ /* 0x104fe20000010869 */
[----:B---3--:R-:W-:Y:S03]  /*a150*/  FMNMX.FTZ R71, R71, R5, !PT ;  /* 0x0000000547477209 */ /* 0x008fe60007810000 */
[----:B------:R-:W2:Y:S03]  /*a160*/  SHFL.BFLY PT, R3, R0, 0x2, 0x1f ;  /* 0x0c401f0000037f89 */ /* 0x000ea600000e0000 */
[----:B------:R-:W-:Y:S01]  /*a170*/  MUFU.EX2 R86, R6 ;  /* 0x0000000600567308 */ /* 0x000fe20000000800 */
[----:B------:R-:W-:Y:S04]  /*a180*/  FMUL.FTZ R96, R71, c[0x0][0x2d0] ;  /* 0x0000b40047607a20 */ /* 0x000fe80000410000 */
[--C-:B------:R-:W-:Y:S02]  /*a190*/  FFMA.FTZ R32, R40, c[0x0][0x2d0], -R96.reuse ;  /* 0x0000b40028207a23 */ /* 0x100fe40000010860 */
[----:B------:R-:W-:Y:S03]  /*a1a0*/  FFMA.FTZ R48, R202, c[0x0][0x2d0], -R96 ;  /* 0x0000b400ca307a23 */ /* 0x000fe60000010860 */
[----:B------:R-:W-:Y:S01]  /*a1b0*/  MUFU.EX2 R43, R9 ;  /* 0x00000009002b7308 */ /* 0x000fe20000000800 */
[----:B-1----:R-:W-:Y:S01]  /*a1c0*/  FMNMX.FTZ R72, R4, R72, !PT ;  /* 0x0000004804487209 */ /* 0x002fe20007810000 */
[--C-:B------:R-:W-:Y:S04]  /*a1d0*/  FFMA.FTZ R4, R186, c[0x0][0x2d0], -R105.reuse ;  /* 0x0000b400ba047a23 */ /* 0x100fe80000010869 */
[C---:B------:R-:W-:Y:S02]  /*a1e0*/  FMUL.FTZ R107, R72.reuse, c[0x0][0x2d0] ;  /* 0x0000b400486b7a20 */ /* 0x040fe40000410000 */
[----:B----4-:R-:W-:Y:S02]  /*a1f0*/  FADD.FTZ R2, -R72, R116 ;  /* 0x0000007448027221 */ /* 0x010fe40000010100 */
[----:B------:R-:W-:Y:S01]  /*a200*/  MUFU.EX2 R106, R4 ;  /* 0x00000004006a7308 */ /* 0x000fe20000000800 */
[----:B--2---:R-:W-:Y:S01]  /*a210*/  FMNMX.FTZ R0, R0, R3, !PT ;  /* 0x0000000300007209 */ /* 0x004fe20007810000 */
[----:B------:R-:W-:Y:S02]  /*a220*/  FFMA.FTZ R3, R184, c[0x0][0x2d0], -R105 ;  /* 0x0000b400b8037a23 */ /* 0x000fe40000010869 */
[--C-:B------:R-:W-:Y:S02]  /*a230*/  FFMA.FTZ R5, R22, c[0x0][0x2d0], -R107.reuse ;  /* 0x0000b40016057a23 */ /* 0x100fe4000001086b */
[----:B------:R-:W-:Y:S02]  /*a240*/  FMUL.FTZ R2, R2, c[0x0][0x2d0] ;  /* 0x0000b40002027a20 */ /* 0x000fe40000410000 */
[--C-:B------:R-:W-:Y:S02]  /*a250*/  FFMA.FTZ R12, R17, c[0x0][0x2d0], -R107.reuse ;  /* 0x0000b400110c7a23 */ /* 0x100fe4000001086b */
[----:B------:R1:W-:Y:S01]  /*a260*/  MUFU.EX2 R119, R3 ;  /* 0x0000000300777308 */ /* 0x0003e20000000800 */
[----:B------:R-:W-:Y:S02]  /*a270*/  FMUL.FTZ R17, R70, R133 ;  /* 0x0000008546117220 */ /* 0x000fe40000410000 */
[--C-:B------:R-:W-:Y:S02]  /*a280*/  FFMA.FTZ R102, R102, c[0x0][0x2d0], -R107.reuse ;  /* 0x0000b40066667a23 */ /* 0x100fe4000001086b */
[--C-:B------:R-:W-:Y:S05]  /*a290*/  FFMA.FTZ R103, R103, c[0x0][0x2d0], -R107.reuse ;  /* 0x0000b40067677a23 */ /* 0x100fea000001086b */
[----:B------:R2:W3:Y:S10]  /*a2a0*/  MUFU.EX2 R68, R2 ;  /* 0x0000000200447308 */ /* 0x0004f40000000800 */
[----:B------:R4:W4:Y:S01]  /*a2b0*/  MUFU.EX2 R88, R5 ;  /* 0x0000000500587308 */ /* 0x0009220000000800 */
[----:B-1----:R-:W-:Y:S09]  /*a2c0*/  FFMA.FTZ R3, R187, c[0x0][0x2d0], -R107 ;  /* 0x0000b400bb037a23 */ /* 0x002ff2000001086b */
[----:B------:R1:W-:Y:S01]  /*a2d0*/  MUFU.EX2 R104, R3 ;  /* 0x0000000300687308 */ /* 0x0003e20000000800 */
[----:B--2---:R-:W-:Y:S02]  /*a2e0*/  FADD.FTZ R2, -R71, R117 ;  /* 0x0000007547027221 */ /* 0x004fe40000010100 */
[----:B---3--:R-:W-:Y:S02]  /*a2f0*/  FMUL.FTZ R6, R68, R126 ;  /* 0x0000007e44067220 */ /* 0x008fe40000410000 */
[----:B------:R-:W-:Y:S05]  /*a300*/  FMUL.FTZ R2, R2, c[0x0][0x2d0] ;  /* 0x0000b40002027a20 */ /* 0x000fea0000410000 */
[----:B------:R-:W-:Y:S01]  /*a310*/  MUFU.EX2 R33, R12 ;  /* 0x0000000c00217308 */ /* 0x000fe20000000800 */
[----:B----4-:R-:W-:Y:S01]  /*a320*/  FMUL.FTZ R5, R70, R125 ;  /* 0x0000007d46057220 */ /* 0x010fe20000410000 */
[----:B------:R-:W-:Y:S08]  /*a330*/  MOV R126, R88 ;  /* 0x00000058007e7202 */ /* 0x000ff00000000f00 */
[----:B------:R2:W3:Y:S01]  /*a340*/  MUFU.EX2 R69, R2 ;  /* 0x0000000200457308 */ /* 0x0004e20000000800 */
[----:B-1----:R-:W-:Y:S09]  /*a350*/  FFMA.FTZ R3, R199, c[0x0][0x2d0], -R107 ;  /* 0x0000b400c7037a23 */ /* 0x002ff2000001086b */
[----:B------:R-:W1:Y:S10]  /*a360*/  MUFU.EX2 R184, R3 ;  /* 0x0000000300b87308 */ /* 0x000e740000000800 */
[----:B------:R-:W-:Y:S01]  /*a370*/  MUFU.EX2 R100, R100 ;  /* 0x0000006400647308 */ /* 0x000fe20000000800 */
[----:B--2---:R-:W-:Y:S02]  /*a380*/  FFMA.FTZ R2, R198, c[0x0][0x2d0], -R105 ;  /* 0x0000b400c6027a23 */ /* 0x004fe40000010869 */
[C---:B---3--:R-:W-:Y:S02]  /*a390*/  FMUL.FTZ R8, R69.reuse, R120 ;  /* 0x0000007845087220 */ /* 0x048fe40000410000 */
[C---:B------:R-:W-:Y:S05]  /*a3a0*/  FMUL.FTZ R9, R69.reuse, R121 ;  /* 0x0000007945097220 */ /* 0x040fea0000410000 */
[----:B------:R2:W3:Y:S01]  /*a3b0*/  MUFU.EX2 R117, R2 ;  /* 0x0000000200757308 */ /* 0x0004e20000000800 */
[C---:B------:R-:W-:Y:S02]  /*a3c0*/  FMUL.FTZ R12, R69.reuse, R128 ;  /* 0x00000080450c7220 */ /* 0x040fe40000410000 */
[----:B------:R-:W-:Y:S01]  /*a3d0*/  FMUL.FTZ R13, R69, R129 ;  /* 0x00000081450d7220 */ /* 0x000fe20000410000 */
[----:B-1----:R-:W-:Y:S01]  /*a3e0*/  F2FP.BF16.PACK_AB R77, R184, R104 ;  /* 0x00000068b84d723e */ /* 0x002fe200000010ff */
[----:B------:R-:W-:Y:S02]  /*a3f0*/  FFMA.FTZ R3, R18, c[0x0][0x2d0], -R107 ;  /* 0x0000b40012037a23 */ /* 0x000fe4000001086b */
[----:B------:R-:W-:Y:S03]  /*a400*/  FMUL.FTZ R18, R68, R134 ;  /* 0x0000008644127220 */ /* 0x000fe60000410000 */
[----:B------:R1:W-:Y:S10]  /*a410*/  MUFU.EX2 R230, R3 ;  /* 0x0000000300e67308 */ /* 0x0003f40000000800 */
[----:B------:R-:W-:Y:S01]  /*a420*/  MUFU.EX2 R198, R7 ;  /* 0x0000000700c67308 */ /* 0x000fe20000000800 */
[----:B--2---:R-:W-:Y:S01]  /*a430*/  FFMA.FTZ R2, R185, c[0x0][0x2d0], -R105 ;  /* 0x0000b400b9027a23 */ /* 0x004fe20000010869 */
[----:B---3--:R-:W-:Y:S08]  /*a440*/  F2FP.BF16.PACK_AB R76, R117, R106 ;  /* 0x0000006a754c723e */ /* 0x008ff000000010ff */
[----:B------:R2:W3:Y:S01]  /*a450*/  MUFU.EX2 R231, R2 ;  /* 0x0000000200e77308 */ /* 0x0004e20000000800 */
[--C-:B-1----:R-:W-:Y:S09]  /*a460*/  FFMA.FTZ R3, R197, c[0x0][0x2d0], -R96.reuse ;  /* 0x0000b400c5037a23 */ /* 0x102ff20000010860 */
[----:B------:R1:W-:Y:S10]  /*a470*/  MUFU.EX2 R110, R3 ;  /* 0x00000003006e7308 */ /* 0x0003f40000000800 */
[----:B------:R-:W-:Y:S01]  /*a480*/  MUFU.EX2 R101, R101 ;  /* 0x0000006500657308 */ /* 0x000fe20000000800 */
[----:B--2---:R-:W2:Y:S01]  /*a490*/  SHFL.BFLY PT, R2, R0, 0x1, 0x1f ;  /* 0x0c201f0000027f89 */ /* 0x004ea200000e0000 */
[----:B---3--:R-:W-:Y:S08]  /*a4a0*/  F2FP.BF16.PACK_AB R78, R119, R231 ;  /* 0x000000e7774e723e */ /* 0x008ff000000010ff */
[----:B------:R-:W-:Y:S01]  /*a4b0*/  MUFU.EX2 R102, R102 ;  /* 0x0000006600667308 */ /* 0x000fe20000000800 */
[--C-:B-1----:R-:W-:Y:S01]  /*a4c0*/  FFMA.FTZ R3, R200, c[0x0][0x2d0], -R96.reuse ;  /* 0x0000b400c8037a23 */ /* 0x102fe20000010860 */
[----:B------:R-:W-:Y:S08]  /*a4d0*/  MOV R200, R44 ;  /* 0x0000002c00c87202 */ /* 0x000ff00000000f00 */
[----:B------:R1:W3:Y:S01]  /*a4e0*/  MUFU.EX2 R233, R3 ;  /* 0x0000000300e97308 */ /* 0x0002e20000000800 */
[----:B--2---:R-:W-:Y:S01]  /*a4f0*/  FMNMX.FTZ R2, R2, R0, !PT ;  /* 0x0000000002027209 */ /* 0x004fe20007810000 */
[----:B------:R-:W-:Y:S08]  /*a500*/  FFMA.FTZ R0, R19, c[0x0][0x2d0], -R107 ;  /* 0x0000b40013007a23 */ /* 0x000ff0000001086b */
[----:B------:R-:W-:Y:S01]  /*a510*/  MUFU.EX2 R103, R103 ;  /* 0x0000006700677308 */ /* 0x000fe20000000800 */
[----:B------:R-:W-:Y:S09]  /*a520*/  FMUL.FTZ R19, R68, R135 ;  /* 0x0000008744137220 */ /* 0x000ff20000410000 */
[----:B------:R2:W4:Y:S01]  /*a530*/  MUFU.EX2 R185, R0 ;  /* 0x0000000000b97308 */ /* 0x0005220000000800 */
[----:B-1----:R-:W-:Y:S01]  /*a540*/  FFMA.FTZ R3, R191, c[0x0][0x2d0], -R96 ;  /* 0x0000b400bf037a23 */ /* 0x002fe20000010860 */
[----:B---3--:R-:W-:Y:S02]  /*a550*/  F2FP.BF16.PACK_AB R64, R233, R110 ;  /* 0x0000006ee940723e */ /* 0x008fe400000010ff */
[----:B------:R-:W-:Y:S01]  /*a560*/  MOV R191, R61 ;  /* 0x0000003d00bf7202 */ /* 0x000fe20000000f00 */
[----:B------:R-:W-:Y:S05]  /*a570*/  FMUL.FTZ R61, R69, R177 ;  /* 0x000000b1453d7220 */ /* 0x000fea0000410000 */
[----:B------:R1:W-:Y:S01]  /*a580*/  MUFU.EX2 R229, R3 ;  /* 0x0000000300e57308 */ /* 0x0003e20000000800 */
[----:B--2---:R-:W-:Y:S01]  /*a590*/  FADD.FTZ R0, -R2, R118 ;  /* 0x0000007602007221 */ /* 0x004fe20000010100 */
[----:B----4-:R-:W-:Y:S03]  /*a5a0*/  F2FP.BF16.PACK_AB R79, R185, R230 ;  /* 0x000000e6b94f723e */ /* 0x010fe600000010ff */
[----:B------:R-:W-:Y:S06]  /*a5b0*/  FMUL.FTZ R0, R0, c[0x0][0x2d0] ;  /* 0x0000b40000007a20 */ /* 0x000fec0000410000 */
[----:B------:R-:W2:Y:S01]  /*a5c0*/  MUFU.EX2 R0, R0 ;  /* 0x0000000000007308 */ /* 0x000ea20000000800 */
[--C-:B-1----:R-:W-:Y:S01]  /*a5d0*/  FFMA.FTZ R3, R189, c[0x0][0x2d0], -R96.reuse ;  /* 0x0000b400bd037a23 */ /* 0x102fe20000010860 */
[----:B------:R-:W-:Y:S08]  /*a5e0*/  MOV R189, R81 ;  /* 0x0000005100bd7202 */ /* 0x000ff00000000f00 */
[----:B------:R1:W3:Y:S01]  /*a5f0*/  MUFU.EX2 R10, R3 ;  /* 0x00000003000a7308 */ /* 0x0002e20000000800 */
[C---:B--2---:R-:W-:Y:S01]  /*a600*/  FMUL.FTZ R14, R0.reuse, R130 ;  /* 0x00000082000e7220 */ /* 0x044fe20000410000 */
[----:B------:R-:W-:Y:S01]  /*a610*/  MOV R130, R83 ;  /* 0x0000005300827202 */ /* 0x000fe20000000f00 */
[----:B------:R-:W-:Y:S02]  /*a620*/  FMUL.FTZ R15, R0, R131 ;  /* 0x00000083000f7220 */ /* 0x000fe40000410000 */
[----:B-1----:R-:W-:Y:S01]  /*a630*/  FMUL.FTZ R3, R2, c[0x0][0x2d0] ;  /* 0x0000b40002037a20 */ /* 0x002fe20000410000 */
[----:B---3--:R-:W-:Y:S01]  /*a640*/  MOV R121, R10 ;  /* 0x0000000a00797202 */ /* 0x008fe20000000f00 */
[----:B------:R-:W-:Y:S01]  /*a650*/  FMUL.FTZ R10, R0, R122 ;  /* 0x0000007a000a7220 */ /* 0x000fe20000410000 */
[----:B------:R-:W-:Y:S01]  /*a660*/  MOV R122, R47 ;  /* 0x0000002f007a7202 */ /* 0x000fe20000000f00 */
[--C-:B------:R-:W-:Y:S01]  /*a670*/  FFMA.FTZ R4, R188, c[0x0][0x2d0], -R3.reuse ;  /* 0x0000b400bc047a23 */ /* 0x100fe20000010803 */
[----:B------:R-:W-:Y:S01]  /*a680*/  F2FP.BF16.PACK_AB R66, R121, R229 ;  /* 0x000000e57942723e */ /* 0x000fe200000010ff */
[--C-:B------:R-:W-:Y:S01]  /*a690*/  FFMA.FTZ R7, R31, c[0x0][0x2d0], -R3.reuse ;  /* 0x0000b4001f077a23 */ /* 0x100fe20000010803 */
[----:B------:R-:W-:Y:S01]  /*a6a0*/  MOV R188, R62 ;  /* 0x0000003e00bc7202 */ /* 0x000fe20000000f00 */
[----:B------:R1:W-:Y:S01]  /*a6b0*/  MUFU.EX2 R116, R4 ;  /* 0x0000000400747308 */ /* 0x0003e20000000800 */
[----:B------:R-:W-:Y:S02]  /*a6c0*/  FMUL.FTZ R31, R0, R147 ;  /* 0x00000093001f7220 */ /* 0x000fe40000410000 */
[--C-:B------:R-:W-:Y:S02]  /*a6d0*/  FFMA.FTZ R40, R42, c[0x0][0x2d0], -R3.reuse ;  /* 0x0000b4002a287a23 */ /* 0x100fe40000010803 */
[--C-:B------:R-:W-:Y:S02]  /*a6e0*/  FFMA.FTZ R44, R203, c[0x0][0x2d0], -R3.reuse ;  /* 0x0000b400cb2c7a23 */ /* 0x100fe40000010803 */
[C---:B------:R-:W-:Y:S02]  /*a6f0*/  FMUL.FTZ R42, R0.reuse, R158 ;  /* 0x0000009e002a7220 */ /* 0x040fe40000410000 */
[C---:B------:R-:W-:Y:S01]  /*a700*/  FMUL.FTZ R47, R0.reuse, R163 ;  /* 0x000000a3002f7220 */ /* 0x040fe20000410000 */
[----:B------:R2:W-:Y:S01]  /*a710*/  MUFU.EX2 R197, R7 ;  /* 0x0000000700c57308 */ /* 0x0005e20000000800 */
[----:B------:R-:W-:Y:S02]  /*a720*/  FMUL.FTZ R62, R0, R178 ;  /* 0x000000b2003e7220 */ /* 0x000fe40000410000 */
[--C-:B------:R-:W-:Y:S07]  /*a730*/  FFMA.FTZ R75, R75, c[0x0][0x2d0], -R3.reuse ;  /* 0x0000b4004b4b7a23 */ /* 0x100fee0000010803 */
[----:B------:R3:W-:Y:S01]  /*a740*/  MUFU.EX2 R147, R32 ;  /* 0x0000002000937308 */ /* 0x0007e20000000800 */
[--C-:B-1----:R-:W-:Y:S09]  /*a750*/  FFMA.FTZ R4, R201, c[0x0][0x2d0], -R3.reuse ;  /* 0x0000b400c9047a23 */ /* 0x102ff20000010803 */
[----:B------:R1:W4:Y:S01]  /*a760*/  MUFU.EX2 R232, R4 ;  /* 0x0000000400e87308 */ /* 0x0003220000000800 */
[----:B--2---:R-:W-:Y:S01]  /*a770*/  FMUL.FTZ R7, R68, R127 ;  /* 0x0000007f44077220 */ /* 0x004fe20000410000 */
[----:B------:R-:W-:Y:S01]  /*a780*/  MOV R127, R87 ;  /* 0x00000057007f7202 */ /* 0x000fe20000000f00 */
[C---:B---3--:R-:W-:Y:S01]  /*a790*/  FMUL.FTZ R32, R70.reuse, R148 ;  /* 0x0000009446207220 */ /* 0x048fe20000410000 */
[----:B------:R-:W-:Y:S01]  /*a7a0*/  MOV R148, R33 ;  /* 0x0000002100947202 */ /* 0x000fe20000000f00 */
[----:B------:R-:W-:Y:S02]  /*a7b0*/  FMUL.FTZ R33, R70, R149 ;  /* 0x0000009546217220 */ /* 0x000fe40000410000 */
[--C-:B-1----:R-:W-:Y:S01]  /*a7c0*/  FFMA.FTZ R4, R196, c[0x0][0x2d0], -R3.reuse ;  /* 0x0000b400c4047a23 */ /* 0x102fe20000010803 */
[----:B----4-:R-:W-:Y:S02]  /*a7d0*/  F2FP.BF16.PACK_AB R65, R232, R116 ;  /* 0x00000074e841723e */ /* 0x010fe400000010ff */
[----:B------:R-:W-:Y:S01]  /*a7e0*/  MOV R196, R80 ;  /* 0x0000005000c47202 */ /* 0x000fe20000000f00 */
[----:B------:R1:W-:Y:S02]  /*a7f0*/  MUFU.EX2 R228, R4 ;  /* 0x0000000400e47308 */ /* 0x0003e40000000800 */
[----:B-1----:R-:W-:Y:S01]  /*a800*/  FFMA.FTZ R4, R190, c[0x0][0x2d0], -R3 ;  /* 0x0000b400be047a23 */ /* 0x002fe20000010803 */
[----:B------:R-:W-:Y:S01]  /*a810*/  MOV R190, R45 ;  /* 0x0000002d00be7202 */ /* 0x000fe20000000f00 */
[----:B------:R-:W-:Y:S06]  /*a820*/  FMUL.FTZ R45, R69, R161 ;  /* 0x000000a1452d7220 */ /* 0x000fec0000410000 */
[----:B------:R1:W2:Y:S02]  /*a830*/  MUFU.EX2 R11, R4 ;  /* 0x00000004000b7308 */ /* 0x0002a40000000800 */
[--C-:B-1----:R-:W-:Y:S01]  /*a840*/  FFMA.FTZ R4, R23, c[0x0][0x2d0], -R107.reuse ;  /* 0x0000b40017047a23 */ /* 0x102fe2000001086b */
[----:B--2---:R-:W-:Y:S01]  /*a850*/  MOV R120, R11 ;  /* 0x0000000b00787202 */ /* 0x004fe20000000f00 */
[----:B------:R-:W1:Y:S01]  /*a860*/  LDSM.16.MT88.4 R20, [R224+0x100] ;  /* 0x00010000e014783b */ /* 0x000e620000004200 */
[----:B------:R-:W-:Y:S05]  /*a870*/  FMUL.FTZ R11, R0, R123 ;  /* 0x0000007b000b7220 */ /* 0x000fea0000410000 */
[----:B------:R2:W3:Y:S01]  /*a880*/  MUFU.EX2 R82, R4 ;  /* 0x0000000400527308 */ /* 0x0004e20000000800 */
[----:B------:R-:W-:Y:S02]  /*a890*/  F2FP.BF16.PACK_AB R67, R120, R228 ;  /* 0x000000e47843723e */ /* 0x000fe400000010ff */
[----:B------:R-:W-:Y:S01]  /*a8a0*/  MOV R123, R86 ;  /* 0x00000056007b7202 */ /* 0x000fe20000000f00 */
[--C-:B--2---:R-:W-:Y:S01]  /*a8b0*/  FFMA.FTZ R4, R34, c[0x0][0x2d0], -R107.reuse ;  /* 0x0000b40022047a23 */ /* 0x104fe2000001086b */
[----:B---3--:R-:W-:Y:S02]  /*a8c0*/  MOV R131, R82 ;  /* 0x0000005200837202 */ /* 0x008fe40000000f00 */
[----:B------:R-:W-:Y:S03]  /*a8d0*/  LDSM.16.MT88.4 R80, [R226+0x100] ;  /* 0x00010000e250783b */ /* 0x000fe60000004200 */
[----:B------:R2:W-:Y:S02]  /*a8e0*/  MUFU.EX2 R187, R4 ;  /* 0x0000000400bb7308 */ /* 0x0005e40000000800 */
[--C-:B--2---:R-:W-:Y:S08]  /*a8f0*/  FFMA.FTZ R4, R35, c[0x0][0x2d0], -R107.reuse ;  /* 0x0000b40023047a23 */ /* 0x104ff0000001086b */
[----:B------:R2:W-:Y:S02]  /*a900*/  MUFU.EX2 R199, R4 ;  /* 0x0000000400c77308 */ /* 0x0005e40000000800 */
[--C-:B--2---:R-:W-:Y:S02]  /*a910*/  FFMA.FTZ R4, R24, c[0x0][0x2d0], -R96.reuse ;  /* 0x0000b40018047a23 */ /* 0x104fe40000010860 */
[----:B------:R-:W-:Y:S06]  /*a920*/  FFMA.FTZ R24, R50, c[0x0][0x2d0], -R107 ;  /* 0x0000b40032187a23 */ /* 0x000fec000001086b */
[----:B------:R2:W3:Y:S01]  /*a930*/  MUFU.EX2 R89, R4 ;  /* 0x0000000400597308 */ /* 0x0004e20000000800 */
[----:B------:R-:W-:Y:S09]  /*a940*/  FMUL.FTZ R50, R68, R166 ;  /* 0x000000a644327220 */ /* 0x000ff20000410000 */
[----:B------:R4:W-:Y:S01]  /*a950*/  MUFU.EX2 R134, R24 ;  /* 0x0000001800867308 */ /* 0x0009e20000000800 */
[--C-:B--2---:R-:W-:Y:S01]  /*a960*/  FFMA.FTZ R4, R25, c[0x0][0x2d0], -R96.reuse ;  /* 0x0000b40019047a23 */ /* 0x104fe20000010860 */
[----:B---3--:R-:W-:Y:S01]  /*a970*/  MOV R125, R89 ;  /* 0x00000059007d7202 */ /* 0x008fe20000000f00 */
[C---:B------:R-:W-:Y:S01]  /*a980*/  FMUL.FTZ R25, R69.reuse, R141 ;  /* 0x0000008d45197220 */ /* 0x040fe20000410000 */
[----:B------:R-:W-:Y:S06]  /*a990*/  MOV R141, R197 ;  /* 0x000000c5008d7202 */ /* 0x000fec0000000f00 */
[----:B------:R2:W-:Y:S01]  /*a9a0*/  MUFU.EX2 R91, R4 ;  /* 0x00000004005b7308 */ /* 0x0005e20000000800 */
[----:B------:R-:W-:Y:S01]  /*a9b0*/  MOV R197, R60 ;  /* 0x0000003c00c57202 */ /* 0x000fe20000000f00 */
[--C-:B------:R-:W-:Y:S02]  /*a9c0*/  FFMA.FTZ R60, R216, c[0x0][0x2d0], -R3.reuse ;  /* 0x0000b400d83c7a23 */ /* 0x100fe40000010803 */
[C---:B----4-:R-:W-:Y:S01]  /*a9d0*/  FMUL.FTZ R24, R69.reuse, R140 ;  /* 0x0000008c45187220 */ /* 0x050fe20000410000 */
[----:B------:R-:W-:Y:S01]  /*a9e0*/  MOV R140, R43 ;  /* 0x0000002b008c7202 */ /* 0x000fe20000000f00 */
[----:B------:R-:W-:Y:S04]  /*a9f0*/  FMUL.FTZ R43, R0, R159 ;  /* 0x0000009f002b7220 */ /* 0x000fe80000410000 */
[----:B------:R3:W-:Y:S01]  /*aa00*/  MUFU.EX2 R216, R60 ;  /* 0x0000003c00d87308 */ /* 0x0007e20000000800 */
[--C-:B--2---:R-:W-:Y:S02]  /*aa10*/  FFMA.FTZ R4, R26, c[0x0][0x2d0], -R3.reuse ;  /* 0x0000b4001a047a23 */ /* 0x104fe40000010803 */
[C---:B------:R-:W-:Y:S07]  /*aa20*/  FMUL.FTZ R26, R0.reuse, R142 ;  /* 0x0000008e001a7220 */ /* 0x040fee0000410000 */
[----:B------:R2:W-:Y:S01]  /*aa30*/  MUFU.EX2 R90, R4 ;  /* 0x00000004005a7308 */ /* 0x0005e20000000800 */
[----:B---3--:R-:W-:Y:S02]  /*aa40*/  FMUL.FTZ R60, R69, R176 ;  /* 0x000000b0453c7220 */ /* 0x008fe40000410000 */
[----:B--2---:R-:W-:Y:S02]  /*aa50*/  FFMA.FTZ R4, R27, c[0x0][0x2d0], -R3 ;  /* 0x0000b4001b047a23 */ /* 0x004fe40000010803 */
[----:B------:R-:W-:Y:S01]  /*aa60*/  FMUL.FTZ R27, R0, R143 ;  /* 0x0000008f001b7220 */ /* 0x000fe20000410000 */
[----:B------:R-:W-:Y:S04]  /*aa70*/  MOV R143, R199 ;  /* 0x000000c7008f7202 */ /* 0x000fe80000000f00 */
[----:B------:R2:W-:Y:S01]  /*aa80*/  MUFU.EX2 R186, R4 ;  /* 0x0000000400ba7308 */ /* 0x0005e20000000800 */
[----:B------:R-:W-:Y:S01]  /*aa90*/  MOV R199, R57 ;  /* 0x0000003900c77202 */ /* 0x000fe20000000f00 */
[----:B------:R-:W-:Y:S02]  /*aaa0*/  FMUL.FTZ R57, R69, R173 ;  /* 0x000000ad45397220 */ /* 0x000fe40000410000 */
[--C-:B--2---:R-:W-:Y:S06]  /*aab0*/  FFMA.FTZ R4, R28, c[0x0][0x2d0], -R96.reuse ;  /* 0x0000b4001c047a23 */ /* 0x104fec0000010860 */
[----:B------:R2:W3:Y:S10]  /*aac0*/  MUFU.EX2 R28, R16 ;  /* 0x00000010001c7308 */ /* 0x0004f40000000800 */
[----:B------:R4:W1:Y:S01]  /*aad0*/  MUFU.EX2 R84, R4 ;  /* 0x0000000400547308 */ /* 0x0008620000000800 */
[----:B--2---:R-:W-:Y:S01]  /*aae0*/  FMUL.FTZ R16, R70, R132 ;  /* 0x0000008446107220 */ /* 0x004fe20000410000 */
[----:B---3--:R-:W-:Y:S01]  /*aaf0*/  MOV R133, R28 ;  /* 0x0000001c00857202 */ /* 0x008fe20000000f00 */
[----:B------:R-:W-:Y:S02]  /*ab00*/  FFMA.FTZ R28, R51, c[0x0][0x2d0], -R107 ;  /* 0x0000b400331c7a23 */ /* 0x000fe4000001086b */
[----:B------:R-:W-:Y:S05]  /*ab10*/  FMUL.FTZ R51, R68, R167 ;  /* 0x000000a744337220 */ /* 0x000fea0000410000 */
[----:B------:R2:W-:Y:S01]  /*ab20*/  MUFU.EX2 R35, R28 ;  /* 0x0000001c00237308 */ /* 0x0005e20000000800 */
[--C-:B----4-:R-:W-:Y:S01]  /*ab30*/  FFMA.FTZ R4, R29, c[0x0][0x2d0], -R96.reuse ;  /* 0x0000b4001d047a23 */ /* 0x110fe20000010860 */
[----:B-1----:R-:W-:Y:S01]  /*ab40*/  MOV R129, R84 ;  /* 0x0000005400817202 */ /* 0x002fe20000000f00 */
[C---:B------:R-:W-:Y:S07]  /*ab50*/  FMUL.FTZ R29, R69.reuse, R145 ;  /* 0x00000091451d7220 */ /* 0x040fee0000410000 */
[----:B------:R1:W3:Y:S10]  /*ab60*/  MUFU.EX2 R118, R4 ;  /* 0x0000000400767308 */ /* 0x0002f40000000800 */
[----:B------:R4:W-:Y:S01]  /*ab70*/  MUFU.EX2 R145, R40 ;  /* 0x0000002800917308 */ /* 0x0009e20000000800 */
[C---:B--2---:R-:W-:Y:S09]  /*ab80*/  FMUL.FTZ R28, R69.reuse, R144 ;  /* 0x00000090451c7220 */ /* 0x044ff20000410000 */
[----:B------:R2:W-:Y:S01]  /*ab90*/  MUFU.EX2 R144, R44 ;  /* 0x0000002c00907308 */ /* 0x0005e20000000800 */
[----:B-1----:R-:W-:Y:S01]  /*aba0*/  FFMA.FTZ R4, R30, c[0x0][0x2d0], -R3 ;  /* 0x0000b4001e047a23 */ /* 0x002fe20000010803 */
[----:B---3--:R-:W-:Y:S01]  /*abb0*/  MOV R142, R118 ;  /* 0x00000076008e7202 */ /* 0x008fe20000000f00 */
[C---:B------:R-:W-:Y:S01]  /*abc0*/  FMUL.FTZ R30, R0.reuse, R146 ;  /* 0x00000092001e7220 */ /* 0x040fe20000410000 */
[----:B------:R-:W-:Y:S01]  /*abd0*/  MOV R118, R58 ;  /* 0x0000003a00767202 */ /* 0x000fe20000000f00 */
[----:B------:R-:W-:Y:S05]  /*abe0*/  FMUL.FTZ R58, R0, R174 ;  /* 0x000000ae003a7220 */ /* 0x000fea0000410000 */
[----:B------:R1:W3:Y:S01]  /*abf0*/  MUFU.EX2 R85, R4 ;  /* 0x0000000400557308 */ /* 0x0002e20000000800 */
[C---:B----4-:R-:W-:Y:S02]  /*ac00*/  FMUL.FTZ R40, R69.reuse, R156 ;  /* 0x0000009c45287220 */ /* 0x050fe40000410000 */
[----:B--2---:R-:W-:Y:S01]  /*ac10*/  FMUL.FTZ R44, R69, R160 ;  /* 0x000000a0452c7220 */ /* 0x004fe20000410000 */
[----:B------:R-:W-:Y:S01]  /*ac20*/  MOV R160, R195 ;  /* 0x000000c300a07202 */ /* 0x000fe20000000f00 */
[----:B-1----:R-:W-:Y:S01]  /*ac30*/  FFMA.FTZ R4, R37, c[0x0][0x2d0], -R105 ;  /* 0x0000b40025047a23 */ /* 0x002fe20000010869 */
[----:B---3--:R-:W-:Y:S02]  /*ac40*/  MOV R128, R85 ;  /* 0x0000005500807202 */ /* 0x008fe40000000f00 */
[----:B------:R-:W-:Y:S02]  /*ac50*/  LDSM.16.MT88.4 R84, [R224+0x900] ;  /* 0x00090000e054783b */ /* 0x000fe40000004200 */
[----:B------:R1:W-:Y:S02]  /*ac60*/  MUFU.EX2 R201, R4 ;  /* 0x0000000400c97308 */ /* 0x0003e40000000800 */
[----:B-1----:R-:W-:Y:S04]  /*ac70*/  FFMA.FTZ R4, R38, c[0x0][0x2d0], -R107 ;  /* 0x0000b40026047a23 */ /* 0x002fe8000001086b */
[----:B------:R-:W1:Y:S04]  /*ac80*/  LDSM.16.MT88.4 R36, [R227+0x100] ;  /* 0x00010000e324783b */ /* 0x000e680000004200 */
[----:B------:R2:W3:Y:S02]  /*ac90*/  MUFU.EX2 R59, R4 ;  /* 0x00000004003b7308 */ /* 0x0004e40000000800 */
[----:B--2---:R-:W-:Y:S01]  /*aca0*/  FMUL.FTZ R4, R70, R124 ;  /* 0x0000007c46047220 */ /* 0x004fe20000410000 */
[----:B------:R-:W-:Y:S02]  /*acb0*/  MOV R124, R90 ;  /* 0x0000005a007c7202 */ /* 0x000fe40000000f00 */
[----:B---3--:R-:W-:Y:S01]  /*acc0*/  MOV R132, R59 ;  /* 0x0000003b00847202 */ /* 0x008fe20000000f00 */
[----:B------:R-:W-:Y:S03]  /*acd0*/  FMUL.FTZ R59, R0, R175 ;  /* 0x000000af003b7220 */ /* 0x000fe60000410000 */
[-C--:B------:R-:W-:Y:S08]  /*ace0*/  HMMA.16816.F32.BF16 R4, R76, R20.reuse, R4 ;  /* 0x000000144c04723c */ /* 0x080ff00000041804 */
[C---:B------:R-:W-:Y:S07]  /*acf0*/  HMMA.16816.F32.BF16 R8, R64.reuse, R20, R8 ;  /* 0x000000144008723c */ /* 0x040fee0000041808 */
[----:B------:R-:W-:Y:S01]  /*ad00*/  FFMA.FTZ R20, R49, c[0x0][0x2d0], -R105 ;  /* 0x0000b40031147a23 */ /* 0x000fe20000010869 */
[-C--:B------:R-:W-:Y:S03]  /*ad10*/  HMMA.16816.F32.BF16 R12, R64, R22.reuse, R12 ;  /* 0x00000016400c723c */ /* 0x080fe6000004180c */
[----:B------:R2:W3:Y:S01]  /*ad20*/  MUFU.EX2 R34, R20 ;  /* 0x0000001400227308 */ /* 0x0004e20000000800 */
[C---:B------:R-:W-:Y:S01]  /*ad30*/  FMUL.FTZ R21, R70.reuse, R137 ;  /* 0x0000008946157220 */ /* 0x040fe20000410000 */
[----:B------:R-:W-:Y:S01]  /*ad40*/  MOV R137, R198 ;  /* 0x000000c600897202 */ /* 0x000fe20000000f00 */
[----:B------:R-:W-:Y:S01]  /*ad50*/  FMUL.FTZ R49, R70, R165 ;  /* 0x000000a546317220 */ /* 0x000fe20000410000 */
[----:B------:R-:W-:Y:S01]  /*ad60*/  MOV R165, R106 ;  /* 0x0000006a00a57202 */ /* 0x000fe20000000f00 */
[C---:B------:R-:W-:Y:S04]  /*ad70*/  HMMA.16816.F32.BF16 R16, R76.reuse, R22, R16 ;  /* 0x000000164c10723c */ /* 0x040fe80000041810 */
[----:B------:R-:W-:Y:S01]  /*ad80*/  MOV R198, R56 ;  /* 0x0000003800c67202 */ /* 0x000fe20000000f00 */
[----:B------:R-:W-:Y:S02]  /*ad90*/  FFMA.FTZ R56, R209, c[0x0][0x2d0], -R3 ;  /* 0x0000b400d1387a23 */ /* 0x000fe40000010803 */
[C---:B------:R-:W-:Y:S01]  /*ada0*/  FMUL.FTZ R22, R68.reuse, R138 ;  /* 0x0000008a44167220 */ /* 0x040fe20000410000 */
[----:B------:R-:W-:Y:S01]  /*adb0*/  MOV R138, R186 ;  /* 0x000000ba008a7202 */ /* 0x000fe20000000f00 */
[----:B------:R-:W-:Y:S01]  /*adc0*/  FMUL.FTZ R23, R68, R139 ;  /* 0x0000008b44177220 */ /* 0x000fe20000410000 */
[----:B------:R4:W-:Y:S02]  /*add0*/  MUFU.EX2 R135, R56 ;  /* 0x0000003800877308 */ /* 0x0009e40000000800 */
[----:B------:R-:W-:Y:S01]  /*ade0*/  MOV R186, R63 ;  /* 0x0000003f00ba7202 */ /* 0x000fe20000000f00 */
[----:B------:R-:W-:Y:S01]  /*adf0*/  FMUL.FTZ R63, R0, R179 ;  /* 0x000000b3003f7220 */ /* 0x000fe20000410000 */
[----:B------:R-:W-:Y:S01]  /*ae00*/  MOV R139, R91 ;  /* 0x0000005b008b7202 */ /* 0x000fe20000000f00 */
[----:B------:R-:W-:Y:S02]  /*ae10*/  FFMA.FTZ R106, R114, c[0x0][0x2d0], -R107 ;  /* 0x0000b400726a7a23 */ /* 0x000fe4000001086b */
[----:B--2---:R-:W-:Y:S01]  /*ae20*/  FMUL.FTZ R20, R70, R136 ;  /* 0x0000008846147220 */ /* 0x004fe20000410000 */
[----:B---3--:R-:W-:Y:S01]  /*ae30*/  MOV R149, R34 ;  /* 0x0000002200957202 */ /* 0x008fe20000000f00 */
[C---:B------:R-:W-:Y:S01]  /*ae40*/  FMUL.FTZ R34, R68.reuse, R150 ;  /* 0x0000009644227220 */ /* 0x040fe20000410000 */
[----:B------:R-:W-:Y:S01]  /*ae50*/  MOV R150, R35 ;  /* 0x0000002300967202 */ /* 0x000fe20000000f00 */
[----:B------:R-:W-:Y:S01]  /*ae60*/  FMUL.FTZ R35, R68, R151 ;  /* 0x0000009744237220 */ /* 0x000fe20000410000 */
[----:B------:R-:W-:Y:S01]  /*ae70*/  MOV R136, R187 ;  /* 0x000000bb00887202 */ /* 0x000fe20000000f00 */
[----:B------:R-:W-:Y:S01]  /*ae80*/  MUFU.EX2 R106, R106 ;  /* 0x0000006a006a7308 */ /* 0x000fe20000000800 */
[-C--:B-1----:R-:W-:Y:S03]  /*ae90*/  HMMA.16816.F32.BF16 R20, R76, R36.reuse, R20 ;  /* 0x000000244c14723c */ /* 0x082fe60000041814 */
[----:B------:R-:W-:Y:S01]  /*aea0*/  MOV R187, R46 ;  /* 0x0000002e00bb7202 */ /* 0x000fe20000000f00 */
[----:B------:R-:W-:Y:S04]  /*aeb0*/  FMUL.FTZ R46, R0, R162 ;  /* 0x000000a2002e7220 */ /* 0x000fe80000410000 */
[C---:B------:R-:W-:Y:S04]  /*aec0*/  HMMA.16816.F32.BF16 R24, R64.reuse, R36, R24 ;  /* 0x000000244018723c */ /* 0x040fe80000041818 */
[----:B----4-:R-:W-:Y:S03]  /*aed0*/  FMUL.FTZ R56, R69, R172 ;  /* 0x000000ac45387220 */ /* 0x010fe60000410000 */
[--C-:B------:R-:W-:Y:S01]  /*aee0*/  FFMA.FTZ R36, R41, c[0x0][0x2d0], -R96.reuse ;  /* 0x0000b40029247a23 */ /* 0x100fe20000010860 */
[-C--:B------:R-:W-:Y:S03]  /*aef0*/  HMMA.16816.F32.BF16 R28, R64, R38.reuse, R28 ;  /* 0x00000026401c723c */ /* 0x080fe6000004181c */
[----:B------:R1:W-:Y:S01]  /*af00*/  MUFU.EX2 R146, R36 ;  /* 0x0000002400927308 */ /* 0x0003e20000000800 */
[----:B------:R-:W-:Y:S02]  /*af10*/  FMUL.FTZ R37, R70, R153 ;  /* 0x0000009946257220 */ /* 0x000fe40000410000 */
[----:B------:R-:W-:Y:S02]  /*af20*/  FMUL.FTZ R41, R69, R157 ;  /* 0x0000009d45297220 */ /* 0x000fe40000410000 */
[C---:B------:R-:W-:Y:S07]  /*af30*/  HMMA.16816.F32.BF16 R32, R76.reuse, R38, R32 ;  /* 0x000000264c20723c */ /* 0x040fee0000041820 */
[C---:B------:R-:W-:Y:S02]  /*af40*/  FMUL.FTZ R38, R68.reuse, R154 ;  /* 0x0000009a44267220 */ /* 0x040fe40000410000 */
[----:B------:R-:W-:Y:S03]  /*af50*/  FMUL.FTZ R39, R68, R155 ;  /* 0x0000009b44277220 */ /* 0x000fe60000410000 */
[----:B-1----:R-:W-:Y:S02]  /*af60*/  FMUL.FTZ R36, R70, R152 ;  /* 0x0000009846247220 */ /* 0x002fe40000410000 */
[----:B------:R1:W-:Y:S05]  /*af70*/  MUFU.EX2 R152, R48 ;  /* 0x0000003000987308 */ /* 0x0003ea0000000800 */
[-C--:B------:R-:W-:Y:S08]  /*af80*/  HMMA.16816.F32.BF16 R36, R76, R52.reuse, R36 ;  /* 0x000000344c24723c */ /* 0x080ff00000041824 */
[C---:B------:R-:W-:Y:S07]  /*af90*/  HMMA.16816.F32.BF16 R40, R64.reuse, R52, R40 ;  /* 0x000000344028723c */ /* 0x040fee0000041828 */
[--C-:B------:R-:W-:Y:S01]  /*afa0*/  FFMA.FTZ R52, R208, c[0x0][0x2d0], -R96.reuse ;  /* 0x0000b400d0347a23 */ /* 0x100fe20000010860 */
[-C--:B------:R-:W-:Y:S03]  /*afb0*/  HMMA.16816.F32.BF16 R44, R64, R54.reuse, R44 ;  /* 0x00000036402c723c */ /* 0x080fe6000004182c */
[----:B------:R2:W3:Y:S01]  /*afc0*/  MUFU.EX2 R88, R52 ;  /* 0x0000003400587308 */ /* 0x0004e20000000800 */
[C---:B-1----:R-:W-:Y:S02]  /*afd0*/  FMUL.FTZ R48, R70.reuse, R164 ;  /* 0x000000a446307220 */ /* 0x042fe40000410000 */
[----:B------:R-:W-:Y:S05]  /*afe0*/  FMUL.FTZ R53, R70, R169 ;  /* 0x000000a946357220 */ /* 0x000fea0000410000 */
[C---:B------:R-:W-:Y:S07]  /*aff0*/  HMMA.16816.F32.BF16 R48, R76.reuse, R54, R48 ;  /* 0x000000364c30723c */ /* 0x040fee0000041830 */
[C---:B------:R-:W-:Y:S02]  /*b000*/  FMUL.FTZ R54, R68.reuse, R170 ;  /* 0x000000aa44367220 */ /* 0x040fe40000410000 */
[----:B------:R-:W-:Y:S03]  /*b010*/  FMUL.FTZ R55, R68, R171 ;  /* 0x000000ab44377220 */ /* 0x000fe60000410000 */
[----:B--2---:R-:W-:Y:S07]  /*b020*/  FMUL.FTZ R52, R70, R168 ;  /* 0x000000a846347220 */ /* 0x004fee0000410000 */
[-C--:B------:R-:W-:Y:S08]  /*b030*/  HMMA.16816.F32.BF16 R52, R76, R80.reuse, R52 ;  /* 0x000000504c34723c */ /* 0x080ff00000041834 */
[C---:B------:R-:W-:Y:S07]  /*b040*/  HMMA.16816.F32.BF16 R56, R64.reuse, R80, R56 ;  /* 0x000000504038723c */ /* 0x040fee0000041838 */
[--C-:B------:R-:W-:Y:S01]  /*b050*/  FFMA.FTZ R80, R210, c[0x0][0x2d0], -R105.reuse ;  /* 0x0000b400d2507a23 */ /* 0x100fe20000010869 */
[-C--:B------:R-:W-:Y:S03]  /*b060*/  HMMA.16816.F32.BF16 R60, R64, R82.reuse, R60 ;  /* 0x00000052403c723c */ /* 0x080fe6000004183c */
[----:B------:R1:W-:Y:S01]  /*b070*/  MUFU.EX2 R210, R80 ;  /* 0x0000005000d27308 */ /* 0x0003e20000000800 */
[----:B------:R-:W-:Y:S03]  /*b080*/  F2FP.BF16.PACK_AB R81, R138, R124 ;  /* 0x0000007c8a51723e */ /* 0x000fe600000010ff */
[C---:B------:R-:W-:Y:S01]  /*b090*/  FMUL.FTZ R64, R70.reuse, R180 ;  /* 0x000000b446407220 */ /* 0x040fe20000410000 */
[----:B------:R-:W-:Y:S01]  /*b0a0*/  F2FP.BF16.PACK_AB R180, R101, R100 ;  /* 0x0000006465b4723e */ /* 0x000fe200000010ff */
[----:B------:R-:W-:Y:S03]  /*b0b0*/  FMUL.FTZ R65, R70, R181 ;  /* 0x000000b546417220 */ /* 0x000fe60000410000 */
[C---:B------:R-:W-:Y:S01]  /*b0c0*/  FMUL.FTZ R66, R68.reuse, R182 ;  /* 0x000000b644427220 */ /* 0x040fe20000410000 */
[----:B------:R-:W-:Y:S01]  /*b0d0*/  F2FP.BF16.PACK_AB R181, R103, R102 ;  /* 0x0000006667b5723e */ /* 0x000fe200000010ff */
[----:B------:R-:W-:Y:S07]  /*b0e0*/  FMUL.FTZ R67, R68, R183 ;  /* 0x000000b744437220 */ /* 0x000fee0000410000 */
[----:B------:R-:W-:Y:S04]  /*b0f0*/  HMMA.16816.F32.BF16 R64, R76, R82, R64 ;  /* 0x000000524c40723c */ /* 0x000fe80000041840 */
[----:B-1----:R-:W-:Y:S03]  /*b100*/  FFMA.FTZ R80, R213, c[0x0][0x2d0], -R105 ;  /* 0x0000b400d5507a23 */ /* 0x002fe60000010869 */
[----:B------:R-:W-:Y:S02]  /*b110*/  F2FP.BF16.PACK_AB R76, R130, R127 ;  /* 0x0000007f824c723e */ /* 0x000fe400000010ff */
[----:B------:R-:W-:Y:S01]  /*b120*/  F2FP.BF16.PACK_AB R77, R131, R126 ;  /* 0x0000007e834d723e */ /* 0x000fe200000010ff */
[----:B------:R1:W-:Y:S02]  /*b130*/  MUFU.EX2 R209, R80 ;  /* 0x0000005000d17308 */ /* 0x0003e40000000800 */
[----:B------:R-:W-:Y:S02]  /*b140*/  F2FP.BF16.PACK_AB R78, R123, R137 ;  /* 0x000000897b4e723e */ /* 0x000fe400000010ff */
[----:B------:R-:W-:Y:S02]  /*b150*/  F2FP.BF16.PACK_AB R79, R143, R136 ;  /* 0x000000888f4f723e */ /* 0x000fe400000010ff */
[----:B---3--:R-:W-:Y:S02]  /*b160*/  MOV R213, R88 ;  /* 0x0000005800d57202 */ /* 0x008fe40000000f00 */
[----:B------:R-:W2:Y:S01]  /*b170*/  LDSM.16.MT88.4 R88, [R227+0x900] ;  /* 0x00090000e358783b */ /* 0x000ea20000004200 */
[----:B------:R-:W-:Y:S02]  /*b180*/  F2FP.BF16.PACK_AB R82, R142, R129 ;  /* 0x000000818e52723e */ /* 0x000fe400000010ff */
[-C--:B------:R-:W-:Y:S03]  /*b190*/  HMMA.16816.F32.BF16 R4, R76, R84.reuse, R4 ;  /* 0x000000544c04723c */ /* 0x080fe60000041804 */
[----:B------:R-:W-:Y:S01]  /*b1a0*/  F2FP.BF16.PACK_AB R83, R141, R128 ;  /* 0x000000808d53723e */ /* 0x000fe200000010ff */
[--C-:B-1----:R-:W-:Y:S01]  /*b1b0*/  FFMA.FTZ R80, R217, c[0x0][0x2d0], -R107.reuse ;  /* 0x0000b400d9507a23 */ /* 0x102fe2000001086b */
[----:B------:R-:W-:Y:S02]  /*b1c0*/  MOV R217, R150 ;  /* 0x0000009600d97202 */ /* 0x000fe40000000f00 */
[----:B------:R-:W-:Y:S01]  /*b1d0*/  MOV R150, R149 ;  /* 0x0000009500967202 */ /* 0x000fe20000000f00 */
[----:B------:R1:W-:Y:S01]  /*b1e0*/  MUFU.EX2 R155, R80 ;  /* 0x00000050009b7308 */ /* 0x0003e20000000800 */
[----:B------:R-:W-:Y:S03]  /*b1f0*/  MOV R149, R148 ;  /* 0x0000009400957202 */ /* 0x000fe60000000f00 */
[----:B------:R-:W-:Y:S02]  /*b200*/  MOV R148, R134 ;  /* 0x0000008600947202 */ /* 0x000fe40000000f00 */
[----:B------:R-:W-:Y:S02]  /*b210*/  MOV R134, R133 ;  /* 0x0000008500867202 */ /* 0x000fe40000000f00 */
[----:B------:R-:W-:Y:S02]  /*b220*/  MOV R133, R132 ;  /* 0x0000008400857202 */ /* 0x000fe40000000f00 */
[----:B------:R-:W-:Y:S01]  /*b230*/  MOV R132, R92 ;  /* 0x0000005c00847202 */ /* 0x000fe20000000f00 */
[----:B------:R-:W-:Y:S01]  /*b240*/  FFMA.FTZ R92, R218, c[0x0][0x2d0], -R107 ;  /* 0x0000b400da5c7a23 */ /* 0x000fe2000001086b */
[----:B------:R-:W-:Y:S02]  /*b250*/  MOV R218, R150 ;  /* 0x0000009600da7202 */ /* 0x000fe40000000f00 */
[----:B------:R-:W-:Y:S01]  /*b260*/  MOV R150, R149 ;  /* 0x0000009500967202 */ /* 0x000fe20000000f00 */
[----:B------:R3:W-:Y:S01]  /*b270*/  MUFU.EX2 R154, R92 ;  /* 0x0000005c009a7308 */ /* 0x0007e20000000800 */
[----:B------:R-:W-:Y:S02]  /*b280*/  MOV R149, R148 ;  /* 0x0000009400957202 */ /* 0x000fe40000000f00 */
[----:B------:R-:W-:Y:S02]  /*b290*/  MOV R148, R133 ;  /* 0x0000008500947202 */ /* 0x000fe40000000f00 */
[----:B------:R-:W-:Y:S02]  /*b2a0*/  MOV R133, R95 ;  /* 0x0000005f00857202 */ /* 0x000fe40000000f00 */
[----:B------:R-:W-:Y:S02]  /*b2b0*/  MOV R151, R134 ;  /* 0x0000008600977202 */ /* 0x000fe40000000f00 */
[----:B------:R-:W-:Y:S02]  /*b2c0*/  MOV R134, R132 ;  /* 0x0000008400867202 */ /* 0x000fe40000000f00 */
[----:B-1----:R-:W-:Y:S02]  /*b2d0*/  F2FP.BF16.PACK_AB R80, R139, R125 ;  /* 0x0000007d8b50723e */ /* 0x002fe400000010ff */
[----:B------:R-:W-:Y:S02]  /*b2e0*/  MOV R132, R200 ;  /* 0x000000c800847202 */ /* 0x000fe40000000f00 */
[----:B------:R-:W-:Y:S03]  /*b2f0*/  MOV R200, R93 ;  /* 0x0000005d00c87202 */ /* 0x000fe60000000f00 */
[C---:B------:R-:W-:Y:S07]  /*b300*/  HMMA.16816.F32.BF16 R8, R80.reuse, R84, R8 ;  /* 0x000000545008723c */ /* 0x040fee0000041808 */
[--C-:B------:R-:W-:Y:S01]  /*b310*/  FFMA.FTZ R84, R211, c[0x0][0x2d0], -R105.reuse ;  /* 0x0000b400d3547a23 */ /* 0x100fe20000010869 */
[-C--:B------:R-:W-:Y:S03]  /*b320*/  HMMA.16816.F32.BF16 R12, R80, R86.reuse, R12 ;  /* 0x00000056500c723c */ /* 0x080fe6000004180c */
[----:B------:R1:W-:Y:S01]  /*b330*/  MUFU.EX2 R208, R84 ;  /* 0x0000005400d07308 */ /* 0x0003e20000000800 */
[----:B------:R-:W-:Y:S02]  /*b340*/  MOV R211, R135 ;  /* 0x0000008700d37202 */ /* 0x000fe40000000f00 */
[----:B------:R-:W-:Y:S02]  /*b350*/  MOV R135, R190 ;  /* 0x000000be00877202 */ /* 0x000fe40000000f00 */
[C---:B------:R-:W-:Y:S04]  /*b360*/  HMMA.16816.F32.BF16 R16, R76.reuse, R86, R16 ;  /* 0x000000564c10723c */ /* 0x040fe80000041810 */
[----:B------:R-:W-:Y:S02]  /*b370*/  MOV R190, R94 ;  /* 0x0000005e00be7202 */ /* 0x000fe40000000f00 */
[----:B---3--:R-:W3:Y:S02]  /*b380*/  LDSM.16.MT88.4 R92, [R225+0x900] ;  /* 0x00090000e15c783b */ /* 0x008ee40000004200 */
[-C--:B--2---:R-:W-:Y:S08]  /*b390*/  HMMA.16816.F32.BF16 R20, R76, R88.reuse, R20 ;  /* 0x000000584c14723c */ /* 0x084ff00000041814 */
[C---:B------:R-:W-:Y:S04]  /*b3a0*/  HMMA.16816.F32.BF16 R24, R80.reuse, R88, R24 ;  /* 0x000000585018723c */ /* 0x040fe80000041818 */
[----:B-1----:R-:W-:Y:S01]  /*b3b0*/  FFMA.FTZ R84, R212, c[0x0][0x2d0], -R105 ;  /* 0x0000b400d4547a23 */ /* 0x002fe20000010869 */
[----:B------:R-:W-:Y:S02]  /*b3c0*/  MOV R212, R152 ;  /* 0x0000009800d47202 */ /* 0x000fe40000000f00 */
[--C-:B------:R-:W-:Y:S01]  /*b3d0*/  FFMA.FTZ R88, R220, c[0x0][0x2d0], -R96.reuse ;  /* 0x0000b400dc587a23 */ /* 0x100fe20000010860 */
[-C--:B------:R-:W-:Y:S01]  /*b3e0*/  HMMA.16816.F32.BF16 R28, R80, R90.reuse, R28 ;  /* 0x0000005a501c723c */ /* 0x080fe2000004181c */
[----:B------:R1:W-:Y:S03]  /*b3f0*/  MUFU.EX2 R203, R84 ;  /* 0x0000005400cb7308 */ /* 0x0003e60000000800 */
[----:B------:R-:W-:Y:S02]  /*b400*/  MOV R220, R150 ;  /* 0x0000009600dc7202 */ /* 0x000fe40000000f00 */
[----:B------:R-:W-:Y:S02]  /*b410*/  MOV R150, R198 ;  /* 0x000000c600967202 */ /* 0x000fe40000000f00 */
[C---:B------:R-:W-:Y:S03]  /*b420*/  HMMA.16816.F32.BF16 R32, R76.reuse, R90, R32 ;  /* 0x0000005a4c20723c */ /* 0x040fe60000041820 */
[----:B------:R2:W-:Y:S05]  /*b430*/  MUFU.EX2 R153, R88 ;  /* 0x0000005800997308 */ /* 0x0005ea0000000800 */
[-C--:B---3--:R-:W-:Y:S04]  /*b440*/  HMMA.16816.F32.BF16 R36, R76, R92.reuse, R36 ;  /* 0x0000005c4c24723c */ /* 0x088fe80000041824 */
[--C-:B-1----:R-:W-:Y:S01]  /*b450*/  FFMA.FTZ R84, R214, c[0x0][0x2d0], -R107.reuse ;  /* 0x0000b400d6547a23 */ /* 0x102fe2000001086b */
[----:B------:R-:W-:Y:S02]  /*b460*/  MOV R214, R149 ;  /* 0x0000009500d67202 */ /* 0x000fe40000000f00 */
[----:B------:R-:W-:Y:S01]  /*b470*/  MOV R149, R201 ;  /* 0x000000c900957202 */ /* 0x000fe20000000f00 */
[C---:B------:R-:W-:Y:S01]  /*b480*/  HMMA.16816.F32.BF16 R40, R80.reuse, R92, R40 ;  /* 0x0000005c5028723c */ /* 0x040fe20000041828 */
[----:B------:R1:W-:Y:S03]  /*b490*/  MUFU.EX2 R201, R84 ;  /* 0x0000005400c97308 */ /* 0x0003e60000000800 */
[--C-:B--2---:R-:W-:Y:S01]  /*b4a0*/  FFMA.FTZ R88, R219, c[0x0][0x2d0], -R96.reuse ;  /* 0x0000b400db587a23 */ /* 0x104fe20000010860 */
[----:B------:R-:W-:Y:S02]  /*b4b0*/  MOV R219, R149 ;  /* 0x0000009500db7202 */ /* 0x000fe40000000f00 */
[--C-:B------:R-:W-:Y:S01]  /*b4c0*/  FFMA.FTZ R92, R249, c[0x0][0x2d0], -R96.reuse ;  /* 0x0000b400f95c7a23 */ /* 0x100fe20000010860 */
[-C--:B------:R-:W-:Y:S03]  /*b4d0*/  HMMA.16816.F32.BF16 R44, R80, R94.reuse, R44 ;  /* 0x0000005e502c723c */ /* 0x080fe6000004182c */
[----:B------:R2:W-:Y:S01]  /*b4e0*/  MUFU.EX2 R159, R88 ;  /* 0x00000058009f7308 */ /* 0x0005e20000000800 */
[----:B------:R-:W-:Y:S02]  /*b4f0*/  MOV R149, R199 ;  /* 0x000000c700957202 */ /* 0x000fe40000000f00 */
[----:B------:R-:W-:Y:S02]  /*b500*/  MOV R249, R129 ;  /* 0x0000008100f97202 */ /* 0x000fe40000000f00 */
[C---:B------:R-:W-:Y:S04]  /*b510*/  HMMA.16816.F32.BF16 R48, R76.reuse, R94, R48 ;  /* 0x0000005e4c30723c */ /* 0x040fe80000041830 */
[----:B-1----:R-:W-:Y:S01]  /*b520*/  FFMA.FTZ R84, R215, c[0x0][0x2d0], -R107 ;  /* 0x0000b400d7547a23 */ /* 0x002fe2000001086b */
[----:B------:R-:W-:Y:S03]  /*b530*/  MOV R215, R151 ;  /* 0x0000009700d77202 */ /* 0x000fe60000000f00 */
[----:B------:R1:W-:Y:S01]  /*b540*/  MUFU.EX2 R202, R84 ;  /* 0x0000005400ca7308 */ /* 0x0003e20000000800 */
[----:B------:R-:W-:Y:S03]  /*b550*/  MOV R151, R135 ;  /* 0x0000008700977202 */ /* 0x000fe60000000f00 */
[----:B------:R-:W-:Y:S02]  /*b560*/  MOV R135, R188 ;  /* 0x000000bc00877202 */ /* 0x000fe40000000f00 */
[----:B------:R-:W-:Y:S01]  /*b570*/  MOV R188, R191 ;  /* 0x000000bf00bc7202 */ /* 0x000fe20000000f00 */
[--C-:B--2---:R-:W-:Y:S01]  /*b580*/  FFMA.FTZ R88, R222, c[0x0][0x2d0], -R3.reuse ;  /* 0x0000b400de587a23 */ /* 0x104fe20000010803 */
[----:B------:R-:W-:Y:S02]  /*b590*/  MOV R222, R148 ;  /* 0x0000009400de7202 */ /* 0x000fe40000000f00 */
[----:B------:R-:W-:Y:S01]  /*b5a0*/  MOV R148, R133 ;  /* 0x0000008500947202 */ /* 0x000fe20000000f00 */
[----:B------:R2:W-:Y:S01]  /*b5b0*/  MUFU.EX2 R152, R88 ;  /* 0x0000005800987308 */ /* 0x0005e20000000800 */
[----:B------:R-:W-:Y:S02]  /*b5c0*/  MOV R133, R190 ;  /* 0x000000be00857202 */ /* 0x000fe40000000f00 */
[----:B------:R-:W-:Y:S02]  /*b5d0*/  MOV R190, R200 ;  /* 0x000000c800be7202 */ /* 0x000fe40000000f00 */
[----:B------:R-:W-:Y:S02]  /*b5e0*/  MOV R161, R148 ;  /* 0x0000009400a17202 */ /* 0x000fe40000000f00 */
[----:B------:R-:W-:Y:S02]  /*b5f0*/  MOV R148, R197 ;  /* 0x000000c500947202 */ /* 0x000fe40000000f00 */
[----:B------:R-:W-:Y:S01]  /*b600*/  MOV R191, R193 ;  /* 0x000000c100bf7202 */ /* 0x000fe20000000f00 */
[----:B------:R3:W-:Y:S01]  /*b610*/  MUFU.EX2 R200, R92 ;  /* 0x0000005c00c87308 */ /* 0x0007e20000000800 */
[----:B-1----:R-:W1:Y:S01]  /*b620*/  LDSM.16.MT88.4 R84, [R226+0x900] ;  /* 0x00090000e254783b */ /* 0x002e620000004200 */
[--C-:B--2---:R-:W-:Y:S01]  /*b630*/  FFMA.FTZ R88, R245, c[0x0][0x2d0], -R3.reuse ;  /* 0x0000b400f5587a23 */ /* 0x104fe20000010803 */
[----:B------:R-:W-:Y:S07]  /*b640*/  MOV R245, R123 ;  /* 0x0000007b00f57202 */ /* 0x000fee0000000f00 */
[----:B------:R2:W4:Y:S01]  /*b650*/  MUFU.EX2 R158, R88 ;  /* 0x00000058009e7308 */ /* 0x0005220000000800 */
[----:B---3--:R-:W-:Y:S01]  /*b660*/  FFMA.FTZ R92, R251, c[0x0][0x2d0], -R3 ;  /* 0x0000b400fb5c7a23 */ /* 0x008fe20000010803 */
[----:B------:R-:W-:Y:S08]  /*b670*/  MOV R251, R131 ;  /* 0x0000008300fb7202 */ /* 0x000ff00000000f00 */
[----:B------:R3:W-:Y:S01]  /*b680*/  MUFU.EX2 R156, R92 ;  /* 0x0000005c009c7308 */ /* 0x0007e20000000800 */
[--C-:B--2---:R-:W-:Y:S01]  /*b690*/  FFMA.FTZ R88, R221, c[0x0][0x2d0], -R96.reuse ;  /* 0x0000b400dd587a23 */ /* 0x104fe20000010860 */
[----:B------:R-:W-:Y:S01]  /*b6a0*/  MOV R221, R128 ;  /* 0x0000008000dd7202 */ /* 0x000fe20000000f00 */
[-C--:B-1----:R-:W-:Y:S07]  /*b6b0*/  HMMA.16816.F32.BF16 R52, R76, R84.reuse, R52 ;  /* 0x000000544c34723c */ /* 0x082fee0000041834 */
[----:B------:R1:W2:Y:S01]  /*b6c0*/  MUFU.EX2 R157, R88 ;  /* 0x00000058009d7308 */ /* 0x0002a20000000800 */
[C---:B------:R-:W-:Y:S04]  /*b6d0*/  HMMA.16816.F32.BF16 R56, R80.reuse, R84, R56 ;  /* 0x000000545038723c */ /* 0x040fe80000041838 */
[----:B---3--:R-:W-:Y:S01]  /*b6e0*/  FFMA.FTZ R92, R150, c[0x0][0x2d0], -R107 ;  /* 0x0000b400965c7a23 */ /* 0x008fe2000001086b */
[----:B------:R-:W-:Y:S02]  /*b6f0*/  MOV R150, R196 ;  /* 0x000000c400967202 */ /* 0x000fe40000000f00 */
[----:B------:R-:W-:Y:S01]  /*b700*/  FFMA.FTZ R84, R252, c[0x0][0x2d0], -R3 ;  /* 0x0000b400fc547a23 */ /* 0x000fe20000010803 */
[-C--:B------:R-:W-:Y:S01]  /*b710*/  HMMA.16816.F32.BF16 R60, R80, R86.reuse, R60 ;  /* 0x00000056503c723c */ /* 0x080fe2000004183c */
[----:B------:R3:W-:Y:S03]  /*b720*/  MUFU.EX2 R162, R92 ;  /* 0x0000005c00a27308 */ /* 0x0007e60000000800 */
[----:B------:R-:W-:Y:S03]  /*b730*/  MOV R252, R130 ;  /* 0x0000008200fc7202 */ /* 0x000fe60000000f00 */
[--C-:B------:R-:W-:Y:S01]  /*b740*/  FFMA.FTZ R80, R223, c[0x0][0x2d0], -R105.reuse ;  /* 0x0000b400df507a23 */ /* 0x100fe20000010869 */
[----:B------:R-:W-:Y:S01]  /*b750*/  HMMA.16816.F32.BF16 R64, R76, R86, R64 ;  /* 0x000000564c40723c */ /* 0x000fe20000041840 */
[----:B-1----:R-:W1:Y:S02]  /*b760*/  LDSM.16.MT88.4 R88, [R224+0x1100] ;  /* 0x00110000e058783b */ /* 0x002e640000004200 */
[----:B------:R2:W-:Y:S01]  /*b770*/  MUFU.EX2 R163, R80 ;  /* 0x0000005000a37308 */ /* 0x0005e20000000800 */
[----:B------:R-:W-:Y:S02]  /*b780*/  F2FP.BF16.PACK_AB R81, R144, R145 ;  /* 0x000000919051723e */ /* 0x000fe400000010ff */
[----:B------:R-:W-:Y:S02]  /*b790*/  F2FP.BF16.PACK_AB R82, R213, R212 ;  /* 0x000000d4d552723e */ /* 0x000fe400000010ff */
[----:B------:R-:W-:Y:S04]  /*b7a0*/  F2FP.BF16.PACK_AB R76, R219, R140 ;  /* 0x0000008cdb4c723e */ /* 0x000fe800000010ff */
[----:B------:R-:W-:Y:S01]  /*b7b0*/  F2FP.BF16.PACK_AB R77, R220, R222 ;  /* 0x000000dedc4d723e */ /* 0x000fe200000010ff */
[----:B------:R4:W1:Y:S01]  /*b7c0*/  MUFU.EX2 R199, R84 ;  /* 0x0000005400c77308 */ /* 0x0008620000000800 */
[----:B------:R-:W-:Y:S02]  /*b7d0*/  F2FP.BF16.PACK_AB R78, R218, R215 ;  /* 0x000000d7da4e723e */ /* 0x000fe400000010ff */
[----:B------:R-:W-:Y:S01]  /*b7e0*/  F2FP.BF16.PACK_AB R79, R217, R214 ;  /* 0x000000d6d94f723e */ /* 0x000fe200000010ff */
[----:B---3--:R-:W-:Y:S01]  /*b7f0*/  LDSM.16.MT88.4 R92, [R225+0x1100] ;  /* 0x00110000e15c783b */ /* 0x008fe20000004200 */
[----:B------:R-:W-:Y:S01]  /*b800*/  F2FP.BF16.PACK_AB R83, R216, R211 ;  /* 0x000000d3d853723e */ /* 0x000fe200000010ff */
[----:B--2---:R-:W-:Y:S04]  /*b810*/  FFMA.FTZ R80, R248, c[0x0][0x2d0], -R105 ;  /* 0x0000b400f8507a23 */ /* 0x004fe80000010869 */
[----:B------:R2:W-:Y:S02]  /*b820*/  MUFU.EX2 R198, R80 ;  /* 0x0000005000c67308 */ /* 0x0005e40000000800 */
[----:B----4-:R-:W3:Y:S01]  /*b830*/  LDSM.16.MT88.4 R84, [R227+0x1100] ;  /* 0x00110000e354783b */ /* 0x010ee20000004200 */
[-C--:B-1----:R-:W-:Y:S03]  /*b840*/  HMMA.16816.F32.BF16 R4, R76, R88.reuse, R4 ;  /* 0x000000584c04723c */ /* 0x082fe60000041804 */
[----:B--2---:R-:W-:Y:S07]  /*b850*/  F2FP.BF16.PACK_AB R80, R146, R147 ;  /* 0x000000939250723e */ /* 0x004fee00000010ff */
[C---:B------:R-:W-:Y:S07]  /*b860*/  HMMA.16816.F32.BF16 R8, R80.reuse, R88, R8 ;  /* 0x000000585008723c */ /* 0x040fee0000041808 */
[----:B------:R-:W-:Y:S01]  /*b870*/  FFMA.FTZ R88, R149, c[0x0][0x2d0], -R107 ;  /* 0x0000b40095587a23 */ /* 0x000fe2000001086b */
[-C--:B------:R-:W-:Y:S03]  /*b880*/  HMMA.16816.F32.BF16 R12, R80, R90.reuse, R12 ;  /* 0x0000005a500c723c */ /* 0x080fe6000004180c */
[----:B------:R1:W-:Y:S01]  /*b890*/  MUFU.EX2 R197, R88 ;  /* 0x0000005800c57308 */ /* 0x0003e20000000800 */
[----:B------:R-:W-:Y:S04]  /*b8a0*/  MOV R149, R194 ;  /* 0x000000c200957202 */ /* 0x000fe80000000f00 */
[C---:B------:R-:W-:Y:S08]  /*b8b0*/  HMMA.16816.F32.BF16 R16, R76.reuse, R90, R16 ;  /* 0x0000005a4c10723c */ /* 0x040ff00000041810 */
[-C--:B---3--:R-:W-:Y:S08]  /*b8c0*/  HMMA.16816.F32.BF16 R20, R76, R84.reuse, R20 ;  /* 0x000000544c14723c */ /* 0x088ff00000041814 */
[C---:B------:R-:W-:Y:S04]  /*b8d0*/  HMMA.16816.F32.BF16 R24, R80.reuse, R84, R24 ;  /* 0x000000545018723c */ /* 0x040fe80000041818 */
[----:B-1----:R-:W-:Y:S03]  /*b8e0*/  FFMA.FTZ R88, R246, c[0x0][0x2d0], -R105 ;  /* 0x0000b400f6587a23 */ /* 0x002fe60000010869 */
[----:B------:R-:W-:Y:S01]  /*b8f0*/  FFMA.FTZ R84, R250, c[0x0][0x2d0], -R107 ;  /* 0x0000b400fa547a23 */ /* 0x000fe2000001086b */
[-C--:B------:R-:W-:Y:S01]  /*b900*/  HMMA.16816.F32.BF16 R28, R80, R86.reuse, R28 ;  /* 0x00000056501c723c */ /* 0x080fe2000004181c */
[----:B------:R1:W-:Y:S07]  /*b910*/  MUFU.EX2 R196, R88 ;  /* 0x0000005800c47308 */ /* 0x0003ee0000000800 */
[C---:B------:R-:W-:Y:S03]  /*b920*/  HMMA.16816.F32.BF16 R32, R76.reuse, R86, R32 ;  /* 0x000000564c20723c */ /* 0x040fe60000041820 */
[----:B------:R2:W-:Y:S05]  /*b930*/  MUFU.EX2 R193, R84 ;  /* 0x0000005400c17308 */ /* 0x0005ea0000000800 */
[-C--:B------:R-:W-:Y:S08]  /*b940*/  HMMA.16816.F32.BF16 R36, R76, R92.reuse, R36 ;  /* 0x0000005c4c24723c */ /* 0x080ff00000041824 */
[C---:B------:R-:W-:Y:S04]  /*b950*/  HMMA.16816.F32.BF16 R40, R80.reuse, R92, R40 ;  /* 0x0000005c5028723c */ /* 0x040fe80000041828 */
[----:B-1----:R-:W-:Y:S03]  /*b960*/  FFMA.FTZ R88, R244, c[0x0][0x2d0], -R105 ;  /* 0x0000b400f4587a23 */ /* 0x002fe60000010869 */
[--C-:B------:R-:W-:Y:S01]  /*b970*/  FFMA.FTZ R92, R148, c[0x0][0x2d0], -R96.reuse ;  /* 0x0000b400945c7a23 */ /* 0x100fe20000010860 */
[-C--:B------:R-:W-:Y:S01]  /*b980*/  HMMA.16816.F32.BF16 R44, R80, R94.reuse, R44 ;  /* 0x0000005e502c723c */ /* 0x080fe2000004182c */
[----:B------:R1:W-:Y:S03]  /*b990*/  MUFU.EX2 R195, R88 ;  /* 0x0000005800c37308 */ /* 0x0003e60000000800 */
[--C-:B--2---:R-:W-:Y:S01]  /*b9a0*/  FFMA.FTZ R84, R161, c[0x0][0x2d0], -R96.reuse ;  /* 0x0000b400a1547a23 */ /* 0x104fe20000010860 */
[----:B------:R-:W-:Y:S03]  /*b9b0*/  MOV R148, R189 ;  /* 0x000000bd00947202 */ /* 0x000fe60000000f00 */
[C---:B------:R-:W-:Y:S03]  /*b9c0*/  HMMA.16816.F32.BF16 R48, R76.reuse, R94, R48 ;  /* 0x0000005e4c30723c */ /* 0x040fe60000041830 */
[----:B------:R2:W-:Y:S10]  /*b9d0*/  MUFU.EX2 R161, R84 ;  /* 0x0000005400a17308 */ /* 0x0005f40000000800 */
[----:B------:R3:W-:Y:S01]  /*b9e0*/  MUFU.EX2 R189, R92 ;  /* 0x0000005c00bd7308 */ /* 0x0007e20000000800 */
[----:B-1----:R-:W-:Y:S09]  /*b9f0*/  FFMA.FTZ R88, R247, c[0x0][0x2d0], -R107 ;  /* 0x0000b400f7587a23 */ /* 0x002ff2000001086b */
[----:B------:R1:W-:Y:S01]  /*ba00*/  MUFU.EX2 R194, R88 ;  /* 0x0000005800c27308 */ /* 0x0003e20000000800 */
[--C-:B--2---:R-:W-:Y:S01]  /*ba10*/  FFMA.FTZ R84, R150, c[0x0][0x2d0], -R96.reuse ;  /* 0x0000b40096547a23 */ /* 0x104fe20000010860 */
[----:B------:R-:W-:Y:S02]  /*ba20*/  MOV R150, R186 ;  /* 0x000000ba00967202 */ /* 0x000fe40000000f00 */
[----:B------:R-:W-:Y:S06]  /*ba30*/  MOV R186, R192 ;  /* 0x000000c000ba7202 */ /* 0x000fec0000000f00 */
[----:B------:R2:W-:Y:S01]  /*ba40*/  MUFU.EX2 R192, R84 ;  /* 0x0000005400c07308 */ /* 0x0005e20000000800 */
[--C-:B---3--:R-:W-:Y:S01]  /*ba50*/  FFMA.FTZ R92, R134, c[0x0][0x2d0], -R96.reuse ;  /* 0x0000b400865c7a23 */ /* 0x108fe20000010860 */
[----:B------:R-:W-:Y:S08]  /*ba60*/  MOV R134, R190 ;  /* 0x000000be00867202 */ /* 0x000ff00000000f00 */
[----:B------:R3:W-:Y:S01]  /*ba70*/  MUFU.EX2 R190, R92 ;  /* 0x0000005c00be7308 */ /* 0x0007e20000000800 */
[----:B-1----:R-:W1:Y:S01]  /*ba80*/  LDSM.16.MT88.4 R88, [R226+0x1100] ;  /* 0x00110000e258783b */ /* 0x002e620000004200 */
[----:B--2---:R-:W-:Y:S08]  /*ba90*/  FFMA.FTZ R84, R160, c[0x0][0x2d0], -R3 ;  /* 0x0000b400a0547a23 */ /* 0x004ff00000010803 */
[----:B------:R2:W-:Y:S01]  /*baa0*/  MUFU.EX2 R160, R84 ;  /* 0x0000005400a07308 */ /* 0x0005e20000000800 */
[----:B---3--:R-:W-:Y:S01]  /*bab0*/  FFMA.FTZ R92, R148, c[0x0][0x2d0], -R105 ;  /* 0x0000b400945c7a23 */ /* 0x008fe20000010869 */
[----:B------:R-:W-:Y:S02]  /*bac0*/  MOV R148, R133 ;  /* 0x0000008500947202 */ /* 0x000fe40000000f00 */
[----:B------:R-:W-:Y:S02]  /*bad0*/  MOV R133, R132 ;  /* 0x0000008400857202 */ /* 0x000fe40000000f00 */
[----:B------:R-:W-:Y:S02]  /*bae0*/  MOV R132, R184 ;  /* 0x000000b800847202 */ /* 0x000fe40000000f00 */
[----:B------:R-:W-:Y:S02]  /*baf0*/  MOV R166, R133 ;  /* 0x0000008500a67202 */ /* 0x000fe40000000f00 */
[----:B------:R-:W-:Y:S01]  /*bb00*/  MOV R133, R117 ;  /* 0x0000007500857202 */ /* 0x000fe20000000f00 */
[--C-:B--2---:R-:W-:Y:S01]  /*bb10*/  FFMA.FTZ R84, R191, c[0x0][0x2d0], -R3.reuse ;  /* 0x0000b400bf547a23 */ /* 0x104fe20000010803 */
[-C--:B-1----:R-:W-:Y:S03]  /*bb20*/  HMMA.16816.F32.BF16 R52, R76, R88.reuse, R52 ;  /* 0x000000584c34723c */ /* 0x082fe60000041834 */
[----:B------:R1:W-:Y:S05]  /*bb30*/  MUFU.EX2 R191, R84 ;  /* 0x0000005400bf7308 */ /* 0x0003ea0000000800 */
[C---:B------:R-:W-:Y:S07]  /*bb40*/  HMMA.16816.F32.BF16 R56, R80.reuse, R88, R56 ;  /* 0x000000585038723c */ /* 0x040fee0000041838 */
[----:B------:R-:W-:Y:S01]  /*bb50*/  FFMA.FTZ R88, R151, c[0x0][0x2d0], -R3 ;  /* 0x0000b40097587a23 */ /* 0x000fe20000010803 */
[-C--:B------:R-:W-:Y:S03]  /*bb60*/  HMMA.16816.F32.BF16 R60, R80, R90.reuse, R60 ;  /* 0x0000005a503c723c */ /* 0x080fe6000004183c */
[----:B------:R2:W-:Y:S01]  /*bb70*/  MUFU.EX2 R171, R88 ;  /* 0x0000005800ab7308 */ /* 0x0005e20000000800 */
[----:B------:R-:W-:Y:S01]  /*bb80*/  MOV R151, R104 ;  /* 0x0000006800977202 */ /* 0x000fe20000000f00 */
[----:B------:R-:W-:Y:S02]  /*bb90*/  FFMA.FTZ R104, R112, c[0x0][0x2d0], -R105 ;  /* 0x0000b40070687a23 */ /* 0x000fe40000010869 */
[----:B------:R-:W-:Y:S01]  /*bba0*/  FFMA.FTZ R80, R150, c[0x0][0x2d0], -R3 ;  /* 0x0000b40096507a23 */ /* 0x000fe20000010803 */
[----:B------:R-:W-:Y:S01]  /*bbb0*/  HMMA.16816.F32.BF16 R64, R76, R90, R64 ;  /* 0x0000005a4c40723c */ /* 0x000fe20000041840 */
[----:B-1----:R-:W1:Y:S03]  /*bbc0*/  LDSM.16.MT88.4 R84, [R224+0x1900] ;  /* 0x00190000e054783b */ /* 0x002e660000004200 */
[----:B------:R-:W-:Y:S01]  /*bbd0*/  F2FP.BF16.PACK_AB R81, R158, R152 ;  /* 0x000000989e51723e */ /* 0x000fe200000010ff */
[----:B------:R3:W-:Y:S01]  /*bbe0*/  MUFU.EX2 R170, R80 ;  /* 0x0000005000aa7308 */ /* 0x0007e20000000800 */
[----:B------:R-:W-:Y:S01]  /*bbf0*/  F2FP.BF16.PACK_AB R82, R200, R157 ;  /* 0x0000009dc852723e */ /* 0x000fe200000010ff */
[--C-:B------:R-:W-:Y:S01]  /*bc00*/  FFMA.FTZ R112, R204, c[0x0][0x2d0], -R96.reuse ;  /* 0x0000b400cc707a23 */ /* 0x100fe20000010860 */
[----:B------:R-:W-:Y:S04]  /*bc10*/  F2FP.BF16.PACK_AB R76, R209, R210 ;  /* 0x000000d2d14c723e */ /* 0x000fe800000010ff */
[----:B------:R-:W-:Y:S02]  /*bc20*/  F2FP.BF16.PACK_AB R77, R154, R155 ;  /* 0x0000009b9a4d723e */ /* 0x000fe400000010ff */
[----:B------:R-:W-:Y:S01]  /*bc30*/  F2FP.BF16.PACK_AB R78, R203, R208 ;  /* 0x000000d0cb4e723e */ /* 0x000fe200000010ff */
[----:B------:R-:W-:Y:S01]  /*bc40*/  MUFU.EX2 R104, R104 ;  /* 0x0000006800687308 */ /* 0x000fe20000000800 */
[----:B------:R-:W-:Y:S02]  /*bc50*/  F2FP.BF16.PACK_AB R79, R202, R201 ;  /* 0x000000c9ca4f723e */ /* 0x000fe400000010ff */
[----:B------:R-:W-:Y:S01]  /*bc60*/  MOV R150, R135 ;  /* 0x0000008700967202 */ /* 0x000fe20000000f00 */
[----:B--2---:R-:W2:Y:S01]  /*bc70*/  LDSM.16.MT88.4 R88, [R227+0x1900] ;  /* 0x00190000e358783b */ /* 0x004ea20000004200 */
[----:B------:R-:W-:Y:S02]  /*bc80*/  F2FP.BF16.PACK_AB R83, R199, R156 ;  /* 0x0000009cc753723e */ /* 0x000fe400000010ff */
[----:B------:R-:W-:Y:S03]  /*bc90*/  MOV R135, R187 ;  /* 0x000000bb00877202 */ /* 0x000fe60000000f00 */
[----:B------:R-:W-:Y:S01]  /*bca0*/  MUFU.EX2 R112, R112 ;  /* 0x0000007000707308 */ /* 0x000fe20000000800 */
[----:B---3--:R-:W-:Y:S01]  /*bcb0*/  FFMA.FTZ R80, R149, c[0x0][0x2d0], -R105 ;  /* 0x0000b40095507a23 */ /* 0x008fe20000010869 */
[----:B------:R-:W-:Y:S08]  /*bcc0*/  MOV R149, R188 ;  /* 0x000000bc00957202 */ /* 0x000ff00000000f00 */
[----:B------:R3:W-:Y:S01]  /*bcd0*/  MUFU.EX2 R169, R80 ;  /* 0x0000005000a97308 */ /* 0x0007e20000000800 */
[-C--:B-1----:R-:W-:Y:S09]  /*bce0*/  HMMA.16816.F32.BF16 R4, R76, R84.reuse, R4 ;  /* 0x000000544c04723c */ /* 0x082ff20000041804 */
[----:B------:R1:W-:Y:S03]  /*bcf0*/  MUFU.EX2 R188, R92 ;  /* 0x0000005c00bc7308 */ /* 0x0003e60000000800 */
[----:B---3--:R-:W-:Y:S07]  /*bd00*/  F2FP.BF16.PACK_AB R80, R159, R153 ;  /* 0x000000999f50723e */ /* 0x008fee00000010ff */
[C---:B------:R-:W-:Y:S01]  /*bd10*/  HMMA.16816.F32.BF16 R8, R80.reuse, R84, R8 ;  /* 0x000000545008723c */ /* 0x040fe20000041808 */
[----:B-1----:R-:W1:Y:S06]  /*bd20*/  LDSM.16.MT88.4 R92, [R225+0x1900] ;  /* 0x00190000e15c783b */ /* 0x002e6c0000004200 */
[--C-:B------:R-:W-:Y:S01]  /*bd30*/  FFMA.FTZ R84, R134, c[0x0][0x2d0], -R107.reuse ;  /* 0x0000b40086547a23 */ /* 0x100fe2000001086b */
[-C--:B------:R-:W-:Y:S03]  /*bd40*/  HMMA.16816.F32.BF16 R12, R80, R86.reuse, R12 ;  /* 0x00000056500c723c */ /* 0x080fe6000004180c */
[----:B------:R3:W-:Y:S01]  /*bd50*/  MUFU.EX2 R168, R84 ;  /* 0x0000005400a87308 */ /* 0x0007e20000000800 */
[----:B------:R-:W-:Y:S02]  /*bd60*/  MOV R134, R122 ;  /* 0x0000007a00867202 */ /* 0x000fe40000000f00 */
[----:B------:R-:W-:Y:S02]  /*bd70*/  MOV R122, R185 ;  /* 0x000000b9007a7202 */ /* 0x000fe40000000f00 */
[C---:B------:R-:W-:Y:S04]  /*bd80*/  HMMA.16816.F32.BF16 R16, R76.reuse, R86, R16 ;  /* 0x000000564c10723c */ /* 0x040fe80000041810 */
[----:B------:R-:W-:Y:S04]  /*bd90*/  MOV R167, R134 ;  /* 0x0000008600a77202 */ /* 0x000fe80000000f00 */
[-C--:B--2---:R-:W-:Y:S08]  /*bda0*/  HMMA.16816.F32.BF16 R20, R76, R88.reuse, R20 ;  /* 0x000000584c14723c */ /* 0x084ff00000041814 */
[C---:B------:R-:W-:Y:S04]  /*bdb0*/  HMMA.16816.F32.BF16 R24, R80.reuse, R88, R24 ;  /* 0x000000585018723c */ /* 0x040fe80000041818 */
[--C-:B---3--:R-:W-:Y:S02]  /*bdc0*/  FFMA.FTZ R84, R234, c[0x0][0x2d0], -R107.reuse ;  /* 0x0000b400ea547a23 */ /* 0x108fe4000001086b */
[----:B------:R2:W5:Y:S01]  /*bdd0*/  LDL.LU R234, [R1+0x44] ;  /* 0x0000440001ea7983 */ /* 0x0005620000300800 */
[----:B------:R-:W-:Y:S01]  /*bde0*/  FFMA.FTZ R88, R98, c[0x0][0x2d0], -R107 ;  /* 0x0000b40062587a23 */ /* 0x000fe2000001086b */
[-C--:B------:R-:W-:Y:S01]  /*bdf0*/  HMMA.16816.F32.BF16 R28, R80, R90.reuse, R28 ;  /* 0x0000005a501c723c */ /* 0x080fe2000004181c */
[----:B------:R3:W-:Y:S01]  /*be00*/  MUFU.EX2 R187, R84 ;  /* 0x0000005400bb7308 */ /* 0x0007e20000000800 */
[----:B------:R-:W4:Y:S06]  /*be10*/  LDL.LU R164, [R1+0x14] ;  /* 0x0000140001a47983 */ /* 0x000f2c0000300800 */
[C---:B------:R-:W-:Y:S03]  /*be20*/  HMMA.16816.F32.BF16 R32, R76.reuse, R90, R32 ;  /* 0x0000005a4c20723c */ /* 0x040fe60000041820 */
[----:B------:R2:W-:Y:S05]  /*be30*/  MUFU.EX2 R185, R88 ;  /* 0x0000005800b97308 */ /* 0x0005ea0000000800 */
[-C--:B-1----:R-:W-:Y:S08]  /*be40*/  HMMA.16816.F32.BF16 R36, R76, R92.reuse, R36 ;  /* 0x0000005c4c24723c */ /* 0x082ff00000041824 */
[C---:B------:R-:W-:Y:S04]  /*be50*/  HMMA.16816.F32.BF16 R40, R80.reuse, R92, R40 ;  /* 0x0000005c5028723c */ /* 0x040fe80000041828 */
[----:B---3--:R-:W-:Y:S03]  /*be60*/  FFMA.FTZ R84, R186, c[0x0][0x2d0], -R105 ;  /* 0x0000b400ba547a23 */ /* 0x008fe60000010869 */
[--C-:B------:R-:W-:Y:S01]  /*be70*/  FFMA.FTZ R92, R135, c[0x0][0x2d0], -R96.reuse ;  /* 0x0000b400875c7a23 */ /* 0x100fe20000010860 */
[-C--:B------:R-:W-:Y:S01]  /*be80*/  HMMA.16816.F32.BF16 R44, R80, R94.reuse, R44 ;  /* 0x0000005e502c723c */ /* 0x080fe2000004182c */
[----:B------:R1:W-:Y:S03]  /*be90*/  MUFU.EX2 R175, R84 ;  /* 0x0000005400af7308 */ /* 0x0003e60000000800 */
[--C-:B--2---:R-:W-:Y:S01]  /*bea0*/  FFMA.FTZ R88, R99, c[0x0][0x2d0], -R107.reuse ;  /* 0x0000b40063587a23 */ /* 0x104fe2000001086b */
[----:B------:R-:W-:Y:S01]  /*beb0*/  MOV R135, R116 ;  /* 0x0000007400877202 */ /* 0x000fe20000000f00 */
[----:B------:R-:W-:Y:S02]  /*bec0*/  FFMA.FTZ R107, R115, c[0x0][0x2d0], -R107 ;  /* 0x0000b400736b7a23 */ /* 0x000fe4000001086b */
[C---:B------:R-:W-:Y:S03]  /*bed0*/  HMMA.16816.F32.BF16 R48, R76.reuse, R94, R48 ;  /* 0x0000005e4c30723c */ /* 0x040fe60000041830 */
[----:B------:R2:W-:Y:S10]  /*bee0*/  MUFU.EX2 R184, R88 ;  /* 0x0000005800b87308 */ /* 0x0005f40000000800 */
[----:B------:R3:W-:Y:S01]  /*bef0*/  MUFU.EX2 R117, R92 ;  /* 0x0000005c00757308 */ /* 0x0007e20000000800 */
[--C-:B-1----:R-:W-:Y:S02]  /*bf00*/  FFMA.FTZ R84, R97, c[0x0][0x2d0], -R105.reuse ;  /* 0x0000b40061547a23 */ /* 0x102fe40000010869 */
[----:B------:R-:W-:Y:S02]  /*bf10*/  FFMA.FTZ R105, R113, c[0x0][0x2d0], -R105 ;  /* 0x0000b40071697a23 */ /* 0x000fe40000010869 */
[--C-:B------:R-:W-:Y:S05]  /*bf20*/  FFMA.FTZ R113, R109, c[0x0][0x2d0], -R96.reuse ;  /* 0x0000b4006d717a23 */ /* 0x100fea0000010860 */
[----:B------:R1:W-:Y:S01]  /*bf30*/  MUFU.EX2 R186, R84 ;  /* 0x0000005400ba7308 */ /* 0x0003e20000000800 */
[--C-:B------:R-:W-:Y:S02]  /*bf40*/  FFMA.FTZ R109, R111, c[0x0][0x2d0], -R3.reuse ;  /* 0x0000b4006f6d7a23 */ /* 0x100fe40000010803 */
[--C-:B------:R-:W-:Y:S02]  /*bf50*/  FFMA.FTZ R111, R207, c[0x0][0x2d0], -R3.reuse ;  /* 0x0000b400cf6f7a23 */ /* 0x100fe40000010803 */
[--C-:B--2---:R-:W-:Y:S02]  /*bf60*/  FFMA.FTZ R88, R150, c[0x0][0x2d0], -R96.reuse ;  /* 0x0000b40096587a23 */ /* 0x104fe40000010860 */
[----:B------:R-:W2:Y:S03]  /*bf70*/  LDL.LU R150, [R1+0x18] ;  /* 0x0000180001967983 */ /* 0x000ea60000300800 */
[----:B------:R1:W-:Y:S01]  /*bf80*/  MUFU.EX2 R174, R88 ;  /* 0x0000005800ae7308 */ /* 0x0003e20000000800 */
[----:B---3--:R-:W-:Y:S09]  /*bf90*/  LDSM.16.MT88.4 R92, [R227+0x2100] ;  /* 0x00210000e35c783b */ /* 0x008ff20000004200 */
[----:B------:R-:W3:Y:S01]  /*bfa0*/  MUFU.EX2 R105, R105 ;  /* 0x0000006900697308 */ /* 0x000ee20000000800 */
[----:B-1----:R-:W1:Y:S09]  /*bfb0*/  LDSM.16.MT88.4 R84, [R226+0x1900] ;  /* 0x00190000e254783b */ /* 0x002e720000004200 */
[----:B------:R-:W1:Y:S01]  /*bfc0*/  MUFU.EX2 R107, R107 ;  /* 0x0000006b006b7308 */ /* 0x000e620000000800 */
[--C-:B------:R-:W-:Y:S01]  /*bfd0*/  FFMA.FTZ R88, R149, c[0x0][0x2d0], -R96.reuse ;  /* 0x0000b40095587a23 */ /* 0x100fe20000010860 */
[----:B------:R-:W-:Y:S01]  /*bfe0*/  MOV R149, R110 ;  /* 0x0000006e00957202 */ /* 0x000fe20000000f00 */
[--C-:B------:R-:W-:Y:S07]  /*bff0*/  FFMA.FTZ R110, R205, c[0x0][0x2d0], -R96.reuse ;  /* 0x0000b400cd6e7a23 */ /* 0x100fee0000010860 */
[----:B------:R1:W-:Y:S01]  /*c000*/  MUFU.EX2 R173, R88 ;  /* 0x0000005800ad7308 */ /* 0x0003e20000000800 */
[----:B---3--:R-:W-:Y:S09]  /*c010*/  F2FP.BF16.PACK_AB R182, R105, R104 ;  /* 0x0000006869b6723e */ /* 0x008ff200000010ff */
[----:B------:R-:W3:Y:S01]  /*c020*/  MUFU.EX2 R113, R113 ;  /* 0x0000007100717308 */ /* 0x000ee20000000800 */
[----:B-1----:R-:W-:Y:S09]  /*c030*/  F2FP.BF16.PACK_AB R183, R107, R106 ;  /* 0x0000006a6bb7723e */ /* 0x002ff200000010ff */
[----:B------:R-:W-:Y:S01]  /*c040*/  MUFU.EX2 R110, R110 ;  /* 0x0000006e006e7308 */ /* 0x000fe20000000800 */
[-C--:B------:R-:W-:Y:S03]  /*c050*/  HMMA.16816.F32.BF16 R52, R76, R84.reuse, R52 ;  /* 0x000000544c34723c */ /* 0x080fe60000041834 */
[--C-:B------:R-:W-:Y:S02]  /*c060*/  FFMA.FTZ R88, R148, c[0x0][0x2d0], -R3.reuse ;  /* 0x0000b40094587a23 */ /* 0x100fe40000010803 */
[----:B------:R-:W2:Y:S04]  /*c070*/  LDL.LU R148, [R1+0x20] ;  /* 0x0000200001947983 */ /* 0x000ea80000300800 */
[----:B------:R-:W-:Y:S01]  /*c080*/  MUFU.EX2 R109, R109 ;  /* 0x0000006d006d7308 */ /* 0x000fe20000000800 */
[C---:B------:R-:W-:Y:S01]  /*c090*/  HMMA.16816.F32.BF16 R56, R80.reuse, R84, R56 ;  /* 0x000000545038723c */ /* 0x040fe20000041838 */
[----:B------:R-:W2:Y:S03]  /*c0a0*/  LDL.LU R134, [R1+0x1c] ;  /* 0x00001c0001867983 */ /* 0x000ea60000300800 */
[----:B---3--:R-:W-:Y:S03]  /*c0b0*/  F2FP.BF16.PACK_AB R178, R113, R112 ;  /* 0x0000007071b2723e */ /* 0x008fe600000010ff */
[--C-:B------:R-:W-:Y:S01]  /*c0c0*/  FFMA.FTZ R84, R108, c[0x0][0x2d0], -R96.reuse ;  /* 0x0000b4006c547a23 */ /* 0x100fe20000010860 */
[-C--:B------:R-:W-:Y:S01]  /*c0d0*/  HMMA.16816.F32.BF16 R60, R80, R86.reuse, R60 ;  /* 0x00000056503c723c */ /* 0x080fe2000004183c */
[----:B------:R1:W-:Y:S03]  /*c0e0*/  MUFU.EX2 R172, R88 ;  /* 0x0000005800ac7308 */ /* 0x0003e60000000800 */
[----:B------:R-:W-:Y:S02]  /*c0f0*/  FFMA.FTZ R108, R206, c[0x0][0x2d0], -R96 ;  /* 0x0000b400ce6c7a23 */ /* 0x000fe40000010860 */
[----:B------:R-:W-:Y:S01]  /*c100*/  LDSM.16.MT88.4 R96, [R225+0x2100] ;  /* 0x00210000e160783b */ /* 0x000fe20000004200 */
[--C-:B------:R-:W-:Y:S01]  /*c110*/  FFMA.FTZ R80, R167, c[0x0][0x2d0], -R3.reuse ;  /* 0x0000b400a7507a23 */ /* 0x100fe20000010803 */
[----:B------:R-:W-:Y:S03]  /*c120*/  HMMA.16816.F32.BF16 R64, R76, R86, R64 ;  /* 0x000000564c40723c */ /* 0x000fe60000041840 */
[----:B------:R3:W-:Y:S01]  /*c130*/  MUFU.EX2 R115, R80 ;  /* 0x0000005000737308 */ /* 0x0007e20000000800 */
[--C-:B------:R-:W-:Y:S01]  /*c140*/  FFMA.FTZ R81, R166, c[0x0][0x2d0], -R3.reuse ;  /* 0x0000b400a6517a23 */ /* 0x100fe20000010803 */
[----:B------:R-:W-:Y:S02]  /*c150*/  F2FP.BF16.PACK_AB R82, R190, R189 ;  /* 0x000000bdbe52723e */ /* 0x000fe400000010ff */
[----:B------:R-:W-:Y:S02]  /*c160*/  F2FP.BF16.PACK_AB R76, R198, R163 ;  /* 0x000000a3c64c723e */ /* 0x000fe400000010ff */
[----:B------:R-:W-:Y:S03]  /*c170*/  F2FP.BF16.PACK_AB R77, R197, R162 ;  /* 0x000000a2c54d723e */ /* 0x000fe600000010ff */
[----:B------:R-:W-:Y:S01]  /*c180*/  F2FP.BF16.PACK_AB R78, R195, R196 ;  /* 0x000000c4c34e723e */ /* 0x000fe200000010ff */
[----:B------:R3:W-:Y:S01]  /*c190*/  MUFU.EX2 R114, R81 ;  /* 0x0000005100727308 */ /* 0x0007e20000000800 */
[----:B------:R-:W-:Y:S02]  /*c1a0*/  F2FP.BF16.PACK_AB R79, R193, R194 ;  /* 0x000000c2c14f723e */ /* 0x000fe400000010ff */
[----:B------:R-:W-:Y:S01]  /*c1b0*/  F2FP.BF16.PACK_AB R83, R170, R171 ;  /* 0x000000abaa53723e */ /* 0x000fe200000010ff */
[--C-:B-1----:R-:W-:Y:S02]  /*c1c0*/  FFMA.FTZ R88, R118, c[0x0][0x2d0], -R3.reuse ;  /* 0x0000b40076587a23 */ /* 0x102fe40000010803 */
[----:B------:R-:W-:Y:S04]  /*c1d0*/  FFMA.FTZ R3, R74, c[0x0][0x2d0], -R3 ;  /* 0x0000b4004a037a23 */ /* 0x000fe80000010803 */
[----:B------:R1:W-:Y:S01]  /*c1e0*/  MUFU.EX2 R118, R88 ;  /* 0x0000005800767308 */ /* 0x0003e20000000800 */
[----:B---3--:R-:W-:Y:S09]  /*c1f0*/  F2FP.BF16.PACK_AB R80, R192, R161 ;  /* 0x000000a1c050723e */ /* 0x008ff200000010ff */
[----:B------:R3:W-:Y:S01]  /*c200*/  MUFU.EX2 R116, R84 ;  /* 0x0000005400747308 */ /* 0x0007e20000000800 */
[----:B------:R-:W-:Y:S09]  /*c210*/  F2FP.BF16.PACK_AB R81, R191, R160 ;  /* 0x000000a0bf51723e */ /* 0x000ff200000010ff */
[----:B------:R-:W3:Y:S01]  /*c220*/  MUFU.EX2 R108, R108 ;  /* 0x0000006c006c7308 */ /* 0x000ee20000000800 */
[----:B-1----:R-:W1:Y:S09]  /*c230*/  LDSM.16.MT88.4 R88, [R224+0x2100] ;  /* 0x00210000e058783b */ /* 0x002e720000004200 */
[----:B------:R-:W1:Y:S01]  /*c240*/  MUFU.EX2 R111, R111 ;  /* 0x0000006f006f7308 */ /* 0x000e620000000800 */
[----:B---3--:R-:W3:Y:S01]  /*c250*/  LDSM.16.MT88.4 R84, [R226+0x2100] ;  /* 0x00210000e254783b */ /* 0x008ee20000004200 */
[----:B------:R-:W-:Y:S02]  /*c260*/  F2FP.BF16.PACK_AB R176, R110, R108 ;  /* 0x0000006c6eb0723e */ /* 0x000fe400000010ff */
[----:B-1----:R-:W-:Y:S01]  /*c270*/  F2FP.BF16.PACK_AB R177, R111, R109 ;  /* 0x0000006d6fb1723e */ /* 0x002fe200000010ff */
[-C--:B------:R-:W-:Y:S08]  /*c280*/  HMMA.16816.F32.BF16 R4, R76, R88.reuse, R4 ;  /* 0x000000584c04723c */ /* 0x080ff00000041804 */
[C---:B------:R-:W-:Y:S08]  /*c290*/  HMMA.16816.F32.BF16 R8, R80.reuse, R88, R8 ;  /* 0x000000585008723c */ /* 0x040ff00000041808 */
[-C--:B------:R-:W-:Y:S08]  /*c2a0*/  HMMA.16816.F32.BF16 R12, R80, R90.reuse, R12 ;  /* 0x0000005a500c723c */ /* 0x080ff0000004180c */
[C---:B------:R-:W-:Y:S01]  /*c2b0*/  HMMA.16816.F32.BF16 R16, R76.reuse, R90, R16 ;  /* 0x0000005a4c10723c */ /* 0x040fe20000041810 */
[----:B------:R-:W1:Y:S07]  /*c2c0*/  LDSM.16.MT88.4 R88, [R224+0x2900] ;  /* 0x00290000e058783b */ /* 0x000e6e0000004200 */
[-C--:B------:R-:W-:Y:S08]  /*c2d0*/  HMMA.16816.F32.BF16 R20, R76, R92.reuse, R20 ;  /* 0x0000005c4c14723c */ /* 0x080ff00000041814 */
[C---:B------:R-:W-:Y:S08]  /*c2e0*/  HMMA.16816.F32.BF16 R24, R80.reuse, R92, R24 ;  /* 0x0000005c5018723c */ /* 0x040ff00000041818 */
[-C--:B------:R-:W-:Y:S08]  /*c2f0*/  HMMA.16816.F32.BF16 R28, R80, R94.reuse, R28 ;  /* 0x0000005e501c723c */ /* 0x080ff0000004181c */
[C---:B------:R-:W-:Y:S01]  /*c300*/  HMMA.16816.F32.BF16 R32, R76.reuse, R94, R32 ;  /* 0x0000005e4c20723c */ /* 0x040fe20000041820 */
[----:B------:R-:W1:Y:S07]  /*c310*/  LDSM.16.MT88.4 R92, [R227+0x2900] ;  /* 0x00290000e35c783b */ /* 0x000e6e0000004200 */
[-C--:B------:R-:W-:Y:S04]  /*c320*/  HMMA.16816.F32.BF16 R36, R76, R96.reuse, R36 ;  /* 0x000000604c24723c */ /* 0x080fe80000041824 */
[----:B----4-:R-:W-:Y:S02]  /*c330*/  FFMA.FTZ R74, R70, R164, R165 ;  /* 0x000000a4464a7223 */ /* 0x010fe400000100a5 */
[----:B------:R-:W-:Y:S02]  /*c340*/  LDSM.16.MT88.4 R164, [R225+0x3100] ;  /* 0x00310000e1a4783b */ /* 0x000fe40000004200 */
[C---:B------:R-:W-:Y:S08]  /*c350*/  HMMA.16816.F32.BF16 R40, R80.reuse, R96, R40 ;  /* 0x000000605028723c */ /* 0x040ff00000041828 */
[-C--:B------:R-:W-:Y:S08]  /*c360*/  HMMA.16816.F32.BF16 R44, R80, R98.reuse, R44 ;  /* 0x00000062502c723c */ /* 0x080ff0000004182c */
[C---:B------:R-:W-:Y:S01]  /*c370*/  HMMA.16816.F32.BF16 R48, R76.reuse, R98, R48 ;  /* 0x000000624c30723c */ /* 0x040fe20000041830 */
[----:B------:R-:W4:Y:S07]  /*c380*/  LDSM.16.MT88.4 R96, [R225+0x2900] ;  /* 0x00290000e160783b */ /* 0x000f2e0000004200 */
[-C--:B---3--:R-:W-:Y:S08]  /*c390*/  HMMA.16816.F32.BF16 R52, R76, R84.reuse, R52 ;  /* 0x000000544c34723c */ /* 0x088ff00000041834 */
[C---:B------:R-:W-:Y:S08]  /*c3a0*/  HMMA.16816.F32.BF16 R56, R80.reuse, R84, R56 ;  /* 0x000000545038723c */ /* 0x040ff00000041838 */
[-C--:B------:R-:W-:Y:S07]  /*c3b0*/  HMMA.16816.F32.BF16 R60, R80, R86.reuse, R60 ;  /* 0x00000056503c723c */ /* 0x080fee000004183c */
[----:B------:R-:W-:Y:S01]  /*c3c0*/  F2FP.BF16.PACK_AB R80, R173, R174 ;  /* 0x000000aead50723e */ /* 0x000fe200000010ff */
[----:B------:R-:W-:Y:S01]  /*c3d0*/  HMMA.16816.F32.BF16 R64, R76, R86, R64 ;  /* 0x000000564c40723c */ /* 0x000fe20000041840 */
[----:B------:R-:W3:Y:S03]  /*c3e0*/  LDSM.16.MT88.4 R84, [R226+0x2900] ;  /* 0x00290000e254783b */ /* 0x000ee60000004200 */
[----:B------:R-:W-:Y:S02]  /*c3f0*/  F2FP.BF16.PACK_AB R81, R118, R172 ;  /* 0x000000ac7651723e */ /* 0x000fe400000010ff */
[----:B------:R-:W-:Y:S02]  /*c400*/  F2FP.BF16.PACK_AB R82, R116, R117 ;  /* 0x000000757452723e */ /* 0x000fe400000010ff */
[----:B------:R-:W-:Y:S01]  /*c410*/  F2FP.BF16.PACK_AB R76, R188, R169 ;  /* 0x000000a9bc4c723e */ /* 0x000fe200000010ff */
[----:B--2---:R-:W-:Y:S03]  /*c420*/  FFMA.FTZ R68, R68, R150, R151 ;  /* 0x0000009644447223 */ /* 0x004fe60000010097 */
[----:B------:R-:W-:Y:S02]  /*c430*/  F2FP.BF16.PACK_AB R77, R187, R168 ;  /* 0x000000a8bb4d723e */ /* 0x000fe400000010ff */
[----:B------:R-:W-:Y:S01]  /*c440*/  F2FP.BF16.PACK_AB R78, R186, R175 ;  /* 0x000000afba4e723e */ /* 0x000fe200000010ff */
[----:B------:R-:W-:Y:S01]  /*c450*/  FADD.FTZ R68, R132, R68 ;  /* 0x0000004484447221 */ /* 0x000fe20000010000 */
[----:B------:R-:W-:Y:S02]  /*c460*/  F2FP.BF16.PACK_AB R79, R184, R185 ;  /* 0x000000b9b84f723e */ /* 0x000fe400000010ff */
[----:B------:R-:W-:Y:S05]  /*c470*/  F2FP.BF16.PACK_AB R83, R114, R115 ;  /* 0x000000737253723e */ /* 0x000fea00000010ff */
[-C--:B-1----:R-:W-:Y:S08]  /*c480*/  HMMA.16816.F32.BF16 R4, R76, R88.reuse, R4 ;  /* 0x000000584c04723c */ /* 0x082ff00000041804 */
[C---:B------:R-:W-:Y:S01]  /*c490*/  HMMA.16816.F32.BF16 R8, R80.reuse, R88, R8 ;  /* 0x000000585008723c */ /* 0x040fe20000041808 */
[----:B------:R-:W-:Y:S07]  /*c4a0*/  MUFU.EX2 R88, R75 ;  /* 0x0000004b00587308 */ /* 0x000fee0000000800 */
[-C--:B------:R-:W-:Y:S03]  /*c4b0*/  HMMA.16816.F32.BF16 R12, R80, R90.reuse, R12 ;  /* 0x0000005a500c723c */ /* 0x080fe6000004180c */
[----:B------:R-:W1:Y:S05]  /*c4c0*/  MUFU.EX2 R75, R3 ;  /* 0x00000003004b7308 */ /* 0x000e6a0000000800 */
[C---:B------:R-:W-:Y:S08]  /*c4d0*/  HMMA.16816.F32.BF16 R16, R76.reuse, R90, R16 ;  /* 0x0000005a4c10723c */ /* 0x040ff00000041810 */
[-C--:B------:R-:W-:Y:S08]  /*c4e0*/  HMMA.16816.F32.BF16 R20, R76, R92.reuse, R20 ;  /* 0x0000005c4c14723c */ /* 0x080ff00000041814 */
[C---:B------:R-:W-:Y:S04]  /*c4f0*/  HMMA.16816.F32.BF16 R24, R80.reuse, R92, R24 ;  /* 0x0000005c5018723c */ /* 0x040fe80000041818 */
[----:B-1----:R-:W-:Y:S04]  /*c500*/  F2FP.BF16.PACK_AB R179, R75, R88 ;  /* 0x000000584bb3723e */ /* 0x002fe800000010ff */
[-C--:B------:R-:W-:Y:S04]  /*c510*/  HMMA.16816.F32.BF16 R28, R80, R94.reuse, R28 ;  /* 0x0000005e501c723c */ /* 0x080fe8000004181c */
[----:B------:R-:W-:Y:S02]  /*c520*/  FFMA.FTZ R70, R69, R148, R149 ;  /* 0x0000009445467223 */ /* 0x000fe40000010095 */
[----:B------:R-:W-:Y:S01]  /*c530*/  FFMA.FTZ R0, R0, R134, R135 ;  /* 0x0000008600007223 */ /* 0x000fe20000010087 */
[----:B------:R-:W-:Y:S01]  /*c540*/  LDSM.16.MT88.4 R148, [R227+0x3100] ;  /* 0x00310000e394783b */ /* 0x000fe20000004200 */
[----:B------:R-:W-:Y:S01]  /*c550*/  FADD.FTZ R70, R233, R70 ;  /* 0x00000046e9467221 */ /* 0x000fe20000010000 */
[C---:B------:R-:W-:Y:S04]  /*c560*/  HMMA.16816.F32.BF16 R32, R76.reuse, R94, R32 ;  /* 0x0000005e4c20723c */ /* 0x040fe80000041820 */
[----:B------:R-:W-:Y:S02]  /*c570*/  FADD.FTZ R69, R133, R74 ;  /* 0x0000004a85457221 */ /* 0x000fe40000010000 */
[----:B------:R-:W-:Y:S01]  /*c580*/  FADD.FTZ R0, R232, R0 ;  /* 0x00000000e8007221 */ /* 0x000fe20000010000 */
[----:B------:R1:W5:Y:S01]  /*c590*/  LDL.LU R233, [R1+0x40] ;  /* 0x0000400001e97983 */ /* 0x0003620000300800 */
[----:B------:R-:W-:Y:S01]  /*c5a0*/  FADD.FTZ R74, R231, R69 ;  /* 0x00000045e74a7221 */ /* 0x000fe20000010000 */
[-C--:B----4-:R-:W-:Y:S02]  /*c5b0*/  HMMA.16816.F32.BF16 R36, R76, R96.reuse, R36 ;  /* 0x000000604c24723c */ /* 0x090fe40000041824 */
[----:B------:R1:W5:Y:S01]  /*c5c0*/  LDL.LU R232, [R1+0x3c] ;  /* 0x00003c0001e87983 */ /* 0x0003620000300800 */
[----:B------:R-:W-:Y:S02]  /*c5d0*/  FADD.FTZ R69, R230, R68 ;  /* 0x00000044e6457221 */ /* 0x000fe40000010000 */
[----:B------:R-:W-:Y:S01]  /*c5e0*/  FADD.FTZ R68, R229, R70 ;  /* 0x00000046e5447221 */ /* 0x000fe20000010000 */
[----:B------:R1:W5:Y:S01]  /*c5f0*/  LDL.LU R231, [R1+0x38] ;  /* 0x0000380001e77983 */ /* 0x0003620000300800 */
[----:B------:R-:W-:Y:S01]  /*c600*/  FADD.FTZ R70, R228, R0 ;  /* 0x00000000e4467221 */ /* 0x000fe20000010000 */
[C---:B------:R-:W-:Y:S02]  /*c610*/  HMMA.16816.F32.BF16 R40, R80.reuse, R96, R40 ;  /* 0x000000605028723c */ /* 0x040fe40000041828 */
[----:B------:R1:W5:Y:S02]  /*c620*/  LDL.LU R230, [R1+0x34] ;  /* 0x0000340001e67983 */ /* 0x0003640000300800 */
[----:B------:R-:W-:Y:S02]  /*c630*/  FADD.FTZ R0, R119, R74 ;  /* 0x0000004a77007221 */ /* 0x000fe40000010000 */
[----:B------:R-:W-:Y:S01]  /*c640*/  FADD.FTZ R69, R122, R69 ;  /* 0x000000457a457221 */ /* 0x000fe20000010000 */
[----:B------:R1:W5:Y:S01]  /*c650*/  LDL.LU R229, [R1+0x30] ;  /* 0x0000300001e57983 */ /* 0x0003620000300800 */
[----:B------:R-:W-:Y:S01]  /*c660*/  FADD.FTZ R68, R121, R68 ;  /* 0x0000004479447221 */ /* 0x000fe20000010000 */
[-C--:B------:R-:W-:Y:S02]  /*c670*/  HMMA.16816.F32.BF16 R44, R80, R98.reuse, R44 ;  /* 0x00000062502c723c */ /* 0x080fe4000004182c */
[----:B------:R1:W5:Y:S01]  /*c680*/  LDL.LU R228, [R1+0x2c] ;  /* 0x00002c0001e47983 */ /* 0x0003620000300800 */
[----:B------:R-:W-:Y:S02]  /*c690*/  FADD.FTZ R3, R120, R70 ;  /* 0x0000004678037221 */ /* 0x000fe40000010000 */
[----:B------:R-:W-:Y:S01]  /*c6a0*/  FADD.FTZ R70, R127, R0 ;  /* 0x000000007f467221 */ /* 0x000fe20000010000 */
[----:B------:R1:W5:Y:S01]  /*c6b0*/  LDL.LU R119, [R1+0x28] ;  /* 0x0000280001777983 */ /* 0x0003620000300800 */
[----:B------:R-:W-:Y:S01]  /*c6c0*/  FADD.FTZ R0, R126, R69 ;  /* 0x000000457e007221 */ /* 0x000fe20000010000 */
[C---:B------:R-:W-:Y:S02]  /*c6d0*/  HMMA.16816.F32.BF16 R48, R76.reuse, R98, R48 ;  /* 0x000000624c30723c */ /* 0x040fe40000041830 */
[----:B------:R-:W2:Y:S02]  /*c6e0*/  LDSM.16.MT88.4 R132, [R224+0x3100] ;  /* 0x00310000e084783b */ /* 0x000ea40000004200 */
[----:B------:R-:W-:Y:S02]  /*c6f0*/  FADD.FTZ R69, R125, R68 ;  /* 0x000000447d457221 */ /* 0x000fe40000010000 */
[----:B------:R-:W-:Y:S02]  /*c700*/  FADD.FTZ R68, R124, R3 ;  /* 0x000000037c447221 */ /* 0x000fe40000010000 */
[----:B------:R-:W-:Y:S01]  /*c710*/  FADD.FTZ R3, R252, R70 ;  /* 0x00000046fc037221 */ /* 0x000fe20000010000 */
[-C--:B---3--:R-:W-:Y:S03]  /*c720*/  HMMA.16816.F32.BF16 R52, R76, R84.reuse, R52 ;  /* 0x000000544c34723c */ /* 0x088fe60000041834 */
[----:B------:R-:W-:Y:S05]  /*c730*/  FADD.FTZ R0, R251, R0 ;  /* 0x00000000fb007221 */ /* 0x000fea0000010000 */
[C---:B------:R-:W-:Y:S08]  /*c740*/  HMMA.16816.F32.BF16 R56, R80.reuse, R84, R56 ;  /* 0x000000545038723c */ /* 0x040ff00000041838 */
[-C--:B------:R-:W-:Y:S08]  /*c750*/  HMMA.16816.F32.BF16 R60, R80, R86.reuse, R60 ;  /* 0x00000056503c723c */ /* 0x080ff0000004183c */
[----:B------:R-:W-:Y:S08]  /*c760*/  HMMA.16816.F32.BF16 R64, R76, R86, R64 ;  /* 0x000000564c40723c */ /* 0x000ff00000041840 */
[-C--:B--2---:R-:W-:Y:S07]  /*c770*/  HMMA.16816.F32.BF16 R124, R180, R132.reuse, R4 ;  /* 0x00000084b47c723c */ /* 0x084fee0000041804 */
[----:B------:R-:W-:Y:S01]  /*c780*/  FADD.FTZ R4, R139, R69 ;  /* 0x000000458b047221 */ /* 0x000fe20000010000 */
[C---:B------:R-:W-:Y:S04]  /*c790*/  HMMA.16816.F32.BF16 R120, R176.reuse, R132, R8 ;  /* 0x00000084b078723c */ /* 0x040fe80000041808 */
[----:B------:R-:W-:Y:S02]  /*c7a0*/  FADD.FTZ R7, R138, R68 ;  /* 0x000000448a077221 */ /* 0x000fe40000010000 */
[----:B------:R-:W-:Y:S02]  /*c7b0*/  FADD.FTZ R6, R137, R3 ;  /* 0x0000000389067221 */ /* 0x000fe40000010000 */
[----:B------:R-:W-:Y:S01]  /*c7c0*/  FADD.FTZ R5, R136, R0 ;  /* 0x0000000088057221 */ /* 0x000fe20000010000 */
[-C--:B------:R-:W-:Y:S03]  /*c7d0*/  HMMA.16816.F32.BF16 R128, R176, R134.reuse, R12 ;  /* 0x00000086b080723c */ /* 0x080fe6000004180c */
[----:B------:R-:W-:Y:S02]  /*c7e0*/  FADD.FTZ R4, R249, R4 ;  /* 0x00000004f9047221 */ /* 0x000fe40000010000 */
[----:B------:R-:W-:Y:S02]  /*c7f0*/  FADD.FTZ R3, R221, R7 ;  /* 0x00000007dd037221 */ /* 0x000fe40000010000 */
        /* <DEDUP_REMOVED lines=12> */
[----:B------:R-:W-:Y:S04]  /*c8c0*/  FADD.FTZ R7, R220, R4 ;  /* 0x00000004dc077221 */ /* 0x000fe80000010000 */
        /* <DEDUP_REMOVED lines=9> */
[----:B------:R-:W-:Y:S01]  /*c960*/  FADD.FTZ R10, R217, R3 ;  /* 0x00000003d90a7221 */ /* 0x000fe20000010000 */
[----:B------:R-:W2:Y:S01]  /*c970*/  LDSM.16.MT88.4 R4, [R226+0x3100] ;  /* 0x00310000e204783b */ /* 0x000ea20000004200 */
[----:B------:R-:W-:Y:S04]  /*c980*/  FADD.FTZ R9, R213, R0 ;  /* 0x00000000d5097221 */ /* 0x000fe80000010000 */
[----:B------:R-:W-:Y:S02]  /*c990*/  FADD.FTZ R8, R216, R8 ;  /* 0x00000008d8087221 */ /* 0x000fe40000010000 */
[----:B------:R-:W-:Y:S02]  /*c9a0*/  FADD.FTZ R0, R155, R10 ;  /* 0x0000000a9b007221 */ /* 0x000fe40000010000 */
[----:B------:R-:W-:Y:S02]  /*c9b0*/  FADD.FTZ R3, R210, R11 ;  /* 0x0000000bd2037221 */ /* 0x000fe40000010000 */
[----:B------:R-:W-:Y:S02]  /*c9c0*/  FADD.FTZ R12, R153, R9 ;  /* 0x00000009990c7221 */ /* 0x000fe40000010000 */
[----:B------:R-:W-:Y:S02]  /*c9d0*/  FADD.FTZ R11, R152, R8 ;  /* 0x00000008980b7221 */ /* 0x000fe40000010000 */
[----:B------:R-:W-:Y:S02]  /*c9e0*/  FADD.FTZ R9, R154, R0 ;  /* 0x000000009a097221 */ /* 0x000fe40000010000 */
[----:B------:R-:W-:Y:S01]  /*c9f0*/  FADD.FTZ R10, R209, R3 ;  /* 0x00000003d10a7221 */ /* 0x000fe20000010000 */
[-C--:B------:R-:W-:Y:S03]  /*ca00*/  HMMA.16816.F32.BF16 R152, R180, R164.reuse, R36 ;  /* 0x000000a4b498723c */ /* 0x080fe60000041824 */
[----:B------:R-:W-:Y:S02]  /*ca10*/  FADD.FTZ R8, R159, R12 ;  /* 0x0000000c9f087221 */ /* 0x000fe40000010000 */
[----:B------:R-:W-:Y:S02]  /*ca20*/  FADD.FTZ R3, R158, R11 ;  /* 0x0000000b9e037221 */ /* 0x000fe40000010000 */
[----:B------:R-:W-:Y:S02]  /*ca30*/  FADD.FTZ R0, R208, R10 ;  /* 0x0000000ad0007221 */ /* 0x000fe40000010000 */
[----:B------:R-:W-:Y:S03]  /*ca40*/  FADD.FTZ R12, R201, R9 ;  /* 0x00000009c90c7221 */ /* 0x000fe60000010000 */
        /* <DEDUP_REMOVED lines=24> */
[----:B------:R-:W-:Y:S02]  /*cbd0*/  FADD.FTZ R11, R170, R8 ;  /* 0x00000008aa0b7221 */ /* 0x000fe40000010000 */
[----:B------:R-:W-:Y:S02]  /*cbe0*/  FADD.FTZ R10, R169, R3 ;  /* 0x00000003a90a7221 */ /* 0x000fe40000010000 */
[----:B------:R-:W-:Y:S02]  /*cbf0*/  FADD.FTZ R9, R168, R0 ;  /* 0x00000000a8097221 */ /* 0x000fe40000010000 */
[----:B------:R-:W-:Y:S01]  /*cc00*/  FADD.FTZ R8, R174, R12 ;  /* 0x0000000cae087221 */ /* 0x000fe20000010000 */
[-C--:B--2---:R-:W-:Y:S03]  /*cc10*/  HMMA.16816.F32.BF16 R168, R180, R4.reuse, R52 ;  /* 0x00000004b4a8723c */ /* 0x084fe60000041834 */
[----:B------:R-:W-:Y:S02]  /*cc20*/  FADD.FTZ R0, R188, R10 ;  /* 0x0000000abc007221 */ /* 0x000fe40000010000 */
[----:B------:R-:W-:Y:S02]  /*cc30*/  FADD.FTZ R3, R172, R11 ;  /* 0x0000000bac037221 */ /* 0x000fe40000010000 */
[----:B------:R-:W-:Y:S02]  /*cc40*/  FADD.FTZ R10, R173, R8 ;  /* 0x00000008ad0a7221 */ /* 0x000fe40000010000 */
[----:B------:R-:W-:Y:S02]  /*cc50*/  FADD.FTZ R8, R175, R0 ;  /* 0x00000000af087221 */ /* 0x000fe40000010000 */
[C---:B------:R-:W-:Y:S04]  /*cc60*/  HMMA.16816.F32.BF16 R172, R176.reuse, R4, R56 ;  /* 0x00000004b0ac723c */ /* 0x040fe80000041838 */
[----:B------:R-:W-:Y:S02]  /*cc70*/  FADD.FTZ R11, R187, R9 ;  /* 0x00000009bb0b7221 */ /* 0x000fe40000010000 */
[----:B------:R-:W-:Y:S01]  /*cc80*/  FADD.FTZ R9, R118, R3 ;  /* 0x0000000376097221 */ /* 0x000fe20000010000 */
[----:B------:R-:W-:Y:S01]  /*cc90*/  MOV R118, R2 ;  /* 0x0000000200767202 */ /* 0x000fe20000000f00 */
[----:B------:R-:W-:Y:S01]  /*cca0*/  FADD.FTZ R4, R185, R11 ;  /* 0x0000000bb9047221 */ /* 0x000fe20000010000 */
[-C--:B------:R-:W-:Y:S03]  /*ccb0*/  HMMA.16816.F32.BF16 R176, R176, R6.reuse, R60 ;  /* 0x00000006b0b0723c */ /* 0x080fe6000004183c */
[----:B------:R-:W-:Y:S01]  /*ccc0*/  FADD.FTZ R3, R117, R10 ;  /* 0x0000000a75037221 */ /* 0x000fe20000010000 */
[----:B------:R-:W-:Y:S01]  /*ccd0*/  MOV R117, R71 ;  /* 0x0000004700757202 */ /* 0x000fe20000000f00 */
[----:B------:R-:W-:Y:S02]  /*cce0*/  FADD.FTZ R10, R186, R8 ;  /* 0x00000008ba0a7221 */ /* 0x000fe40000010000 */
[----:B------:R-:W-:Y:S01]  /*ccf0*/  FADD.FTZ R0, R115, R9 ;  /* 0x0000000973007221 */ /* 0x000fe20000010000 */
[----:B------:R-:W-:Y:S04]  /*cd00*/  HMMA.16816.F32.BF16 R180, R180, R6, R64 ;  /* 0x00000006b4b4723c */ /* 0x000fe80000041840 */
[----:B------:R-:W-:Y:S02]  /*cd10*/  FADD.FTZ R9, R184, R4 ;  /* 0x00000004b8097221 */ /* 0x000fe40000010000 */
[----:B------:R-:W-:Y:S01]  /*cd20*/  FADD.FTZ R5, R116, R3 ;  /* 0x0000000374057221 */ /* 0x000fe20000010000 */
[----:B------:R-:W-:Y:S01]  /*cd30*/  MOV R116, R72 ;  /* 0x0000004800747202 */ /* 0x000fe20000000f00 */
        /* <DEDUP_REMOVED lines=12> */
[----:B------:R-:W-:Y:S01]  /*ce00*/  STL [R1+0x14], R5 ;  /* 0x0000140501007387 */ /* 0x000fe20000100800 */
[----:B------:R-:W-:Y:S02]  /*ce10*/  FADD.FTZ R3, R112, R3 ;  /* 0x0000000370037221 */ /* 0x000fe40000010000 */
[----:B------:R-:W-:Y:S01]  /*ce20*/  FADD.FTZ R0, R111, R8 ;  /* 0x000000086f007221 */ /* 0x000fe20000010000 */
[----:B------:R-:W-:Y:S01]  /*ce30*/  STL [R1+0x18], R4 ;  /* 0x0000180401007387 */ /* 0x000fe20000100800 */
[----:B------:R-:W-:Y:S02]  /*ce40*/  FADD.FTZ R3, R113, R3 ;  /* 0x0000000371037221 */ /* 0x000fe40000010000 */
[----:B------:R-:W-:Y:S03]  /*ce50*/  FADD.FTZ R0, R88, R0 ;  /* 0x0000000058007221 */ /* 0x000fe60000010000 */
[----:B------:R2:W-:Y:S01]  /*ce60*/  STL [R1+0x20], R3 ;  /* 0x0000200301007387 */ /* 0x0005e20000100800 */
[----:B------:R-:W-:Y:S05]  /*ce70*/  FADD.FTZ R0, R75, R0 ;  /* 0x000000004b007221 */ /* 0x000fea0000010000 */
[----:B------:R1:W-:Y:S01]  /*ce80*/  STL [R1+0x1c], R0 ;  /* 0x00001c0001007387 */ /* 0x0003e20000100800 */
[----:B--2---:R-:W-:Y:S01]  /*ce90*/  MOV R3, R73 ;  /* 0x0000004900037202 */ /* 0x004fe20000000f00 */
[----:B-1---5:R-:W-:-:S05]  /*cea0*/  @P0 BRA `(.L_x_20) ;  /* 0xffffad8000000947 */ /* 0x022fca000383ffff */
.L_x_19:
[----:B-1----:R-:W2:Y:S04]  /*ceb0*/  LDL.LU R0, [R1+0x14] ;  /* 0x0000140001007983 */ /* 0x002ea80000300800 */
[----:B------:R-:W3:Y:S04]  /*cec0*/  LDL.LU R4, [R1+0x18] ;  /* 0x0000180001047983 */ /* 0x000ee80000300800 */
[----:B------:R-:W4:Y:S04]  /*ced0*/  LDL.LU R10, [R1+0x20] ;  /* 0x00002000010a7983 */ /* 0x000f280000300800 */
[----:B------:R-:W5:Y:S01]  /*cee0*/  LDL.LU R8, [R1+0x1c] ;  /* 0x00001c0001087983 */ /* 0x000f620000300800 */
[----:B------:R-:W-:-:S02]  /*cef0*/  MOV R20, 0xff800000 ;  /* 0xff80000000147802 */ /* 0x000fc40000000f00 */
[----:B------:R-:W-:Y:S02]  /*cf00*/  MOV R21, 0xff800000 ;  /* 0xff80000000157802 */ /* 0x000fe40000000f00 */
[----:B------:R-:W-:Y:S02]  /*cf10*/  MOV R22, 0xff800000 ;  /* 0xff80000000167802 */ /* 0x000fe40000000f00 */
[----:B------:R-:W-:Y:S02]  /*cf20*/  MOV R23, 0xff800000 ;  /* 0xff80000000177802 */ /* 0x000fe40000000f00 */
[----:B------:R-:W-:Y:S01]  /*cf30*/  PLOP3.LUT P4, PT, PT, PT, PT, 0x8, 0x0 ;  /* 0x000000000000781c */ /* 0x000fe20003f8e170 */
[----:B--2---:R-:W1:Y:S04]  /*cf40*/  SHFL.BFLY PT, R5, R0, 0x2, 0x1f ;  /* 0x0c401f0000057f89 */ /* 0x004e6800000e0000 */
[----:B---3--:R-:W2:Y:S04]  /*cf50*/  SHFL.BFLY PT, R9, R4, 0x2, 0x1f ;  /* 0x0c401f0004097f89 */ /* 0x008ea800000e0000 */
[----:B----4-:R-:W3:Y:S04]  /*cf60*/  SHFL.BFLY PT, R7, R10, 0x2, 0x1f ;  /* 0x0c401f000a077f89 */ /* 0x010ee800000e0000 */
[----:B-----5:R-:W4:Y:S01]  /*cf70*/  SHFL.BFLY PT, R6, R8, 0x2, 0x1f ;  /* 0x0c401f0008067f89 */ /* 0x020f2200000e0000 */
[----:B-1----:R-:W-:-:S02]  /*cf80*/  FADD.FTZ R5, R5, R0 ;  /* 0x0000000005057221 */ /* 0x002fc40000010000 */
[----:B--2---:R-:W-:-:S03]  /*cf90*/  FADD.FTZ R9, R9, R4 ;  /* 0x0000000409097221 */ /* 0x004fc60000010000 */
[----:B------:R-:W1:Y:S01]  /*cfa0*/  SHFL.BFLY PT, R0, R5, 0x1, 0x1f ;  /* 0x0c201f0005007f89 */ /* 0x000e6200000e0000 */
[----:B---3--:R-:W-:-:S03]  /*cfb0*/  FADD.FTZ R7, R7, R10 ;  /* 0x0000000a07077221 */ /* 0x008fc60000010000 */
[----:B------:R-:W2:Y:S01]  /*cfc0*/  SHFL.BFLY PT, R4, R9, 0x1, 0x1f ;  /* 0x0c201f0009047f89 */ /* 0x000ea200000e0000 */
[----:B----4-:R-:W-:-:S03]  /*cfd0*/  FADD.FTZ R6, R6, R8 ;  /* 0x0000000806067221 */ /* 0x010fc60000010000 */
[----:B------:R-:W3:Y:S04]  /*cfe0*/  SHFL.BFLY PT, R3, R7, 0x1, 0x1f ;  /* 0x0c201f0007037f89 */ /* 0x000ee800000e0000 */
[----:B------:R-:W4:Y:S01]  /*cff0*/  SHFL.BFLY PT, R8, R6, 0x1, 0x1f ;  /* 0x0c201f0006087f89 */ /* 0x000f2200000e0000 */
[----:B-1----:R-:W-:Y:S01]  /*d000*/  FADD.FTZ R5, R5, R0 ;  /* 0x0000000005057221 */ /* 0x002fe20000010000 */
[----:B------:R-:W-:Y:S01]  /*d010*/  MOV R0, RZ ;  /* 0x000000ff00007202 */ /* 0x000fe20000000f00 */
[----:B--2---:R-:W-:-:S03]  /*d020*/  FADD.FTZ R9, R9, R4 ;  /* 0x0000000409097221 */ /* 0x004fc60000010000 */
[----:B------:R-:W-:Y:S02]  /*d030*/  FSETP.NE.FTZ.AND P3, PT, R5, RZ, PT ;  /* 0x000000ff0500720b */ /* 0x000fe40003f75000 */
[----:B------:R-:W-:Y:S01]  /*d040*/  MOV R4, RZ ;  /* 0x000000ff00047202 */ /* 0x000fe20000000f00 */
[----:B---3--:R-:W-:Y:S01]  /*d050*/  FADD.FTZ R7, R7, R3 ;  /* 0x0000000307077221 */ /* 0x008fe20000010000 */
[----:B------:R-:W-:Y:S02]  /*d060*/  FSETP.NE.FTZ.AND P2, PT, R9, RZ, PT ;  /* 0x000000ff0900720b */ /* 0x000fe40003f55000 */
[----:B------:R-:W-:Y:S01]  /*d070*/  MOV R3, RZ ;  /* 0x000000ff00037202 */ /* 0x000fe20000000f00 */
[----:B----4-:R-:W-:Y:S01]  /*d080*/  FADD.FTZ R6, R8, R6 ;  /* 0x0000000608067221 */ /* 0x010fe20000010000 */
[----:B------:R-:W-:-:S04]  /*d090*/  FSETP.NE.FTZ.AND P1, PT, R7, RZ, PT ;  /* 0x000000ff0700720b */ /* 0x000fc80003f35000 */
[----:B------:R-:W-:Y:S01]  /*d0a0*/  FSETP.NE.FTZ.AND P0, PT, R6, RZ, PT ;  /* 0x000000ff0600720b */ /* 0x000fe20003f15000 */
[----:B------:R-:W1:Y:S08]  /*d0b0*/  @P3 MUFU.RCP R0, R5 ;  /* 0x0000000500003308 */ /* 0x000e700000001000 */
[----:B------:R-:W2:Y:S04]  /*d0c0*/  @P1 MUFU.RCP R3, R7 ;  /* 0x0000000700031308 */ /* 0x000ea80000001000 */
[----:B------:R-:W-:Y:S01]  /*d0d0*/  @P0 MOV R8, 0x3f317218 ;  /* 0x3f31721800080802 */ /* 0x000fe20000000f00 */
[----:B-1----:R-:W-:-:S03]  /*d0e0*/  FMUL.FTZ R124, R0, R124 ;  /* 0x0000007c007c7220 */ /* 0x002fc60000410000 */
[----:B------:R-:W1:Y:S01]  /*d0f0*/  @P2 MUFU.RCP R4, R9 ;  /* 0x0000000900042308 */ /* 0x000e620000001000 */
[C---:B------:R-:W-:Y:S02]  /*d100*/  FMUL.FTZ R125, R0.reuse, R125 ;  /* 0x0000007d007d7220 */ /* 0x040fe40000410000 */
[C---:B------:R-:W-:Y:S02]  /*d110*/  FMUL.FTZ R132, R0.reuse, R132 ;  /* 0x0000008400847220 */ /* 0x040fe40000410000 */
[C---:B------:R-:W-:Y:S02]  /*d120*/  FMUL.FTZ R133, R0.reuse, R133 ;  /* 0x0000008500857220 */ /* 0x040fe40000410000 */
[C---:B------:R-:W-:Y:S01]  /*d130*/  FMUL.FTZ R136, R0.reuse, R136 ;  /* 0x0000008800887220 */ /* 0x040fe20000410000 */
[----:B------:R-:W-:Y:S01]  /*d140*/  @P3 MUFU.LG2 R11, R5 ;  /* 0x00000005000b3308 */ /* 0x000fe20000000c00 */
[C---:B------:R-:W-:Y:S02]  /*d150*/  FMUL.FTZ R137, R0.reuse, R137 ;  /* 0x0000008900897220 */ /* 0x040fe40000410000 */
[----:B------:R-:W-:-:S02]  /*d160*/  FMUL.FTZ R148, R0, R148 ;  /* 0x0000009400947220 */ /* 0x000fc40000410000 */
[C---:B------:R-:W-:Y:S02]  /*d170*/  FMUL.FTZ R149, R0.reuse, R149 ;  /* 0x0000009500957220 */ /* 0x040fe40000410000 */
[C---:B------:R-:W-:Y:S01]  /*d180*/  FMUL.FTZ R152, R0.reuse, R152 ;  /* 0x0000009800987220 */ /* 0x040fe20000410000 */
[----:B------:R-:W-:Y:S01]  /*d190*/  @P2 MUFU.LG2 R9, R9 ;  /* 0x0000000900092308 */ /* 0x000fe20000000c00 */
[C---:B------:R-:W-:Y:S02]  /*d1a0*/  FMUL.FTZ R153, R0.reuse, R153 ;  /* 0x0000009900997220 */ /* 0x040fe40000410000 */
[C---:B------:R-:W-:Y:S02]  /*d1b0*/  FMUL.FTZ R164, R0.reuse, R164 ;  /* 0x000000a400a47220 */ /* 0x040fe40000410000 */
[C---:B------:R-:W-:Y:S02]  /*d1c0*/  FMUL.FTZ R165, R0.reuse, R165 ;  /* 0x000000a500a57220 */ /* 0x040fe40000410000 */
[C---:B------:R-:W-:Y:S01]  /*d1d0*/  FMUL.FTZ R168, R0.reuse, R168 ;  /* 0x000000a800a87220 */ /* 0x040fe20000410000 */
[----:B------:R-:W-:Y:S01]  /*d1e0*/  @P1 MUFU.LG2 R7, R7 ;  /* 0x0000000700071308 */ /* 0x000fe20000000c00 */
[----:B------:R-:W-:-:S02]  /*d1f0*/  FMUL.FTZ R169, R0, R169 ;  /* 0x000000a900a97220 */ /* 0x000fc40000410000 */
[C---:B------:R-:W-:Y:S02]  /*d200*/  FMUL.FTZ R180, R0.reuse, R180 ;  /* 0x000000b400b47220 */ /* 0x040fe40000410000 */
[----:B------:R-:W-:Y:S01]  /*d210*/  FMUL.FTZ R181, R0, R181 ;  /* 0x000000b500b57220 */ /* 0x000fe20000410000 */
[----:B------:R-:W-:Y:S01]  /*d220*/  MOV R0, RZ ;  /* 0x000000ff00007202 */ /* 0x000fe20000000f00 */
[C---:B--2---:R-:W-:Y:S02]  /*d230*/  FMUL.FTZ R120, R3.reuse, R120 ;  /* 0x0000007803787220 */ /* 0x044fe40000410000 */
[C---:B------:R-:W-:Y:S02]  /*d240*/  FMUL.FTZ R121, R3.reuse, R121 ;  /* 0x0000007903797220 */ /* 0x040fe40000410000 */
[C---:B------:R-:W-:Y:S01]  /*d250*/  FMUL.FTZ R128, R3.reuse, R128 ;  /* 0x0000008003807220 */ /* 0x040fe20000410000 */
[----:B------:R-:W2:Y:S01]  /*d260*/  @P0 MUFU.RCP R0, R6 ;  /* 0x0000000600000308 */ /* 0x000ea20000001000 */
[----:B------:R-:W-:-:S02]  /*d270*/  FMUL.FTZ R129, R3, R129 ;  /* 0x0000008103817220 */ /* 0x000fc40000410000 */
[C---:B------:R-:W-:Y:S02]  /*d280*/  FMUL.FTZ R140, R3.reuse, R140 ;  /* 0x0000008c038c7220 */ /* 0x040fe40000410000 */
[C---:B------:R-:W-:Y:S02]  /*d290*/  FMUL.FTZ R141, R3.reuse, R141 ;  /* 0x0000008d038d7220 */ /* 0x040fe40000410000 */
[C---:B------:R-:W-:Y:S01]  /*d2a0*/  FMUL.FTZ R144, R3.reuse, R144 ;  /* 0x0000009003907220 */ /* 0x040fe20000410000 */
[----:B------:R-:W3:Y:S01]  /*d2b0*/  @P0 MUFU.LG2 R6, R6 ;  /* 0x0000000600060308 */ /* 0x000ee20000000c00 */
[C---:B------:R-:W-:Y:S02]  /*d2c0*/  FMUL.FTZ R145, R3.reuse, R145 ;  /* 0x0000009103917220 */ /* 0x040fe40000410000 */
[C---:B------:R-:W-:Y:S02]  /*d2d0*/  FMUL.FTZ R156, R3.reuse, R156 ;  /* 0x0000009c039c7220 */ /* 0x040fe40000410000 */
[----:B------:R-:W-:-:S02]  /*d2e0*/  FMUL.FTZ R157, R3, R157 ;  /* 0x0000009d039d7220 */ /* 0x000fc40000410000 */
[C---:B------:R-:W-:Y:S02]  /*d2f0*/  FMUL.FTZ R160, R3.reuse, R160 ;  /* 0x000000a003a07220 */ /* 0x040fe40000410000 */
[C---:B------:R-:W-:Y:S02]  /*d300*/  FMUL.FTZ R161, R3.reuse, R161 ;  /* 0x000000a103a17220 */ /* 0x040fe40000410000 */
[C---:B------:R-:W-:Y:S02]  /*d310*/  FMUL.FTZ R172, R3.reuse, R172 ;  /* 0x000000ac03ac7220 */ /* 0x040fe40000410000 */
[C---:B------:R-:W-:Y:S02]  /*d320*/  FMUL.FTZ R173, R3.reuse, R173 ;  /* 0x000000ad03ad7220 */ /* 0x040fe40000410000 */
[C---:B------:R-:W-:Y:S02]  /*d330*/  FMUL.FTZ R176, R3.reuse, R176 ;  /* 0x000000b003b07220 */ /* 0x040fe40000410000 */
[----:B------:R-:W-:Y:S01]  /*d340*/  FMUL.FTZ R177, R3, R177 ;  /* 0x000000b103b17220 */ /* 0x000fe20000410000 */
[----:B------:R-:W-:Y:S01]  /*d350*/  @P2 MOV R3, 0x3f317218 ;  /* 0x3f31721800032802 */ /* 0x000fe20000000f00 */
[----:B-1----:R-:W-:-:S02]  /*d360*/  FMUL.FTZ R126, R4, R126 ;  /* 0x0000007e047e7220 */ /* 0x002fc40000410000 */
[C---:B------:R-:W-:Y:S02]  /*d370*/  FMUL.FTZ R127, R4.reuse, R127 ;  /* 0x0000007f047f7220 */ /* 0x040fe40000410000 */
[C---:B------:R-:W-:Y:S02]  /*d380*/  FMUL.FTZ R134, R4.reuse, R134 ;  /* 0x0000008604867220 */ /* 0x040fe40000410000 */
[C---:B------:R-:W-:Y:S02]  /*d390*/  FMUL.FTZ R135, R4.reuse, R135 ;  /* 0x0000008704877220 */ /* 0x040fe40000410000 */
        /* <DEDUP_REMOVED lines=11> */
[----:B------:R-:W-:Y:S01]  /*d450*/  FMUL.FTZ R183, R4, R183 ;  /* 0x000000b704b77220 */ /* 0x000fe20000410000 */
[----:B------:R-:W-:Y:S01]  /*d460*/  @P3 MOV R4, 0x3f317218 ;  /* 0x3f31721800043802 */ /* 0x000fe20000000f00 */
[C---:B--2---:R-:W-:Y:S02]  /*d470*/  FMUL.FTZ R122, R0.reuse, R122 ;  /* 0x0000007a007a7220 */ /* 0x044fe40000410000 */
        /* <DEDUP_REMOVED lines=14> */
[----:B------:R-:W-:Y:S01]  /*d560*/  FMUL.FTZ R179, R0, R179 ;  /* 0x000000b300b37220 */ /* 0x000fe20000410000 */
[----:B------:R-:W-:Y:S01]  /*d570*/  @P1 MOV R0, 0x3f317218 ;  /* 0x3f31721800001802 */ /* 0x000fe20000000f00 */
[----:B------:R-:W-:Y:S02]  /*d580*/  @P2 FMUL.FTZ R5, R3, c[0x0][0x2d0] ;  /* 0x0000b40003052a20 */ /* 0x000fe40000410000 */
[----:B------:R-:W-:Y:S02]  /*d590*/  @P3 FMUL.FTZ R10, R4, c[0x0][0x2d0] ;  /* 0x0000b400040a3a20 */ /* 0x000fe40000410000 */
[----:B------:R-:W-:Y:S02]  /*d5a0*/  @P1 FMUL.FTZ R3, R0, c[0x0][0x2d0] ;  /* 0x0000b40000031a20 */ /* 0x000fe40000410000 */
[----:B------:R-:W-:Y:S02]  /*d5b0*/  @P3 FMUL.FTZ R11, R11, 0.69314718246459960938 ;  /* 0x3f3172180b0b3820 */ /* 0x000fe40000410000 */
[----:B------:R-:W-:-:S02]  /*d5c0*/  @P2 FMUL.FTZ R9, R9, 0.69314718246459960938 ;  /* 0x3f31721809092820 */ /* 0x000fc40000410000 */
[----:B------:R-:W-:Y:S02]  /*d5d0*/  @P1 FMUL.FTZ R7, R7, 0.69314718246459960938 ;  /* 0x3f31721807071820 */ /* 0x000fe40000410000 */
[----:B---3--:R-:W-:Y:S02]  /*d5e0*/  @P0 FMUL.FTZ R4, R6, 0.69314718246459960938 ;  /* 0x3f31721806040820 */ /* 0x008fe40000410000 */
[----:B------:R-:W-:Y:S02]  /*d5f0*/  @P0 FMUL.FTZ R0, R8, c[0x0][0x2d0] ;  /* 0x0000b40008000a20 */ /* 0x000fe40000410000 */
[----:B------:R-:W-:Y:S02]  /*d600*/  @P3 FFMA.FTZ R20, R10, R73, R11 ;  /* 0x000000490a143223 */ /* 0x000fe4000001000b */
[----:B------:R-:W-:Y:S02]  /*d610*/  @P2 FFMA.FTZ R21, R5, R72, R9 ;  /* 0x0000004805152223 */ /* 0x000fe40000010009 */
[----:B------:R-:W-:-:S02]  /*d620*/  @P1 FFMA.FTZ R22, R3, R71, R7 ;  /* 0x0000004703161223 */ /* 0x000fc40000010007 */
[----:B------:R-:W-:Y:S02]  /*d630*/  @P0 FFMA.FTZ R23, R0, R2, R4 ;  /* 0x0000000200170223 */ /* 0x000fe40000010004 */
.L_x_3:
[----:B------:R-:W-:Y:S05]  /*d640*/  @P4 BRA `(.L_x_23) ;  /* 0x0000149000004947 */ /* 0x000fea0003800000 */
[----:B------:R-:W3:Y:S01]  /*d650*/  S2R R16, SR_TID.X ;  /* 0x0000000000107919 */ /* 0x000ee20000002100 */
[----:B------:R-:W-:Y:S01]  /*d660*/  ULDC.64 UR4, c[0x0][0x4d0] ;  /* 0x0001340000047ab9 */ /* 0x000fe20000000a00 */
[----:B------:R-:W-:Y:S01]  /*d670*/  IMAD R4, RZ, RZ, -UR10 ;  /* 0x8000000aff047e24 */ /* 0x000fe2000f8e02ff */
[----:B--2---:R-:W-:Y:S01]  /*d680*/  UIMAD.WIDE.U32 UR8, UR10, UR4, URZ ;  /* 0x000000040a0872a5 */ /* 0x004fe2000f8e003f */
[----:B------:R-:W2:Y:S01]  /*d690*/  S2R R12, SR_CTAID.Y ;  /* 0x00000000000c7919 */ /* 0x000ea20000002600 */
[----:B------:R-:W-:Y:S01]  /*d6a0*/  USHF.R.S32.HI UR6, URZ, 0x1f, UR10 ;  /* 0x0000001f3f067899 */ /* 0x000fe2000801140a */
[----:B------:R-:W-:Y:S01]  /*d6b0*/  MOV R24, c[0x0][0x4e8] ;  /* 0x00013a0000187a02 */ /* 0x000fe20000000f00 */
[----:B------:R-:W-:Y:S01]  /*d6c0*/  BSSY B0, `(.L_x_24) ;  /* 0x00000ab000007945 */ /* 0x000fe20003800000 */
[----:B------:R-:W4:Y:S01]  /*d6d0*/  S2R R9, SR_CTAID.Z ;  /* 0x0000000000097919 */ /* 0x000f220000002700 */
[----:B------:R-:W-:Y:S01]  /*d6e0*/  IMAD.U32 R3, RZ, RZ, UR9 ;  /* 0x00000009ff037e24 */ /* 0x000fe2000f8e00ff */
[----:B------:R-:W-:Y:S01]  /*d6f0*/  UIMAD UR7, UR6, UR4, URZ ;  /* 0x00000004060772a4 */ /* 0x000fe2000f8e023f */
[----:B-1----:R-:W-:Y:S01]  /*d700*/  IMAD.U32 R2, RZ, RZ, UR8 ;  /* 0x00000008ff027e24 */ /* 0x002fe2000f8e00ff */
[----:B------:R-:W1:Y:S04]  /*d710*/  S2R R15, SR_CTAID.X ;  /* 0x00000000000f7919 */ /* 0x000e680000002500 */
[----:B------:R-:W-:Y:S01]  /*d720*/  BAR.SYNC.DEFER_BLOCKING 0x1, 0x80 ;  /* 0x0042000000007b1d */ /* 0x000fe20000010000 */
[----:B------:R-:W-:Y:S01]  /*d730*/  UIMAD UR5, UR10, UR5, UR7 ;  /* 0x000000050a0572a4 */ /* 0x000fe2000f8e0207 */
[C---:B------:R-:W-:Y:S01]  /*d740*/  ISETP.NE.AND P0, PT, R24.reuse, 0x1, PT ;  /* 0x000000011800780c */ /* 0x040fe20003f05270 */
[----:B------:R-:W-:-:S02]  /*d750*/  IMAD R24, R24, c[0x0][0x388], RZ ;  /* 0x0000e20018187a24 */ /* 0x000fc400078e02ff */
[----:B------:R-:W-:Y:S01]  /*d760*/  UIADD3 UR5, UR9, UR5, URZ ;  /* 0x0000000509057290 */ /* 0x000fe2000fffe03f */
[----:B---3--:R-:W-:-:S05]  /*d770*/  SHF.R.S32.HI R6, RZ, 0x1f, R16 ;  /* 0x0000001fff067819 */ /* 0x008fca0000011410 */
[----:B------:R-:W-:Y:S01]  /*d780*/  IMAD.U32 R5, RZ, RZ, UR5 ;  /* 0x00000005ff057e24 */ /* 0x000fe2000f8e00ff */
[-C--:B------:R-:W-:Y:S01]  /*d790*/  LEA.HI R0, R6, R16.reuse, RZ, 0x2 ;  /* 0x0000001006007211 */ /* 0x080fe200078f10ff */
[----:B--2---:R-:W-:Y:S01]  /*d7a0*/  IMAD R12, R4, c[0x0][0x550], R12 ;  /* 0x00015400040c7a24 */ /* 0x004fe200078e020c */
[-C--:B------:R-:W-:Y:S01]  /*d7b0*/  LEA.HI R6, R6, R16.reuse, RZ, 0x5 ;  /* 0x0000001006067211 */ /* 0x080fe200078f28ff */
[----:B------:R-:W-:Y:S01]  /*d7c0*/  IMAD.MOV.U32 R4, RZ, RZ, R2 ;  /* 0x000000ffff047224 */ /* 0x000fe200078e0002 */
[----:B------:R-:W-:Y:S01]  /*d7d0*/  LOP3.LUT R0, R0, 0xfffffffc, RZ, 0xc0, !PT ;  /* 0xfffffffc00007812 */ /* 0x000fe200078ec0ff */
[----:B------:R-:W-:Y:S01]  /*d7e0*/  ULDC.64 UR4, c[0x0][0x438] ;  /* 0x00010e0000047ab9 */ /* 0x000fe20000000a00 */
[----:B------:R-:W-:Y:S01]  /*d7f0*/  LOP3.LUT R7, R6, 0xffffffe0, RZ, 0xc0, !PT ;  /* 0xffffffe006077812 */ /* 0x000fe200078ec0ff */
[----:B------:R-:W-:Y:S01]  /*d800*/  UIMAD UR6, UR6, UR4, URZ ;  /* 0x00000004060672a4 */ /* 0x000fe2000f8e023f */
[----:B------:R-:W-:Y:S01]  /*d810*/  IADD3 R0, -R0, R16, RZ ;  /* 0x0000001000007210 */ /* 0x000fe20007ffe1ff */
[----:B------:R-:W-:Y:S01]  /*d820*/  UIMAD.WIDE.U32 UR8, UR10, UR4, URZ ;  /* 0x000000040a0872a5 */ /* 0x000fe2000f8e003f */
[--C-:B------:R-:W-:Y:S01]  /*d830*/  SHF.R.S32.HI R8, RZ, 0x5, R6.reuse ;  /* 0x00000005ff087819 */ /* 0x100fe20000011406 */
[----:B------:R-:W-:Y:S01]  /*d840*/  IMAD.IADD R16, R16, 0x1, -R7 ;  /* 0x0000000110107824 */ /* 0x000fe200078e0a07 */
[----:B------:R-:W-:Y:S01]  /*d850*/  LEA.HI R3, R0, R0, RZ, 0x1 ;  /* 0x0000000000037211 */ /* 0x000fe200078f08ff */
[----:B------:R-:W-:Y:S01]  /*d860*/  UIMAD UR4, UR10, UR5, UR6 ;  /* 0x000000050a0472a4 */ /* 0x000fe2000f8e0206 */
[----:B------:R-:W-:Y:S01]  /*d870*/  SHF.R.S32.HI R2, RZ, 0x1f, R6 ;  /* 0x0000001fff027819 */ /* 0x000fe20000011406 */
[----:B----4-:R-:W-:Y:S01]  /*d880*/  IMAD.WIDE.U32 R4, R9, c[0x0][0x4d8], R4 ;  /* 0x0001360009047a25 */ /* 0x010fe200078e0004 */
[----:B------:R-:W-:Y:S01]  /*d890*/  LOP3.LUT R7, R3, 0x1ffffffe, RZ, 0xc0, !PT ;  /* 0x1ffffffe03077812 */ /* 0x000fe200078ec0ff */
[----:B------:R-:W-:Y:S01]  /*d8a0*/  UIADD3 UR4, UR9, UR4, URZ ;  /* 0x0000000409047290 */ /* 0x000fe2000fffe03f */
[----:B------:R-:W-:-:S02]  /*d8b0*/  LEA.HI R2, R2, R8, RZ, 0x2 ;  /* 0x0000000802027211 */ /* 0x000fc400078f10ff */
[----:B------:R-:W-:Y:S01]  /*d8c0*/  IADD3 R7, R0, -R7, RZ ;  /* 0x8000000700077210 */ /* 0x000fe20007ffe0ff */
[----:B------:R-:W-:Y:S01]  /*d8d0*/  IMAD.SHL.U32 R0, R3, 0x20, RZ ;  /* 0x0000002003007824 */ /* 0x000fe200078e00ff */
[----:B------:R-:W-:Y:S02]  /*d8e0*/  SHF.R.S32.HI R3, RZ, 0x1f, R16 ;  /* 0x0000001fff037819 */ /* 0x000fe40000011410 */
[----:B------:R-:W-:Y:S02]  /*d8f0*/  LOP3.LUT R2, R2, 0xffffffc, RZ, 0xc0, !PT ;  /* 0x0ffffffc02027812 */ /* 0x000fe400078ec0ff */
[----:B------:R-:W-:Y:S01]  /*d900*/  LEA.HI R18, R3, R16, RZ, 0x2 ;  /* 0x0000001003127211 */ /* 0x000fe200078f10ff */
[----:B------:R-:W-:Y:S01]  /*d910*/  IMAD.U32 R3, RZ, RZ, UR9 ;  /* 0x00000009ff037e24 */ /* 0x000fe2000f8e00ff */
[----:B------:R-:W-:Y:S01]  /*d920*/  LOP3.LUT R0, R0, 0xffffffc0, RZ, 0xc0, !PT ;  /* 0xffffffc000007812 */ /* 0x000fe200078ec0ff */
[----:B------:R-:W-:Y:S01]  /*d930*/  IMAD.IADD R8, R8, 0x1, -R2 ;  /* 0x0000000108087824 */ /* 0x000fe200078e0a02 */
[----:B------:R-:W-:Y:S01]  /*d940*/  SHF.R.S32.HI R6, RZ, 0x2, R18 ;  /* 0x00000002ff067819 */ /* 0x000fe20000011412 */
[----:B------:R-:W-:Y:S01]  /*d950*/  IMAD.U32 R2, RZ, RZ, UR8 ;  /* 0x00000008ff027e24 */ /* 0x000fe2000f8e00ff */
[----:B------:R-:W-:Y:S01]  /*d960*/  SHF.R.S32.HI R10, RZ, 0x1f, R9 ;  /* 0x0000001fff0a7819 */ /* 0x000fe20000011409 */
[----:B------:R-:W-:Y:S01]  /*d970*/  IMAD R7, R7, 0x8, R0 ;  /* 0x0000000807077824 */ /* 0x000fe200078e0200 */
[----:B------:R-:W-:Y:S01]  /*d980*/  MOV R3, UR4 ;  /* 0x0000000400037c02 */ /* 0x000fe20008000f00 */
[----:B------:R-:W-:Y:S01]  /*d990*/  IMAD R14, R8, 0x10, R6 ;  /* 0x00000010080e7824 */ /* 0x000fe200078e0206 */
[----:B------:R-:W-:Y:S01]  /*d9a0*/  LOP3.LUT P1, RZ, R16, 0x3, RZ, 0xc0, !PT ;  /* 0x0000000310ff7812 */ /* 0x000fe2000782c0ff */
[----:B------:R-:W-:-:S02]  /*d9b0*/  IMAD R0, R10, c[0x0][0x4d8], RZ ;  /* 0x000136000a007a24 */ /* 0x000fc400078e02ff */
[----:B------:R-:W-:Y:S01]  /*d9c0*/  IMAD R6, R10, c[0x0][0x440], RZ ;  /* 0x000110000a067a24 */ /* 0x000fe200078e02ff */
[----:B------:R-:W-:Y:S01]  /*d9d0*/  IADD3 R8, R14, R7, RZ ;  /* 0x000000070e087210 */ /* 0x000fe20007ffe0ff */
[C---:B------:R-:W-:Y:S02]  /*d9e0*/  IMAD R0, R9.reuse, c[0x0][0x4dc], R0 ;  /* 0x0001370009007a24 */ /* 0x040fe400078e0200 */
[----:B------:R-:W-:Y:S02]  /*d9f0*/  IMAD R6, R9, c[0x0][0x444], R6 ;  /* 0x0001110009067a24 */ /* 0x000fe400078e0206 */
[----:B-1----:R-:W-:Y:S02]  /*da00*/  IMAD R8, R15, 0x80, R8 ;  /* 0x000000800f087824 */ /* 0x002fe400078e0208 */
[----:B------:R-:W-:-:S04]  /*da10*/  IMAD.WIDE.U32 R2, R9, c[0x0][0x440], R2 ;  /* 0x0001100009027a25 */ /* 0x000fc800078e0002 */
[----:B------:R-:W-:-:S04]  /*da20*/  @P0 IMAD.HI.U32 R11, R8, c[0x0][0x4ec], RZ ;  /* 0x00013b00080b0a27 */ /* 0x000fc800078e00ff */
[----:B------:R-:W-:Y:S01]  /*da30*/  IMAD.IADD R5, R5, 0x1, R0 ;  /* 0x0000000105057824 */ /* 0x000fe200078e0200 */
[----:B------:R-:W-:Y:S01]  /*da40*/  SHF.R.S32.HI R0, RZ, 0x1f, R12 ;  /* 0x0000001fff007819 */ /* 0x000fe2000001140c */
[----:B------:R-:W-:Y:S01]  /*da50*/  IMAD.IADD R3, R3, 0x1, R6 ;  /* 0x0000000103037824 */ /* 0x000fe200078e0206 */
[----:B------:R-:W-:Y:S01]  /*da60*/  MOV R6, R8 ;  /* 0x0000000800067202 */ /* 0x000fe20000000f00 */
[----:B------:R-:W-:Y:S01]  /*da70*/  @P0 IMAD.HI.U32 R10, R8, c[0x0][0x4ec], RZ ;  /* 0x00013b00080a0a27 */ /* 0x000fe200078e00ff */
[----:B------:R-:W-:-:S03]  /*da80*/  @P0 SHF.R.U32.HI R6, RZ, c[0x0][0x4f0], R11 ;  /* 0x00013c00ff060a19 */ /* 0x000fc6000001160b */
[----:B------:R-:W-:Y:S01]  /*da90*/  IMAD.MOV.U32 R7, RZ, RZ, R8 ;  /* 0x000000ffff077224 */ /* 0x000fe200078e0008 */
[----:B------:R-:W-:Y:S01]  /*daa0*/  @P0 SHF.R.U32.HI R7, RZ, c[0x0][0x4f0], R10 ;  /* 0x00013c00ff070a19 */ /* 0x000fe2000001160a */
[C---:B------:R-:W-:Y:S02]  /*dab0*/  IMAD R9, R0.reuse, c[0x0][0x448], RZ ;  /* 0x0001120000097a24 */ /* 0x040fe400078e02ff */
[----:B------:R-:W-:Y:S02]  /*dac0*/  IMAD R0, R0, c[0x0][0x4e0], RZ ;  /* 0x0001380000007a24 */ /* 0x000fe400078e02ff */
[----:B------:R-:W-:Y:S02]  /*dad0*/  IMAD.MOV R10, RZ, RZ, -R6 ;  /* 0x000000ffff0a7224 */ /* 0x000fe400078e0a06 */
[C---:B------:R-:W-:Y:S01]  /*dae0*/  IMAD R11, R12.reuse, c[0x0][0x44c], R9 ;  /* 0x000113000c0b7a24 */ /* 0x040fe200078e0209 */
[----:B------:R-:W-:Y:S01]  /*daf0*/  SHF.R.S32.HI R9, RZ, 0x1f, R7 ;  /* 0x0000001fff097819 */ /* 0x000fe20000011407 */
[----:B------:R-:W-:-:S02]  /*db00*/  IMAD R13, R12, c[0x0][0x4e4], R0 ;  /* 0x000139000c0d7a24 */ /* 0x000fc400078e0200 */
[----:B------:R-:W-:-:S04]  /*db10*/  IMAD.WIDE.U32 R4, R12, c[0x0][0x4e0], R4 ;  /* 0x000138000c047a25 */ /* 0x000fc800078e0004 */
[----:B------:R-:W-:Y:S01]  /*db20*/  IMAD R0, R10, c[0x0][0x4e8], R8 ;  /* 0x00013a000a007a24 */ /* 0x000fe200078e0208 */
[----:B------:R-:W-:Y:S01]  /*db30*/  SHF.R.S32.HI R10, RZ, 0x1f, R6 ;  /* 0x0000001fff0a7819 */ /* 0x000fe20000011406 */
[----:B------:R-:W-:Y:S01]  /*db40*/  IMAD R9, R9, c[0x0][0x430], RZ ;  /* 0x00010c0009097a24 */ /* 0x000fe200078e02ff */
[----:B------:R-:W-:Y:S01]  /*db50*/  IADD3 R4, P0, R6, R4, RZ ;  /* 0x0000000406047210 */ /* 0x000fe20007f1e0ff */
[----:B------:R-:W-:Y:S01]  /*db60*/  IMAD.WIDE.U32 R2, R12, c[0x0][0x448], R2 ;  /* 0x000112000c027a25 */ /* 0x000fe200078e0002 */
[----:B------:R-:W-:Y:S02]  /*db70*/  SHF.R.S32.HI R6, RZ, 0x1f, R0 ;  /* 0x0000001fff067819 */ /* 0x000fe40000011400 */
[----:B------:R-:W-:Y:S01]  /*db80*/  IADD3.X R5, R10, R5, R13, P0, !PT ;  /* 0x000000050a057210 */ /* 0x000fe200007fe40d */
[----:B------:R-:W-:Y:S01]  /*db90*/  IMAD R10, R7, c[0x0][0x434], R9 ;  /* 0x00010d00070a7a24 */ /* 0x000fe200078e0209 */
[----:B------:R-:W-:Y:S01]  /*dba0*/  IADD3 R3, R3, R11, RZ ;  /* 0x0000000b03037210 */ /* 0x000fe20007ffe0ff */
[----:B------:R-:W-:-:S02]  /*dbb0*/  IMAD R9, R6, c[0x0][0x4c8], RZ ;  /* 0x0001320006097a24 */ /* 0x000fc400078e02ff */
[----:B------:R-:W-:Y:S02]  /*dbc0*/  IMAD.MOV R6, RZ, RZ, -R7 ;  /* 0x000000ffff067224 */ /* 0x000fe400078e0a07 */
[----:B------:R-:W-:-:S04]  /*dbd0*/  IMAD.WIDE.U32 R4, R0, c[0x0][0x4c8], R4 ;  /* 0x0001320000047a25 */ /* 0x000fc800078e0004 */
[----:B------:R-:W-:Y:S02]  /*dbe0*/  IMAD R0, R0, c[0x0][0x4cc], R9 ;  /* 0x0001330000007a24 */ /* 0x000fe400078e0209 */
[----:B------:R-:W-:Y:S01]  /*dbf0*/  IMAD R13, R6, c[0x0][0x4e8], R8 ;  /* 0x00013a00060d7a24 */ /* 0x000fe200078e0208 */
[C---:B------:R-:W-:Y:S01]  /*dc00*/  LEA R6, P0, R4.reuse, c[0x0][0x4a8], 0x2 ;  /* 0x00012a0004067a11 */ /* 0x040fe200078010ff */
[----:B------:R-:W-:Y:S01]  /*dc10*/  IMAD.WIDE.U32 R2, R7, c[0x0][0x430], R2 ;  /* 0x00010c0007027a25 */ /* 0x000fe200078e0002 */
[----:B------:R-:W-:Y:S02]  /*dc20*/  IADD3 R0, R5, R0, RZ ;  /* 0x0000000005007210 */ /* 0x000fe40007ffe0ff */
[----:B------:R-:W-:Y:S01]  /*dc30*/  SHF.R.S32.HI R7, RZ, 0x1f, R13 ;  /* 0x0000001fff077819 */ /* 0x000fe2000001140d */
[----:B------:R-:W-:Y:S01]  /*dc40*/  IMAD.IADD R3, R3, 0x1, R10 ;  /* 0x0000000103037824 */ /* 0x000fe200078e020a */
[----:B------:R-:W-:Y:S01]  /*dc50*/  LEA.HI.X R0, R4, c[0x0][0x4ac], R0, 0x2, P0 ;  /* 0x00012b0004007a11 */ /* 0x000fe200000f1400 */
[----:B------:R-:W-:Y:S01]  /*dc60*/  IMAD R12, R15, 0x80, R14 ;  /* 0x000000800f0c7824 */ /* 0x000fe200078e020e */
[----:B------:R-:W-:Y:S01]  /*dc70*/  SHFL.IDX PT, R4, R6, RZ, 0x1c1f ;  /* 0x001c1fff06047589 */ /* 0x000fe200000e0000 */
[----:B------:R-:W-:-:S02]  /*dc80*/  IMAD R7, R7, c[0x0][0x428], RZ ;  /* 0x00010a0007077a24 */ /* 0x000fc400078e02ff */
[C---:B------:R-:W-:Y:S01]  /*dc90*/  IMAD.WIDE.U32 R2, R13.reuse, c[0x0][0x428], R2 ;  /* 0x00010a000d027a25 */ /* 0x040fe200078e0002 */
[----:B------:R-:W1:Y:S01]  /*dca0*/  SHFL.IDX PT, R5, R0, RZ, 0x1c1f ;  /* 0x001c1fff00057589 */ /* 0x000e6200000e0000 */
[C---:B------:R-:W-:Y:S02]  /*dcb0*/  IADD3 R14, R12.reuse, 0x40, RZ ;  /* 0x000000400c0e7810 */ /* 0x040fe40007ffe0ff */
[----:B------:R-:W-:Y:S01]  /*dcc0*/  IMAD R15, R13, c[0x0][0x42c], R7 ;  /* 0x00010b000d0f7a24 */ /* 0x000fe200078e0207 */
[----:B------:R-:W-:Y:S01]  /*dcd0*/  SHFL.IDX PT, R10, R6, 0x1, 0x1c1f ;  /* 0x003c1f00060a7f89 */ /* 0x000fe200000e0000 */
[C---:B------:R-:W-:Y:S02]  /*dce0*/  IADD3 R13, R12.reuse, 0x48, RZ ;  /* 0x000000480c0d7810 */ /* 0x040fe40007ffe0ff */
[-C--:B------:R-:W-:Y:S01]  /*dcf0*/  ISETP.GE.OR P4, PT, R12, R24.reuse, P1 ;  /* 0x000000180c00720c */ /* 0x080fe20000f86670 */
[----:B------:R-:W2:Y:S01]  /*dd00*/  SHFL.IDX PT, R11, R0, 0x1, 0x1c1f ;  /* 0x003c1f00000b7f89 */ /* 0x000ea200000e0000 */
[-C--:B------:R-:W-:Y:S01]  /*dd10*/  ISETP.GE.OR P2, PT, R14, R24.reuse, P1 ;  /* 0x000000180e00720c */ /* 0x080fe20000f46670 */
[----:B------:R-:W-:Y:S01]  /*dd20*/  IMAD.IADD R3, R3, 0x1, R15 ;  /* 0x0000000103037824 */ /* 0x000fe200078e020f */
[----:B------:R-:W-:Y:S01]  /*dd30*/  LEA R19, P0, R2, c[0x0][0x400], 0x2 ;  /* 0x0001000002137a11 */ /* 0x000fe200078010ff */
[----:B------:R-:W-:Y:S01]  /*dd40*/  SHFL.IDX PT, R8, R6, 0x2, 0x1c1f ;  /* 0x005c1f0006087f89 */ /* 0x000fe200000e0000 */
[----:B------:R-:W-:-:S02]  /*dd50*/  ISETP.GE.AND P5, PT, R14, R24, PT ;  /* 0x000000180e00720c */ /* 0x000fc40003fa6270 */
[----:B------:R-:W-:Y:S01]  /*dd60*/  LEA.HI.X R17, R2, c[0x0][0x404], R3, 0x2, P0 ;  /* 0x0001010002117a11 */ /* 0x000fe200000f1403 */
[----:B------:R-:W3:Y:S01]  /*dd70*/  SHFL.IDX PT, R9, R0, 0x2, 0x1c1f ;  /* 0x005c1f0000097f89 */ /* 0x000ee200000e0000 */
[----:B------:R-:W-:-:S03]  /*dd80*/  ISETP.GE.AND P6, PT, R13, R24, PT ;  /* 0x000000180d00720c */ /* 0x000fc60003fc6270 */
[----:B------:R-:W-:Y:S04]  /*dd90*/  SHFL.IDX PT, R6, R6, 0x3, 0x1c1f ;  /* 0x007c1f0006067f89 */ /* 0x000fe800000e0000 */
[----:B------:R4:W5:Y:S04]  /*dda0*/  SHFL.IDX PT, R7, R0, 0x3, 0x1c1f ;  /* 0x007c1f0000077f89 */ /* 0x00096800000e0000 */
[----:B-1----:R1:W-:Y:S04]  /*ddb0*/  @!P4 ST.E [R4.64], R20 ;  /* 0x000000140400c985 */ /* 0x0023e8000c101910 */
[----:B------:R1:W1:Y:S04]  /*ddc0*/  SHFL.IDX PT, R2, R19, RZ, 0x1c1f ;  /* 0x001c1fff13027589 */ /* 0x00026800000e0000 */
[----:B------:R1:W1:Y:S01]  /*ddd0*/  SHFL.IDX PT, R3, R17, RZ, 0x1c1f ;  /* 0x001c1fff11037589 */ /* 0x00026200000e0000 */
[----:B----4-:R-:W-:-:S04]  /*dde0*/  IADD3 R0, R12, 0x8, RZ ;  /* 0x000000080c007810 */ /* 0x010fc80007ffe0ff */
[CC--:B------:R-:W-:Y:S02]  /*ddf0*/  ISETP.GE.OR P3, PT, R0.reuse, R24.reuse, P1 ;  /* 0x000000180000720c */ /* 0x0c0fe40000f66670 */
[-C--:B------:R-:W-:Y:S02]  /*de00*/  ISETP.GE.OR P1, PT, R13, R24.reuse, P1 ;  /* 0x000000180d00720c */ /* 0x080fe40000f26670 */
[----:B------:R-:W-:Y:S02]  /*de10*/  ISETP.GE.AND P0, PT, R0, R24, PT ;  /* 0x000000180000720c */ /* 0x000fe40003f06270 */
[----:B------:R-:W-:-:S04]  /*de20*/  LOP3.LUT R0, R18, 0x7ffffffc, RZ, 0xc0, !PT ;  /* 0x7ffffffc12007812 */ /* 0x000fc800078ec0ff */
[----:B------:R-:W-:-:S03]  /*de30*/  IADD3 R0, R16, -R0, RZ ;  /* 0x8000000010007210 */ /* 0x000fc60007ffe0ff */
[----:B--2---:R2:W-:Y:S02]  /*de40*/  @!P3 ST.E [R10.64], R21 ;  /* 0x000000150a00b985 */ /* 0x0045e4000c101910 */
[----:B------:R-:W-:Y:S02]  /*de50*/  IMAD.SHL.U32 R0, R0, 0x2, RZ ;  /* 0x0000000200007824 */ /* 0x000fe400078e00ff */
[----:B---3--:R2:W-:Y:S04]  /*de60*/  @!P2 ST.E [R8.64], R22 ;  /* 0x000000160800a985 */ /* 0x0085e8000c101910 */
[----:B-----5:R2:W-:Y:S01]  /*de70*/  @!P1 ST.E [R6.64], R23 ;  /* 0x0000001706009985 */ /* 0x0205e2000c101910 */
[----:B------:R-:W-:-:S13]  /*de80*/  ISETP.GE.AND P1, PT, R12, R24, PT ;  /* 0x000000180c00720c */ /* 0x000fda0003f26270 */
[----:B------:R-:W-:Y:S05]  /*de90*/  @P1 BRA `(.L_x_25) ;  /* 0x000002d000001947 */ /* 0x000fea0003800000 */
[C---:B-12---:R-:W-:Y:S02]  /*dea0*/  IADD3 R6, R0.reuse, 0x8, RZ ;  /* 0x0000000800067810 */ /* 0x046fe40007ffe0ff */
[C---:B------:R-:W-:Y:S02]  /*deb0*/  IADD3 R5, R0.reuse, 0x10, RZ ;  /* 0x0000001000057810 */ /* 0x040fe40007ffe0ff */
[----:B------:R-:W-:Y:S02]  /*dec0*/  IADD3 R4, R0, 0x18, RZ ;  /* 0x0000001800047810 */ /* 0x000fe40007ffe0ff */
[----:B------:R-:W-:Y:S02]  /*ded0*/  ISETP.GE.AND P3, PT, R6, c[0x0][0x3c8], PT ;  /* 0x0000f20006007a0c */ /* 0x000fe40003f66270 */
[----:B------:R-:W-:Y:S02]  /*dee0*/  ISETP.GE.AND P2, PT, R5, c[0x0][0x3c8], PT ;  /* 0x0000f20005007a0c */ /* 0x000fe40003f46270 */
[----:B------:R-:W-:-:S02]  /*def0*/  ISETP.GE.AND P1, PT, R4, c[0x0][0x3c8], PT ;  /* 0x0000f20004007a0c */ /* 0x000fc40003f26270 */
[----:B------:R-:W-:-:S07]  /*df00*/  ISETP.GE.AND P4, PT, R0, c[0x0][0x3c8], PT ;  /* 0x0000f20000007a0c */ /* 0x000fce0003f86270 */
[----:B------:R-:W-:Y:S02]  /*df10*/  @!P3 LEA.HI R8, R6, R6, RZ, 0x1 ;  /* 0x000000060608b211 */ /* 0x000fe400078f08ff */
[----:B------:R-:W-:Y:S02]  /*df20*/  @!P2 LEA.HI R5, R5, R5, RZ, 0x1 ;  /* 0x000000050505a211 */ /* 0x000fe400078f08ff */
[----:B------:R-:W-:Y:S02]  /*df30*/  @!P1 LEA.HI R6, R4, R4, RZ, 0x1 ;  /* 0x0000000404069211 */ /* 0x000fe400078f08ff */
[----:B------:R-:W-:Y:S02]  /*df40*/  @!P3 LOP3.LUT R8, R8, 0xfffffffe, RZ, 0xc0, !PT ;  /* 0xfffffffe0808b812 */ /* 0x000fe400078ec0ff */
[----:B------:R-:W-:Y:S01]  /*df50*/  @!P2 LOP3.LUT R7, R5, 0xfffffffe, RZ, 0xc0, !PT ;  /* 0xfffffffe0507a812 */ /* 0x000fe200078ec0ff */
[----:B------:R-:W-:Y:S01]  /*df60*/  @!P4 IMAD.WIDE R4, R0, 0x4, R2 ;  /* 0x000000040004c825 */ /* 0x000fe200078e0202 */
[----:B------:R-:W-:-:S03]  /*df70*/  @!P1 LOP3.LUT R10, R6, 0xfffffffe, RZ, 0xc0, !PT ;  /* 0xfffffffe060a9812 */ /* 0x000fc600078ec0ff */
[--C-:B------:R-:W-:Y:S01]  /*df80*/  @!P3 IMAD.WIDE R8, R8, 0x4, R2.reuse ;  /* 0x000000040808b825 */ /* 0x100fe200078e0202 */
[----:B------:R1:W-:Y:S03]  /*df90*/  @!P4 ST.E.64 [R4.64], R124 ;  /* 0x0000007c0400c985 */ /* 0x0003e6000c101b10 */
[--C-:B------:R-:W-:Y:S01]  /*dfa0*/  @!P2 IMAD.WIDE R6, R7, 0x4, R2.reuse ;  /* 0x000000040706a825 */ /* 0x100fe200078e0202 */
[----:B------:R2:W-:Y:S04]  /*dfb0*/  @!P3 ST.E.64 [R8.64], R132 ;  /* 0x000000840800b985 */ /* 0x0005e8000c101b10 */
[----:B------:R3:W-:Y:S01]  /*dfc0*/  @!P2 ST.E.64 [R6.64], R136 ;  /* 0x000000880600a985 */ /* 0x0007e2000c101b10 */
[----:B-1----:R-:W-:Y:S01]  /*dfd0*/  @!P1 IMAD.WIDE R4, R10, 0x4, R2 ;  /* 0x000000040a049825 */ /* 0x002fe200078e0202 */
[----:B--2---:R-:W-:-:S04]  /*dfe0*/  IADD3 R8, R0, 0x20, RZ ;  /* 0x0000002000087810 */ /* 0x004fc80007ffe0ff */
[----:B------:R1:W-:Y:S01]  /*dff0*/  @!P1 ST.E.64 [R4.64], R148 ;  /* 0x0000009404009985 */ /* 0x0003e2000c101b10 */
[----:B---3--:R-:W-:Y:S02]  /*e000*/  IADD3 R6, R0, 0x28, RZ ;  /* 0x0000002800067810 */ /* 0x008fe40007ffe0ff */
[----:B------:R-:W-:Y:S02]  /*e010*/  ISETP.GE.AND P4, PT, R8, c[0x0][0x3c8], PT ;  /* 0x0000f20008007a0c */ /* 0x000fe40003f86270 */
[----:B------:R-:W-:-:S11]  /*e020*/  ISETP.GE.AND P3, PT, R6, c[0x0][0x3c8], PT ;  /* 0x0000f20006007a0c */ /* 0x000fd60003f66270 */
[----:B------:R-:W-:Y:S02]  /*e030*/  @!P4 LEA.HI R8, R8, R8, RZ, 0x1 ;  /* 0x000000080808c211 */ /* 0x000fe400078f08ff */
[----:B------:R-:W-:-:S04]  /*e040*/  @!P3 LEA.HI R7, R6, R6, RZ, 0x1 ;  /* 0x000000060607b211 */ /* 0x000fc800078f08ff */
[----:B------:R-:W-:Y:S02]  /*e050*/  @!P3 LOP3.LUT R7, R7, 0xfffffffe, RZ, 0xc0, !PT ;  /* 0xfffffffe0707b812 */ /* 0x000fe400078ec0ff */
[C---:B-1----:R-:W-:Y:S02]  /*e060*/  IADD3 R5, R0.reuse, 0x30, RZ ;  /* 0x0000003000057810 */ /* 0x042fe40007ffe0ff */
[----:B------:R-:W-:Y:S02]  /*e070*/  IADD3 R4, R0, 0x38, RZ ;  /* 0x0000003800047810 */ /* 0x000fe40007ffe0ff */
[----:B------:R-:W-:Y:S02]  /*e080*/  ISETP.GE.AND P2, PT, R5, c[0x0][0x3c8], PT ;  /* 0x0000f20005007a0c */ /* 0x000fe40003f46270 */
[----:B------:R-:W-:-:S11]  /*e090*/  ISETP.GE.AND P1, PT, R4, c[0x0][0x3c8], PT ;  /* 0x0000f20004007a0c */ /* 0x000fd60003f26270 */
[----:B------:R-:W-:Y:S02]  /*e0a0*/  @!P2 LEA.HI R6, R5, R5, RZ, 0x1 ;  /* 0x000000050506a211 */ /* 0x000fe400078f08ff */
[----:B------:R-:W-:Y:S02]  /*e0b0*/  @!P1 LEA.HI R4, R4, R4, RZ, 0x1 ;  /* 0x0000000404049211 */ /* 0x000fe400078f08ff */
[----:B------:R-:W-:Y:S02]  /*e0c0*/  @!P4 LOP3.LUT R5, R8, 0xfffffffe, RZ, 0xc0, !PT ;  /* 0xfffffffe0805c812 */ /* 0x000fe400078ec0ff */
[----:B------:R-:W-:Y:S01]  /*e0d0*/  @!P2 LOP3.LUT R10, R6, 0xfffffffe, RZ, 0xc0, !PT ;  /* 0xfffffffe060aa812 */ /* 0x000fe200078ec0ff */
[----:B------:R-:W-:Y:S01]  /*e0e0*/  @!P3 IMAD.WIDE R6, R7, 0x4, R2 ;  /* 0x000000040706b825 */ /* 0x000fe200078e0202 */
[----:B------:R-:W-:-:S03]  /*e0f0*/  @!P1 LOP3.LUT R11, R4, 0xfffffffe, RZ, 0xc0, !PT ;  /* 0xfffffffe040b9812 */ /* 0x000fc600078ec0ff */
[----:B------:R-:W-:-:S04]  /*e100*/  @!P4 IMAD.WIDE R8, R5, 0x4, R2 ;  /* 0x000000040508c825 */ /* 0x000fc800078e0202 */
[--C-:B------:R-:W-:Y:S01]  /*e110*/  @!P2 IMAD.WIDE R4, R10, 0x4, R2.reuse ;  /* 0x000000040a04a825 */ /* 0x100fe200078e0202 */
[----:B------:R1:W-:Y:S03]  /*e120*/  @!P4 ST.E.64 [R8.64], R152 ;  /* 0x000000980800c985 */ /* 0x0003e6000c101b10 */
[----:B------:R-:W-:Y:S01]  /*e130*/  @!P1 IMAD.WIDE R2, R11, 0x4, R2 ;  /* 0x000000040b029825 */ /* 0x000fe200078e0202 */
[----:B------:R1:W-:Y:S04]  /*e140*/  @!P3 ST.E.64 [R6.64], R164 ;  /* 0x000000a40600b985 */ /* 0x0003e8000c101b10 */
[----:B------:R1:W-:Y:S04]  /*e150*/  @!P2 ST.E.64 [R4.64], R168 ;  /* 0x000000a80400a985 */ /* 0x0003e8000c101b10 */
[----:B------:R1:W-:Y:S02]  /*e160*/  @!P1 ST.E.64 [R2.64], R180 ;  /* 0x000000b402009985 */ /* 0x0003e4000c101b10 */
.L_x_25:
[----:B-1----:R-:W-:Y:S05]  /*e170*/  BSYNC B0 ;  /* 0x0000000000007941 */ /* 0x002fea0003800000 */
.L_x_24:
[----:B------:R1:W3:Y:S01]  /*e180*/  SHFL.IDX PT, R3, R17, 0x1, 0x1c1f ;  /* 0x003c1f0011037f89 */ /* 0x0002e200000e0000 */
[----:B------:R-:W-:Y:S03]  /*e190*/  BSSY B0, `(.L_x_26) ;  /* 0x0000030000007945 */ /* 0x000fe60003800000 */
[----:B------:R1:W4:Y:S01]  /*e1a0*/  SHFL.IDX PT, R2, R19, 0x1, 0x1c1f ;  /* 0x003c1f0013027f89 */ /* 0x00032200000e0000 */
[----:B------:R-:W-:Y:S05]  /*e1b0*/  @P0 BRA `(.L_x_27) ;  /* 0x000002d000000947 */ /* 0x000fea0003800000 */
[C---:B------:R-:W-:Y:S02]  /*e1c0*/  IADD3 R5, R0.reuse, 0x8, RZ ;  /* 0x0000000800057810 */ /* 0x040fe40007ffe0ff */
[----:B------:R-:W-:-:S02]  /*e1d0*/  IADD3 R4, R0, 0x10, RZ ;  /* 0x0000001000047810 */ /* 0x000fc40007ffe0ff */
[----:B------:R-:W-:Y:S02]  /*e1e0*/  ISETP.GE.AND P1, PT, R5, c[0x0][0x3c8], PT ;  /* 0x0000f20005007a0c */ /* 0x000fe40003f26270 */
[----:B------:R-:W-:Y:S02]  /*e1f0*/  ISETP.GE.AND P0, PT, R4, c[0x0][0x3c8], PT ;  /* 0x0000f20004007a0c */ /* 0x000fe40003f06270 */
[C---:B------:R-:W-:Y:S02]  /*e200*/  ISETP.GE.AND P2, PT, R0.reuse, c[0x0][0x3c8], PT ;  /* 0x0000f20000007a0c */ /* 0x040fe40003f46270 */
[----:B--2---:R-:W-:-:S04]  /*e210*/  IADD3 R10, R0, 0x18, RZ ;  /* 0x00000018000a7810 */ /* 0x004fc80007ffe0ff */
[----:B------:R-:W-:-:S03]  /*e220*/  ISETP.GE.AND P4, PT, R10, c[0x0][0x3c8], PT ;  /* 0x0000f2000a007a0c */ /* 0x000fc60003f86270 */
[----:B------:R-:W-:Y:S02]  /*e230*/  @!P1 LEA.HI R5, R5, R5, RZ, 0x1 ;  /* 0x0000000505059211 */ /* 0x000fe400078f08ff */
[----:B------:R-:W-:Y:S02]  /*e240*/  @!P0 LEA.HI R4, R4, R4, RZ, 0x1 ;  /* 0x0000000404048211 */ /* 0x000fe400078f08ff */
[----:B------:R-:W-:Y:S01]  /*e250*/  @!P1 LOP3.LUT R5, R5, 0xfffffffe, RZ, 0xc0, !PT ;  /* 0xfffffffe05059812 */ /* 0x000fe200078ec0ff */
[----:B---34-:R-:W-:Y:S01]  /*e260*/  @!P2 IMAD.WIDE R6, R0, 0x4, R2 ;  /* 0x000000040006a825 */ /* 0x018fe200078e0202 */
[----:B------:R-:W-:-:S03]  /*e270*/  @!P0 LOP3.LUT R8, R4, 0xfffffffe, RZ, 0xc0, !PT ;  /* 0xfffffffe04088812 */ /* 0x000fc600078ec0ff */
[--C-:B------:R-:W-:Y:S01]  /*e280*/  @!P1 IMAD.WIDE R4, R5, 0x4, R2.reuse ;  /* 0x0000000405049825 */ /* 0x100fe200078e0202 */
[----:B------:R2:W-:Y:S01]  /*e290*/  @!P2 ST.E.64 [R6.64], R126 ;  /* 0x0000007e0600a985 */ /* 0x0005e2000c101b10 */
[----:B------:R-:W-:Y:S02]  /*e2a0*/  @!P4 LEA.HI R10, R10, R10, RZ, 0x1 ;  /* 0x0000000a0a0ac211 */ /* 0x000fe400078f08ff */
[----:B------:R-:W-:Y:S01]  /*e2b0*/  @!P0 IMAD.WIDE R8, R8, 0x4, R2 ;  /* 0x0000000408088825 */ /* 0x000fe200078e0202 */
[----:B------:R3:W-:Y:S04]  /*e2c0*/  @!P1 ST.E.64 [R4.64], R134 ;  /* 0x0000008604009985 */ /* 0x0007e8000c101b10 */
[----:B------:R4:W-:Y:S01]  /*e2d0*/  @!P0 ST.E.64 [R8.64], R138 ;  /* 0x0000008a08008985 */ /* 0x0009e2000c101b10 */
[----:B--2---:R-:W-:-:S02]  /*e2e0*/  IADD3 R7, R0, 0x20, RZ ;  /* 0x0000002000077810 */ /* 0x004fc40007ffe0ff */
[C---:B------:R-:W-:Y:S02]  /*e2f0*/  IADD3 R6, R0.reuse, 0x28, RZ ;  /* 0x0000002800067810 */ /* 0x040fe40007ffe0ff */
[C---:B---3--:R-:W-:Y:S02]  /*e300*/  IADD3 R5, R0.reuse, 0x30, RZ ;  /* 0x0000003000057810 */ /* 0x048fe40007ffe0ff */
[----:B------:R-:W-:Y:S02]  /*e310*/  IADD3 R4, R0, 0x38, RZ ;  /* 0x0000003800047810 */ /* 0x000fe40007ffe0ff */
[----:B------:R-:W-:Y:S02]  /*e320*/  ISETP.GE.AND P3, PT, R7, c[0x0][0x3c8], PT ;  /* 0x0000f20007007a0c */ /* 0x000fe40003f66270 */
[----:B------:R-:W-:Y:S02]  /*e330*/  ISETP.GE.AND P2, PT, R6, c[0x0][0x3c8], PT ;  /* 0x0000f20006007a0c */ /* 0x000fe40003f46270 */
[----:B------:R-:W-:-:S02]  /*e340*/  ISETP.GE.AND P1, PT, R5, c[0x0][0x3c8], PT ;  /* 0x0000f20005007a0c */ /* 0x000fc40003f26270 */
[----:B------:R-:W-:-:S07]  /*e350*/  ISETP.GE.AND P0, PT, R4, c[0x0][0x3c8], PT ;  /* 0x0000f20004007a0c */ /* 0x000fce0003f06270 */
[----:B----4-:R-:W-:Y:S02]  /*e360*/  @!P3 LEA.HI R8, R7, R7, RZ, 0x1 ;  /* 0x000000070708b211 */ /* 0x010fe400078f08ff */
[----:B------:R-:W-:Y:S02]  /*e370*/  @!P2 LEA.HI R7, R6, R6, RZ, 0x1 ;  /* 0x000000060607a211 */ /* 0x000fe400078f08ff */
[----:B------:R-:W-:Y:S02]  /*e380*/  @!P1 LEA.HI R6, R5, R5, RZ, 0x1 ;  /* 0x0000000505069211 */ /* 0x000fe400078f08ff */
[----:B------:R-:W-:Y:S02]  /*e390*/  @!P0 LEA.HI R4, R4, R4, RZ, 0x1 ;  /* 0x0000000404048211 */ /* 0x000fe400078f08ff */
[----:B------:R-:W-:Y:S02]  /*e3a0*/  @!P4 LOP3.LUT R5, R10, 0xfffffffe, RZ, 0xc0, !PT ;  /* 0xfffffffe0a05c812 */ /* 0x000fe400078ec0ff */
[----:B------:R-:W-:-:S02]  /*e3b0*/  @!P3 LOP3.LUT R8, R8, 0xfffffffe, RZ, 0xc0, !PT ;  /* 0xfffffffe0808b812 */ /* 0x000fc400078ec0ff */
[----:B------:R-:W-:Y:S01]  /*e3c0*/  @!P2 LOP3.LUT R7, R7, 0xfffffffe, RZ, 0xc0, !PT ;  /* 0xfffffffe0707a812 */ /* 0x000fe200078ec0ff */
[--C-:B------:R-:W-:Y:S01]  /*e3d0*/  @!P4 IMAD.WIDE R10, R5, 0x4, R2.reuse ;  /* 0x00000004050ac825 */ /* 0x100fe200078e0202 */
[----:B------:R-:W-:Y:S02]  /*e3e0*/  @!P1 LOP3.LUT R12, R6, 0xfffffffe, RZ, 0xc0, !PT ;  /* 0xfffffffe060c9812 */ /* 0x000fe400078ec0ff */
[----:B------:R-:W-:Y:S01]  /*e3f0*/  @!P0 LOP3.LUT R13, R4, 0xfffffffe, RZ, 0xc0, !PT ;  /* 0xfffffffe040d8812 */ /* 0x000fe200078ec0ff */
[--C-:B------:R-:W-:Y:S01]  /*e400*/  @!P3 IMAD.WIDE R8, R8, 0x4, R2.reuse ;  /* 0x000000040808b825 */ /* 0x100fe200078e0202 */
[----:B------:R2:W-:Y:S03]  /*e410*/  @!P4 ST.E.64 [R10.64], R150 ;  /* 0x000000960a00c985 */ /* 0x0005e6000c101b10 */
[--C-:B------:R-:W-:Y:S01]  /*e420*/  @!P2 IMAD.WIDE R6, R7, 0x4, R2.reuse ;  /* 0x000000040706a825 */ /* 0x100fe200078e0202 */
[----:B------:R2:W-:Y:S03]  /*e430*/  @!P3 ST.E.64 [R8.64], R154 ;  /* 0x0000009a0800b985 */ /* 0x0005e6000c101b10 */
[--C-:B------:R-:W-:Y:S01]  /*e440*/  @!P1 IMAD.WIDE R4, R12, 0x4, R2.reuse ;  /* 0x000000040c049825 */ /* 0x100fe200078e0202 */
[----:B------:R2:W-:Y:S03]  /*e450*/  @!P2 ST.E.64 [R6.64], R166 ;  /* 0x000000a60600a985 */ /* 0x0005e6000c101b10 */
[----:B------:R-:W-:Y:S01]  /*e460*/  @!P0 IMAD.WIDE R2, R13, 0x4, R2 ;  /* 0x000000040d028825 */ /* 0x000fe200078e0202 */
[----:B------:R2:W-:Y:S04]  /*e470*/  @!P1 ST.E.64 [R4.64], R170 ;  /* 0x000000aa04009985 */ /* 0x0005e8000c101b10 */
[----:B------:R2:W-:Y:S02]  /*e480*/  @!P0 ST.E.64 [R2.64], R182 ;  /* 0x000000b602008985 */ /* 0x0005e4000c101b10 */
.L_x_27:
[----:B------:R-:W-:Y:S05]  /*e490*/  BSYNC B0 ;  /* 0x0000000000007941 */ /* 0x000fea0003800000 */
.L_x_26:
[----:B--23--:R2:W3:Y:S01]  /*e4a0*/  SHFL.IDX PT, R3, R17, 0x2, 0x1c1f ;  /* 0x005c1f0011037f89 */ /* 0x00c4e200000e0000 */
[----:B------:R-:W-:Y:S03]  /*e4b0*/  BSSY B0, `(.L_x_28) ;  /* 0x0000030000007945 */ /* 0x000fe60003800000 */
[----:B----4-:R2:W4:Y:S01]  /*e4c0*/  SHFL.IDX PT, R2, R19, 0x2, 0x1c1f ;  /* 0x005c1f0013027f89 */ /* 0x01052200000e0000 */
[----:B------:R-:W-:Y:S05]  /*e4d0*/  @P5 BRA `(.L_x_29) ;  /* 0x000002d000005947 */ /* 0x000fea0003800000 */
[C---:B------:R-:W-:Y:S02]  /*e4e0*/  IADD3 R4, R0.reuse, 0x8, RZ ;  /* 0x0000000800047810 */ /* 0x040fe40007ffe0ff */
[----:B------:R-:W-:-:S02]  /*e4f0*/  ISETP.GE.AND P1, PT, R0, c[0x0][0x3c8], PT ;  /* 0x0000f20000007a0c */ /* 0x000fc40003f26270 */
[----:B------:R-:W-:Y:S02]  /*e500*/  ISETP.GE.AND P0, PT, R4, c[0x0][0x3c8], PT ;  /* 0x0000f20004007a0c */ /* 0x000fe40003f06270 */
[C---:B------:R-:W-:Y:S02]  /*e510*/  IADD3 R9, R0.reuse, 0x10, RZ ;  /* 0x0000001000097810 */ /* 0x040fe40007ffe0ff */
[----:B------:R-:W-:Y:S02]  /*e520*/  IADD3 R8, R0, 0x18, RZ ;  /* 0x0000001800087810 */ /* 0x000fe40007ffe0ff */
[----:B------:R-:W-:Y:S02]  /*e530*/  ISETP.GE.AND P5, PT, R9, c[0x0][0x3c8], PT ;  /* 0x0000f20009007a0c */ /* 0x000fe40003fa6270 */
[----:B------:R-:W-:-:S03]  /*e540*/  ISETP.GE.AND P4, PT, R8, c[0x0][0x3c8], PT ;  /* 0x0000f20008007a0c */ /* 0x000fc60003f86270 */
[----:B---34-:R-:W-:Y:S02]  /*e550*/  @!P1 IMAD.WIDE R6, R0, 0x4, R2 ;  /* 0x0000000400069825 */ /* 0x018fe400078e0202 */
[----:B------:R-:W-:-:S03]  /*e560*/  @!P0 LEA.HI R4, R4, R4, RZ, 0x1 ;  /* 0x0000000404048211 */ /* 0x000fc600078f08ff */
[----:B------:R3:W-:Y:S01]  /*e570*/  @!P1 ST.E.64 [R6.64], R120 ;  /* 0x0000007806009985 */ /* 0x0007e2000c101b10 */
[----:B------:R-:W-:Y:S02]  /*e580*/  @!P0 LOP3.LUT R4, R4, 0xfffffffe, RZ, 0xc0, !PT ;  /* 0xfffffffe04048812 */ /* 0x000fe400078ec0ff */
[----:B------:R-:W-:Y:S02]  /*e590*/  @!P5 LEA.HI R9, R9, R9, RZ, 0x1 ;  /* 0x000000090909d211 */ /* 0x000fe400078f08ff */
[----:B------:R-:W-:Y:S01]  /*e5a0*/  @!P4 LEA.HI R10, R8, R8, RZ, 0x1 ;  /* 0x00000008080ac211 */ /* 0x000fe200078f08ff */
[----:B------:R-:W-:-:S03]  /*e5b0*/  @!P0 IMAD.WIDE R4, R4, 0x4, R2 ;  /* 0x0000000404048825 */ /* 0x000fc600078e0202 */
[----:B------:R-:W-:Y:S02]  /*e5c0*/  @!P4 LOP3.LUT R10, R10, 0xfffffffe, RZ, 0xc0, !PT ;  /* 0xfffffffe0a0ac812 */ /* 0x000fe400078ec0ff */
[----:B------:R4:W-:Y:S03]  /*e5d0*/  @!P0 ST.E.64 [R4.64], R128 ;  /* 0x0000008004008985 */ /* 0x0009e6000c101b10 */
[----:B------:R-:W-:Y:S01]  /*e5e0*/  @!P4 IMAD.WIDE R10, R10, 0x4, R2 ;  /* 0x000000040a0ac825 */ /* 0x000fe200078e0202 */
[C---:B---3--:R-:W-:Y:S02]  /*e5f0*/  IADD3 R7, R0.reuse, 0x20, RZ ;  /* 0x0000002000077810 */ /* 0x048fe40007ffe0ff */
[----:B------:R-:W-:Y:S02]  /*e600*/  IADD3 R6, R0, 0x28, RZ ;  /* 0x0000002800067810 */ /* 0x000fe40007ffe0ff */
[----:B------:R-:W-:-:S02]  /*e610*/  ISETP.GE.AND P3, PT, R7, c[0x0][0x3c8], PT ;  /* 0x0000f20007007a0c */ /* 0x000fc40003f66270 */
[----:B------:R-:W-:Y:S02]  /*e620*/  ISETP.GE.AND P2, PT, R6, c[0x0][0x3c8], PT ;  /* 0x0000f20006007a0c */ /* 0x000fe40003f46270 */
[C---:B----4-:R-:W-:Y:S02]  /*e630*/  IADD3 R5, R0.reuse, 0x30, RZ ;  /* 0x0000003000057810 */ /* 0x050fe40007ffe0ff */
[----:B------:R-:W-:Y:S02]  /*e640*/  IADD3 R4, R0, 0x38, RZ ;  /* 0x0000003800047810 */ /* 0x000fe40007ffe0ff */
[----:B------:R-:W-:Y:S02]  /*e650*/  ISETP.GE.AND P1, PT, R5, c[0x0][0x3c8], PT ;  /* 0x0000f20005007a0c */ /* 0x000fe40003f26270 */
[----:B------:R-:W-:-:S03]  /*e660*/  ISETP.GE.AND P0, PT, R4, c[0x0][0x3c8], PT ;  /* 0x0000f20004007a0c */ /* 0x000fc60003f06270 */
[----:B------:R-:W-:Y:S02]  /*e670*/  @!P3 LEA.HI R8, R7, R7, RZ, 0x1 ;  /* 0x000000070708b211 */ /* 0x000fe400078f08ff */
[----:B------:R-:W-:Y:S02]  /*e680*/  @!P2 LEA.HI R7, R6, R6, RZ, 0x1 ;  /* 0x000000060607a211 */ /* 0x000fe400078f08ff */
[----:B------:R-:W-:Y:S02]  /*e690*/  @!P3 LOP3.LUT R8, R8, 0xfffffffe, RZ, 0xc0, !PT ;  /* 0xfffffffe0808b812 */ /* 0x000fe400078ec0ff */
[----:B------:R-:W-:Y:S02]  /*e6a0*/  @!P2 LOP3.LUT R7, R7, 0xfffffffe, RZ, 0xc0, !PT ;  /* 0xfffffffe0707a812 */ /* 0x000fe400078ec0ff */
[----:B------:R-:W-:Y:S02]  /*e6b0*/  @!P1 LEA.HI R6, R5, R5, RZ, 0x1 ;  /* 0x0000000505069211 */ /* 0x000fe400078f08ff */
[----:B------:R-:W-:Y:S01]  /*e6c0*/  @!P5 LOP3.LUT R5, R9, 0xfffffffe, RZ, 0xc0, !PT ;  /* 0xfffffffe0905d812 */ /* 0x000fe200078ec0ff */
[----:B------:R-:W-:Y:S01]  /*e6d0*/  @!P3 IMAD.WIDE R8, R8, 0x4, R2 ;  /* 0x000000040808b825 */ /* 0x000fe200078e0202 */
[----:B------:R-:W-:-:S02]  /*e6e0*/  @!P0 LEA.HI R4, R4, R4, RZ, 0x1 ;  /* 0x0000000404048211 */ /* 0x000fc400078f08ff */
[----:B------:R-:W-:Y:S01]  /*e6f0*/  @!P1 LOP3.LUT R14, R6, 0xfffffffe, RZ, 0xc0, !PT ;  /* 0xfffffffe060e9812 */ /* 0x000fe200078ec0ff */
[----:B------:R-:W-:Y:S01]  /*e700*/  @!P5 IMAD.WIDE R12, R5, 0x4, R2 ;  /* 0x00000004050cd825 */ /* 0x000fe200078e0202 */
[----:B------:R-:W-:-:S03]  /*e710*/  @!P0 LOP3.LUT R15, R4, 0xfffffffe, RZ, 0xc0, !PT ;  /* 0xfffffffe040f8812 */ /* 0x000fc600078ec0ff */
[--C-:B------:R-:W-:Y:S01]  /*e720*/  @!P2 IMAD.WIDE R6, R7, 0x4, R2.reuse ;  /* 0x000000040706a825 */ /* 0x100fe200078e0202 */
[----:B------:R3:W-:Y:S03]  /*e730*/  @!P5 ST.E.64 [R12.64], R140 ;  /* 0x0000008c0c00d985 */ /* 0x0007e6000c101b10 */
[--C-:B------:R-:W-:Y:S01]  /*e740*/  @!P1 IMAD.WIDE R4, R14, 0x4, R2.reuse ;  /* 0x000000040e049825 */ /* 0x100fe200078e0202 */
[----:B------:R3:W-:Y:S03]  /*e750*/  @!P4 ST.E.64 [R10.64], R144 ;  /* 0x000000900a00c985 */ /* 0x0007e6000c101b10 */
[----:B------:R-:W-:Y:S01]  /*e760*/  @!P0 IMAD.WIDE R2, R15, 0x4, R2 ;  /* 0x000000040f028825 */ /* 0x000fe200078e0202 */
[----:B------:R3:W-:Y:S04]  /*e770*/  @!P3 ST.E.64 [R8.64], R156 ;  /* 0x0000009c0800b985 */ /* 0x0007e8000c101b10 */
[----:B------:R3:W-:Y:S04]  /*e780*/  @!P2 ST.E.64 [R6.64], R160 ;  /* 0x000000a00600a985 */ /* 0x0007e8000c101b10 */
[----:B------:R3:W-:Y:S04]  /*e790*/  @!P1 ST.E.64 [R4.64], R172 ;  /* 0x000000ac04009985 */ /* 0x0007e8000c101b10 */
[----:B------:R3:W-:Y:S02]  /*e7a0*/  @!P0 ST.E.64 [R2.64], R176 ;  /* 0x000000b002008985 */ /* 0x0007e4000c101b10 */
.L_x_29:
[----:B------:R-:W-:Y:S05]  /*e7b0*/  BSYNC B0 ;  /* 0x0000000000007941 */ /* 0x000fea0003800000 */
.L_x_28:
[----:B---3--:R3:W1:Y:S04]  /*e7c0*/  SHFL.IDX PT, R3, R17, 0x3, 0x1c1f ;  /* 0x007c1f0011037f89 */ /* 0x00866800000e0000 */
[----:B----4-:R3:W4:Y:S01]  /*e7d0*/  SHFL.IDX PT, R2, R19, 0x3, 0x1c1f ;  /* 0x007c1f0013027f89 */ /* 0x01072200000e0000 */
[----:B------:R-:W-:Y:S05]  /*e7e0*/  @P6 EXIT ;  /* 0x000000000000694d */ /* 0x000fea0003800000 */
[C---:B------:R-:W-:Y:S02]  /*e7f0*/  IADD3 R4, R0.reuse, 0x8, RZ ;  /* 0x0000000800047810 */ /* 0x040fe40007ffe0ff */
[----:B------:R-:W-:-:S02]  /*e800*/  ISETP.GE.AND P6, PT, R0, c[0x0][0x3c8], PT ;  /* 0x0000f20000007a0c */ /* 0x000fc40003fc6270 */
[----:B------:R-:W-:Y:S02]  /*e810*/  ISETP.GE.AND P5, PT, R4, c[0x0][0x3c8], PT ;  /* 0x0000f20004007a0c */ /* 0x000fe40003fa6270 */
[C---:B------:R-:W-:Y:S02]  /*e820*/  IADD3 R9, R0.reuse, 0x10, RZ ;  /* 0x0000001000097810 */ /* 0x040fe40007ffe0ff */
[C---:B------:R-:W-:Y:S02]  /*e830*/  IADD3 R8, R0.reuse, 0x18, RZ ;  /* 0x0000001800087810 */ /* 0x040fe40007ffe0ff */
[C---:B------:R-:W-:Y:S02]  /*e840*/  IADD3 R10, R0.reuse, 0x20, RZ ;  /* 0x00000020000a7810 */ /* 0x040fe40007ffe0ff */
[C---:B------:R-:W-:Y:S02]  /*e850*/  IADD3 R11, R0.reuse, 0x28, RZ ;  /* 0x00000028000b7810 */ /* 0x040fe40007ffe0ff */
[C---:B------:R-:W-:Y:S01]  /*e860*/  IADD3 R13, R0.reuse, 0x30, RZ ;  /* 0x00000030000d7810 */ /* 0x040fe20007ffe0ff */
[----:B-1--4-:R-:W-:Y:S01]  /*e870*/  @!P6 IMAD.WIDE R6, R0, 0x4, R2 ;  /* 0x000000040006e825 */ /* 0x012fe200078e0202 */
[----:B------:R-:W-:-:S02]  /*e880*/  ISETP.GE.AND P4, PT, R9, c[0x0][0x3c8], PT ;  /* 0x0000f20009007a0c */ /* 0x000fc40003f86270 */
[----:B------:R-:W-:Y:S02]  /*e890*/  @!P5 LEA.HI R4, R4, R4, RZ, 0x1 ;  /* 0x000000040404d211 */ /* 0x000fe400078f08ff */
[----:B------:R-:W-:Y:S01]  /*e8a0*/  ISETP.GE.AND P3, PT, R8, c[0x0][0x3c8], PT ;  /* 0x0000f20008007a0c */ /* 0x000fe20003f66270 */
[----:B------:R1:W-:Y:S01]  /*e8b0*/  @!P6 ST.E.64 [R6.64], R122 ;  /* 0x0000007a0600e985 */ /* 0x0003e2000c101b10 */
[----:B------:R-:W-:Y:S02]  /*e8c0*/  ISETP.GE.AND P2, PT, R10, c[0x0][0x3c8], PT ;  /* 0x0000f2000a007a0c */ /* 0x000fe40003f46270 */
[----:B------:R-:W-:Y:S02]  /*e8d0*/  ISETP.GE.AND P1, PT, R11, c[0x0][0x3c8], PT ;  /* 0x0000f2000b007a0c */ /* 0x000fe40003f26270 */
[----:B------:R-:W-:Y:S02]  /*e8e0*/  ISETP.GE.AND P0, PT, R13, c[0x0][0x3c8], PT ;  /* 0x0000f2000d007a0c */ /* 0x000fe40003f06270 */
[----:B------:R-:W-:-:S02]  /*e8f0*/  @!P5 LOP3.LUT R4, R4, 0xfffffffe, RZ, 0xc0, !PT ;  /* 0xfffffffe0404d812 */ /* 0x000fc400078ec0ff */
[----:B------:R-:W-:Y:S02]  /*e900*/  @!P4 LEA.HI R12, R9, R9, RZ, 0x1 ;  /* 0x00000009090cc211 */ /* 0x000fe400078f08ff */
[----:B------:R-:W-:Y:S01]  /*e910*/  IADD3 R0, R0, 0x38, RZ ;  /* 0x0000003800007810 */ /* 0x000fe20007ffe0ff */
[----:B------:R-:W-:Y:S01]  /*e920*/  @!P5 IMAD.WIDE R4, R4, 0x4, R2 ;  /* 0x000000040404d825 */ /* 0x000fe200078e0202 */
[----:B------:R-:W-:Y:S02]  /*e930*/  @!P3 LEA.HI R8, R8, R8, RZ, 0x1 ;  /* 0x000000080808b211 */ /* 0x000fe400078f08ff */
[----:B------:R-:W-:Y:S02]  /*e940*/  @!P4 LOP3.LUT R12, R12, 0xfffffffe, RZ, 0xc0, !PT ;  /* 0xfffffffe0c0cc812 */ /* 0x000fe400078ec0ff */
[----:B------:R4:W-:Y:S01]  /*e950*/  @!P5 ST.E.64 [R4.64], R130 ;  /* 0x000000820400d985 */ /* 0x0009e2000c101b10 */
[----:B------:R-:W-:Y:S02]  /*e960*/  @!P3 LOP3.LUT R8, R8, 0xfffffffe, RZ, 0xc0, !PT ;  /* 0xfffffffe0808b812 */ /* 0x000fe400078ec0ff */
[----:B-1----:R-:W-:-:S04]  /*e970*/  @!P2 LEA.HI R6, R10, R10, RZ, 0x1 ;  /* 0x0000000a0a06a211 */ /* 0x002fc800078f08ff */
[----:B------:R-:W-:Y:S02]  /*e980*/  @!P2 LOP3.LUT R6, R6, 0xfffffffe, RZ, 0xc0, !PT ;  /* 0xfffffffe0606a812 */ /* 0x000fe400078ec0ff */
[----:B----4-:R-:W-:Y:S01]  /*e990*/  @!P1 LEA.HI R5, R11, R11, RZ, 0x1 ;  /* 0x0000000b0b059211 */ /* 0x010fe200078f08ff */
[--C-:B------:R-:W-:Y:S01]  /*e9a0*/  @!P3 IMAD.WIDE R10, R8, 0x4, R2.reuse ;  /* 0x00000004080ab825 */ /* 0x100fe200078e0202 */
[----:B------:R-:W-:Y:S02]  /*e9b0*/  @!P0 LEA.HI R4, R13, R13, RZ, 0x1 ;  /* 0x0000000d0d048211 */ /* 0x000fe400078f08ff */
        /* <DEDUP_REMOVED lines=10> */
[----:B------:R1:W-:Y:S01]  /*ea60*/  @!P0 ST.E.64 [R4.64], R174 ;  /* 0x000000ae04008985 */ /* 0x0003e2000c101b10 */
[----:B------:R-:W-:-:S13]  /*ea70*/  ISETP.GE.AND P0, PT, R0, c[0x0][0x3c8], PT ;  /* 0x0000f20000007a0c */ /* 0x000fda0003f06270 */
[----:B------:R-:W-:Y:S05]  /*ea80*/  @P0 EXIT ;  /* 0x000000000000094d */ /* 0x000fea0003800000 */
[----:B------:R-:W-:-:S04]  /*ea90*/  LEA.HI R0, R0, R0, RZ, 0x1 ;  /* 0x0000000000007211 */ /* 0x000fc800078f08ff */
[----:B------:R-:W-:-:S05]  /*eaa0*/  LOP3.LUT R0, R0, 0xfffffffe, RZ, 0xc0, !PT ;  /* 0xfffffffe00007812 */ /* 0x000fca00078ec0ff */
[----:B------:R-:W-:-:S05]  /*eab0*/  IMAD.WIDE R2, R0, 0x4, R2 ;  /* 0x0000000400027825 */ /* 0x000fca00078e0202 */
[----:B------:R-:W-:Y:S01]  /*eac0*/  ST.E.64 [R2.64], R178 ;  /* 0x000000b202007985 */ /* 0x000fe2000c101b10 */
[----:B------:R-:W-:Y:S05]  /*ead0*/  EXIT ;  /* 0x000000000000794d */ /* 0x000fea0003800000 */
.L_x_23:
[----:B------:R-:W3:Y:S02]  /*eae0*/  S2R R0, SR_TID.X ;  /* 0x0000000000007919 */ /* 0x000ee40000002100 */
[----:B---3--:R-:W-:-:S13]  /*eaf0*/  ISETP.GT.AND P0, PT, R0, 0x7f, PT ;  /* 0x0000007f0000780c */ /* 0x008fda0003f04270 */
[----:B------:R-:W-:Y:S05]  /*eb00*/  @P0 EXIT ;  /* 0x000000000000094d */ /* 0x000fea0003800000 */
[----:B------:R-:W3:Y:S01]  /*eb10*/  S2R R8, SR_CTAID.X ;  /* 0x0000000000087919 */ /* 0x000ee20000002500 */
[----:B------:R-:W-:-:S05]  /*eb20*/  MOV R3, c[0x0][0x4e8] ;  /* 0x00013a0000037a02 */ /* 0x000fca0000000f00 */
[----:B-1----:R-:W-:Y:S01]  /*eb30*/  IMAD R2, R3, c[0x0][0x388], RZ ;  /* 0x0000e20003027a24 */ /* 0x002fe200078e02ff */
[----:B---3--:R-:W-:-:S04]  /*eb40*/  LEA R8, R8, R0, 0x7 ;  /* 0x0000000008087211 */ /* 0x008fc800078e38ff */
[----:B------:R-:W-:-:S13]  /*eb50*/  ISETP.GE.AND P0, PT, R8, R2, PT ;  /* 0x000000020800720c */ /* 0x000fda0003f06270 */
[----:B------:R-:W-:Y:S05]  /*eb60*/  @P0 EXIT ;  /* 0x000000000000094d */ /* 0x000fea0003800000 */
[----:B------:R-:W1:Y:S01]  /*eb70*/  S2R R7, SR_CTAID.Z ;  /* 0x0000000000077919 */ /* 0x000e620000002700 */
[----:B------:R-:W-:Y:S01]  /*eb80*/  USHF.R.S32.HI UR6, URZ, 0x1f, UR10 ;  /* 0x0000001f3f067899 */ /* 0x000fe2000801140a */
[----:B------:R-:W-:Y:S01]  /*eb90*/  ISETP.NE.AND P0, PT, R3, 0x1, PT ;  /* 0x000000010300780c */ /* 0x000fe20003f05270 */
[----:B------:R-:W-:Y:S01]  /*eba0*/  ULDC.64 UR4, c[0x0][0x4d0] ;  /* 0x0001340000047ab9 */ /* 0x000fe20000000a00 */
[----:B------:R-:W3:Y:S01]  /*ebb0*/  S2R R9, SR_CTAID.Y ;  /* 0x0000000000097919 */ /* 0x000ee20000002600 */
[----:B------:R-:W-:Y:S01]  /*ebc0*/  UIMAD UR6, UR6, UR4, URZ ;  /* 0x00000004060672a4 */ /* 0x000fe2000f8e023f */
[----:B------:R-:W-:Y:S01]  /*ebd0*/  IADD3 R4, RZ, -UR10, RZ ;  /* 0x8000000aff047c10 */ /* 0x000fe2000fffe0ff */
[----:B--2---:R-:W-:Y:S01]  /*ebe0*/  UIMAD.WIDE.U32 UR8, UR10, UR4, URZ ;  /* 0x000000040a0872a5 */ /* 0x004fe2000f8e003f */
[----:B------:R-:W-:Y:S01]  /*ebf0*/  MOV R0, R8 ;  /* 0x0000000800007202 */ /* 0x000fe20000000f00 */
[----:B------:R-:W-:-:S04]  /*ec00*/  UIMAD UR4, UR10, UR5, UR6 ;  /* 0x000000050a0472a4 */ /* 0x000fc8000f8e0206 */
[----:B------:R-:W-:Y:S01]  /*ec10*/  UIADD3 UR4, UR9, UR4, URZ ;  /* 0x0000000409047290 */ /* 0x000fe2000fffe03f */
[----:B------:R-:W-:Y:S01]  /*ec20*/  MOV R3, UR9 ;  /* 0x0000000900037c02 */ /* 0x000fe20008000f00 */
[----:B------:R-:W-:-:S04]  /*ec30*/  @P0 IMAD.HI.U32 R5, R8, c[0x0][0x4ec], RZ ;  /* 0x00013b0008050a27 */ /* 0x000fc800078e00ff */
[----:B------:R-:W-:Y:S01]  /*ec40*/  IMAD.U32 R2, RZ, RZ, UR8 ;  /* 0x00000008ff027e24 */ /* 0x000fe2000f8e00ff */
[----:B------:R-:W-:Y:S01]  /*ec50*/  @P0 SHF.R.U32.HI R0, RZ, c[0x0][0x4f0], R5 ;  /* 0x00013c00ff000a19 */ /* 0x000fe20000011605 */
[----:B------:R-:W-:Y:S01]  /*ec60*/  IMAD.U32 R3, RZ, RZ, UR4 ;  /* 0x00000004ff037e24 */ /* 0x000fe2000f8e00ff */
[----:B-1----:R-:W-:-:S03]  /*ec70*/  SHF.R.S32.HI R6, RZ, 0x1f, R7 ;  /* 0x0000001fff067819 */ /* 0x002fc60000011407 */
[----:B------:R-:W-:-:S04]  /*ec80*/  IMAD.WIDE.U32 R2, R7, c[0x0][0x4d8], R2 ;  /* 0x0001360007027a25 */ /* 0x000fc800078e0002 */
[----:B------:R-:W-:Y:S02]  /*ec90*/  IMAD R6, R6, c[0x0][0x4d8], RZ ;  /* 0x0001360006067a24 */ /* 0x000fe400078e02ff */
[----:B---3--:R-:W-:Y:S02]  /*eca0*/  IMAD R4, R4, c[0x0][0x550], R9 ;  /* 0x0001540004047a24 */ /* 0x008fe400078e0209 */
[----:B------:R-:W-:Y:S01]  /*ecb0*/  IMAD R5, R7, c[0x0][0x4dc], R6 ;  /* 0x0001370007057a24 */ /* 0x000fe200078e0206 */
[----:B------:R-:W-:Y:S02]  /*ecc0*/  IADD3 R7, -R0, RZ, RZ ;  /* 0x000000ff00077210 */ /* 0x000fe40007ffe1ff */
[----:B------:R-:W-:Y:S01]  /*ecd0*/  SHF.R.S32.HI R6, RZ, 0x1f, R4 ;  /* 0x0000001fff067819 */ /* 0x000fe20000011404 */
[----:B------:R-:W-:Y:S02]  /*ece0*/  IMAD.IADD R3, R5, 0x1, R3 ;  /* 0x0000000105037824 */ /* 0x000fe400078e0203 */
[----:B------:R-:W-:Y:S01]  /*ecf0*/  IMAD R5, R7, c[0x0][0x4e8], R8 ;  /* 0x00013a0007057a24 */ /* 0x000fe200078e0208 */
[----:B------:R-:W-:Y:S01]  /*ed00*/  SHF.R.S32.HI R7, RZ, 0x1f, R0 ;  /* 0x0000001fff077819 */ /* 0x000fe20000011400 */
[----:B------:R-:W-:-:S02]  /*ed10*/  IMAD R6, R6, c[0x0][0x4e0], RZ ;  /* 0x0001380006067a24 */ /* 0x000fc400078e02ff */
[----:B------:R-:W-:-:S04]  /*ed20*/  IMAD.WIDE.U32 R2, R4, c[0x0][0x4e0], R2 ;  /* 0x0001380004027a25 */ /* 0x000fc800078e0002 */
[----:B------:R-:W-:Y:S01]  /*ed30*/  IMAD R6, R4, c[0x0][0x4e4], R6 ;  /* 0x0001390004067a24 */ /* 0x000fe200078e0206 */
[----:B------:R-:W-:Y:S02]  /*ed40*/  SHF.R.S32.HI R4, RZ, 0x1f, R5 ;  /* 0x0000001fff047819 */ /* 0x000fe40000011405 */
[----:B------:R-:W-:-:S03]  /*ed50*/  IADD3 R2, P0, R0, R2, RZ ;  /* 0x0000000200027210 */ /* 0x000fc60007f1e0ff */
[----:B------:R-:W-:Y:S01]  /*ed60*/  IMAD R0, R4, c[0x0][0x4c8], RZ ;  /* 0x0001320004007a24 */ /* 0x000fe200078e02ff */
[----:B------:R-:W-:-:S03]  /*ed70*/  IADD3.X R3, R7, R3, R6, P0, !PT ;  /* 0x0000000307037210 */ /* 0x000fc600007fe406 */
[C---:B------:R-:W-:Y:S02]  /*ed80*/  IMAD R0, R5.reuse, c[0x0][0x4cc], R0 ;  /* 0x0001330005007a24 */ /* 0x040fe400078e0200 */
[----:B------:R-:W-:-:S05]  /*ed90*/  IMAD.WIDE.U32 R2, R5, c[0x0][0x4c8], R2 ;  /* 0x0001320005027a25 */ /* 0x000fca00078e0002 */
[----:B------:R-:W-:Y:S02]  /*eda0*/  IADD3 R0, R3, R0, RZ ;  /* 0x0000000003007210 */ /* 0x000fe40007ffe0ff */
[----:B------:R-:W-:-:S04]  /*edb0*/  LEA R4, P0, R2, c[0x0][0x4a8], 0x2 ;  /* 0x00012a0002047a11 */ /* 0x000fc800078010ff */
[----:B------:R-:W-:Y:S02]  /*edc0*/  LEA.HI.X R5, R2, c[0x0][0x4ac], R0, 0x2, P0 ;  /* 0x00012b0002057a11 */ /* 0x000fe400000f1400 */
[----:B------:R-:W-:-:S05]  /*edd0*/  MOV R0, 0xff800000 ;  /* 0xff80000000007802 */ /* 0x000fca0000000f00 */
[----:B------:R-:W-:Y:S01]  /*ede0*/  STG.E [R4.64], R0 ;  /* 0x0000000004007986 */ /* 0x000fe2000c101910 */
[----:B------:R-:W-:Y:S05]  /*edf0*/  EXIT ;  /* 0x000000000000794d */ /* 0x000fea0003800000 */
.L_x_30:
[----:B------:R-:W-:-:S00]  /*ee00*/  BRA `(.L_x_30) ;  /* 0xfffffff000007947 */ /* 0x000fc0000383ffff */
[----:B------:R-:W-:-:S00]  /*ee10*/  NOP ;  /* 0x0000000000007918 */ /* 0x000fc00000000000 */
        /* <DEDUP_REMOVED lines=14> */
.L_x_1909:


//--------------------- .text._ZN7cutlass13device_kernelIN5flash19enable_sm80_to_sm89INS1_16FlashAttnFwdSm80INS1_25CollectiveMainloopFwdSm80ILi4ELi1ELb0EN4cute5tupleIJNS5_1CILi128EEENS7_ILi80EEENS7_ILi64EEEEEELi64ENS_10bfloat16_tEfNS_4arch4Sm80ELb0ELb0ELb1ELb1ELb1ELb0ELb1ELb1EEENS1_21CollectiveEpilogueFwdINS6_IJS8_SA_S9_EEENS6_IJNS7_ILi1EEESI_SI_EEESC_SE_Li128ELb1ELb1ELb1ELb0EEENS1_36VarlenDynamicPersistentTileSchedulerILi128ELi80ELi128ELi128ELb1ELb1ELb0ELb0ELb1ELb1EEEEEEEEEvNT_6ParamsE --------------------------
	.section	.text._ZN7cutlass13device_kernelIN5flash19enable_sm80_to_sm89INS1_16FlashAttnFwdSm80INS1_25CollectiveMainloopFwdSm80ILi4ELi1ELb0EN4cute5tupleIJNS5_1CILi128EEENS7_ILi80EEENS7_ILi64EEEEEELi64ENS_10bfloat16_tEfNS_4arch4Sm80ELb0ELb0ELb1ELb1ELb1ELb0ELb1ELb1EEENS1_21CollectiveEpilogueFwdINS6_IJS8_SA_S9_EEENS6_IJNS7_ILi1EEESI_SI_EEESC_SE_Li128ELb1ELb1ELb1ELb0EEENS1_36VarlenDynamicPersistentTileSchedulerILi128ELi80ELi128ELi128ELb1ELb1ELb0ELb0ELb1ELb1EEEEEEEEEvNT_6ParamsE,"ax",@progbits
	.sectioninfo	@"SHI_REGISTERS=255"
	.align	128
.text._ZN7cutlass13device_kernelIN5flash19enable_sm80_to_sm89INS1_16FlashAttnFwdSm80INS1_25CollectiveMainloopFwdSm80ILi4ELi1ELb0EN4cute5tupleIJNS5_1CILi128EEENS7_ILi80EEENS7_ILi64EEEEEELi64ENS_10bfloat16_tEfNS_4arch4Sm80ELb0ELb0ELb1ELb1ELb1ELb0ELb1ELb1EEENS1_21CollectiveEpilogueFwdINS6_IJS8_SA_S9_EEENS6_IJNS7_ILi1EEESI_SI_EEESC_SE_Li128ELb1ELb1ELb1ELb0EEENS1_36VarlenDynamicPersistentTileSchedulerILi128ELi80ELi128ELi128ELb1ELb1ELb0ELb0ELb1ELb1EEEEEEEEEvNT_6ParamsE:
        .type           _ZN7cutlass13device_kernelIN5flash19enable_sm80_to_sm89INS1_16FlashAttnFwdSm80INS1_25CollectiveMainloopFwdSm80ILi4ELi1ELb0EN4cute5tupleIJNS5_1CILi128EEENS7_ILi80EEENS7_ILi64EEEEEELi64ENS_10bfloat16_tEfNS_4arch4Sm80ELb0ELb0ELb1ELb1ELb1ELb0ELb1ELb1EEENS1_21CollectiveEpilogueFwdINS6_IJS8_SA_S9_EEENS6_IJNS7_ILi1EEESI_SI_EEESC_SE_Li128ELb1ELb1ELb1ELb0EEENS1_36VarlenDynamicPersistentTileSchedulerILi128ELi80ELi128ELi128ELb1ELb1ELb0ELb0ELb1ELb1EEEEEEEEEvNT_6ParamsE,@function
        .size           _ZN7cutlass13device_kernelIN5flash19enable_sm80_to_sm89INS1_16FlashAttnFwdSm80INS1_25CollectiveMainloopFwdSm80ILi4ELi1ELb0EN4cute5tupleIJNS5_1CILi128EEENS7_ILi80EEENS7_ILi64EEEEEELi64ENS_10bfloat16_tEfNS_4arch4Sm80ELb0ELb0ELb1ELb1ELb1ELb0ELb1ELb1EEENS1_21CollectiveEpilogueFwdINS6_IJS8_SA_S9_EEENS6_IJNS7_ILi1EEESI_SI_EEESC_SE_Li128ELb1ELb1ELb1ELb0EEENS1_36VarlenDynamicPersistentTileSchedulerILi128ELi80ELi128ELi128ELb1ELb1ELb0ELb0ELb1ELb1EEEEEEEEEvNT_6ParamsE,(.L_x_1910 - _ZN7cutlass13device_kernelIN5flash19enable_sm80_to_sm89INS1_16FlashAttnFwdSm80INS1_25CollectiveMainloopFwdSm80ILi4ELi1ELb0EN4cute5tupleIJNS5_1CILi128EEENS7_ILi80EEENS7_ILi64EEEEEELi64ENS_10bfloat16_tEfNS_4arch4Sm80ELb0ELb0ELb1ELb1ELb1ELb0ELb1ELb1EEENS1_21CollectiveEpilogueFwdINS6_IJS8_SA_S9_EEENS6_IJNS7_ILi1EEESI_SI_EEESC_SE_Li128ELb1ELb1ELb1ELb0EEENS1_36VarlenDynamicPersistentTileSchedulerILi128ELi80ELi128ELi128ELb1ELb1ELb0ELb0ELb1ELb1EEEEEEEEEvNT_6ParamsE)
        .other          _ZN7cutlass13device_kernelIN5flash19enable_sm80_to_sm89INS1_16FlashAttnFwdSm80INS1_25CollectiveMainloopFwdSm80ILi4ELi1ELb0EN4cute5tupleIJNS5_1CILi128EEENS7_ILi80EEENS7_ILi64EEEEEELi64ENS_10bfloat16_tEfNS_4arch4Sm80ELb0ELb0ELb1ELb1ELb1ELb0ELb1ELb1EEENS1_21CollectiveEpilogueFwdINS6_IJS8_SA_S9_EEENS6_IJNS7_ILi1EEESI_SI_EEESC_SE_Li128ELb1ELb1ELb1ELb0EEENS1_36VarlenDynamicPersistentTileSchedulerILi128ELi80ELi128ELi128ELb1ELb1ELb0ELb0ELb1ELb1EEEEEEEEEvNT_6ParamsE,@"STO_CUDA_ENTRY STV_DEFAULT"
_ZN7cutlass13device_kernelIN5flash19enable_sm80_to_sm89INS1_16FlashAttnFwdSm80INS1_25CollectiveMainloopFwdSm80ILi4ELi1ELb0EN4cute5tupleIJNS5_1CILi128EEENS7_ILi80EEENS7_ILi64EEEEEELi64ENS_10bfloat16_tEfNS_4arch4Sm80ELb0ELb0ELb1ELb1ELb1ELb0ELb1ELb1EEENS1_21CollectiveEpilogueFwdINS6_IJS8_SA_S9_EEENS6_IJNS7_ILi1EEESI_SI_EEESC_SE_Li128ELb1ELb1ELb1ELb0EEENS1_36VarlenDynamicPersistentTileSchedulerILi128ELi80ELi128ELi128ELb1ELb1ELb0ELb0ELb1ELb1EEEEEEEEEvNT_6ParamsE:
[----:B------:R-:W-:-:S03]  /*0000*/  MOV R1, c[0x0][0x28] ;  /* 0x00000a0000017a02 */ /* 0x000fc60000000f00 */
[----:B------:R-:W1:Y:S01]  /*0010*/  S2R R2, SR_TID.X ;  /* 0x0000000000027919 */ /* 0x000e620000002100 */
[----:B------:R-:W-:Y:S01]  /*0020*/  IADD3 R1, R1, -0xd0, RZ ;  /* 0xffffff3001017810 */ /* 0x000fe20007ffe0ff */
[----:B------:R-:W-:Y:S01]  /*0030*/  ULDC.64 UR6, c[0x0][0x118] ;  /* 0x0000460000067ab9 */ /* 0x000fe20000000a00 */
[----:B-1----:R-:W-:-:S05]  /*0040*/  SHF.R.U32.HI R0, RZ, 0x5, R2 ;  /* 0x00000005ff007819 */ /* 0x002fca0000011602 */
[----:B------:R-:W1:Y:S02]  /*0050*/  SHFL.IDX PT, R3, R0, RZ, 0x1f ;  /* 0x00001fff00037589 */ /* 0x000e6400000e0000 */
[----:B-1----:R-:W-:Y:S02]  /*0060*/  ISETP.NE.AND P0, PT, R3, RZ, PT ;  /* 0x000000ff0300720c */ /* 0x002fe40003f05270 */
[----:B------:R-:W-:Y:S11]  /*0070*/  STL [R1+0xc4], R3 ;  /* 0x0000c40301007387 */ /* 0x000ff60000100800 */
[----:B------:R-:W-:Y:S06]  /*0080*/  @P0 BAR.SYNC.DEFER_BLOCKING 0x5, 0x80 ;  /* 0x0142000000000b1d */ /* 0x000fec0000010000 */
[----:B------:R-:W1:Y:S04]  /*0090*/  @P0 LDS.128 R4, [0x9100] ;  /* 0x00910000ff040984 */ /* 0x000e680000000c00 */
[----:B-1----:R1:W-:Y:S04]  /*00a0*/  @P0 STL.64 [R1+0x40], R4 ;  /* 0x0000400401000387 */ /* 0x0023e80000100a00 */
[----:B------:R1:W-:Y:S04]  /*00b0*/  @P0 STL.64 [R1+0x48], R6 ;  /* 0x0000480601000387 */ /* 0x0003e80000100a00 */
[----:B------:R-:W-:Y:S06]  /*00c0*/  @P0 BAR.ARV 0x4, 0x80 ;  /* 0x0102000000000b1d */ /* 0x000fec0000002000 */
[----:B------:R-:W-:Y:S05]  /*00d0*/  @P0 BRA `(.L_x_31) ;  /* 0x00000b1000000947 */ /* 0x000fea0003800000 */
[----:B------:R-:W-:Y:S01]  /*00e0*/  LOP3.LUT R15, R2, 0x1f, RZ, 0xc0, !PT ;  /* 0x0000001f020f7812 */ /* 0x000fe200078ec0ff */
[----:B------:R-:W-:Y:S01]  /*00f0*/  CS2R R8, SRZ ;  /* 0x0000000000087805 */ /* 0x000fe2000001ff00 */
[----:B-1----:R-:W-:-:S02]  /*0100*/  IMAD.MOV.U32 R7, RZ, RZ, RZ ;  /* 0x000000ffff077224 */ /* 0x002fc400078e00ff */
[----:B------:R-:W-:-:S04]  /*0110*/  ISETP.NE.AND P6, PT, R15, 0x1f, PT ;  /* 0x0000001f0f00780c */ /* 0x000fc80003fc5270 */
[----:B------:R-:W-:-:S13]  /*0120*/  ISETP.GE.OR P0, PT, R15, c[0x0][0x53c], !P6 ;  /* 0x00014f000f007a0c */ /* 0x000fda0007706670 */
[----:B------:R-:W-:Y:S02]  /*0130*/  @!P0 IMAD.MOV.U32 R4, RZ, RZ, 0x4 ;  /* 0x00000004ff048424 */ /* 0x000fe400078e00ff */
[----:B------:R-:W-:Y:S02]  /*0140*/  @!P0 IMAD.MOV.U32 R2, RZ, RZ, 0x4 ;  /* 0x00000004ff028424 */ /* 0x000fe400078e00ff */
[----:B------:R-:W-:-:S04]  /*0150*/  @!P0 IMAD.WIDE.U32 R4, R15, R4, c[0x0][0x580] ;  /* 0x000160000f048625 */ /* 0x000fc800078e0004 */
[C---:B------:R-:W-:Y:S01]  /*0160*/  @!P0 IMAD.WIDE.U32 R2, R15.reuse, R2, c[0x0][0x578] ;  /* 0x00015e000f028625 */ /* 0x040fe200078e0002 */
[----:B------:R-:W2:Y:S04]  /*0170*/  @!P0 LDG.E R8, [R4.64] ;  /* 0x0000000604088981 */ /* 0x000ea8000c1e1900 */
[----:B------:R-:W2:Y:S01]  /*0180*/  @!P0 LDG.E R7, [R2.64] ;  /* 0x0000000602078981 */ /* 0x000ea2000c1e1900 */
[C---:B------:R-:W-:Y:S01]  /*0190*/  ISETP.NE.AND P5, PT, R15.reuse, RZ, PT ;  /* 0x000000ff0f00720c */ /* 0x040fe20003fa5270 */
[----:B------:R-:W1:Y:S01]  /*01a0*/  S2UR UR4, SR_CTAID.X ;  /* 0x00000000000479c3 */ /* 0x000e620000002500 */
[C---:B------:R-:W-:Y:S02]  /*01b0*/  ISETP.GE.U32.AND P4, PT, R15.reuse, 0x2, PT ;  /* 0x000000020f00780c */ /* 0x040fe40003f86070 */
[----:B------:R-:W-:-:S02]  /*01c0*/  ISETP.GE.U32.AND P3, PT, R15, 0x4, PT ;  /* 0x000000040f00780c */ /* 0x000fc40003f66070 */
[C---:B------:R-:W-:Y:S02]  /*01d0*/  ISETP.GE.U32.AND P2, PT, R15.reuse, 0x8, PT ;  /* 0x000000080f00780c */ /* 0x040fe40003f46070 */
[----:B------:R-:W-:Y:S01]  /*01e0*/  ISETP.GE.U32.AND P1, PT, R15, 0x10, PT ;  /* 0x000000100f00780c */ /* 0x000fe20003f26070 */
[----:B--2---:R-:W-:-:S05]  /*01f0*/  IMAD R4, R8, R7, RZ ;  /* 0x0000000708047224 */ /* 0x004fca00078e02ff */
[----:B------:R-:W2:Y:S02]  /*0200*/  SHFL.UP PT, R0, R4, 0x1, RZ ;  /* 0x0420000004007989 */ /* 0x000ea400000e00ff */
[----:B--2---:R-:W-:-:S05]  /*0210*/  SEL R0, R0, RZ, P5 ;  /* 0x000000ff00007207 */ /* 0x004fca0002800000 */
[----:B------:R-:W-:-:S05]  /*0220*/  IMAD.IADD R4, R4, 0x1, R0 ;  /* 0x0000000104047824 */ /* 0x000fca00078e0200 */
        /* <DEDUP_REMOVED lines=12> */
[----:B------:R-:W2:Y:S02]  /*02f0*/  SHFL.IDX PT, R6, R4, 0x1f, 0x1f ;  /* 0x03e01f0004067f89 */ /* 0x000ea400000e0000 */
[----:B--2---:R-:W-:-:S04]  /*0300*/  IMAD R6, R6, c[0x0][0x538], RZ ;  /* 0x00014e0006067a24 */ /* 0x004fc800078e02ff */
[----:B------:R-:W-:Y:S01]  /*0310*/  IMAD.MOV.U32 R0, RZ, RZ, R6 ;  /* 0x000000ffff007224 */ /* 0x000fe200078e0006 */
[----:B-1----:R-:W-:-:S13]  /*0320*/  ISETP.GT.AND P0, PT, R6, UR4, PT ;  /* 0x0000000406007c0c */ /* 0x002fda000bf04270 */
[----:B------:R-:W-:Y:S05]  /*0330*/  @P0 BRA `(.L_x_32) ;  /* 0x0000027000000947 */ /* 0x000fea0003800000 */
[----:B------:R-:W-:Y:S02]  /*0340*/  MOV R6, R0 ;  /* 0x0000000000067202 */ /* 0x000fe40000000f00 */
[----:B------:R-:W-:-:S04]  /*0350*/  MOV R9, RZ ;  /* 0x000000ff00097202 */ /* 0x000fc80000000f00 */
.L_x_36:
[----:B------:R-:W-:-:S04]  /*0360*/  IADD3 R0, R9, 0x1f, RZ ;  /* 0x0000001f09007810 */ /* 0x000fc80007ffe0ff */
[----:B------:R-:W-:-:S13]  /*0370*/  ISETP.GE.AND P0, PT, R0, c[0x0][0x53c], PT ;  /* 0x00014f0000007a0c */ /* 0x000fda0003f06270 */
[----:B------:R-:W-:Y:S05]  /*0380*/  @P0 BRA `(.L_x_33) ;  /* 0x0000078000000947 */ /* 0x000fea0003800000 */
[----:B------:R-:W-:Y:S01]  /*0390*/  MOV R9, R0 ;  /* 0x0000000000097202 */ /* 0x000fe20000000f00 */
[----:B------:R-:W-:Y:S01]  /*03a0*/  IMAD.MOV.U32 R7, RZ, RZ, RZ ;  /* 0x000000ffff077224 */ /* 0x000fe200078e00ff */
[----:B------:R-:W-:Y:S02]  /*03b0*/  MOV R8, RZ ;  /* 0x000000ff00087202 */ /* 0x000fe40000000f00 */
[----:B------:R-:W-:-:S04]  /*03c0*/  IADD3 R0, R15, R9, RZ ;  /* 0x000000090f007210 */ /* 0x000fc80007ffe0ff */
[----:B------:R-:W-:-:S13]  /*03d0*/  ISETP.GE.OR P0, PT, R0, c[0x0][0x53c], !P6 ;  /* 0x00014f0000007a0c */ /* 0x000fda0007706670 */
[----:B------:R-:W-:Y:S01]  /*03e0*/  @!P0 MOV R2, 0x4 ;  /* 0x0000000400028802 */ /* 0x000fe20000000f00 */
[----:B------:R-:W-:-:S04]  /*03f0*/  @!P0 IMAD.MOV.U32 R3, RZ, RZ, 0x4 ;  /* 0x00000004ff038424 */ /* 0x000fc800078e00ff */
[----:B------:R-:W-:-:S04]  /*0400*/  @!P0 IMAD.WIDE R4, R0, R2, c[0x0][0x580] ;  /* 0x0001600000048625 */ /* 0x000fc800078e0202 */
[----:B------:R-:W-:Y:S01]  /*0410*/  @!P0 IMAD.WIDE R2, R0, R3, c[0x0][0x578] ;  /* 0x00015e0000028625 */ /* 0x000fe200078e0203 */
[----:B------:R-:W2:Y:S04]  /*0420*/  @!P0 LDG.E R8, [R4.64] ;  /* 0x0000000604088981 */ /* 0x000ea8000c1e1900 */
[----:B------:R-:W2:Y:S02]  /*0430*/  @!P0 LDG.E R7, [R2.64] ;  /* 0x0000000602078981 */ /* 0x000ea4000c1e1900 */
[----:B--2---:R-:W-:Y:S01]  /*0440*/  IMAD R5, R8, R7, RZ ;  /* 0x0000000708057224 */ /* 0x004fe200078e02ff */
[----:B------:R-:W-:Y:S05]  /*0450*/  BRA.DIV ~URZ, `(.L_x_34) ;  /* 0x0000ed827f007947 */ /* 0x000fea000b800000 */
[----:B------:R1:W2:Y:S02]  /*0460*/  SHFL.UP PT, R0, R5, 0x1, RZ ;  /* 0x0420000005007989 */ /* 0x0002a400000e00ff */
.L_x_155:
[----:B--2---:R-:W-:-:S04]  /*0470*/  SEL R0, R0, RZ, P5 ;  /* 0x000000ff00007207 */ /* 0x004fc80002800000 */
[----:B-1----:R-:W-:Y:S01]  /*0480*/  IADD3 R5, R5, R0, RZ ;  /* 0x0000000005057210 */ /* 0x002fe20007ffe0ff */
[----:B------:R-:W-:Y:S05]  /*0490*/  BRA.DIV ~URZ, `(.L_x_35) ;  /* 0x0000eda27f007947 */ /* 0x000fea000b800000 */
[----:B------:R-:W1:Y:S02]  /*04a0*/  SHFL.UP PT, R0, R5, 0x2, RZ ;  /* 0x0440000005007989 */ /* 0x000e6400000e00ff */
[----:B-1----:R-:W-:-:S05]  /*04b0*/  SEL R0, R0, RZ, P4 ;  /* 0x000000ff00007207 */ /* 0x002fca0002000000 */
[----:B------:R-:W-:-:S05]  /*04c0*/  IMAD.IADD R0, R5, 0x1, R0 ;  /* 0x0000000105007824 */ /* 0x000fca00078e0200 */
        /* <DEDUP_REMOVED lines=9> */
[----:B------:R1:W2:Y:S02]  /*0560*/  SHFL.IDX PT, R0, R4, 0x1f, 0x1f ;  /* 0x03e01f0004007f89 */ /* 0x0002a400000e0000 */
.L_x_156:
[----:B--2---:R-:W-:-:S05]  /*0570*/  IMAD R0, R0, c[0x0][0x538], RZ ;  /* 0x00014e0000007a24 */ /* 0x004fca00078e02ff */
[----:B------:R-:W-:-:S04]  /*0580*/  IADD3 R6, R0, R6, RZ ;  /* 0x0000000600067210 */ /* 0x000fc80007ffe0ff */
[----:B------:R-:W-:-:S13]  /*0590*/  ISETP.GT.AND P0, PT, R6, UR4, PT ;  /* 0x0000000406007c0c */ /* 0x000fda000bf04270 */
[----:B-1----:R-:W-:Y:S05]  /*05a0*/  @!P0 BRA `(.L_x_36) ;  /* 0xfffffdb000008947 */ /* 0x002fea000383ffff */
.L_x_32:
[----:B------:R-:W-:-:S05]  /*05b0*/  IADD3 R13, -R0, R6, RZ ;  /* 0x00000006000d7210 */ /* 0x000fca0007ffe1ff */
[----:B------:R-:W-:-:S05]  /*05c0*/  IMAD R0, R4, c[0x0][0x538], R13 ;  /* 0x00014e0004007a24 */ /* 0x000fca00078e020d */
[----:B------:R-:W-:Y:S01]  /*05d0*/  ISETP.GT.AND P0, PT, R0, UR4, PT ;  /* 0x0000000400007c0c */ /* 0x000fe2000bf04270 */
[----:B------:R-:W-:-:S12]  /*05e0*/  BRA.DIV ~URZ, `(.L_x_37) ;  /* 0x0000ee127f007947 */ /* 0x000fd8000b800000 */
[----:B------:R-:W-:-:S04]  /*05f0*/  VOTE.ANY R0, PT, !P0 ;  /* 0x0000000000007806 */ /* 0x000fc800040e0100 */
.L_x_157:
[----:B------:R1:W2:Y:S01]  /*0600*/  POPC R14, R0 ;  /* 0x00000000000e7309 */ /* 0x0002a20000000000 */
[----:B------:R-:W-:Y:S05]  /*0610*/  BRA.DIV ~URZ, `(.L_x_38) ;  /* 0x0000ee227f007947 */ /* 0x000fea000b800000 */
[----:B--2---:R2:W3:Y:S01]  /*0620*/  SHFL.IDX PT, R12, R8, R14, 0x1f ;  /* 0x00001f0e080c7589 */ /* 0x0044e200000e0000 */
[----:B------:R-:W-:-:S03]  /*0630*/  MOV R6, RZ ;  /* 0x000000ff00067202 */ /* 0x000fc60000000f00 */
[----:B------:R2:W4:Y:S04]  /*0640*/  SHFL.IDX PT, R11, R7, R14, 0x1f ;  /* 0x00001f0e070b7589 */ /* 0x00052800000e0000 */
.L_x_158:
[----:B------:R-:W-:Y:S01]  /*0650*/  ISETP.NE.AND P0, PT, R0, RZ, PT ;  /* 0x000000ff0000720c */ /* 0x000fe20003f05270 */
[----:B------:R-:W-:-:S12]  /*0660*/  BSSY B0, `(.L_x_39) ;  /* 0x0000005000007945 */ /* 0x000fd80003800000 */
[----:B------:R-:W-:Y:S05]  /*0670*/  @!P0 BRA `(.L_x_40) ;  /* 0x0000003000008947 */ /* 0x000fea0003800000 */
[----:B------:R-:W-:Y:S01]  /*0680*/  IADD3 R10, R14, -0x1, RZ ;  /* 0xffffffff0e0a7810 */ /* 0x000fe20007ffe0ff */
[----:B------:R-:W-:Y:S05]  /*0690*/  BRA.DIV ~URZ, `(.L_x_41) ;  /* 0x0000ee827f007947 */ /* 0x000fea000b800000 */
[----:B------:R1:W2:Y:S02]  /*06a0*/  SHFL.IDX PT, R6, R4, R10, 0x1f ;  /* 0x00001f0a04067589 */ /* 0x0002a400000e0000 */
.L_x_40:
[----:B------:R-:W-:Y:S05]  /*06b0*/  BSYNC B0 ;  /* 0x0000000000007941 */ /* 0x000fea0003800000 */
.L_x_39:
[----:B-1-3--:R-:W-:Y:S01]  /*06c0*/  IABS R0, R12 ;  /* 0x0000000c00007213 */ /* 0x00afe20000000000 */
[----:B--2---:R-:W-:-:S04]  /*06d0*/  IMAD R4, R6, c[0x0][0x538], R13 ;  /* 0x00014e0006047a24 */ /* 0x004fc800078e020d */
[----:B------:R-:W-:Y:S01]  /*06e0*/  IMAD.MOV.U32 R5, RZ, RZ, R0 ;  /* 0x000000ffff057224 */ /* 0x000fe200078e0000 */
[----:B----4-:R-:W-:Y:S01]  /*06f0*/  IABS R0, R11 ;  /* 0x0000000b00007213 */ /* 0x010fe20000000000 */
[----:B------:R1:W-:Y:S01]  /*0700*/  STL [R1+0x40], R4 ;  /* 0x0000400401007387 */ /* 0x0003e20000100800 */
[----:B------:R-:W-:Y:S01]  /*0710*/  IADD3 R10, -R4, UR4, RZ ;  /* 0x00000004040a7c10 */ /* 0x000fe2000fffe1ff */
[----:B------:R-:W2:Y:S02]  /*0720*/  I2F.RP R2, R5 ;  /* 0x0000000500027306 */ /* 0x000ea40000209400 */
[----:B------:R-:W-:Y:S01]  /*0730*/  IMAD.MOV.U32 R7, RZ, RZ, R0 ;  /* 0x000000ffff077224 */ /* 0x000fe200078e0000 */
[----:B------:R-:W-:Y:S02]  /*0740*/  IABS R6, R10 ;  /* 0x0000000a00067213 */ /* 0x000fe40000000000 */
[----:B------:R-:W-:-:S03]  /*0750*/  IABS R0, R12 ;  /* 0x0000000c00007213 */ /* 0x000fc60000000000 */
[----:B------:R-:W-:Y:S01]  /*0760*/  I2F.RP R8, R7 ;  /* 0x0000000700087306 */ /* 0x000fe20000209400 */
[----:B------:R-:W-:-:S07]  /*0770*/  IADD3 R0, RZ, -R0, RZ ;  /* 0x80000000ff007210 */ /* 0x000fce0007ffe0ff */
[----:B--2---:R-:W2:Y:S02]  /*0780*/  MUFU.RCP R2, R2 ;  /* 0x0000000200027308 */ /* 0x004ea40000001000 */
[----:B--2---:R-:W-:-:S06]  /*0790*/  IADD3 R2, R2, 0xffffffe, RZ ;  /* 0x0ffffffe02027810 */ /* 0x004fcc0007ffe0ff */
[----:B------:R-:W2:Y:S02]  /*07a0*/  F2I.FTZ.U32.TRUNC.NTZ R3, R2 ;  /* 0x0000000200037305 */ /* 0x000ea4000021f000 */
[----:B--2---:R-:W-:-:S04]  /*07b0*/  IMAD.MOV R2, RZ, RZ, -R3 ;  /* 0x000000ffff027224 */ /* 0x004fc800078e0a03 */
[----:B-1----:R-:W-:Y:S02]  /*07c0*/  IMAD R4, R2, R5, RZ ;  /* 0x0000000502047224 */ /* 0x002fe400078e02ff */
[----:B------:R-:W-:-:S04]  /*07d0*/  IMAD.MOV.U32 R2, RZ, RZ, RZ ;  /* 0x000000ffff027224 */ /* 0x000fc800078e00ff */
[----:B------:R-:W-:-:S04]  /*07e0*/  IMAD.HI.U32 R2, R3, R4, R2 ;  /* 0x0000000403027227 */ /* 0x000fc800078e0002 */
[----:B------:R-:W-:-:S04]  /*07f0*/  IMAD.MOV.U32 R3, RZ, RZ, R6 ;  /* 0x000000ffff037224 */ /* 0x000fc800078e0006 */
[----:B------:R-:W-:-:S04]  /*0800*/  IMAD.HI.U32 R2, R2, R3, RZ ;  /* 0x0000000302027227 */ /* 0x000fc800078e00ff */
[----:B------:R-:W-:Y:S02]  /*0810*/  IMAD R0, R2, R0, R3 ;  /* 0x0000000002007224 */ /* 0x000fe400078e0203 */
[----:B------:R-:W1:Y:S03]  /*0820*/  MUFU.RCP R3, R8 ;  /* 0x0000000800037308 */ /* 0x000e660000001000 */
[----:B------:R-:W-:Y:S02]  /*0830*/  ISETP.GT.U32.AND P1, PT, R5, R0, PT ;  /* 0x000000000500720c */ /* 0x000fe40003f24070 */
[----:B-1----:R-:W-:-:S11]  /*0840*/  IADD3 R3, R3, 0xffffffe, RZ ;  /* 0x0ffffffe03037810 */ /* 0x002fd60007ffe0ff */
[----:B------:R-:W-:Y:S01]  /*0850*/  @!P1 IMAD.IADD R0, R0, 0x1, -R5 ;  /* 0x0000000100009824 */ /* 0x000fe200078e0a05 */
[----:B------:R-:W-:Y:S02]  /*0860*/  @!P1 IADD3 R2, R2, 0x1, RZ ;  /* 0x0000000102029810 */ /* 0x000fe40007ffe0ff */
[----:B------:R-:W-:Y:S01]  /*0870*/  ISETP.NE.AND P1, PT, R12, RZ, PT ;  /* 0x000000ff0c00720c */ /* 0x000fe20003f25270 */
[----:B------:R-:W1:Y:S01]  /*0880*/  F2I.FTZ.U32.TRUNC.NTZ R3, R3 ;  /* 0x0000000300037305 */ /* 0x000e62000021f000 */
[----:B------:R-:W-:Y:S02]  /*0890*/  ISETP.GE.U32.AND P2, PT, R0, R5, PT ;  /* 0x000000050000720c */ /* 0x000fe40003f46070 */
[----:B------:R-:W-:-:S04]  /*08a0*/  LOP3.LUT R0, R10, R12, RZ, 0x3c, !PT ;  /* 0x0000000c0a007212 */ /* 0x000fc800078e3cff */
[----:B------:R-:W-:-:S07]  /*08b0*/  ISETP.GE.AND P0, PT, R0, RZ, PT ;  /* 0x000000ff0000720c */ /* 0x000fce0003f06270 */
[----:B------:R-:W-:Y:S02]  /*08c0*/  @P2 IADD3 R2, R2, 0x1, RZ ;  /* 0x0000000102022810 */ /* 0x000fe40007ffe0ff */
[----:B-1----:R-:W-:-:S03]  /*08d0*/  IADD3 R0, RZ, -R3, RZ ;  /* 0x80000003ff007210 */ /* 0x002fc60007ffe0ff */
[----:B------:R-:W-:Y:S02]  /*08e0*/  IMAD.MOV.U32 R4, RZ, RZ, R2 ;  /* 0x000000ffff047224 */ /* 0x000fe400078e0002 */
[----:B------:R-:W-:Y:S01]  /*08f0*/  IMAD.MOV.U32 R2, RZ, RZ, R0 ;  /* 0x000000ffff027224 */ /* 0x000fe200078e0000 */
[----:B------:R-:W-:Y:S01]  /*0900*/  IABS R0, R11 ;  /* 0x0000000b00007213 */ /* 0x000fe20000000000 */
[----:B------:R-:W-:Y:S01]  /*0910*/  @!P0 IMAD.MOV R4, RZ, RZ, -R4 ;  /* 0x000000ffff048224 */ /* 0x000fe200078e0a04 */
[----:B------:R-:W-:Y:S01]  /*0920*/  @!P1 LOP3.LUT R4, RZ, R12, RZ, 0x33, !PT ;  /* 0x0000000cff049212 */ /* 0x000fe200078e33ff */
[----:B------:R-:W-:Y:S01]  /*0930*/  IMAD R5, R2, R7, RZ ;  /* 0x0000000702057224 */ /* 0x000fe200078e02ff */
[----:B------:R-:W-:Y:S01]  /*0940*/  MOV R2, RZ ;  /* 0x000000ff00027202 */ /* 0x000fe20000000f00 */
[----:B------:R-:W-:Y:S01]  /*0950*/  IMAD.MOV R6, RZ, RZ, -R0 ;  /* 0x000000ffff067224 */ /* 0x000fe200078e0a00 */
[----:B------:R-:W-:-:S03]  /*0960*/  IABS R8, R4 ;  /* 0x0000000400087213 */ /* 0x000fc60000000000 */
[----:B------:R-:W-:-:S04]  /*0970*/  IMAD.HI.U32 R0, R3, R5, R2 ;  /* 0x0000000503007227 */ /* 0x000fc800078e0002 */
[----:B------:R-:W-:Y:S02]  /*0980*/  IMAD.MOV.U32 R2, RZ, RZ, R8 ;  /* 0x000000ffff027224 */ /* 0x000fe400078e0008 */
[----:B------:R-:W-:Y:S02]  /*0990*/  IMAD.MOV.U32 R3, RZ, RZ, R6 ;  /* 0x000000ffff037224 */ /* 0x000fe400078e0006 */
[----:B------:R-:W-:-:S04]  /*09a0*/  IMAD.HI.U32 R0, R0, R2, RZ ;  /* 0x0000000200007227 */ /* 0x000fc800078e00ff */
[----:B------:R-:W-:Y:S02]  /*09b0*/  IMAD R2, R0, R3, R2 ;  /* 0x0000000300027224 */ /* 0x000fe400078e0202 */
[----:B------:R-:W-:-:S03]  /*09c0*/  IMAD R3, R4, R12, RZ ;  /* 0x0000000c04037224 */ /* 0x000fc600078e02ff */
[----:B------:R-:W-:Y:S02]  /*09d0*/  ISETP.GT.U32.AND P1, PT, R7, R2, PT ;  /* 0x000000020700720c */ /* 0x000fe40003f24070 */
[----:B------:R-:W-:-:S11]  /*09e0*/  IADD3 R3, R10, -R3, RZ ;  /* 0x800000030a037210 */ /* 0x000fd60007ffe0ff */
[----:B------:R-:W-:Y:S01]  /*09f0*/  @!P1 IMAD.IADD R2, R2, 0x1, -R7 ;  /* 0x0000000102029824 */ /* 0x000fe200078e0a07 */
[----:B------:R-:W-:Y:S02]  /*0a00*/  @!P1 IADD3 R0, R0, 0x1, RZ ;  /* 0x0000000100009810 */ /* 0x000fe40007ffe0ff */
[----:B------:R-:W-:Y:S02]  /*0a10*/  ISETP.NE.AND P1, PT, R11, RZ, PT ;  /* 0x000000ff0b00720c */ /* 0x000fe40003f25270 */
[----:B------:R-:W-:Y:S02]  /*0a20*/  ISETP.GE.U32.AND P2, PT, R2, R7, PT ;  /* 0x000000070200720c */ /* 0x000fe40003f46070 */
[----:B------:R-:W-:-:S04]  /*0a30*/  LOP3.LUT R2, R4, R11, RZ, 0x3c, !PT ;  /* 0x0000000b04027212 */ /* 0x000fc800078e3cff */
[----:B------:R-:W-:-:S07]  /*0a40*/  ISETP.GE.AND P0, PT, R2, RZ, PT ;  /* 0x000000ff0200720c */ /* 0x000fce0003f06270 */
[----:B------:R-:W-:-:S06]  /*0a50*/  @P2 IADD3 R0, R0, 0x1, RZ ;  /* 0x0000000100002810 */ /* 0x000fcc0007ffe0ff */
[----:B------:R-:W-:Y:S02]  /*0a60*/  @!P0 IADD3 R0, -R0, RZ, RZ ;  /* 0x000000ff00008210 */ /* 0x000fe40007ffe1ff */
[----:B------:R-:W-:-:S05]  /*0a70*/  @!P1 LOP3.LUT R0, RZ, R11, RZ, 0x33, !PT ;  /* 0x0000000bff009212 */ /* 0x000fca00078e33ff */
[--C-:B------:R-:W-:Y:S02]  /*0a80*/  IMAD.MOV R2, RZ, RZ, -R0.reuse ;  /* 0x000000ffff027224 */ /* 0x100fe400078e0a00 */
[C---:B------:R-:W-:Y:S02]  /*0a90*/  IMAD R0, R11.reuse, 0x1000000, R0 ;  /* 0x010000000b007824 */ /* 0x040fe400078e0200 */
[----:B------:R-:W-:Y:S02]  /*0aa0*/  IMAD R2, R11, R2, R4 ;  /* 0x000000020b027224 */ /* 0x000fe400078e0204 */
[----:B------:R-:W-:Y:S02]  /*0ab0*/  IMAD.IADD R4, R14, 0x1, R9 ;  /* 0x000000010e047824 */ /* 0x000fe400078e0209 */
[----:B------:R-:W-:-:S03]  /*0ac0*/  IMAD R0, R2, 0x10000, R0 ;  /* 0x0001000002007824 */ /* 0x000fc600078e0200 */
[----:B------:R1:W-:Y:S04]  /*0ad0*/  STL [R1+0x4c], R4 ;  /* 0x00004c0401007387 */ /* 0x0003e80000100800 */
[----:B------:R1:W-:Y:S04]  /*0ae0*/  STL [R1+0x48], R0 ;  /* 0x0000480001007387 */ /* 0x0003e80000100800 */
[----:B------:R1:W-:Y:S01]  /*0af0*/  STL [R1+0x44], R3 ;  /* 0x0000440301007387 */ /* 0x0003e20000100800 */
[----:B------:R-:W-:Y:S05]  /*0b00*/  BRA `(.L_x_42) ;  /* 0x0000006000007947 */ /* 0x000fea0003800000 */
.L_x_33:
[----:B------:R-:W-:Y:S01]  /*0b10*/  MOV R0, UR4 ;  /* 0x0000000400007c02 */ /* 0x000fe20008000f00 */
[----:B------:R-:W-:Y:S04]  /*0b20*/  STL [R1+0x44], RZ ;  /* 0x000044ff01007387 */ /* 0x000fe80000100800 */
[----:B------:R-:W-:Y:S04]  /*0b30*/  STL [R1+0x48], RZ ;  /* 0x000048ff01007387 */ /* 0x000fe80000100800 */
[----:B------:R1:W-:Y:S02]  /*0b40*/  STL [R1+0x40], R0 ;  /* 0x0000400001007387 */ /* 0x0003e40000100800 */
[----:B-1----:R-:W-:-:S05]  /*0b50*/  MOV R0, c[0x0][0x53c] ;  /* 0x00014f0000007a02 */ /* 0x002fca0000000f00 */
[----:B------:R1:W-:Y:S02]  /*0b60*/  STL [R1+0x4c], R0 ;  /* 0x00004c0001007387 */ /* 0x0003e40000100800 */
.L_x_42:
[----:B-1----:R-:W2:Y:S04]  /*0b70*/  LDL R4, [R1+0x40] ;  /* 0x0000400001047983 */ /* 0x002ea80000100800 */
[----:B------:R-:W2:Y:S04]  /*0b80*/  LDL R5, [R1+0x44] ;  /* 0x0000440001057983 */ /* 0x000ea80000100800 */
[----:B------:R-:W2:Y:S04]  /*0b90*/  LDL R6, [R1+0x48] ;  /* 0x0000480001067983 */ /* 0x000ea80000100800 */
[----:B------:R-:W2:Y:S01]  /*0ba0*/  LDL R7, [R1+0x4c] ;  /* 0x00004c0001077983 */ /* 0x000ea20000100800 */
[----:B------:R-:W-:Y:S01]  /*0bb0*/  ISETP.NE.AND P0, PT, R15, RZ, PT ;  /* 0x000000ff0f00720c */ /* 0x000fe20003f05270 */
[----:B------:R-:W-:-:S12]  /*0bc0*/  WARPSYNC 0xffffffff ;  /* 0xffffffff00007948 */ /* 0x000fd80003800000 */
[----:B--2---:R1:W-:Y:S04]  /*0bd0*/  @!P0 STS.128 [0x9100], R4 ;  /* 0x00910004ff008388 */ /* 0x0043e80000000c00 */
[----:B------:R-:W-:Y:S06]  /*0be0*/  BAR.ARV 0x5, 0x80 ;  /* 0x0142000000007b1d */ /* 0x000fec0000002000 */
.L_x_31:
[----:B------:R-:W2:Y:S02]  /*0bf0*/  LDL R0, [R1+0x4c] ;  /* 0x00004c0001007983 */ /* 0x000ea40000100800 */
[----:B--2---:R-:W-:-:S13]  /*0c00*/  ISETP.GE.AND P0, PT, R0, c[0x0][0x53c], PT ;  /* 0x00014f0000007a0c */ /* 0x004fda0003f06270 */
[----:B------:R-:W-:Y:S05]  /*0c10*/  @P0 EXIT ;  /* 0x000000000000094d */ /* 0x000fea0003800000 */
[----:B------:R-:W2:Y:S01]  /*0c20*/  S2R R11, SR_TID.X ;  /* 0x00000000000b7919 */ /* 0x000ea20000002100 */
[----:B------:R-:W-:Y:S02]  /*0c30*/  ULDC UR5, c[0x0][0x2ac] ;  /* 0x0000ab0000057ab9 */ /* 0x000fe40000000800 */
[----:B------:R-:W-:Y:S02]  /*0c40*/  ULDC UR4, c[0x0][0x1d0] ;  /* 0x0000740000047ab9 */ /* 0x000fe40000000800 */
[----:B------:R-:W-:Y:S01]  /*0c50*/  UIMAD UR5, UR5, UR4, URZ ;  /* 0x00000004050572a4 */ /* 0x000fe2000f8e023f */
[----:B--2---:R-:W-:-:S04]  /*0c60*/  SHF.R.S32.HI R10, RZ, 0x1f, R11 ;  /* 0x0000001fff0a7819 */ /* 0x004fc8000001140b */
[CC--:B------:R-:W-:Y:S02]  /*0c70*/  LEA.HI R8, R10.reuse, R11.reuse, RZ, 0x2 ;  /* 0x0000000b0a087211 */ /* 0x0c0fe400078f10ff */
[CC--:B-1----:R-:W-:Y:S02]  /*0c80*/  LEA.HI R5, R10.reuse, R11.reuse, RZ, 0x4 ;  /* 0x0000000b0a057211 */ /* 0x0c2fe400078f20ff */
[--C-:B------:R-:W-:Y:S02]  /*0c90*/  SHF.R.S32.HI R3, RZ, 0x2, R8.reuse ;  /* 0x00000002ff037819 */ /* 0x100fe40000011408 */
[----:B------:R-:W-:Y:S02]  /*0ca0*/  SHF.R.S32.HI R0, RZ, 0x1f, R8 ;  /* 0x0000001fff007819 */ /* 0x000fe40000011408 */
[----:B------:R-:W-:Y:S02]  /*0cb0*/  LEA.HI R16, R10, R11, RZ, 0x3 ;  /* 0x0000000b0a107211 */ /* 0x000fe400078f18ff */
[----:B------:R-:W-:-:S02]  /*0cc0*/  LEA.HI R0, R0, R3, RZ, 0x3 ;  /* 0x0000000300007211 */ /* 0x000fc400078f18ff */
[----:B------:R-:W-:Y:S02]  /*0cd0*/  LOP3.LUT R2, R5, 0xfffffff0, RZ, 0xc0, !PT ;  /* 0xfffffff005027812 */ /* 0x000fe400078ec0ff */
[----:B------:R-:W-:Y:S02]  /*0ce0*/  LOP3.LUT R0, R0, 0xfffffff8, RZ, 0xc0, !PT ;  /* 0xfffffff800007812 */ /* 0x000fe400078ec0ff */
[----:B------:R-:W-:Y:S02]  /*0cf0*/  SHF.R.S32.HI R4, RZ, 0x3, R16 ;  /* 0x00000003ff047819 */ /* 0x000fe40000011410 */
[----:B------:R-:W-:Y:S01]  /*0d00*/  LOP3.LUT R244, R16, 0xfffffff8, RZ, 0xc0, !PT ;  /* 0xfffffff810f47812 */ /* 0x000fe200078ec0ff */
[----:B------:R-:W-:Y:S01]  /*0d10*/  IMAD.IADD R9, R3, 0x1, -R0 ;  /* 0x0000000103097824 */ /* 0x000fe200078e0a00 */
[----:B------:R-:W-:Y:S01]  /*0d20*/  SHF.R.S32.HI R3, RZ, 0x4, R5 ;  /* 0x00000004ff037819 */ /* 0x000fe20000011405 */
[----:B------:R-:W-:Y:S02]  /*0d30*/  IMAD.IADD R0, R11, 0x1, -R2 ;  /* 0x000000010b007824 */ /* 0x000fe400078e0a02 */
[----:B------:R-:W-:Y:S01]  /*0d40*/  IMAD.SHL.U32 R2, R4, 0x40, RZ ;  /* 0x0000004004027824 */ /* 0x000fe200078e00ff */
[----:B------:R-:W-:Y:S01]  /*0d50*/  LEA.HI R5, R5, R3, RZ, 0x1 ;  /* 0x0000000305057211 */ /* 0x000fe200078f08ff */
[----:B------:R-:W-:Y:S01]  /*0d60*/  IMAD.IADD R244, R11, 0x1, -R244 ;  /* 0x000000010bf47824 */ /* 0x000fe200078e0af4 */
[----:B------:R-:W-:-:S02]  /*0d70*/  SHF.R.S32.HI R4, RZ, 0x1f, R0 ;  /* 0x0000001fff047819 */ /* 0x000fc40000011400 */
[----:B------:R-:W-:Y:S01]  /*0d80*/  LOP3.LUT R2, R2, 0x1c0, RZ, 0xc0, !PT ;  /* 0x000001c002027812 */ /* 0x000fe200078ec0ff */
[----:B------:R-:W-:Y:S01]  /*0d90*/  IMAD.SHL.U32 R231, R244, 0x8, RZ ;  /* 0x00000008f4e77824 */ /* 0x000fe200078e00ff */
[----:B------:R-:W-:Y:S02]  /*0da0*/  LEA.HI R13, R4, R0, RZ, 0x3 ;  /* 0x00000000040d7211 */ /* 0x000fe400078f18ff */
[----:B------:R-:W-:Y:S02]  /*0db0*/  SHF.R.U32.HI R7, RZ, 0x3, R2 ;  /* 0x00000003ff077819 */ /* 0x000fe40000011602 */
[----:B------:R-:W-:Y:S02]  /*0dc0*/  LOP3.LUT R4, R2, 0x38, R231, 0xf8, !PT ;  /* 0x0000003802047812 */ /* 0x000fe400078ef8e7 */
[----:B------:R-:W-:Y:S02]  /*0dd0*/  LOP3.LUT R6, R13, 0xfffffff8, RZ, 0xc0, !PT ;  /* 0xfffffff80d067812 */ /* 0x000fe400078ec0ff */
[----:B------:R-:W-:-:S02]  /*0de0*/  LOP3.LUT R5, R5, 0xfffffffe, RZ, 0xc0, !PT ;  /* 0xfffffffe05057812 */ /* 0x000fc400078ec0ff */
[----:B------:R-:W-:Y:S01]  /*0df0*/  LOP3.LUT R15, R4, R7, RZ, 0x3c, !PT ;  /* 0x00000007040f7212 */ /* 0x000fe200078e3cff */
[----:B------:R-:W-:Y:S01]  /*0e00*/  IMAD.IADD R7, R0, 0x1, -R6 ;  /* 0x0000000100077824 */ /* 0x000fe200078e0a06 */
[----:B------:R-:W-:Y:S01]  /*0e10*/  LOP3.LUT R2, R9, 0x1, RZ, 0xc0, !PT ;  /* 0x0000000109027812 */ /* 0x000fe200078ec0ff */
[----:B------:R-:W-:Y:S01]  /*0e20*/  IMAD.IADD R14, R3, 0x1, -R5 ;  /* 0x00000001030e7824 */ /* 0x000fe200078e0a05 */
[----:B------:R-:W-:Y:S02]  /*0e30*/  LEA.HI R0, R10, R11, RZ, 0x5 ;  /* 0x0000000b0a007211 */ /* 0x000fe400078f28ff */
[----:B------:R-:W-:Y:S02]  /*0e40*/  LOP3.LUT R3, R8, 0xfffffffc, RZ, 0xc0, !PT ;  /* 0xfffffffc08037812 */ /* 0x000fe400078ec0ff */
[----:B------:R-:W-:Y:S02]  /*0e50*/  ISETP.NE.U32.AND P0, PT, R2, 0x1, PT ;  /* 0x000000010200780c */ /* 0x000fe40003f05070 */
[--C-:B------:R-:W-:Y:S01]  /*0e60*/  SHF.R.S32.HI R6, RZ, 0x5, R0.reuse ;  /* 0x00000005ff067819 */ /* 0x100fe20000011400 */
[----:B------:R-:W-:Y:S01]  /*0e70*/  IMAD.IADD R8, R11, 0x1, -R3 ;  /* 0x000000010b087824 */ /* 0x000fe200078e0a03 */
[----:B------:R-:W-:-:S02]  /*0e80*/  SHF.R.S32.HI R2, RZ, 0x1f, R0 ;  /* 0x0000001fff027819 */ /* 0x000fc40000011400 */
[----:B------:R-:W-:Y:S02]  /*0e90*/  LOP3.LUT R0, R0, 0xffffffe0, RZ, 0xc0, !PT ;  /* 0xffffffe000007812 */ /* 0x000fe400078ec0ff */
[----:B------:R-:W-:Y:S02]  /*0ea0*/  LEA.HI R4, R10, R11, RZ, 0x6 ;  /* 0x0000000b0a047211 */ /* 0x000fe400078f30ff */
[----:B------:R-:W-:Y:S01]  /*0eb0*/  LEA.HI R3, R2, R6, RZ, 0x2 ;  /* 0x0000000602037211 */ /* 0x000fe200078f10ff */
[----:B------:R-:W-:Y:S01]  /*0ec0*/  IMAD.IADD R18, R11, 0x1, -R0 ;  /* 0x000000010b127824 */ /* 0x000fe200078e0a00 */
[----:B------:R-:W-:Y:S01]  /*0ed0*/  LEA.HI R0, R8, R8, RZ, 0x1 ;  /* 0x0000000808007211 */ /* 0x000fe200078f08ff */
[----:B------:R-:W-:Y:S01]  /*0ee0*/  IMAD.SHL.U32 R12, R4, 0x8, RZ ;  /* 0x00000008040c7824 */ /* 0x000fe200078e00ff */
[----:B------:R-:W-:Y:S01]  /*0ef0*/  LOP3.LUT R4, R3, 0xffffffc, RZ, 0xc0, !PT ;  /* 0x0ffffffc03047812 */ /* 0x000fe200078ec0ff */
[----:B------:R-:W-:Y:S01]  /*0f00*/  IMAD.SHL.U32 R2, R244, 0x40, RZ ;  /* 0x00000040f4027824 */ /* 0x000fe200078e00ff */
[C---:B------:R-:W-:Y:S01]  /*0f10*/  LOP3.LUT R3, R0.reuse, 0x1ffffffe, RZ, 0xc0, !PT ;  /* 0x1ffffffe00037812 */ /* 0x040fe200078ec0ff */
[----:B------:R-:W-:Y:S01]  /*0f20*/  IMAD.SHL.U32 R0, R0, 0x20, RZ ;  /* 0x0000002000007824 */ /* 0x000fe200078e00ff */
[----:B------:R-:W-:Y:S01]  /*0f30*/  SHF.R.S32.HI R11, RZ, 0x1f, R18 ;  /* 0x0000001fff0b7819 */ /* 0x000fe20000011412 */
[----:B------:R-:W-:Y:S01]  /*0f40*/  IMAD.IADD R5, R6, 0x1, -R4 ;  /* 0x0000000106057824 */ /* 0x000fe200078e0a04 */
[----:B------:R-:W-:Y:S01]  /*0f50*/  LOP3.LUT R2, R2, 0x1c0, RZ, 0xc0, !PT ;  /* 0x000001c002027812 */ /* 0x000fe200078ec0ff */
[----:B------:R-:W-:Y:S01]  /*0f60*/  IMAD.IADD R3, R8, 0x1, -R3 ;  /* 0x0000000108037824 */ /* 0x000fe200078e0a03 */
[----:B------:R-:W-:-:S02]  /*0f70*/  LEA.HI R11, R11, R18, RZ, 0x2 ;  /* 0x000000120b0b7211 */ /* 0x000fc400078f10ff */
[----:B------:R-:W-:Y:S02]  /*0f80*/  LOP3.LUT R0, R0, 0xffffffc0, RZ, 0xc0, !PT ;  /* 0xffffffc000007812 */ /* 0x000fe400078ec0ff */
[----:B------:R-:W-:Y:S02]  /*0f90*/  LOP3.LUT R10, R2, 0x8, R16, 0xf8, !PT ;  /* 0x00000008020a7812 */ /* 0x000fe400078ef810 */
[----:B------:R-:W-:Y:S02]  /*0fa0*/  SHF.R.U32.HI R4, RZ, 0x3, R2 ;  /* 0x00000003ff047819 */ /* 0x000fe40000011602 */
[----:B------:R-:W-:Y:S02]  /*0fb0*/  SHF.R.S32.HI R2, RZ, 0x2, R11 ;  /* 0x00000002ff027819 */ /* 0x000fe4000001140b */
[----:B------:R-:W-:Y:S01]  /*0fc0*/  LOP3.LUT R15, R15, 0x7ffffe00, R12, 0xf8, !PT ;  /* 0x7ffffe000f0f7812 */ /* 0x000fe200078ef80c */
[----:B------:R-:W-:Y:S01]  /*0fd0*/  IMAD R12, R3, 0x8, R0 ;  /* 0x00000008030c7824 */ /* 0x000fe200078e0200 */
[----:B------:R-:W-:Y:S01]  /*0fe0*/  LOP3.LUT R10, R10, R4, RZ, 0x3c, !PT ;  /* 0x000000040a0a7212 */ /* 0x000fe200078e3cff */
[----:B------:R-:W-:Y:S01]  /*0ff0*/  IMAD.SHL.U32 R0, R7, 0x40, RZ ;  /* 0x0000004007007824 */ /* 0x000fe200078e00ff */
[----:B------:R-:W-:Y:S01]  /*1000*/  R2P PR, R9, 0x6 ;  /* 0x0000000609007804 */ /* 0x000fe20000000000 */
[----:B------:R-:W-:Y:S01]  /*1010*/  IMAD R17, R5, 0x10, R2 ;  /* 0x0000001005117824 */ /* 0x000fe200078e0202 */
[----:B------:R-:W-:Y:S01]  /*1020*/  LOP3.LUT P4, RZ, R7, 0x2, RZ, 0xc0, !PT ;  /* 0x0000000207ff7812 */ /* 0x000fe2000788c0ff */
[----:B------:R-:W-:Y:S01]  /*1030*/  IMAD.SHL.U32 R2, R9, 0x40, RZ ;  /* 0x0000004009027824 */ /* 0x000fe200078e00ff */
[----:B------:R-:W-:Y:S01]  /*1040*/  LOP3.LUT R0, R0, 0x1c0, RZ, 0xc0, !PT ;  /* 0x000001c000007812 */ /* 0x000fe200078ec0ff */
[----:B------:R-:W-:Y:S01]  /*1050*/  IMAD.SHL.U32 R3, R14, 0x8, RZ ;  /* 0x000000080e037824 */ /* 0x000fe200078e00ff */
[----:B------:R-:W-:Y:S01]  /*1060*/  LOP3.LUT P3, RZ, R7, 0x4, RZ, 0xc0, !PT ;  /* 0x0000000407ff7812 */ /* 0x000fe2000786c0ff */
[----:B------:R-:W-:Y:S01]  /*1070*/  IMAD.SHL.U32 R5, R6, 0x400, RZ ;  /* 0x0000040006057824 */ /* 0x000fe200078e00ff */
[----:B------:R-:W-:Y:S01]  /*1080*/  LOP3.LUT R4, R2, 0x1c0, RZ, 0xc0, !PT ;  /* 0x000001c002047812 */ /* 0x000fe200078ec0ff */
[----:B------:R1:W-:Y:S01]  /*1090*/  STL [R1+0xc8], R17 ;  /* 0x0000c81101007387 */ /* 0x0003e20000100800 */
[----:B------:R-:W-:Y:S01]  /*10a0*/  LOP3.LUT R2, R0, 0x8, R3, 0xf8, !PT ;  /* 0x0000000800027812 */ /* 0x000fe200078ef803 */
[----:B------:R-:W-:Y:S01]  /*10b0*/  IMAD.SHL.U32 R3, R13, 0x40, RZ ;  /* 0x000000400d037824 */ /* 0x000fe200078e00ff */
[----:B------:R-:W-:Y:S01]  /*10c0*/  SHF.R.U32.HI R0, RZ, 0x3, R0 ;  /* 0x00000003ff007819 */ /* 0x000fe20000011600 */
[----:B------:R-:W-:Y:S01]  /*10d0*/  IMAD R7, R8, 0x2, R5 ;  /* 0x0000000208077824 */ /* 0x000fe200078e0205 */
[----:B------:R-:W-:Y:S01]  /*10e0*/  LEA.HI R6, R4, R4, RZ, 0x1d ;  /* 0x0000000404067211 */ /* 0x000fe200078fe8ff */
[----:B------:R-:W-:Y:S01]  /*10f0*/  IMAD.MOV.U32 R9, RZ, RZ, 0x40 ;  /* 0x00000040ff097424 */ /* 0x000fe200078e00ff */
[----:B------:R-:W-:Y:S01]  /*1100*/  LOP3.LUT R2, R2, R0, RZ, 0x3c, !PT ;  /* 0x0000000002027212 */ /* 0x000fe200078e3cff */
[----:B------:R-:W-:Y:S01]  /*1110*/  IMAD R0, R14, 0x200, R10 ;  /* 0x000002000e007824 */ /* 0x000fe200078e020a */
[----:B------:R-:W-:Y:S01]  /*1120*/  LOP3.LUT R4, R3, 0xfffffe00, RZ, 0xc0, !PT ;  /* 0xfffffe0003047812 */ /* 0x000fe200078ec0ff */
[----:B------:R-:W-:Y:S01]  /*1130*/  IMAD.IADD R7, R7, 0x1, R6 ;  /* 0x0000000107077824 */ /* 0x000fe200078e0206 */
[----:B------:R-:W-:Y:S01]  /*1140*/  SHF.R.S32.HI R10, RZ, 0x1f, R231 ;  /* 0x0000001fff0a7819 */ /* 0x000fe200000114e7 */
[----:B------:R-:W-:Y:S01]  /*1150*/  IMAD.SHL.U32 R204, R15, 0x2, RZ ;  /* 0x000000020fcc7824 */ /* 0x000fe200078e00ff */
[CC--:B------:R-:W-:Y:S01]  /*1160*/  IADD3 R3, R2.reuse, R4.reuse, R5 ;  /* 0x0000000402037210 */ /* 0x0c0fe20007ffe005 */
[----:B------:R-:W-:Y:S01]  /*1170*/  IMAD.MOV.U32 R8, RZ, RZ, 0x20 ;  /* 0x00000020ff087424 */ /* 0x000fe200078e00ff */
[----:B------:R-:W-:Y:S01]  /*1180*/  LOP3.LUT R4, R2, R4, RZ, 0xfc, !PT ;  /* 0x0000000402047212 */ /* 0x000fe200078efcff */
[----:B------:R-:W-:Y:S01]  /*1190*/  IMAD.MOV.U32 R5, RZ, RZ, -0x10 ;  /* 0xfffffff0ff057424 */ /* 0x000fe200078e00ff */
[----:B------:R-:W-:Y:S01]  /*11a0*/  LOP3.LUT R2, R11, 0x7ffffffc, RZ, 0xc0, !PT ;  /* 0x7ffffffc0b027812 */ /* 0x000fe200078ec0ff */
[----:B------:R-:W-:Y:S01]  /*11b0*/  IMAD.IADD R11, R17, 0x1, R12 ;  /* 0x00000001110b7824 */ /* 0x000fe200078e020c */
[----:B------:R-:W-:-:S02]  /*11c0*/  LEA R184, R0, 0x2900, 0x1 ;  /* 0x0000290000b87811 */ /* 0x000fc400078e08ff */
[----:B------:R-:W-:Y:S01]  /*11d0*/  SEL R0, R9, 0xffffffc0, !P3 ;  /* 0xffffffc009007807 */ /* 0x000fe20005800000 */
[----:B------:R-:W-:Y:S01]  /*11e0*/  IMAD.IADD R2, R18, 0x1, -R2 ;  /* 0x0000000112027824 */ /* 0x000fe200078e0a02 */
[----:B------:R2:W-:Y:S01]  /*11f0*/  STL [R1+0xcc], R11 ;  /* 0x0000cc0b01007387 */ /* 0x0005e20000100800 */
[----:B------:R-:W-:Y:S02]  /*1200*/  LEA R9, R7, 0x80, 0x1 ;  /* 0x0000008007097811 */ /* 0x000fe400078e08ff */
[----:B------:R-:W-:Y:S01]  /*1210*/  IMAD.SHL.U32 R10, R2, 0x2, RZ ;  /* 0x00000002020a7824 */ /* 0x000fe200078e00ff */
[C---:B------:R-:W-:Y:S02]  /*1220*/  SEL R6, R8.reuse, 0xffffffe0, !P1 ;  /* 0xffffffe008067807 */ /* 0x040fe40004800000 */
[----:B------:R-:W-:Y:S02]  /*1230*/  SEL R2, R8, 0xffffffe0, !P4 ;  /* 0xffffffe008027807 */ /* 0x000fe40006000000 */
[C---:B-1----:R-:W-:Y:S01]  /*1240*/  IADD3 R17, R10.reuse, 0x8, RZ ;  /* 0x000000080a117810 */ /* 0x042fe20007ffe0ff */
[----:B------:R1:W-:Y:S01]  /*1250*/  STL [R1+0x74], R10 ;  /* 0x0000740a01007387 */ /* 0x0003e20000100800 */
[----:B------:R-:W-:-:S02]  /*1260*/  IADD3 R16, R10, 0x10, RZ ;  /* 0x000000100a107810 */ /* 0x000fc40007ffe0ff */
[C---:B------:R-:W-:Y:S01]  /*1270*/  IADD3 R15, R10.reuse, 0x18, RZ ;  /* 0x000000180a0f7810 */ /* 0x040fe20007ffe0ff */
[----:B------:R-:W-:Y:S01]  /*1280*/  STL [R1+0x68], R17 ;  /* 0x0000681101007387 */ /* 0x000fe20000100800 */
[C---:B------:R-:W-:Y:S02]  /*1290*/  IADD3 R14, R10.reuse, 0x20, RZ ;  /* 0x000000200a0e7810 */ /* 0x040fe40007ffe0ff */
[----:B------:R-:W-:Y:S01]  /*12a0*/  IADD3 R13, R10, 0x28, RZ ;  /* 0x000000280a0d7810 */ /* 0x000fe20007ffe0ff */
[----:B------:R-:W-:Y:S01]  /*12b0*/  STL [R1+0x64], R16 ;  /* 0x0000641001007387 */ /* 0x000fe20000100800 */
[----:B------:R-:W-:Y:S02]  /*12c0*/  SHF.R.S32.HI R7, RZ, 0x1f, R17 ;  /* 0x0000001fff077819 */ /* 0x000fe40000011411 */
[----:B------:R-:W-:Y:S01]  /*12d0*/  SHF.R.S32.HI R8, RZ, 0x1f, R16 ;  /* 0x0000001fff087819 */ /* 0x000fe20000011410 */
[----:B------:R-:W-:Y:S01]  /*12e0*/  STL [R1+0x60], R15 ;  /* 0x0000600f01007387 */ /* 0x000fe20000100800 */
[----:B------:R-:W-:-:S02]  /*12f0*/  SEL R5, R5, 0x10, !P0 ;  /* 0x0000001005057807 */ /* 0x000fc40004000000 */
[----:B------:R-:W-:Y:S01]  /*1300*/  LEA R194, R3, 0x5100, 0x1 ;  /* 0x0000510003c27811 */ /* 0x000fe200078e08ff */
[----:B------:R-:W-:Y:S01]  /*1310*/  STL [R1+0x5c], R14 ;  /* 0x00005c0e01007387 */ /* 0x000fe20000100800 */
[----:B--2---:R-:W-:Y:S02]  /*1320*/  IADD3 R11, R10, 0x30, RZ ;  /* 0x000000300a0b7810 */ /* 0x004fe40007ffe0ff */
[----:B------:R-:W-:Y:S01]  /*1330*/  LEA R190, R4, 0x100, 0x1 ;  /* 0x0000010004be7811 */ /* 0x000fe200078e08ff */
[----:B------:R-:W-:Y:S01]  /*1340*/  STL [R1+0x58], R13 ;  /* 0x0000580d01007387 */ /* 0x000fe20000100800 */
[C---:B------:R-:W-:Y:S02]  /*1350*/  IMAD.IADD R195, R194.reuse, 0x1, R0 ;  /* 0x00000001c2c37824 */ /* 0x040fe400078e0200 */
[----:B------:R-:W-:Y:S01]  /*1360*/  IMAD.IADD R197, R194, 0x1, R2 ;  /* 0x00000001c2c57824 */ /* 0x000fe200078e0202 */
[----:B------:R2:W-:Y:S01]  /*1370*/  STL [R1+0x54], R11 ;  /* 0x0000540b01007387 */ /* 0x0005e20000100800 */
[----:B-1----:R-:W-:Y:S01]  /*1380*/  IADD3 R10, R10, 0x38, RZ ;  /* 0x000000380a0a7810 */ /* 0x002fe20007ffe0ff */
[----:B------:R-:W-:-:S02]  /*1390*/  IMAD.IADD R191, R0, 0x1, R190 ;  /* 0x0000000100bf7824 */ /* 0x000fc400078e02be */
[----:B------:R1:W-:Y:S01]  /*13a0*/  STL [R1+0xb0], R7 ;  /* 0x0000b00701007387 */ /* 0x0003e20000100800 */
[C---:B------:R-:W-:Y:S02]  /*13b0*/  IMAD.IADD R193, R2.reuse, 0x1, R190 ;  /* 0x0000000102c17824 */ /* 0x040fe400078e02be */
[C---:B------:R-:W-:Y:S01]  /*13c0*/  IMAD.IADD R196, R2.reuse, 0x1, R195 ;  /* 0x0000000102c47824 */ /* 0x040fe200078e02c3 */
[----:B------:R-:W-:Y:S01]  /*13d0*/  STL [R1+0x50], R10 ;  /* 0x0000500a01007387 */ /* 0x000fe20000100800 */
[----:B------:R-:W-:-:S03]  /*13e0*/  IMAD.IADD R192, R2, 0x1, R191 ;  /* 0x0000000102c07824 */ /* 0x000fc600078e02bf */
[----:B------:R3:W-:Y:S04]  /*13f0*/  STL [R1+0xac], R8 ;  /* 0x0000ac0801007387 */ /* 0x0007e80000100800 */
[----:B------:R-:W-:Y:S01]  /*1400*/  STL [R1+0x84], R9 ;  /* 0x0000840901007387 */ /* 0x000fe20000100800 */
[----:B--2---:R-:W-:Y:S02]  /*1410*/  SHF.R.S32.HI R11, RZ, 0x1f, R11 ;  /* 0x0000001fff0b7819 */ /* 0x004fe4000001140b */
[----:B-1----:R-:W-:-:S05]  /*1420*/  SHF.R.S32.HI R7, RZ, 0x1f, R15 ;  /* 0x0000001fff077819 */ /* 0x002fca000001140f */
[----:B------:R1:W-:Y:S01]  /*1430*/  STL [R1+0xa8], R7 ;  /* 0x0000a80701007387 */ /* 0x0003e20000100800 */
[----:B---3--:R-:W-:-:S05]  /*1440*/  SHF.R.S32.HI R8, RZ, 0x1f, R14 ;  /* 0x0000001fff087819 */ /* 0x008fca000001140e */
[----:B------:R2:W-:Y:S01]  /*1450*/  STL [R1+0xa4], R8 ;  /* 0x0000a40801007387 */ /* 0x0005e20000100800 */
[----:B-1----:R-:W-:-:S05]  /*1460*/  SHF.R.S32.HI R7, RZ, 0x1f, R13 ;  /* 0x0000001fff077819 */ /* 0x002fca000001140d */
[----:B------:R1:W-:Y:S01]  /*1470*/  STL [R1+0xa0], R7 ;  /* 0x0000a00701007387 */ /* 0x0003e20000100800 */
[----:B--2---:R-:W-:-:S03]  /*1480*/  IADD3 R8, R9, 0x40, RZ ;  /* 0x0000004009087810 */ /* 0x004fc60007ffe0ff */
[----:B------:R2:W-:Y:S01]  /*1490*/  STL [R1+0x9c], R11 ;  /* 0x00009c0b01007387 */ /* 0x0005e20000100800 */
[----:B------:R-:W-:-:S05]  /*14a0*/  @P2 IADD3 R8, R9, -0x40, RZ ;  /* 0xffffffc009082810 */ /* 0x000fca0007ffe0ff */
[----:B------:R-:W-:-:S04]  /*14b0*/  IMAD.IADD R3, R5, 0x1, R8 ;  /* 0x0000000105037824 */ /* 0x000fc800078e0208 */
[----:B------:R-:W-:Y:S02]  /*14c0*/  IMAD.IADD R0, R6, 0x1, R3 ;  /* 0x0000000106007824 */ /* 0x000fe400078e0203 */
[C---:B-1----:R-:W-:Y:S01]  /*14d0*/  IMAD.IADD R7, R9.reuse, 0x1, R5 ;  /* 0x0000000109077824 */ /* 0x042fe200078e0205 */
[----:B--2---:R-:W-:Y:S01]  /*14e0*/  SHF.R.S32.HI R11, RZ, 0x1f, R10 ;  /* 0x0000001fff0b7819 */ /* 0x004fe2000001140a */
[----:B------:R-:W-:-:S04]  /*14f0*/  IMAD.IADD R10, R9, 0x1, R6 ;  /* 0x00000001090a7824 */ /* 0x000fc800078e0206 */
[----:B------:R-:W-:Y:S04]  /*1500*/  STL [R1+0x98], R11 ;  /* 0x0000980b01007387 */ /* 0x000fe80000100800 */
[----:B------:R1:W-:Y:S04]  /*1510*/  STL [R1+0x94], R7 ;  /* 0x0000940701007387 */ /* 0x0003e80000100800 */
[----:B------:R-:W-:Y:S01]  /*1520*/  STL [R1+0xb8], R10 ;  /* 0x0000b80a01007387 */ /* 0x000fe20000100800 */
[----:B-1----:R-:W-:-:S05]  /*1530*/  IMAD.IADD R7, R7, 0x1, R6 ;  /* 0x0000000107077824 */ /* 0x002fca00078e0206 */
[----:B------:R1:W-:Y:S04]  /*1540*/  STL [R1+0xb4], R7 ;  /* 0x0000b40701007387 */ /* 0x0003e80000100800 */
[----:B------:R2:W-:Y:S01]  /*1550*/  STL [R1+0x88], R8 ;  /* 0x0000880801007387 */ /* 0x0005e20000100800 */
[----:B-1----:R-:W-:-:S04]  /*1560*/  IMAD.IADD R7, R6, 0x1, R8 ;  /* 0x0000000106077824 */ /* 0x002fc800078e0208 */
[----:B------:R-:W-:Y:S01]  /*1570*/  IMAD.IADD R4, R5, 0x1, R7 ;  /* 0x0000000105047824 */ /* 0x000fe200078e0207 */
[----:B------:R2:W-:Y:S04]  /*1580*/  STL [R1+0x8c], R7 ;  /* 0x00008c0701007387 */ /* 0x0005e80000100800 */
[----:B------:R2:W-:Y:S04]  /*1590*/  STL [R1+0x90], R3 ;  /* 0x0000900301007387 */ /* 0x0005e80000100800 */
[----:B------:R2:W-:Y:S04]  /*15a0*/  STL [R1+0xc0], R4 ;  /* 0x0000c00401007387 */ /* 0x0005e80000100800 */
[----:B------:R2:W-:Y:S02]  /*15b0*/  STL [R1+0xbc], R0 ;  /* 0x0000bc0001007387 */ /* 0x0005e40000100800 */
.L_x_154:
[----:B--2---:R-:W2:Y:S01]  /*15c0*/  LDL R0, [R1+0x4c] ;  /* 0x00004c0001007983 */ /* 0x004ea20000100800 */
[----:B------:R-:W-:Y:S01]  /*15d0*/  IMAD.MOV.U32 R8, RZ, RZ, 0x4 ;  /* 0x00000004ff087424 */ /* 0x000fe200078e00ff */
[----:B------:R-:W-:-:S04]  /*15e0*/  ISETP.NE.U32.AND P4, PT, RZ, c[0x0][0x370], PT ;  /* 0x0000dc00ff007a0c */ /* 0x000fc80003f85070 */
[----:B------:R-:W-:Y:S01]  /*15f0*/  ISETP.NE.AND.EX P4, PT, RZ, c[0x0][0x374], PT, P4 ;  /* 0x0000dd00ff007a0c */ /* 0x000fe20003f85340 */
[----:B--2---:R-:W-:-:S05]  /*1600*/  IMAD.WIDE R2, R0, R8, c[0x0][0x588] ;  /* 0x0001620000027625 */ /* 0x004fca00078e0208 */
[----:B------:R-:W2:Y:S01]  /*1610*/  LDG.E R13, [R2.64] ;  /* 0x00000006020d7981 */ /* 0x000ea2000c1e1900 */
[----:B------:R-:W-:Y:S01]  /*1620*/  IMAD.MOV.U32 R9, RZ, RZ, RZ ;  /* 0x000000ffff097224 */ /* 0x000fe200078e00ff */
[----:B------:R-:W-:Y:S01]  /*1630*/  ISETP.NE.U32.AND P2, PT, RZ, c[0x0][0x360], PT ;  /* 0x0000d800ff007a0c */ /* 0x000fe20003f45070 */
[----:B------:R-:W-:Y:S01]  /*1640*/  IMAD.MOV.U32 R11, RZ, RZ, RZ ;  /* 0x000000ffff0b7224 */ /* 0x000fe200078e00ff */
[----:B------:R-:W-:Y:S02]  /*1650*/  ISETP.NE.U32.AND P3, PT, RZ, c[0x0][0x348], PT ;  /* 0x0000d200ff007a0c */ /* 0x000fe40003f65070 */
[----:B------:R-:W-:Y:S02]  /*1660*/  ISETP.NE.AND.EX P2, PT, RZ, c[0x0][0x364], PT, P2 ;  /* 0x0000d900ff007a0c */ /* 0x000fe40003f45320 */
[----:B------:R-:W-:Y:S02]  /*1670*/  ISETP.NE.AND.EX P3, PT, RZ, c[0x0][0x34c], PT, P3 ;  /* 0x0000d300ff007a0c */ /* 0x000fe40003f65330 */
[----:B--2---:R-:W-:Y:S01]  /*1680*/  SHF.R.S32.HI R15, RZ, 0x1f, R13 ;  /* 0x0000001fff0f7819 */ /* 0x004fe2000001140d */
[C---:B------:R-:W-:Y:S01]  /*1690*/  IMAD.SHL.U32 R18, R13.reuse, 0x4, RZ ;  /* 0x000000040d127824 */ /* 0x040fe200078e00ff */
[C---:B------:R-:W-:Y:S01]  /*16a0*/  @P4 LEA R6, P1, R13.reuse, c[0x0][0x370], 0x2 ;  /* 0x0000dc000d064a11 */ /* 0x040fe200078210ff */
[----:B------:R1:W-:Y:S01]  /*16b0*/  STL [R1+0x3c], R13 ;  /* 0x00003c0d01007387 */ /* 0x0003e20000100800 */
[----:B------:R-:W-:-:S02]  /*16c0*/  SHF.L.U64.HI R17, R13, 0x2, R15 ;  /* 0x000000020d117819 */ /* 0x000fc4000001020f */
[----:B------:R-:W-:Y:S01]  /*16d0*/  @P4 LEA.HI.X R7, R13, c[0x0][0x374], R15, 0x2, P1 ;  /* 0x0000dd000d074a11 */ /* 0x000fe200008f140f */
[----:B------:R1:W-:Y:S02]  /*16e0*/  STL [R1+0x7c], R15 ;  /* 0x00007c0f01007387 */ /* 0x0003e40000100800 */
[C---:B------:R-:W-:Y:S02]  /*16f0*/  @P2 IADD3 R4, P0, R18.reuse, c[0x0][0x360], RZ ;  /* 0x0000d80012042a10 */ /* 0x040fe40007f1e0ff */
[----:B------:R-:W-:Y:S01]  /*1700*/  IADD3 R2, P1, R18, c[0x0][0x348], RZ ;  /* 0x0000d20012027a10 */ /* 0x000fe20007f3e0ff */
[----:B------:R-:W2:Y:S01]  /*1710*/  @P4 LDG.E R9, [R6.64] ;  /* 0x0000000606094981 */ /* 0x000ea2000c1e1900 */
[C---:B------:R-:W-:Y:S02]  /*1720*/  @P2 IADD3.X R5, R17.reuse, c[0x0][0x364], RZ, P0, !PT ;  /* 0x0000d90011052a10 */ /* 0x040fe400007fe4ff */
[----:B------:R-:W-:Y:S01]  /*1730*/  IADD3.X R3, R17, c[0x0][0x34c], RZ, P1, !PT ;  /* 0x0000d30011037a10 */ /* 0x000fe20000ffe4ff */
[----:B------:R1:W-:Y:S04]  /*1740*/  STL [R1+0x6c], R18 ;  /* 0x00006c1201007387 */ /* 0x0003e80000100800 */
[----:B------:R1:W5:Y:S04]  /*1750*/  @P2 LDG.E R12, [R4.64] ;  /* 0x00000006040c2981 */ /* 0x000368000c1e1900 */
[----:B------:R1:W5:Y:S04]  /*1760*/  @P3 LDG.E R11, [R2.64] ;  /* 0x00000006020b3981 */ /* 0x000368000c1e1900 */
[----:B------:R1:W-:Y:S01]  /*1770*/  STL [R1+0x70], R17 ;  /* 0x0000701101007387 */ /* 0x0003e20000100800 */
[----:B------:R-:W-:Y:S03]  /*1780*/  YIELD ;  /* 0x0000000000007946 */ /* 0x000fe60003800000 */
[----:B--2---:R1:W-:Y:S01]  /*1790*/  STL [R1+0x14], R9 ;  /* 0x0000140901007387 */ /* 0x0043e20000100800 */
[----:B------:R-:W-:Y:S05]  /*17a0*/  @P2 BRA `(.L_x_43) ;  /* 0x0000005000002947 */ /* 0x000fea0003800000 */
[----:B-----5:R-:W-:Y:S01]  /*17b0*/  MOV R12, c[0x0][0x168] ;  /* 0x00005a00000c7a02 */ /* 0x020fe20000000f00 */
[----:B------:R-:W-:Y:S05]  /*17c0*/  @!P3 BRA `(.L_x_43) ;  /* 0x000000300000b947 */ /* 0x000fea0003800000 */
[----:B------:R2:W3:Y:S04]  /*17d0*/  LDG.E R0, [R2.64] ;  /* 0x0000000602007981 */ /* 0x0004e8000c1e1900 */
[----:B-12---:R-:W3:Y:S02]  /*17e0*/  LDG.E R2, [R2.64+0x4] ;  /* 0x0000040602027981 */ /* 0x006ee4000c1e1900 */
[----:B---3--:R-:W-:-:S02]  /*17f0*/  IADD3 R12, -R0, R2, RZ ;  /* 0x00000002000c7210 */ /* 0x008fc40007ffe1ff */
.L_x_43:
[----:B------:R-:W-:-:S04]  /*1800*/  ISETP.NE.U32.AND P0, PT, RZ, c[0x0][0x368], PT ;  /* 0x0000da00ff007a0c */ /* 0x000fc80003f05070 */
[----:B------:R-:W-:-:S13]  /*1810*/  ISETP.NE.AND.EX P0, PT, RZ, c[0x0][0x36c], PT, P0 ;  /* 0x0000db00ff007a0c */ /* 0x000fda0003f05300 */
[----:B------:R-:W-:Y:S05]  /*1820*/  @!P0 BRA `(.L_x_44) ;  /* 0x0000004000008947 */ /* 0x000fea0003800000 */
[----:B-1----:R-:W-:-:S04]  /*1830*/  IADD3 R2, P0, R18, c[0x0][0x368], RZ ;  /* 0x0000da0012027a10 */ /* 0x002fc80007f1e0ff */
[----:B------:R-:W-:-:S05]  /*1840*/  IADD3.X R3, R17, c[0x0][0x36c], RZ, P0, !PT ;  /* 0x0000db0011037a10 */ /* 0x000fca00007fe4ff */
[----:B------:R1:W5:Y:S01]  /*1850*/  LDG.E R0, [R2.64] ;  /* 0x0000000602007981 */ /* 0x000362000c1e1900 */
[----:B------:R-:W-:Y:S05]  /*1860*/  BRA `(.L_x_45) ;  /* 0x0000008000007947 */ /* 0x000fea0003800000 */
.L_x_44:
[----:B------:R-:W-:Y:S01]  /*1870*/  ISETP.NE.U32.AND P0, PT, RZ, c[0x0][0x350], PT ;  /* 0x0000d400ff007a0c */ /* 0x000fe20003f05070 */
[----:B------:R-:W-:-:S03]  /*1880*/  IMAD.U32 R0, RZ, RZ, UR5 ;  /* 0x00000005ff007e24 */ /* 0x000fc6000f8e00ff */
[----:B------:R-:W-:-:S13]  /*1890*/  ISETP.NE.AND.EX P0, PT, RZ, c[0x0][0x354], PT, P0 ;  /* 0x0000d500ff007a0c */ /* 0x000fda0003f05300 */
[----:B------:R-:W-:Y:S05]  /*18a0*/  @!P0 BRA `(.L_x_45) ;  /* 0x0000004000008947 */ /* 0x000fea0003800000 */
[----:B-1----:R-:W-:-:S05]  /*18b0*/  IMAD.WIDE R2, R13, R8, c[0x0][0x350] ;  /* 0x0000d4000d027625 */ /* 0x002fca00078e0208 */
[----:B------:R-:W2:Y:S04]  /*18c0*/  LDG.E R4, [R2.64] ;  /* 0x0000000602047981 */ /* 0x000ea8000c1e1900 */
[----:B------:R-:W2:Y:S02]  /*18d0*/  LDG.E R0, [R2.64+0x4] ;  /* 0x0000040602007981 */ /* 0x000ea4000c1e1900 */
[----:B--2---:R-:W-:-:S04]  /*18e0*/  IADD3 R0, -R4, R0, RZ ;  /* 0x0000000004007210 */ /* 0x004fc80007ffe1ff */
.L_x_45:
[----:B------:R-:W2:Y:S01]  /*18f0*/  LDL R16, [R1+0x48] ;  /* 0x0000480001107983 */ /* 0x000ea20000100800 */
[----:B-----5:R-:W-:Y:S01]  /*1900*/  IMAD.IADD R14, R0, 0x1, -R9 ;  /* 0x00000001000e7824 */ /* 0x020fe200078e0a09 */
[----:B------:R-:W-:Y:S04]  /*1910*/  BSSY B0, `(.L_x_46) ;  /* 0x000002e000007945 */ /* 0x000fe80003800000 */
[----:B------:R-:W-:-:S02]  /*1920*/  IADD3 R0, R14, 0x4f, RZ ;  /* 0x0000004f0e007810 */ /* 0x000fc40007ffe0ff */
[----:B------:R-:W-:-:S03]  /*1930*/  ISETP.GE.AND P0, PT, R14, 0x1, PT ;  /* 0x000000010e00780c */ /* 0x000fc60003f06270 */
[----:B------:R-:W-:-:S05]  /*1940*/  IMAD.HI R0, R0, 0x66666667, RZ ;  /* 0x6666666700007827 */ /* 0x000fca00078e02ff */
[----:B-1----:R-:W-:-:S04]  /*1950*/  SHF.R.U32.HI R2, RZ, 0x1f, R0 ;  /* 0x0000001fff027819 */ /* 0x002fc80000011600 */
[----:B------:R-:W-:Y:S01]  /*1960*/  LEA.HI.SX32 R10, R0, R2, 0x1b ;  /* 0x00000002000a7211 */ /* 0x000fe200078fdaff */
[----:B------:R-:W-:Y:S01]  /*1970*/  IMAD.MOV.U32 R2, RZ, RZ, RZ ;  /* 0x000000ffff027224 */ /* 0x000fe200078e00ff */
[C---:B--2---:R-:W-:Y:S02]  /*1980*/  LOP3.LUT R3, R16.reuse, 0xff000000, RZ, 0xc0, !PT ;  /* 0xff00000010037812 */ /* 0x044fe400078ec0ff */
[----:B------:R-:W-:Y:S02]  /*1990*/  LOP3.LUT R4, R16, 0xff0000, RZ, 0xc0, !PT ;  /* 0x00ff000010047812 */ /* 0x000fe400078ec0ff */
[----:B------:R-:W-:-:S04]  /*19a0*/  SHF.R.U32.HI R3, RZ, 0x8, R3 ;  /* 0x00000008ff037819 */ /* 0x000fc80000011603 */
[----:B------:R-:W-:-:S04]  /*19b0*/  LEA.HI R3, R4, R3, RZ, 0x10 ;  /* 0x0000000304037211 */ /* 0x000fc800078f80ff */
[----:B------:R-:W-:Y:S02]  /*19c0*/  LOP3.LUT R19, R3, 0xff, RZ, 0xc0, !PT ;  /* 0x000000ff03137812 */ /* 0x000fe400078ec0ff */
[----:B------:R-:W-:-:S03]  /*19d0*/  SHF.R.U32.HI R5, RZ, 0x10, R3 ;  /* 0x00000010ff057819 */ /* 0x000fc60000011603 */
[----:B------:R1:W-:Y:S04]  /*19e0*/  STL [R1+0x80], R19 ;  /* 0x0000801301007387 */ /* 0x0003e80000100800 */
[----:B------:R1:W-:Y:S01]  /*19f0*/  STL [R1+0x78], R5 ;  /* 0x0000780501007387 */ /* 0x0003e20000100800 */
[----:B------:R-:W-:Y:S05]  /*1a00*/  @!P0 BRA `(.L_x_47) ;  /* 0x000001e000008947 */ /* 0x000fea0003800000 */
[----:B------:R-:W-:Y:S01]  /*1a10*/  ISETP.NE.AND P0, PT, R5, RZ, PT ;  /* 0x000000ff0500720c */ /* 0x000fe20003f05270 */
[----:B------:R-:W-:-:S03]  /*1a20*/  IMAD.MOV.U32 R4, RZ, RZ, RZ ;  /* 0x000000ffff047224 */ /* 0x000fc600078e00ff */
[----:B------:R-:W-:-:S04]  /*1a30*/  SEL R0, R5, c[0x0][0x338], P0 ;  /* 0x0000ce0005007a07 */ /* 0x000fc80000000000 */
[----:B------:R-:W-:Y:S02]  /*1a40*/  IABS R3, R0 ;  /* 0x0000000000037213 */ /* 0x000fe40000000000 */
[----:B------:R-:W-:Y:S02]  /*1a50*/  IADD3 R6, R10, -0x1, R0 ;  /* 0xffffffff0a067810 */ /* 0x000fe40007ffe000 */
[----:B------:R-:W2:Y:S02]  /*1a60*/  I2F.RP R2, R3 ;  /* 0x0000000300027306 */ /* 0x000ea40000209400 */
[----:B------:R-:W-:-:S06]  /*1a70*/  IABS R9, R6 ;  /* 0x0000000600097213 */ /* 0x000fcc0000000000 */
[----:B--2---:R-:W2:Y:S02]  /*1a80*/  MUFU.RCP R2, R2 ;  /* 0x0000000200027308 */ /* 0x004ea40000001000 */
[----:B--2---:R-:W-:-:S06]  /*1a90*/  IADD3 R2, R2, 0xffffffe, RZ ;  /* 0x0ffffffe02027810 */ /* 0x004fcc0007ffe0ff */
[----:B-1----:R-:W1:Y:S02]  /*1aa0*/  F2I.FTZ.U32.TRUNC.NTZ R5, R2 ;  /* 0x0000000200057305 */ /* 0x002e64000021f000 */
[----:B-1----:R-:W-:-:S04]  /*1ab0*/  IMAD.MOV R2, RZ, RZ, -R5 ;  /* 0x000000ffff027224 */ /* 0x002fc800078e0a05 */
[----:B------:R-:W-:Y:S01]  /*1ac0*/  IMAD.MOV.U32 R7, RZ, RZ, R2 ;  /* 0x000000ffff077224 */ /* 0x000fe200078e0002 */
[----:B------:R-:W-:-:S03]  /*1ad0*/  IABS R2, R0 ;  /* 0x0000000000027213 */ /* 0x000fc60000000000 */
[----:B------:R-:W-:Y:S02]  /*1ae0*/  IMAD R7, R7, R3, RZ ;  /* 0x0000000307077224 */ /* 0x000fe400078e02ff */
[----:B------:R-:W-:Y:S02]  /*1af0*/  IMAD.MOV R8, RZ, RZ, -R2 ;  /* 0x000000ffff087224 */ /* 0x000fe400078e0a02 */
[----:B------:R-:W-:-:S04]  /*1b00*/  IMAD.HI.U32 R2, R5, R7, R4 ;  /* 0x0000000705027227 */ /* 0x000fc800078e0004 */
[----:B------:R-:W-:Y:S02]  /*1b10*/  IMAD.MOV.U32 R4, RZ, RZ, R9 ;  /* 0x000000ffff047224 */ /* 0x000fe400078e0009 */
[----:B------:R-:W-:Y:S02]  /*1b20*/  IMAD.MOV.U32 R5, RZ, RZ, R8 ;  /* 0x000000ffff057224 */ /* 0x000fe400078e0008 */
[----:B------:R-:W-:-:S04]  /*1b30*/  IMAD.HI.U32 R2, R2, R4, RZ ;  /* 0x0000000402027227 */ /* 0x000fc800078e00ff */
[----:B------:R-:W-:-:S05]  /*1b40*/  IMAD R4, R2, R5, R4 ;  /* 0x0000000502047224 */ /* 0x000fca00078e0204 */
[----:B------:R-:W-:-:S13]  /*1b50*/  ISETP.GT.U32.AND P1, PT, R3, R4, PT ;  /* 0x000000040300720c */ /* 0x000fda0003f24070 */
[----:B------:R-:W-:Y:S01]  /*1b60*/  @!P1 IMAD.IADD R4, R4, 0x1, -R3 ;  /* 0x0000000104049824 */ /* 0x000fe200078e0a03 */
[----:B------:R-:W-:Y:S02]  /*1b70*/  @!P1 IADD3 R2, R2, 0x1, RZ ;  /* 0x0000000102029810 */ /* 0x000fe40007ffe0ff */
[----:B------:R-:W-:Y:S02]  /*1b80*/  ISETP.NE.AND P1, PT, R0, RZ, PT ;  /* 0x000000ff0000720c */ /* 0x000fe40003f25270 */
[----:B------:R-:W-:Y:S02]  /*1b90*/  ISETP.GE.U32.AND P2, PT, R4, R3, PT ;  /* 0x000000030400720c */ /* 0x000fe40003f46070 */
[----:B------:R-:W-:-:S04]  /*1ba0*/  LOP3.LUT R3, R6, R0, RZ, 0x3c, !PT ;  /* 0x0000000006037212 */ /* 0x000fc800078e3cff */
[----:B------:R-:W-:-:S07]  /*1bb0*/  ISETP.GE.AND P0, PT, R3, RZ, PT ;  /* 0x000000ff0300720c */ /* 0x000fce0003f06270 */
[----:B------:R-:W-:-:S06]  /*1bc0*/  @P2 IADD3 R2, R2, 0x1, RZ ;  /* 0x0000000102022810 */ /* 0x000fcc0007ffe0ff */
[----:B------:R-:W-:Y:S01]  /*1bd0*/  @!P0 IMAD.MOV R2, RZ, RZ, -R2 ;  /* 0x000000ffff028224 */ /* 0x000fe200078e0a02 */
[----:B------:R-:W-:Y:S02]  /*1be0*/  @!P1 LOP3.LUT R2, RZ, R0, RZ, 0x33, !PT ;  /* 0x00000000ff029212 */ /* 0x000fe400078e33ff */
.L_x_47:
[----:B------:R-:W-:Y:S05]  /*1bf0*/  BSYNC B0 ;  /* 0x0000000000007941 */ /* 0x000fea0003800000 */
.L_x_46:
[----:B------:R-:W-:Y:S01]  /*1c00*/  IMAD R3, R19, R2, RZ ;  /* 0x0000000213037224 */ /* 0x000fe200078e02ff */
[----:B------:R-:W-:Y:S01]  /*1c10*/  PRMT R0, RZ, 0x7610, R0 ;  /* 0x00007610ff007816 */ /* 0x000fe20000000000 */
[----:B------:R-:W-:Y:S01]  /*1c20*/  IMAD.MOV.U32 R24, RZ, RZ, RZ ;  /* 0x000000ffff187224 */ /* 0x000fe200078e00ff */
[----:B-1----:R-:W-:Y:S01]  /*1c30*/  MOV R19, RZ ;  /* 0x000000ff00137202 */ /* 0x002fe20000000f00 */
[----:B------:R-:W-:Y:S01]  /*1c40*/  IMAD.IADD R2, R3, 0x1, R2 ;  /* 0x0000000103027824 */ /* 0x000fe200078e0202 */
[----:B------:R1:W-:Y:S01]  /*1c50*/  STL [R1+0x10], R3 ;  /* 0x0000100301007387 */ /* 0x0003e20000100800 */
[----:B------:R-:W-:Y:S01]  /*1c60*/  CS2R R22, SRZ ;  /* 0x0000000000167805 */ /* 0x000fe2000001ff00 */
[----:B------:R-:W-:Y:S01]  /*1c70*/  CS2R R28, SRZ ;  /* 0x00000000001c7805 */ /* 0x000fe2000001ff00 */
[----:B------:R-:W-:Y:S01]  /*1c80*/  CS2R R26, SRZ ;  /* 0x00000000001a7805 */ /* 0x000fe2000001ff00 */
[----:B------:R-:W-:Y:S01]  /*1c90*/  IMNMX R171, R10, R2, PT ;  /* 0x000000020aab7217 */ /* 0x000fe20003800200 */
[----:B------:R-:W-:Y:S01]  /*1ca0*/  CS2R R66, SRZ ;  /* 0x0000000000427805 */ /* 0x000fe2000001ff00 */
[----:B------:R-:W-:Y:S01]  /*1cb0*/  CS2R R62, SRZ ;  /* 0x00000000003e7805 */ /* 0x000fe2000001ff00 */
[----:B------:R-:W-:Y:S01]  /*1cc0*/  CS2R R40, SRZ ;  /* 0x0000000000287805 */ /* 0x000fe2000001ff00 */
[----:B------:R-:W-:Y:S01]  /*1cd0*/  ISETP.GT.AND P0, PT, R171, R3, PT ;  /* 0x00000003ab00720c */ /* 0x000fe20003f04270 */
        /* <DEDUP_REMOVED lines=28> */
[----:B-1----:R-:W2:Y:S01]  /*1ea0*/  LDL R6, [R1+0x44] ;  /* 0x0000440001067983 */ /* 0x002ea20000100800 */
[----:B------:R-:W-:-:S04]  /*1eb0*/  ISETP.NE.U32.AND P1, PT, RZ, c[0x0][0x340], PT ;  /* 0x0000d000ff007a0c */ /* 0x000fc80003f25070 */
[----:B------:R-:W-:-:S13]  /*1ec0*/  ISETP.NE.AND.EX P1, PT, RZ, c[0x0][0x344], PT, P1 ;  /* 0x0000d100ff007a0c */ /* 0x000fda0003f25310 */
[----:B------:R-:W-:-:S04]  /*1ed0*/  @P1 IADD3 R2, P0, R18, c[0x0][0x340], RZ ;  /* 0x0000d00012021a10 */ /* 0x000fc80007f1e0ff */
[----:B------:R-:W-:-:S05]  /*1ee0*/  @P1 IADD3.X R3, R17, c[0x0][0x344], RZ, P0, !PT ;  /* 0x0000d10011031a10 */ /* 0x000fca00007fe4ff */
[----:B------:R1:W5:Y:S01]  /*1ef0*/  @P1 LDG.E R8, [R2.64] ;  /* 0x0000000602081981 */ /* 0x000362000c1e1900 */
[----:B------:R-:W-:Y:S01]  /*1f00*/  SHF.R.S32.HI R0, RZ, 0x1f, R11 ;  /* 0x0000001fff007819 */ /* 0x000fe2000001140b */
[----:B------:R-:W-:Y:S01]  /*1f10*/  IMAD.MOV.U32 R4, RZ, RZ, c[0x0][0x2c4] ;  /* 0x0000b100ff047624 */ /* 0x000fe200078e00ff */
[----:B------:R-:W-:Y:S01]  /*1f20*/  LOP3.LUT R16, R16, 0xffff, RZ, 0xc0, !PT ;  /* 0x0000ffff10107812 */ /* 0x000fe200078ec0ff */
[----:B------:R-:W3:Y:S01]  /*1f30*/  S2R R7, SR_TID.X ;  /* 0x0000000000077919 */ /* 0x000ee20000002100 */
[----:B------:R-:W-:Y:S01]  /*1f40*/  ISETP.GE.AND P2, PT, R231, c[0x0][0x198], PT ;  /* 0x00006600e7007a0c */ /* 0x000fe20003f46270 */
[----:B------:R-:W-:Y:S01]  /*1f50*/  IMAD R0, R0, c[0x0][0x178], RZ ;  /* 0x00005e0000007a24 */ /* 0x000fe200078e02ff */
[----:B------:R-:W-:Y:S02]  /*1f60*/  ISETP.NE.AND P0, PT, R4, 0x1, PT ;  /* 0x000000010400780c */ /* 0x000fe40003f05270 */
[----:B------:R-:W-:Y:S01]  /*1f70*/  SEL R4, R13, RZ, !P3 ;  /* 0x000000ff0d047207 */ /* 0x000fe20005800000 */
[----:B------:R-:W-:Y:S01]  /*1f80*/  IMAD R0, R11, c[0x0][0x17c], R0 ;  /* 0x00005f000b007a24 */ /* 0x000fe200078e0200 */
[----:B------:R-:W-:Y:S01]  /*1f90*/  IADD3 R132, R171, -0x1, RZ ;  /* 0xffffffffab847810 */ /* 0x000fe20007ffe0ff */
[----:B-1----:R-:W-:Y:S01]  /*1fa0*/  IMAD.WIDE.U32 R2, R11, c[0x0][0x178], RZ ;  /* 0x00005e000b027a25 */ /* 0x002fe200078e00ff */
[----:B---3--:R-:W-:-:S04]  /*1fb0*/  SHF.R.S32.HI R5, RZ, 0x1f, R7 ;  /* 0x0000001fff057819 */ /* 0x008fc80000011407 */
[----:B------:R-:W-:Y:S02]  /*1fc0*/  IADD3 R3, R3, R0, RZ ;  /* 0x0000000003037210 */ /* 0x000fe40007ffe0ff */
[----:B------:R-:W-:-:S03]  /*1fd0*/  LEA.HI R5, R5, R7, RZ, 0x3 ;  /* 0x0000000705057211 */ /* 0x000fc600078f18ff */
[----:B------:R-:W-:Y:S01]  /*1fe0*/  IMAD.WIDE.U32 R2, R16, c[0x0][0x1b8], R2 ;  /* 0x00006e0010027a25 */ /* 0x000fe200078e0002 */
[----:B------:R-:W-:-:S03]  /*1ff0*/  SHF.R.S32.HI R5, RZ, 0x3, R5 ;  /* 0x00000003ff057819 */ /* 0x000fc60000011405 */
[----:B------:R-:W-:Y:S02]  /*2000*/  IMAD R3, R16, c[0x0][0x1bc], R3 ;  /* 0x00006f0010037a24 */ /* 0x000fe400078e0203 */
[----:B------:R-:W-:Y:S02]  /*2010*/  IMAD R5, R244, 0x10, R5 ;  /* 0x00000010f4057824 */ /* 0x000fe400078e0205 */
[----:B------:R-:W-:-:S04]  /*2020*/  IMAD.WIDE.U32 R2, R4, c[0x0][0x1c0], R2 ;  /* 0x0000700004027a25 */ /* 0x000fc800078e0002 */
[----:B--2---:R-:W-:Y:S01]  /*2030*/  IMAD R5, R6, 0x80, R5 ;  /* 0x0000008006057824 */ /* 0x004fe200078e0205 */
[----:B------:R-:W-:-:S03]  /*2040*/  SEL R6, R15, RZ, !P3 ;  /* 0x000000ff0f067207 */ /* 0x000fc60005800000 */
[----:B------:R-:W-:Y:S01]  /*2050*/  @P0 IMAD.HI.U32 R7, R5, c[0x0][0x2c8], RZ ;  /* 0x0000b20005070a27 */ /* 0x000fe200078e00ff */
[----:B------:R-:W-:-:S03]  /*2060*/  MOV R0, R5 ;  /* 0x0000000500007202 */ /* 0x000fc60000000f00 */
[----:B------:R-:W-:Y:S01]  /*2070*/  IMAD R6, R6, c[0x0][0x1c0], RZ ;  /* 0x0000700006067a24 */ /* 0x000fe200078e02ff */
[----:B------:R-:W-:-:S03]  /*2080*/  @P0 SHF.R.U32.HI R0, RZ, c[0x0][0x2cc], R7 ;  /* 0x0000b300ff000a19 */ /* 0x000fc60000011607 */
[----:B------:R-:W-:Y:S01]  /*2090*/  IMAD R6, R4, c[0x0][0x1c4], R6 ;  /* 0x0000710004067a24 */ /* 0x000fe200078e0206 */
[--C-:B------:R-:W-:Y:S01]  /*20a0*/  SHF.R.S32.HI R7, RZ, 0x1f, R0.reuse ;  /* 0x0000001fff077819 */ /* 0x100fe20000011400 */
[----:B------:R-:W-:-:S03]  /*20b0*/  IMAD.MOV R4, RZ, RZ, -R0 ;  /* 0x000000ffff047224 */ /* 0x000fc600078e0a00 */
[----:B------:R-:W-:Y:S01]  /*20c0*/  IADD3 R3, R3, R6, RZ ;  /* 0x0000000603037210 */ /* 0x000fe20007ffe0ff */
[----:B------:R-:W-:Y:S02]  /*20d0*/  IMAD R4, R4, c[0x0][0x2c4], R5 ;  /* 0x0000b10004047a24 */ /* 0x000fe400078e0205 */
[----:B------:R-:W-:Y:S02]  /*20e0*/  IMAD R5, R7, c[0x0][0x1b0], RZ ;  /* 0x00006c0007057a24 */ /* 0x000fe400078e02ff */
[----:B------:R-:W-:-:S04]  /*20f0*/  IMAD.WIDE.U32 R2, R0, c[0x0][0x1b0], R2 ;  /* 0x00006c0000027a25 */ /* 0x000fc800078e0002 */
[----:B------:R-:W-:Y:S01]  /*2100*/  IMAD R6, R0, c[0x0][0x1b4], R5 ;  /* 0x00006d0000067a24 */ /* 0x000fe200078e0205 */
[----:B------:R-:W-:Y:S01]  /*2110*/  SHF.R.S32.HI R5, RZ, 0x1f, R4 ;  /* 0x0000001fff057819 */ /* 0x000fe20000011404 */
[----:B------:R-:W-:Y:S02]  /*2120*/  @!P1 IMAD.MOV.U32 R8, RZ, RZ, R13 ;  /* 0x000000ffff089224 */ /* 0x000fe400078e000d */
[----:B------:R-:W-:Y:S02]  /*2130*/  IMAD.IADD R3, R3, 0x1, R6 ;  /* 0x0000000103037824 */ /* 0x000fe400078e0206 */
[----:B------:R-:W-:Y:S02]  /*2140*/  IMAD R0, R5, c[0x0][0x1a8], RZ ;  /* 0x00006a0005007a24 */ /* 0x000fe400078e02ff */
[----:B------:R-:W-:-:S04]  /*2150*/  IMAD.WIDE.U32 R2, R4, c[0x0][0x1a8], R2 ;  /* 0x00006a0004027a25 */ /* 0x000fc800078e0002 */
[----:B------:R-:W-:Y:S01]  /*2160*/  IMAD R0, R4, c[0x0][0x1ac], R0 ;  /* 0x00006b0004007a24 */ /* 0x000fe200078e0200 */
[----:B------:R-:W-:-:S04]  /*2170*/  LEA R6, P0, R2, c[0x0][0x160], 0x1 ;  /* 0x0000580002067a11 */ /* 0x000fc800078008ff */
[----:B------:R-:W-:-:S04]  /*2180*/  IADD3 R0, R3, R0, RZ ;  /* 0x0000000003007210 */ /* 0x000fc80007ffe0ff */
[----:B------:R-:W-:Y:S01]  /*2190*/  LEA.HI.X R5, R2, c[0x0][0x164], R0, 0x1, P0 ;  /* 0x0000590002057a11 */ /* 0x000fe200000f0c00 */
[----:B------:R-:W-:Y:S05]  /*21a0*/  BRA.DIV ~URZ, `(.L_x_49) ;  /* 0x0000d3d27f007947 */ /* 0x000fea000b800000 */
[----:B------:R1:W2:Y:S02]  /*21b0*/  SHFL.IDX PT, R7, R5, RZ, 0x181f ;  /* 0x00181fff05077589 */ /* 0x0002a400000e0000 */
.L_x_159:
[----:B------:R-:W-:Y:S05]  /*21c0*/  BRA.DIV ~URZ, `(.L_x_50) ;  /* 0x0000d4227f007947 */ /* 0x000fea000b800000 */
[----:B------:R3:W4:Y:S02]  /*21d0*/  SHFL.IDX PT, R2, R6, RZ, 0x181f ;  /* 0x00181fff06027589 */ /* 0x00072400000e0000 */
.L_x_160:
[----:B------:R-:W1:Y:S02]  /*21e0*/  S2R R0, SR_TID.X ;  /* 0x0000000000007919 */ /* 0x000e640000002100 */
[----:B-1----:R-:W-:-:S04]  /*21f0*/  SHF.R.S32.HI R3, RZ, 0x1f, R0 ;  /* 0x0000001fff037819 */ /* 0x002fc80000011400 */
[----:B------:R-:W-:Y:S02]  /*2200*/  LEA.HI R3, R3, R0, RZ, 0x3 ;  /* 0x0000000003037211 */ /* 0x000fe400078f18ff */
[----:B---3--:R-:W3:Y:S02]  /*2210*/  LDL R0, [R1+0x44] ;  /* 0x0000440001007983 */ /* 0x008ee40000100800 */
[----:B------:R-:W-:Y:S01]  /*2220*/  SHF.R.S32.HI R3, RZ, 0x3, R3 ;  /* 0x00000003ff037819 */ /* 0x000fe20000011403 */
[----:B------:R-:W-:Y:S01]  /*2230*/  IMAD R4, R12, c[0x0][0x2c4], RZ ;  /* 0x0000b1000c047a24 */ /* 0x000fe200078e02ff */
[----:B------:R-:W-:Y:S03]  /*2240*/  BSSY B0, `(.L_x_51) ;  /* 0x000000b000007945 */ /* 0x000fe60003800000 */
[----:B---3--:R-:W-:-:S05]  /*2250*/  IMAD R0, R0, 0x80, R3 ;  /* 0x0000008000007824 */ /* 0x008fca00078e0203 */
[----:B------:R-:W-:-:S13]  /*2260*/  ISETP.GE.AND P0, PT, R0, R4, PT ;  /* 0x000000040000720c */ /* 0x000fda0003f06270 */
[----:B------:R-:W-:Y:S05]  /*2270*/  @P0 BRA `(.L_x_52) ;  /* 0x0000007000000947 */ /* 0x000fea0003800000 */
[----:B------:R-:W-:Y:S02]  /*2280*/  SHF.R.S32.HI R9, RZ, 0x1f, R231 ;  /* 0x0000001fff097819 */ /* 0x000fe400000114e7 */
[----:B----4-:R-:W-:-:S04]  /*2290*/  LEA R2, P0, R231, R2, 0x1 ;  /* 0x00000002e7027211 */ /* 0x010fc800078008ff */
[----:B--2---:R-:W-:-:S05]  /*22a0*/  LEA.HI.X R3, R231, R7, R9, 0x1, P0 ;  /* 0x00000007e7037211 */ /* 0x004fca00000f0c09 */
[----:B------:R-:W-:Y:S01]  /*22b0*/  @!PT LDS RZ, [RZ] ;  /* 0x00000000fffff984 */ /* 0x000fe20000000800 */
[----:B------:R-:W-:Y:S01]  /*22c0*/  @!PT LDS RZ, [RZ] ;  /* 0x00000000fffff984 */ /* 0x000fe20000000800 */
[----:B------:R-:W-:Y:S01]  /*22d0*/  @!PT LDS RZ, [RZ] ;  /* 0x00000000fffff984 */ /* 0x000fe20000000800 */
[----:B------:R1:W-:Y:S04]  /*22e0*/  LDGSTS.E.BYPASS.LTC128B.128 [R204+0x5100], [R2.64], !P2 ;  /* 0x0510000002cc7fae */ /* 0x0003e8000d101d46 */
.L_x_52:
[----:B------:R-:W-:Y:S05]  /*22f0*/  BSYNC B0 ;  /* 0x0000000000007941 */ /* 0x000fea0003800000 */
.L_x_51:
[----:B------:R-:W-:Y:S05]  /*2300*/  BRA.DIV ~URZ, `(.L_x_53) ;  /* 0x0000d3527f007947 */ /* 0x000fea000b800000 */
[----:B--2---:R2:W3:Y:S04]  /*2310*/  SHFL.IDX PT, R7, R5, 0x1, 0x181f ;  /* 0x00381f0005077f89 */ /* 0x0044e800000e0000 */
[----:B-1--4-:R2:W1:Y:S02]  /*2320*/  SHFL.IDX PT, R2, R6, 0x1, 0x181f ;  /* 0x00381f0006027f89 */ /* 0x01246400000e0000 */
.L_x_161:
[----:B------:R-:W-:Y:S01]  /*2330*/  IADD3 R3, R0, 0x10, RZ ;  /* 0x0000001000037810 */ /* 0x000fe20007ffe0ff */
[----:B------:R-:W-:Y:S03]  /*2340*/  BSSY B0, `(.L_x_54) ;  /* 0x000000a000007945 */ /* 0x000fe60003800000 */
[----:B------:R-:W-:-:S13]  /*2350*/  ISETP.GE.AND P0, PT, R3, R4, PT ;  /* 0x000000040300720c */ /* 0x000fda0003f06270 */
[----:B------:R-:W-:Y:S05]  /*2360*/  @P0 BRA `(.L_x_55) ;  /* 0x0000007000000947 */ /* 0x000fea0003800000 */
[----:B------:R-:W-:Y:S02]  /*2370*/  SHF.R.S32.HI R9, RZ, 0x1f, R231 ;  /* 0x0000001fff097819 */ /* 0x000fe400000114e7 */
[----:B-1----:R-:W-:-:S04]  /*2380*/  LEA R2, P0, R231, R2, 0x1 ;  /* 0x00000002e7027211 */ /* 0x002fc800078008ff */
[----:B---3--:R-:W-:-:S05]  /*2390*/  LEA.HI.X R3, R231, R7, R9, 0x1, P0 ;  /* 0x00000007e7037211 */ /* 0x008fca00000f0c09 */
[----:B------:R-:W-:Y:S01]  /*23a0*/  @!PT LDS RZ, [RZ] ;  /* 0x00000000fffff984 */ /* 0x000fe20000000800 */
[----:B------:R-:W-:Y:S01]  /*23b0*/  @!PT LDS RZ, [RZ] ;  /* 0x00000000fffff984 */ /* 0x000fe20000000800 */
[----:B------:R-:W-:Y:S01]  /*23c0*/  @!PT LDS RZ, [RZ] ;  /* 0x00000000fffff984 */ /* 0x000fe20000000800 */
[----:B------:R1:W-:Y:S04]  /*23d0*/  LDGSTS.E.BYPASS.LTC128B.128 [R204+0x5900], [R2.64], !P2 ;  /* 0x0590000002cc7fae */ /* 0x0003e8000d101d46 */
.L_x_55:
[----:B------:R-:W-:Y:S05]  /*23e0*/  BSYNC B0 ;  /* 0x0000000000007941 */ /* 0x000fea0003800000 */
.L_x_54:
[----:B------:R-:W-:Y:S05]  /*23f0*/  BRA.DIV ~URZ, `(.L_x_56) ;  /* 0x0000d3327f007947 */ /* 0x000fea000b800000 */
[----:B---3--:R3:W4:Y:S02]  /*2400*/  SHFL.IDX PT, R7, R5, 0x2, 0x181f ;  /* 0x00581f0005077f89 */ /* 0x00872400000e0000 */
.L_x_162:
[----:B------:R-:W-:Y:S05]  /*2410*/  BRA.DIV ~URZ, `(.L_x_57) ;  /* 0x0000d3827f007947 */ /* 0x000fea000b800000 */
[----:B-1----:R1:W2:Y:S02]  /*2420*/  SHFL.IDX PT, R2, R6, 0x2, 0x181f ;  /* 0x00581f0006027f89 */ /* 0x0022a400000e0000 */
.L_x_163:
[----:B------:R-:W-:Y:S01]  /*2430*/  IADD3 R3, R0, 0x20, RZ ;  /* 0x0000002000037810 */ /* 0x000fe20007ffe0ff */
[----:B------:R-:W-:Y:S03]  /*2440*/  BSSY B0, `(.L_x_58) ;  /* 0x000000a000007945 */ /* 0x000fe60003800000 */
[----:B------:R-:W-:-:S13]  /*2450*/  ISETP.GE.AND P0, PT, R3, R4, PT ;  /* 0x000000040300720c */ /* 0x000fda0003f06270 */
[----:B------:R-:W-:Y:S05]  /*2460*/  @P0 BRA `(.L_x_59) ;  /* 0x0000007000000947 */ /* 0x000fea0003800000 */
[----:B------:R-:W-:Y:S02]  /*2470*/  SHF.R.S32.HI R9, RZ, 0x1f, R231 ;  /* 0x0000001fff097819 */ /* 0x000fe400000114e7 */
[----:B--2---:R-:W-:-:S04]  /*2480*/  LEA R2, P0, R231, R2, 0x1 ;  /* 0x00000002e7027211 */ /* 0x004fc800078008ff */
[----:B----4-:R-:W-:-:S05]  /*2490*/  LEA.HI.X R3, R231, R7, R9, 0x1, P0 ;  /* 0x00000007e7037211 */ /* 0x010fca00000f0c09 */
[----:B------:R-:W-:Y:S01]  /*24a0*/  @!PT LDS RZ, [RZ] ;  /* 0x00000000fffff984 */ /* 0x000fe20000000800 */
[----:B------:R-:W-:Y:S01]  /*24b0*/  @!PT LDS RZ, [RZ] ;  /* 0x00000000fffff984 */ /* 0x000fe20000000800 */
[----:B------:R-:W-:Y:S01]  /*24c0*/  @!PT LDS RZ, [RZ] ;  /* 0x00000000fffff984 */ /* 0x000fe20000000800 */
[----:B------:R2:W-:Y:S04]  /*24d0*/  LDGSTS.E.BYPASS.LTC128B.128 [R204+0x6100], [R2.64], !P2 ;  /* 0x0610000002cc7fae */ /* 0x0005e8000d101d46 */
.L_x_59:
[----:B------:R-:W-:Y:S05]  /*24e0*/  BSYNC B0 ;  /* 0x0000000000007941 */ /* 0x000fea0003800000 */
.L_x_58:
[----:B------:R-:W-:Y:S05]  /*24f0*/  BRA.DIV ~URZ, `(.L_x_60) ;  /* 0x0000d3127f007947 */ /* 0x000fea000b800000 */
[----:B----4-:R4:W1:Y:S04]  /*2500*/  SHFL.IDX PT, R7, R5, 0x3, 0x181f ;  /* 0x00781f0005077f89 */ /* 0x01086800000e0000 */
[----:B--2---:R4:W2:Y:S02]  /*2510*/  SHFL.IDX PT, R2, R6, 0x3, 0x181f ;  /* 0x00781f0006027f89 */ /* 0x0048a400000e0000 */
.L_x_164:
[----:B------:R-:W-:Y:S01]  /*2520*/  IADD3 R3, R0, 0x30, RZ ;  /* 0x0000003000037810 */ /* 0x000fe20007ffe0ff */
[----:B------:R-:W-:Y:S03]  /*2530*/  BSSY B0, `(.L_x_61) ;  /* 0x000000a000007945 */ /* 0x000fe60003800000 */
[----:B------:R-:W-:-:S13]  /*2540*/  ISETP.GE.AND P0, PT, R3, R4, PT ;  /* 0x000000040300720c */ /* 0x000fda0003f06270 */
[----:B------:R-:W-:Y:S05]  /*2550*/  @P0 BRA `(.L_x_62) ;  /* 0x0000007000000947 */ /* 0x000fea0003800000 */
[----:B------:R-:W-:Y:S02]  /*2560*/  SHF.R.S32.HI R9, RZ, 0x1f, R231 ;  /* 0x0000001fff097819 */ /* 0x000fe400000114e7 */
[----:B--2---:R-:W-:-:S04]  /*2570*/  LEA R2, P0, R231, R2, 0x1 ;  /* 0x00000002e7027211 */ /* 0x004fc800078008ff */
[----:B-1----:R-:W-:-:S05]  /*2580*/  LEA.HI.X R3, R231, R7, R9, 0x1, P0 ;  /* 0x00000007e7037211 */ /* 0x002fca00000f0c09 */
[----:B------:R-:W-:Y:S01]  /*2590*/  @!PT LDS RZ, [RZ] ;  /* 0x00000000fffff984 */ /* 0x000fe20000000800 */
[----:B------:R-:W-:Y:S01]  /*25a0*/  @!PT LDS RZ, [RZ] ;  /* 0x00000000fffff984 */ /* 0x000fe20000000800 */
[----:B------:R-:W-:Y:S01]  /*25b0*/  @!PT LDS RZ, [RZ] ;  /* 0x00000000fffff984 */ /* 0x000fe20000000800 */
[----:B------:R1:W-:Y:S04]  /*25c0*/  LDGSTS.E.BYPASS.LTC128B.128 [R204+0x6900], [R2.64], !P2 ;  /* 0x0690000002cc7fae */ /* 0x0003e8000d101d46 */
.L_x_62:
[----:B------:R-:W-:Y:S05]  /*25d0*/  BSYNC B0 ;  /* 0x0000000000007941 */ /* 0x000fea0003800000 */
.L_x_61:
[----:B------:R-:W-:Y:S05]  /*25e0*/  BRA.DIV ~URZ, `(.L_x_63) ;  /* 0x0000d2f27f007947 */ /* 0x000fea000b800000 */
[----:B-1----:R1:W3:Y:S02]  /*25f0*/  SHFL.IDX PT, R7, R5, 0x4, 0x181f ;  /* 0x00981f0005077f89 */ /* 0x0022e400000e0000 */
.L_x_165:
[----:B------:R-:W-:Y:S05]  /*2600*/  BRA.DIV ~URZ, `(.L_x_64) ;  /* 0x0000d3427f007947 */ /* 0x000fea000b800000 */
[----:B--2---:R2:W1:Y:S02]  /*2610*/  SHFL.IDX PT, R2, R6, 0x4, 0x181f ;  /* 0x00981f0006027f89 */ /* 0x00446400000e0000 */
.L_x_166:
        /* <DEDUP_REMOVED lines=11> */
.L_x_66:
[----:B------:R-:W-:Y:S05]  /*26d0*/  BSYNC B0 ;  /* 0x0000000000007941 */ /* 0x000fea0003800000 */
.L_x_65:
[----:B------:R-:W-:Y:S05]  /*26e0*/  BRA.DIV ~URZ, `(.L_x_67) ;  /* 0x0000d2d27f007947 */ /* 0x000fea000b800000 */
[----:B---3--:R3:W2:Y:S04]  /*26f0*/  SHFL.IDX PT, R7, R5, 0x5, 0x181f ;  /* 0x00b81f0005077f89 */ /* 0x0086a800000e0000 */
[----:B-1----:R3:W1:Y:S02]  /*2700*/  SHFL.IDX PT, R2, R6, 0x5, 0x181f ;  /* 0x00b81f0006027f89 */ /* 0x00266400000e0000 */
.L_x_167:
[----:B------:R-:W-:Y:S01]  /*2710*/  IADD3 R3, R0, 0x50, RZ ;  /* 0x0000005000037810 */ /* 0x000fe20007ffe0ff */
[----:B------:R-:W-:Y:S03]  /*2720*/  BSSY B0, `(.L_x_68) ;  /* 0x000000a000007945 */ /* 0x000fe60003800000 */
[----:B------:R-:W-:-:S13]  /*2730*/  ISETP.GE.AND P0, PT, R3, R4, PT ;  /* 0x000000040300720c */ /* 0x000fda0003f06270 */
[----:B------:R-:W-:Y:S05]  /*2740*/  @P0 BRA `(.L_x_69) ;  /* 0x0000007000000947 */ /* 0x000fea0003800000 */
[----:B------:R-:W-:Y:S02]  /*2750*/  SHF.R.S32.HI R9, RZ, 0x1f, R231 ;  /* 0x0000001fff097819 */ /* 0x000fe400000114e7 */
[----:B-1----:R-:W-:-:S04]  /*2760*/  LEA R2, P0, R231, R2, 0x1 ;  /* 0x00000002e7027211 */ /* 0x002fc800078008ff */
[----:B--2---:R-:W-:-:S05]  /*2770*/  LEA.HI.X R3, R231, R7, R9, 0x1, P0 ;  /* 0x00000007e7037211 */ /* 0x004fca00000f0c09 */
[----:B------:R-:W-:Y:S01]  /*2780*/  @!PT LDS RZ, [RZ] ;  /* 0x00000000fffff984 */ /* 0x000fe20000000800 */
[----:B------:R-:W-:Y:S01]  /*2790*/  @!PT LDS RZ, [RZ] ;  /* 0x00000000fffff984 */ /* 0x000fe20000000800 */
[----:B------:R-:W-:Y:S01]  /*27a0*/  @!PT LDS RZ, [RZ] ;  /* 0x00000000fffff984 */ /* 0x000fe20000000800 */
[----:B------:R1:W-:Y:S04]  /*27b0*/  LDGSTS.E.BYPASS.LTC128B.128 [R204+0x7900], [R2.64], !P2 ;  /* 0x0790000002cc7fae */ /* 0x0003e8000d101d46 */
.L_x_69:
[----:B------:R-:W-:Y:S05]  /*27c0*/  BSYNC B0 ;  /* 0x0000000000007941 */ /* 0x000fea0003800000 */
.L_x_68:
[----:B------:R-:W-:Y:S05]  /*27d0*/  BRA.DIV ~URZ, `(.L_x_70) ;  /* 0x0000d2b27f007947 */ /* 0x000fea000b800000 */
[----:B--2---:R2:W3:Y:S02]  /*27e0*/  SHFL.IDX PT, R7, R5, 0x6, 0x181f ;  /* 0x00d81f0005077f89 */ /* 0x0044e400000e0000 */
.L_x_168:
[----:B------:R-:W-:Y:S05]  /*27f0*/  BRA.DIV ~URZ, `(.L_x_71) ;  /* 0x0000d3027f007947 */ /* 0x000fea000b800000 */
[----:B-1----:R1:W2:Y:S02]  /*2800*/  SHFL.IDX PT, R2, R6, 0x6, 0x181f ;  /* 0x00d81f0006027f89 */ /* 0x0022a400000e0000 */
.L_x_169:
[----:B------:R-:W-:Y:S01]  /*2810*/  IADD3 R3, R0, 0x60, RZ ;  /* 0x0000006000037810 */ /* 0x000fe20007ffe0ff */
[----:B------:R-:W-:Y:S03]  /*2820*/  BSSY B0, `(.L_x_72) ;  /* 0x000000a000007945 */ /* 0x000fe60003800000 */
[----:B------:R-:W-:-:S13]  /*2830*/  ISETP.GE.AND P0, PT, R3, R4, PT ;  /* 0x000000040300720c */ /* 0x000fda0003f06270 */
[----:B------:R-:W-:Y:S05]  /*2840*/  @P0 BRA `(.L_x_73) ;  /* 0x0000007000000947 */ /* 0x000fea0003800000 */
[----:B------:R-:W-:Y:S02]  /*2850*/  SHF.R.S32.HI R9, RZ, 0x1f, R231 ;  /* 0x0000001fff097819 */ /* 0x000fe400000114e7 */
[----:B--2---:R-:W-:-:S04]  /*2860*/  LEA R2, P0, R231, R2, 0x1 ;  /* 0x00000002e7027211 */ /* 0x004fc800078008ff */
[----:B---3--:R-:W-:-:S05]  /*2870*/  LEA.HI.X R3, R231, R7, R9, 0x1, P0 ;  /* 0x00000007e7037211 */ /* 0x008fca00000f0c09 */
[----:B------:R-:W-:Y:S01]  /*2880*/  @!PT LDS RZ, [RZ] ;  /* 0x00000000fffff984 */ /* 0x000fe20000000800 */
[----:B------:R-:W-:Y:S01]  /*2890*/  @!PT LDS RZ, [RZ] ;  /* 0x00000000fffff984 */ /* 0x000fe20000000800 */
[----:B------:R-:W-:Y:S01]  /*28a0*/  @!PT LDS RZ, [RZ] ;  /* 0x00000000fffff984 */ /* 0x000fe20000000800 */
[----:B------:R2:W-:Y:S04]  /*28b0*/  LDGSTS.E.BYPASS.LTC128B.128 [R204+0x8100], [R2.64], !P2 ;  /* 0x0810000002cc7fae */ /* 0x0005e8000d101d46 */
.L_x_73:
[----:B------:R-:W-:Y:S05]  /*28c0*/  BSYNC B0 ;  /* 0x0000000000007941 */ /* 0x000fea0003800000 */
.L_x_72:
[----:B------:R-:W-:Y:S05]  /*28d0*/  BRA.DIV ~URZ, `(.L_x_74) ;  /* 0x0000d2927f007947 */ /* 0x000fea000b800000 */
[----:B--234-:R-:W2:Y:S04]  /*28e0*/  SHFL.IDX PT, R5, R5, 0x7, 0x181f ;  /* 0x00f81f0005057f89 */ /* 0x01cea800000e0000 */
[----:B------:R3:W4:Y:S02]  /*28f0*/  SHFL.IDX PT, R2, R6, 0x7, 0x181f ;  /* 0x00f81f0006027f89 */ /* 0x00072400000e0000 */
.L_x_170:
[----:B------:R-:W-:Y:S01]  /*2900*/  IADD3 R0, R0, 0x70, RZ ;  /* 0x0000007000007810 */ /* 0x000fe20007ffe0ff */
[----:B------:R-:W1:Y:S01]  /*2910*/  S2R R7, SR_TID.X ;  /* 0x0000000000077919 */ /* 0x000e620000002100 */
[----:B-----5:R-:W-:Y:S01]  /*2920*/  IMAD.WIDE.U32 R160, R8, c[0x0][0x2b0], RZ ;  /* 0x0000ac0008a07a25 */ /* 0x020fe200078e00ff */
[----:B------:R-:W-:Y:S02]  /*2930*/  SHF.R.S32.HI R17, RZ, 0x1f, R231 ;  /* 0x0000001fff117819 */ /* 0x000fe400000114e7 */
[----:B------:R-:W-:Y:S02]  /*2940*/  ISETP.GE.AND P1, PT, R0, R4, PT ;  /* 0x000000040000720c */ /* 0x000fe40003f26270 */
[----:B------:R-:W-:Y:S01]  /*2950*/  SHF.R.S32.HI R0, RZ, 0x1f, R8 ;  /* 0x0000001fff007819 */ /* 0x000fe20000011408 */
[----:B------:R3:W-:Y:S04]  /*2960*/  STL.64 [R1+0x20], R160 ;  /* 0x000020a001007387 */ /* 0x0007e80000100a00 */
[----:B------:R-:W-:-:S04]  /*2970*/  IMAD R0, R0, c[0x0][0x2b0], RZ ;  /* 0x0000ac0000007a24 */ /* 0x000fc800078e02ff */
[----:B------:R-:W-:Y:S02]  /*2980*/  IMAD R0, R8, c[0x0][0x2b4], R0 ;  /* 0x0000ad0008007a24 */ /* 0x000fe400078e0200 */
[----:B----4-:R-:W-:Y:S02]  /*2990*/  @!P1 LEA R2, P0, R231, R2, 0x1 ;  /* 0x00000002e7029211 */ /* 0x010fe400078008ff */
[----:B------:R-:W-:Y:S02]  /*29a0*/  IMAD.IADD R157, R161, 0x1, R0 ;  /* 0x00000001a19d7824 */ /* 0x000fe400078e0200 */
[----:B--2---:R-:W-:-:S03]  /*29b0*/  @!P1 LEA.HI.X R3, R231, R5, R17, 0x1, P0 ;  /* 0x00000005e7039211 */ /* 0x004fc600000f0c11 */
[----:B------:R3:W-:Y:S02]  /*29c0*/  STL [R1+0x34], R157 ;  /* 0x0000349d01007387 */ /* 0x0007e40000100800 */
[----:B-1-3--:R-:W-:Y:S02]  /*29d0*/  SHF.R.S32.HI R6, RZ, 0x1f, R7 ;  /* 0x0000001fff067819 */ /* 0x00afe40000011407 */
[----:B------:R-:W-:Y:S01]  /*29e0*/  @!PT LDS RZ, [RZ] ;  /* 0x00000000fffff984 */ /* 0x000fe20000000800 */
[----:B------:R-:W-:Y:S01]  /*29f0*/  @!PT LDS RZ, [RZ] ;  /* 0x00000000fffff984 */ /* 0x000fe20000000800 */
[----:B------:R-:W-:Y:S01]  /*2a00*/  @!PT LDS RZ, [RZ] ;  /* 0x00000000fffff984 */ /* 0x000fe20000000800 */
[----:B------:R1:W-:Y:S02]  /*2a10*/  @!P1 LDGSTS.E.BYPASS.LTC128B.128 [R204+0x8900], [R2.64], !P2 ;  /* 0x0890000002cc9fae */ /* 0x0003e4000d101d46 */
[----:B------:R-:W-:Y:S02]  /*2a20*/  LEA.HI R6, R6, R7, RZ, 0x3 ;  /* 0x0000000706067211 */ /* 0x000fe400078f18ff */
[----:B------:R-:W0:Y:S02]  /*2a30*/  LDGDEPBAR ;  /* 0x00000000000079af */ /* 0x000e240000000000 */
[----:B------:R-:W-:Y:S01]  /*2a40*/  SHF.R.S32.HI R6, RZ, 0x3, R6 ;  /* 0x00000003ff067819 */ /* 0x000fe20000011406 */
[----:B------:R-:W-:Y:S04]  /*2a50*/  WARPSYNC 0xffffffff ;  /* 0xffffffff00007948 */ /* 0x000fe80003800000 */
[----:B------:R-:W-:-:S02]  /*2a60*/  IMAD R37, R244, 0x10, R6 ;  /* 0x00000010f4257824 */ /* 0x000fc400078e0206 */
[----:B------:R-:W2:Y:S01]  /*2a70*/  LDL R162, [R1+0x14] ;  /* 0x0000140001a27983 */ /* 0x000ea20000100800 */
[----:B------:R-:W-:-:S02]  /*2a80*/  MOV R118, 0x50 ;  /* 0x0000005000767802 */ /* 0x000fc40000000f00 */
[----:B------:R-:W-:Y:S02]  /*2a90*/  MOV R0, c[0x0][0x2b8] ;  /* 0x0000ae0000007a02 */ /* 0x000fe40000000f00 */
[----:B------:R-:W-:Y:S01]  /*2aa0*/  MOV R201, RZ ;  /* 0x000000ff00c97202 */ /* 0x000fe20000000f00 */
[----:B------:R-:W-:Y:S01]  /*2ab0*/  IMAD R118, R171, R118, -0x50 ;  /* 0xffffffb0ab767424 */ /* 0x000fe200078e0276 */
[----:B------:R-:W-:-:S04]  /*2ac0*/  ISETP.NE.AND P3, PT, R0, 0x1, PT ;  /* 0x000000010000780c */ /* 0x000fc80003f65270 */
[----:B-1----:R-:W-:Y:S01]  /*2ad0*/  IADD3 R2, R37, R118, RZ ;  /* 0x0000007625027210 */ /* 0x002fe20007ffe0ff */
[----:B------:R-:W-:Y:S03]  /*2ae0*/  BAR.SYNC.DEFER_BLOCKING 0x0 ;  /* 0x0000000000007b1d */ /* 0x000fe60000010000 */
[----:B------:R-:W-:-:S04]  /*2af0*/  ISETP.GE.AND P1, PT, R2, R14, PT ;  /* 0x0000000e0200720c */ /* 0x000fc80003f26270 */
[----:B------:R-:W-:Y:S02]  /*2b00*/  ISETP.GT.OR P1, PT, R37, 0x4f, P1 ;  /* 0x0000004f2500780c */ /* 0x000fe40000f24670 */
[----:B--2---:R-:W-:-:S04]  /*2b10*/  IADD3 R2, R2, R162, RZ ;  /* 0x000000a202027210 */ /* 0x004fc80007ffe0ff */
[----:B------:R-:W-:Y:S01]  /*2b20*/  MOV R0, R2 ;  /* 0x0000000200007202 */ /* 0x000fe20000000f00 */
[----:B------:R-:W-:-:S05]  /*2b30*/  @P3 IMAD.HI.U32 R3, R2, c[0x0][0x2bc], RZ ;  /* 0x0000af0002033a27 */ /* 0x000fca00078e00ff */
[----:B------:R-:W-:-:S04]  /*2b40*/  @P3 SHF.R.U32.HI R0, RZ, c[0x0][0x2c0], R3 ;  /* 0x0000b000ff003a19 */ /* 0x000fc80000011603 */
[----:B------:R-:W-:-:S04]  /*2b50*/  @!P1 IADD3 R3, P0, R0, R160, RZ ;  /* 0x000000a000039210 */ /* 0x000fc80007f1e0ff */
[----:B------:R-:W-:Y:S02]  /*2b60*/  @!P1 LEA.HI.X.SX32 R5, R0, R157, 0x1, P0 ;  /* 0x0000009d00059211 */ /* 0x000fe400000f0eff */
[----:B------:R-:W-:-:S04]  /*2b70*/  @!P1 LEA R4, P0, R3, c[0x0][0x2a0], 0x2 ;  /* 0x0000a80003049a11 */ /* 0x000fc800078010ff */
[----:B------:R-:W-:-:S05]  /*2b80*/  @!P1 LEA.HI.X R5, R3, c[0x0][0x2a4], R5, 0x2, P0 ;  /* 0x0000a90003059a11 */ /* 0x000fca00000f1405 */
[----:B------:R-:W2:Y:S01]  /*2b90*/  @!P1 LDG.E R201, [R4.64] ;  /* 0x0000000604c99981 */ /* 0x000ea2000c1e1900 */
[----:B------:R-:W-:Y:S01]  /*2ba0*/  IADD3 R0, -R0, RZ, RZ ;  /* 0x000000ff00007210 */ /* 0x000fe20007ffe1ff */
[----:B------:R-:W-:Y:S01]  /*2bb0*/  IMAD.WIDE.U32 R158, R16, c[0x0][0x1e8], RZ ;  /* 0x00007a00109e7a25 */ /* 0x000fe200078e00ff */
[----:B------:R-:W-:-:S03]  /*2bc0*/  SHF.L.U64.HI R36, R231, 0x1, R17 ;  /* 0x00000001e7247819 */ /* 0x000fc60000010211 */
[----:B------:R-:W-:Y:S02]  /*2bd0*/  IMAD R220, R0, c[0x0][0x2b8], R2 ;  /* 0x0000ae0000dc7a24 */ /* 0x000fe400078e0202 */
[----:B------:R-:W-:Y:S02]  /*2be0*/  IMAD R38, R132, -0x50, R14 ;  /* 0xffffffb084267824 */ /* 0x000fe400078e020e */
[----:B------:R-:W-:Y:S01]  /*2bf0*/  IMAD.WIDE.U32 R20, R16, c[0x0][0x210], RZ ;  /* 0x0000840010147a25 */ /* 0x000fe200078e00ff */
[----:B------:R-:W-:Y:S01]  /*2c00*/  SHF.R.S32.HI R9, RZ, 0x1f, R220 ;  /* 0x0000001fff097819 */ /* 0x000fe200000114dc */
[----:B------:R-:W-:Y:S01]  /*2c10*/  STL.64 [R1+0x18], R158 ;  /* 0x0000189e01007387 */ /* 0x000fe20000100a00 */
[----:B------:R-:W-:Y:S01]  /*2c20*/  IADD3 R8, -R6, R38, RZ ;  /* 0x0000002606087210 */ /* 0x000fe20007ffe1ff */
[----:B------:R-:W-:-:S03]  /*2c30*/  IMAD.WIDE.U32 R2, R220, c[0x0][0x1e0], RZ ;  /* 0x00007800dc027a25 */ /* 0x000fc600078e00ff */
[C---:B------:R-:W-:Y:S01]  /*2c40*/  ISETP.GE.AND P5, PT, R8.reuse, 0x1, PT ;  /* 0x000000010800780c */ /* 0x040fe20003fa6270 */
[----:B------:R-:W-:Y:S01]  /*2c50*/  IMAD R0, R9, c[0x0][0x1e0], RZ ;  /* 0x0000780009007a24 */ /* 0x000fe200078e02ff */
[----:B------:R-:W-:Y:S01]  /*2c60*/  ISETP.GE.AND P4, PT, R8, 0x11, PT ;  /* 0x000000110800780c */ /* 0x000fe20003f86270 */
[----:B------:R-:W-:Y:S01]  /*2c70*/  IMAD R156, R16, c[0x0][0x1ec], R159 ;  /* 0x00007b00109c7a24 */ /* 0x000fe200078e029f */
[----:B------:R-:W-:Y:S01]  /*2c80*/  ISETP.GE.AND P2, PT, R8, 0x21, PT ;  /* 0x000000210800780c */ /* 0x000fe20003f46270 */
[----:B------:R-:W-:Y:S01]  /*2c90*/  IMAD R0, R220, c[0x0][0x1e4], R0 ;  /* 0x00007900dc007a24 */ /* 0x000fe200078e0200 */
[----:B------:R-:W-:Y:S01]  /*2ca0*/  ISETP.GE.AND P6, PT, R8, 0x31, PT ;  /* 0x000000310800780c */ /* 0x000fe20003fc6270 */
[----:B------:R-:W-:Y:S01]  /*2cb0*/  IMAD R18, R16, c[0x0][0x214], R21 ;  /* 0x0000850010127a24 */ /* 0x000fe200078e0215 */
[----:B------:R-:W-:Y:S01]  /*2cc0*/  SHF.L.U32 R155, R231, 0x1, RZ ;  /* 0x00000001e79b7819 */ /* 0x000fe200000006ff */
[----:B------:R-:W-:Y:S01]  /*2cd0*/  STL [R1+0x30], R156 ;  /* 0x0000309c01007387 */ /* 0x000fe20000100800 */
[----:B------:R-:W-:-:S03]  /*2ce0*/  IADD3 R3, R3, R0, RZ ;  /* 0x0000000003037210 */ /* 0x000fc60007ffe0ff */
[----:B------:R-:W-:Y:S01]  /*2cf0*/  @P5 ISETP.GE.AND P1, PT, R231, c[0x0][0x1d4], PT ;  /* 0x00007500e7005a0c */ /* 0x000fe20003f26270 */
[----:B------:R-:W-:Y:S04]  /*2d00*/  STL.64 [R1+0x28], R20 ;  /* 0x0000281401007387 */ /* 0x000fe80000100a00 */
[----:B------:R-:W-:Y:S04]  /*2d10*/  STL [R1+0x38], R18 ;  /* 0x0000381201007387 */ /* 0x000fe80000100800 */
[----:B------:R-:W3:Y:S01]  /*2d20*/  LDL R163, [R1+0x10] ;  /* 0x0000100001a37983 */ /* 0x000ee20000100800 */
[----:B--2---:R-:W-:Y:S01]  /*2d30*/  SHF.R.S32.HI R13, RZ, 0x1f, R201 ;  /* 0x0000001fff0d7819 */ /* 0x004fe200000114c9 */
[----:B------:R-:W-:-:S04]  /*2d40*/  IMAD.WIDE.U32 R2, R201, c[0x0][0x1f0], R2 ;  /* 0x00007c00c9027a25 */ /* 0x000fc800078e0002 */
[----:B------:R-:W-:Y:S01]  /*2d50*/  IMAD R0, R13, c[0x0][0x1f0], RZ ;  /* 0x00007c000d007a24 */ /* 0x000fe200078e02ff */
[----:B------:R-:W-:-:S03]  /*2d60*/  IADD3 R2, P0, R2, R158, RZ ;  /* 0x0000009e02027210 */ /* 0x000fc60007f1e0ff */
[----:B------:R-:W-:-:S05]  /*2d70*/  IMAD R0, R201, c[0x0][0x1f4], R0 ;  /* 0x00007d00c9007a24 */ /* 0x000fca00078e0200 */
[----:B------:R-:W-:Y:S02]  /*2d80*/  IADD3.X R3, R156, R3, R0, P0, !PT ;  /* 0x000000039c037210 */ /* 0x000fe400007fe400 */
[----:B------:R-:W-:-:S04]  /*2d90*/  LEA R0, P0, R2, c[0x0][0x1c8], 0x1 ;  /* 0x0000720002007a11 */ /* 0x000fc800078008ff */
[----:B------:R-:W-:Y:S01]  /*2da0*/  LEA.HI.X R5, R2, c[0x0][0x1cc], R3, 0x1, P0 ;  /* 0x0000730002057a11 */ /* 0x000fe200000f0c03 */
[----:B------:R-:W-:Y:S04]  /*2db0*/  SHFL.IDX PT, R4, R0, 0x1, 0x181f ;  /* 0x00381f0000047f89 */ /* 0x000fe800000e0000 */
[----:B------:R-:W1:Y:S04]  /*2dc0*/  SHFL.IDX PT, R2, R0, RZ, 0x181f ;  /* 0x00181fff00027589 */ /* 0x000e6800000e0000 */
[----:B------:R-:W2:Y:S04]  /*2dd0*/  SHFL.IDX PT, R3, R5, RZ, 0x181f ;  /* 0x00181fff05037589 */ /* 0x000ea800000e0000 */
[----:B------:R-:W4:Y:S04]  /*2de0*/  SHFL.IDX PT, R6, R0, 0x2, 0x181f ;  /* 0x00581f0000067f89 */ /* 0x000f2800000e0000 */
[----:B------:R-:W5:Y:S04]  /*2df0*/  SHFL.IDX PT, R10, R5, 0x1, 0x181f ;  /* 0x00381f00050a7f89 */ /* 0x000f6800000e0000 */
[----:B------:R-:W3:Y:S04]  /*2e00*/  SHFL.IDX PT, R7, R5, 0x2, 0x181f ;  /* 0x00581f0005077f89 */ /* 0x000ee800000e0000 */
[----:B------:R-:W-:Y:S01]  /*2e10*/  SHFL.IDX PT, R12, R0, 0x3, 0x181f ;  /* 0x00781f00000c7f89 */ /* 0x000fe200000e0000 */
[----:B-1----:R-:W-:-:S03]  /*2e20*/  @P5 LEA R2, P0, R231, R2, 0x1 ;  /* 0x00000002e7025211 */ /* 0x002fc600078008ff */
[----:B------:R1:W3:Y:S01]  /*2e30*/  SHFL.IDX PT, R14, R0, 0x4, 0x181f ;  /* 0x00981f00000e7f89 */ /* 0x0002e200000e0000 */
[----:B--2---:R-:W-:-:S03]  /*2e40*/  @P5 LEA.HI.X R3, R231, R3, R17, 0x1, P0 ;  /* 0x00000003e7035211 */ /* 0x004fc600000f0c11 */
[----:B------:R-:W-:Y:S04]  /*2e50*/  SHFL.IDX PT, R15, R5, 0x3, 0x181f ;  /* 0x00781f00050f7f89 */ /* 0x000fe800000e0000 */
[----:B------:R2:W-:Y:S01]  /*2e60*/  @P5 LDGSTS.E.BYPASS.LTC128B.128 [R204+0x2900], [R2.64], !P1 ;  /* 0x0290000002cc5fae */ /* 0x0005e2000c901d46 */
[----:B------:R-:W-:-:S03]  /*2e70*/  @P4 ISETP.GE.AND P1, PT, R231, c[0x0][0x1d4], PT ;  /* 0x00007500e7004a0c */ /* 0x000fc60003f26270 */
[----:B------:R3:W3:Y:S01]  /*2e80*/  SHFL.IDX PT, R11, R5, 0x4, 0x181f ;  /* 0x00981f00050b7f89 */ /* 0x0006e200000e0000 */
[----:B-1----:R-:W-:-:S04]  /*2e90*/  IMAD R0, R9, c[0x0][0x208], RZ ;  /* 0x0000820009007a24 */ /* 0x002fc800078e02ff */
[----:B------:R-:W-:Y:S01]  /*2ea0*/  IMAD R0, R220, c[0x0][0x20c], R0 ;  /* 0x00008300dc007a24 */ /* 0x000fe200078e0200 */
[C---:B--2---:R-:W-:Y:S02]  /*2eb0*/  @P4 LEA R2, P0, R231.reuse, R4, 0x1 ;  /* 0x00000004e7024211 */ /* 0x044fe400078008ff */
[C---:B----4-:R-:W-:Y:S02]  /*2ec0*/  @P2 LEA R4, P5, R231.reuse, R6, 0x1 ;  /* 0x00000006e7042211 */ /* 0x050fe400078a08ff */
[C-C-:B-----5:R-:W-:Y:S02]  /*2ed0*/  @P4 LEA.HI.X R3, R231.reuse, R10, R17.reuse, 0x1, P0 ;  /* 0x0000000ae7034211 */ /* 0x160fe400000f0c11 */
[C---:B------:R-:W-:Y:S02]  /*2ee0*/  @P2 ISETP.GE.AND P0, PT, R231.reuse, c[0x0][0x1d4], PT ;  /* 0x00007500e7002a0c */ /* 0x040fe40003f06270 */
[----:B---3--:R-:W-:Y:S01]  /*2ef0*/  @P2 LEA.HI.X R5, R231, R7, R17, 0x1, P5 ;  /* 0x00000007e7052211 */ /* 0x008fe200028f0c11 */
[----:B------:R1:W-:Y:S01]  /*2f00*/  @P4 LDGSTS.E.BYPASS.LTC128B.128 [R204+0x3100], [R2.64], !P1 ;  /* 0x0310000002cc4fae */ /* 0x0003e2000c901d46 */
[----:B------:R-:W-:-:S02]  /*2f10*/  ISETP.GE.AND P5, PT, R8, 0x41, PT ;  /* 0x000000410800780c */ /* 0x000fc40003fa6270 */
[----:B------:R-:W-:-:S07]  /*2f20*/  @P6 ISETP.GE.AND P1, PT, R231, c[0x0][0x1d4], PT ;  /* 0x00007500e7006a0c */ /* 0x000fce0003f26270 */
[----:B------:R2:W-:Y:S04]  /*2f30*/  @P2 LDGSTS.E.BYPASS.LTC128B.128 [R204+0x3900], [R4.64], !P0 ;  /* 0x0390000004cc2fae */ /* 0x0005e8000c101d46 */
[C---:B------:R-:W-:Y:S02]  /*2f40*/  @P5 ISETP.GE.AND P0, PT, R231.reuse, c[0x0][0x1d4], PT ;  /* 0x00007500e7005a0c */ /* 0x040fe40003f06270 */
[----:B------:R-:W-:-:S04]  /*2f50*/  @P5 LEA R6, P2, R231, R14, 0x1 ;  /* 0x0000000ee7065211 */ /* 0x000fc800078408ff */
[----:B------:R-:W-:Y:S01]  /*2f60*/  @P5 LEA.HI.X R7, R231, R11, R17, 0x1, P2 ;  /* 0x0000000be7075211 */ /* 0x000fe200010f0c11 */
[----:B-1----:R-:W-:-:S05]  /*2f70*/  IMAD.WIDE.U32 R2, R220, c[0x0][0x208], RZ ;  /* 0x00008200dc027a25 */ /* 0x002fca00078e00ff */
[----:B------:R-:W-:Y:S01]  /*2f80*/  IADD3 R3, R3, R0, RZ ;  /* 0x0000000003037210 */ /* 0x000fe20007ffe0ff */
[----:B------:R-:W-:Y:S01]  /*2f90*/  IMAD R0, R13, c[0x0][0x218], RZ ;  /* 0x000086000d007a24 */ /* 0x000fe200078e02ff */
[----:B--2---:R-:W-:-:S03]  /*2fa0*/  @P6 LEA R4, P4, R231, R12, 0x1 ;  /* 0x0000000ce7046211 */ /* 0x004fc600078808ff */
[----:B------:R-:W-:Y:S01]  /*2fb0*/  IMAD.WIDE.U32 R2, R201, c[0x0][0x218], R2 ;  /* 0x00008600c9027a25 */ /* 0x000fe200078e0002 */
[----:B------:R-:W-:-:S05]  /*2fc0*/  @P6 LEA.HI.X R5, R231, R15, R17, 0x1, P4 ;  /* 0x0000000fe7056211 */ /* 0x000fca00020f0c11 */
[----:B------:R1:W-:Y:S04]  /*2fd0*/  @P6 LDGSTS.E.BYPASS.LTC128B.128 [R204+0x4100], [R4.64], !P1 ;  /* 0x0410000004cc6fae */ /* 0x0003e8000c901d46 */
[----:B------:R2:W-:Y:S04]  /*2fe0*/  @P5 LDGSTS.E.BYPASS.LTC128B.128 [R204+0x4900], [R6.64], !P0 ;  /* 0x0490000006cc5fae */ /* 0x0005e8000c101d46 */
[----:B------:R-:W0:Y:S01]  /*2ff0*/  LDGDEPBAR ;  /* 0x00000000000079af */ /* 0x000e220000000000 */
[----:B-1----:R-:W-:Y:S01]  /*3000*/  IMAD R4, R201, c[0x0][0x21c], R0 ;  /* 0x00008700c9047a24 */ /* 0x002fe200078e0200 */
[----:B------:R-:W-:Y:S01]  /*3010*/  IADD3 R0, P0, R2, R20, RZ ;  /* 0x0000001402007210 */ /* 0x000fe20007f1e0ff */
[----:B------:R-:W-:-:S04]  /*3020*/  DEPBAR.LE SB0, 0x1 ;  /* 0x000080400000791a */ /* 0x000fc80000000000 */
[----:B------:R-:W-:-:S04]  /*3030*/  DEPBAR.LE SB0, 0x0 ;  /* 0x000080000000791a */ /* 0x000fc80000000000 */
[----:B------:R-:W-:Y:S01]  /*3040*/  BAR.SYNC.DEFER_BLOCKING 0x0 ;  /* 0x0000000000007b1d */ /* 0x000fe20000010000 */
[----:B------:R-:W-:Y:S02]  /*3050*/  IADD3.X R2, R18, R3, R4, P0, !PT ;  /* 0x0000000312027210 */ /* 0x000fe400007fe404 */
[----:B------:R-:W-:-:S04]  /*3060*/  LEA R3, P0, R0, c[0x0][0x1f8], 0x1 ;  /* 0x00007e0000037a11 */ /* 0x000fc800078008ff */
[----:B------:R-:W-:Y:S01]  /*3070*/  LEA.HI.X R4, R0, c[0x0][0x1fc], R2, 0x1, P0 ;  /* 0x00007f0000047a11 */ /* 0x000fe200000f0c02 */
[----:B--2---:R-:W1:Y:S01]  /*3080*/  SHFL.IDX PT, R6, R3, RZ, 0x181f ;  /* 0x00181fff03067589 */ /* 0x004e6200000e0000 */
[----:B------:R-:W-:Y:S02]  /*3090*/  R2P PR, R244, 0x6 ;  /* 0x00000006f4007804 */ /* 0x000fe40000000000 */
[C---:B------:R-:W-:Y:S01]  /*30a0*/  IADD3 R0, R184.reuse, 0x20, RZ ;  /* 0x00000020b8007810 */ /* 0x040fe20007ffe0ff */
[----:B------:R-:W2:Y:S01]  /*30b0*/  SHFL.IDX PT, R7, R4, RZ, 0x181f ;  /* 0x00181fff04077589 */ /* 0x000ea200000e0000 */
[----:B------:R-:W-:Y:S02]  /*30c0*/  ISETP.GE.AND P0, PT, R231, c[0x0][0x1d4], PT ;  /* 0x00007500e7007a0c */ /* 0x000fe40003f06270 */
[----:B------:R-:W-:Y:S01]  /*30d0*/  MOV R2, 0x40 ;  /* 0x0000004000027802 */ /* 0x000fe20000000f00 */
[----:B------:R-:W3:Y:S04]  /*30e0*/  SHFL.IDX PT, R5, R3, 0x1, 0x181f ;  /* 0x00381f0003057f89 */ /* 0x000ee800000e0000 */
[----:B------:R-:W-:Y:S04]  /*30f0*/  LDSM.16.M88.4 R32, [R194] ;  /* 0x00000000c220783b */ /* 0x000fe80000000200 */
[----:B------:R-:W-:Y:S01]  /*3100*/  LDSM.16.M88.4 R52, [R184] ;  /* 0x00000000b834783b */ /* 0x000fe20000000200 */
[----:B------:R-:W-:-:S03]  /*3110*/  @P1 IADD3 R0, R184, -0x20, RZ ;  /* 0xffffffe0b8001810 */ /* 0x000fc60007ffe0ff */
[----:B------:R-:W4:Y:S01]  /*3120*/  SHFL.IDX PT, R11, R4, 0x1, 0x181f ;  /* 0x00381f00040b7f89 */ /* 0x000f2200000e0000 */
[----:B-1----:R-:W-:-:S03]  /*3130*/  IADD3 R6, P1, R6, R155, RZ ;  /* 0x0000009b06067210 */ /* 0x002fc60007f3e0ff */
[----:B------:R-:W1:Y:S01]  /*3140*/  SHFL.IDX PT, R9, R3, 0x2, 0x181f ;  /* 0x00581f0003097f89 */ /* 0x000e6200000e0000 */
[----:B--2---:R-:W-:-:S03]  /*3150*/  IADD3.X R7, R7, R36, RZ, P1, !PT ;  /* 0x0000002407077210 */ /* 0x004fc60000ffe4ff */
[----:B------:R-:W2:Y:S01]  /*3160*/  SHFL.IDX PT, R13, R4, 0x2, 0x181f ;  /* 0x00581f00040d7f89 */ /* 0x000ea200000e0000 */
[----:B---3--:R-:W-:-:S03]  /*3170*/  IADD3 R10, P1, R5, R155, RZ ;  /* 0x0000009b050a7210 */ /* 0x008fc60007f3e0ff */
[----:B------:R-:W-:Y:S04]  /*3180*/  SHFL.IDX PT, R12, R3, 0x3, 0x181f ;  /* 0x00781f00030c7f89 */ /* 0x000fe800000e0000 */
[----:B------:R-:W3:Y:S04]  /*3190*/  SHFL.IDX PT, R14, R3, 0x4, 0x181f ;  /* 0x00981f00030e7f89 */ /* 0x000ee800000e0000 */
[----:B------:R-:W5:Y:S04]  /*31a0*/  LDSM.16.M88.4 R28, [R194+0x2000] ;  /* 0x00200000c21c783b */ /* 0x000f680000000200 */
[----:B------:R-:W1:Y:S04]  /*31b0*/  SHFL.IDX PT, R5, R4, 0x3, 0x181f ;  /* 0x00781f0004057f89 */ /* 0x000e6800000e0000 */
[----:B------:R3:W2:Y:S01]  /*31c0*/  SHFL.IDX PT, R3, R4, 0x4, 0x181f ;  /* 0x00981f0004037f89 */ /* 0x0006a200000e0000 */
[----:B------:R-:W-:-:S03]  /*31d0*/  ISETP.LT.OR P6, PT, R8, 0x1, P0 ;  /* 0x000000010800780c */ /* 0x000fc600007c1670 */
[----:B------:R-:W-:Y:S04]  /*31e0*/  LDSM.16.M88.4 R24, [R197] ;  /* 0x00000000c518783b */ /* 0x000fe80000000200 */
[----:B------:R-:W5:Y:S01]  /*31f0*/  LDSM.16.M88.4 R48, [R0] ;  /* 0x000000000030783b */ /* 0x000f620000000200 */
[----:B------:R-:W-:Y:S02]  /*3200*/  SEL R2, R2, 0xffffffc0, !P2 ;  /* 0xffffffc002027807 */ /* 0x000fe40005000000 */
[C---:B------:R-:W-:Y:S01]  /*3210*/  ISETP.LT.OR P5, PT, R8.reuse, 0x11, P0 ;  /* 0x000000110800780c */ /* 0x040fe200007a1670 */
[----:B------:R-:W-:Y:S01]  /*3220*/  LDSM.16.M88.4 R76, [R184+0x800] ;  /* 0x00080000b84c783b */ /* 0x000fe20000000200 */
[C---:B------:R-:W-:Y:S02]  /*3230*/  ISETP.LT.OR P4, PT, R8.reuse, 0x21, P0 ;  /* 0x000000210800780c */ /* 0x040fe40000781670 */
[C---:B------:R-:W-:Y:S01]  /*3240*/  ISETP.LT.OR P2, PT, R8.reuse, 0x31, P0 ;  /* 0x000000310800780c */ /* 0x040fe20000741670 */
[----:B------:R-:W-:Y:S01]  /*3250*/  LDSM.16.M88.4 R88, [R184+0x1000] ;  /* 0x00100000b858783b */ /* 0x000fe20000000200 */
[----:B------:R-:W-:-:S02]  /*3260*/  ISETP.LT.OR P0, PT, R8, 0x41, P0 ;  /* 0x000000410800780c */ /* 0x000fc40000701670 */
[----:B----4-:R-:W-:Y:S01]  /*3270*/  IADD3.X R11, R11, R36, RZ, P1, !PT ;  /* 0x000000240b0b7210 */ /* 0x010fe20000ffe4ff */
[----:B------:R-:W-:Y:S01]  /*3280*/  LDSM.16.M88.4 R96, [R184+0x1800] ;  /* 0x00180000b860783b */ /* 0x000fe20000000200 */
[----:B-1----:R-:W-:-:S03]  /*3290*/  IADD3 R8, P1, R9, R155, RZ ;  /* 0x0000009b09087210 */ /* 0x002fc60007f3e0ff */
[----:B------:R-:W-:Y:S01]  /*32a0*/  LDSM.16.M88.4 R104, [R184+0x2000] ;  /* 0x00200000b868783b */ /* 0x000fe20000000200 */
[----:B--2---:R-:W-:-:S03]  /*32b0*/  IADD3.X R9, R13, R36, RZ, P1, !PT ;  /* 0x000000240d097210 */ /* 0x004fc60000ffe4ff */
[----:B------:R-:W1:Y:S01]  /*32c0*/  LDSM.16.M88.4 R20, [R197+0x2000] ;  /* 0x00200000c514783b */ /* 0x000e620000000200 */
[----:B---3--:R-:W-:-:S03]  /*32d0*/  IADD3 R4, P1, R14, R155, RZ ;  /* 0x0000009b0e047210 */ /* 0x008fc60007f3e0ff */
[----:B------:R-:W-:Y:S04]  /*32e0*/  LDSM.16.M88.4 R84, [R0+0x800] ;  /* 0x000800000054783b */ /* 0x000fe80000000200 */
[----:B------:R-:W-:Y:S04]  /*32f0*/  LDSM.16.M88.4 R92, [R0+0x1000] ;  /* 0x00100000005c783b */ /* 0x000fe80000000200 */
[----:B------:R-:W-:Y:S04]  /*3300*/  LDSM.16.M88.4 R100, [R0+0x1800] ;  /* 0x001800000064783b */ /* 0x000fe80000000200 */
[----:B------:R-:W-:Y:S04]  /*3310*/  LDSM.16.M88.4 R108, [R0+0x2000] ;  /* 0x00200000006c783b */ /* 0x000fe80000000200 */
[----:B------:R-:W-:Y:S01]  /*3320*/  @!PT LDS RZ, [RZ] ;  /* 0x00000000fffff984 */ /* 0x000fe20000000800 */
[----:B------:R-:W-:Y:S01]  /*3330*/  @!PT LDS RZ, [RZ] ;  /* 0x00000000fffff984 */ /* 0x000fe20000000800 */
[----:B------:R-:W-:Y:S01]  /*3340*/  @!PT LDS RZ, [RZ] ;  /* 0x00000000fffff984 */ /* 0x000fe20000000800 */
[----:B------:R2:W-:Y:S04]  /*3350*/  LDGSTS.E.BYPASS.LTC128B.128 [R204+0x100], [R6.64], !P6 ;  /* 0x0010000006cc7fae */ /* 0x0005e8000f101d46 */
[----:B------:R3:W-:Y:S04]  /*3360*/  LDGSTS.E.BYPASS.LTC128B.128 [R204+0x900], [R10.64], !P5 ;  /* 0x009000000acc7fae */ /* 0x0007e8000e901d46 */
[----:B------:R3:W-:Y:S01]  /*3370*/  LDGSTS.E.BYPASS.LTC128B.128 [R204+0x1100], [R8.64], !P4 ;  /* 0x0110000008cc7fae */ /* 0x0007e2000e101d46 */
[----:B-----5:R-:W-:Y:S01]  /*3380*/  HMMA.16816.F32.BF16 R56, R28, R52, RZ ;  /* 0x000000341c38723c */ /* 0x020fe200000418ff */
[----:B--2---:R-:W-:-:S07]  /*3390*/  IADD3 R6, P6, R12, R155, RZ ;  /* 0x0000009b0c067210 */ /* 0x004fce0007fde0ff */
[----:B------:R-:W-:Y:S01]  /*33a0*/  HMMA.16816.F32.BF16 R12, R32, R52, RZ ;  /* 0x00000034200c723c */ /* 0x000fe200000418ff */
[-C--:B------:R-:W-:Y:S02]  /*33b0*/  IADD3.X R7, R5, R36.reuse, RZ, P6, !PT ;  /* 0x0000002405077210 */ /* 0x080fe400037fe4ff */
[----:B------:R-:W-:Y:S02]  /*33c0*/  IADD3.X R5, R3, R36, RZ, P1, !PT ;  /* 0x0000002403057210 */ /* 0x000fe40000ffe4ff */
[----:B------:R-:W-:Y:S01]  /*33d0*/  IADD3 R3, R184, R2, RZ ;  /* 0x00000002b8037210 */ /* 0x000fe20007ffe0ff */
[----:B------:R2:W-:Y:S04]  /*33e0*/  LDGSTS.E.BYPASS.LTC128B.128 [R204+0x1900], [R6.64], !P2 ;  /* 0x0190000006cc7fae */ /* 0x0005e8000d101d46 */
[----:B------:R2:W-:Y:S04]  /*33f0*/  LDGSTS.E.BYPASS.LTC128B.128 [R204+0x2100], [R4.64], !P0 ;  /* 0x0210000004cc7fae */ /* 0x0005e8000c101d46 */
[----:B------:R-:W-:Y:S04]  /*3400*/  LDSM.16.M88.4 R44, [R3] ;  /* 0x00000000032c783b */ /* 0x000fe80000000200 */
[----:B------:R-:W4:Y:S01]  /*3410*/  LDSM.16.M88.4 R16, [R195] ;  /* 0x00000000c310783b */ /* 0x000f220000000200 */
[----:B------:R-:W-:-:S03]  /*3420*/  IADD3 R189, R2, R0, RZ ;  /* 0x0000000002bd7210 */ /* 0x000fc60007ffe0ff */
[----:B---3--:R-:W-:Y:S02]  /*3430*/  LDSM.16.M88.4 R8, [R196] ;  /* 0x00000000c408783b */ /* 0x008fe40000000200 */
[-C--:B------:R-:W-:Y:S02]  /*3440*/  HMMA.16816.F32.BF16 R60, R24, R48.reuse, R12 ;  /* 0x00000030183c723c */ /* 0x080fe4000004180c */
[----:B------:R-:W3:Y:S04]  /*3450*/  LDSM.16.M88.4 R12, [R195+0x2000] ;  /* 0x00200000c30c783b */ /* 0x000ee80000000200 */
[----:B------:R-:W5:Y:S02]  /*3460*/  LDSM.16.M88.4 R40, [R189] ;  /* 0x00000000bd28783b */ /* 0x000f640000000200 */
[----:B-1----:R-:W-:Y:S02]  /*3470*/  HMMA.16816.F32.BF16 R56, R20, R48, R56 ;  /* 0x000000301438723c */ /* 0x002fe40000041838 */
[----:B------:R-:W0:Y:S04]  /*3480*/  LDGDEPBAR ;  /* 0x00000000000079af */ /* 0x000e280000000000 */
[----:B--2---:R-:W1:Y:S02]  /*3490*/  LDSM.16.M88.4 R4, [R196+0x2000] ;  /* 0x00200000c404783b */ /* 0x004e640000000200 */
[----:B------:R-:W-:Y:S08]  /*34a0*/  HMMA.16816.F32.BF16 R68, R32, R54, RZ ;  /* 0x000000362044723c */ /* 0x000ff000000418ff */
[----:B----4-:R-:W-:Y:S08]  /*34b0*/  HMMA.16816.F32.BF16 R64, R16, R44, R60 ;  /* 0x0000002c1040723c */ /* 0x010ff0000004183c */
[----:B------:R-:W-:Y:S08]  /*34c0*/  HMMA.16816.F32.BF16 R60, R28, R54, RZ ;  /* 0x000000361c3c723c */ /* 0x000ff000000418ff */
[----:B---3--:R-:W-:Y:S08]  /*34d0*/  HMMA.16816.F32.BF16 R52, R12, R44, R56 ;  /* 0x0000002c0c34723c */ /* 0x008ff00000041838 */
[----:B------:R-:W-:Y:S08]  /*34e0*/  HMMA.16816.F32.BF16 R56, R24, R50, R68 ;  /* 0x000000321838723c */ /* 0x000ff00000041844 */
[----:B-----5:R-:W-:Y:S08]  /*34f0*/  HMMA.16816.F32.BF16 R68, R8, R40, R64 ;  /* 0x000000280844723c */ /* 0x020ff00000041840 */
[----:B------:R-:W-:Y:S01]  /*3500*/  HMMA.16816.F32.BF16 R64, R20, R50, R60 ;  /* 0x000000321440723c */ /* 0x000fe2000004183c */
[----:B------:R-:W2:Y:S07]  /*3510*/  LDSM.16.M88.4 R48, [R3+0x800] ;  /* 0x000800000330783b */ /* 0x000eae0000000200 */
[----:B------:R-:W-:Y:S08]  /*3520*/  HMMA.16816.F32.BF16 R60, R32, R76, RZ ;  /* 0x0000004c203c723c */ /* 0x000ff000000418ff */
[----:B-1----:R-:W-:Y:S08]  /*3530*/  HMMA.16816.F32.BF16 R80, R4, R40, R52 ;  /* 0x000000280450723c */ /* 0x002ff00000041834 */
[----:B------:R-:W-:Y:S01]  /*3540*/  HMMA.16816.F32.BF16 R52, R16, R46, R56 ;  /* 0x0000002e1034723c */ /* 0x000fe20000041838 */
[----:B------:R-:W-:-:S07]  /*3550*/  FMUL.FTZ R0, R68, c[0x0][0x320] ;  /* 0x0000c80044007a20 */ /* 0x000fce0000410000 */
[----:B------:R-:W-:Y:S01]  /*3560*/  HMMA.16816.F32.BF16 R56, R28, R76, RZ ;  /* 0x0000004c1c38723c */ /* 0x000fe200000418ff */
[----:B------:R1:W3:Y:S07]  /*3570*/  MUFU.TANH R154, R0 ;  /* 0x00000000009a7308 */ /* 0x0002ee0000002400 */
[----:B------:R-:W-:Y:S01]  /*3580*/  HMMA.16816.F32.BF16 R60, R24, R84, R60 ;  /* 0x00000054183c723c */ /* 0x000fe2000004183c */
[----:B-1----:R-:W-:-:S07]  /*3590*/  FMUL.FTZ R0, R69, c[0x0][0x320] ;  /* 0x0000c80045007a20 */ /* 0x002fce0000410000 */
[----:B------:R-:W-:Y:S01]  /*35a0*/  HMMA.16816.F32.BF16 R64, R12, R46, R64 ;  /* 0x0000002e0c40723c */ /* 0x000fe20000041840 */
[----:B------:R-:W1:Y:S01]  /*35b0*/  LDSM.16.M88.4 R44, [R189+0x800] ;  /* 0x00080000bd2c783b */ /* 0x000e620000000200 */
[----:B------:R4:W1:Y:S02]  /*35c0*/  MUFU.TANH R153, R0 ;  /* 0x0000000000997308 */ /* 0x0008640000002400 */
[----:B----4-:R-:W-:-:S06]  /*35d0*/  FMUL.FTZ R0, R70, c[0x0][0x320] ;  /* 0x0000c80046007a20 */ /* 0x010fcc0000410000 */
[----:B------:R4:W1:Y:S02]  /*35e0*/  MUFU.TANH R152, R0 ;  /* 0x0000000000987308 */ /* 0x0008640000002400 */
[----:B----4-:R-:W-:Y:S02]  /*35f0*/  FMUL.FTZ R0, R71, c[0x0][0x320] ;  /* 0x0000c80047007a20 */ /* 0x010fe40000410000 */
[----:B------:R-:W-:Y:S04]  /*3600*/  HMMA.16816.F32.BF16 R68, R8, R42, R52 ;  /* 0x0000002a0844723c */ /* 0x000fe80000041834 */
[----:B------:R4:W1:Y:S04]  /*3610*/  MUFU.TANH R151, R0 ;  /* 0x0000000000977308 */ /* 0x0008680000002400 */
[----:B------:R-:W-:Y:S01]  /*3620*/  HMMA.16816.F32.BF16 R52, R20, R84, R56 ;  /* 0x000000541434723c */ /* 0x000fe20000041838 */
[----:B----4-:R-:W-:-:S07]  /*3630*/  FMUL.FTZ R0, R80, c[0x0][0x320] ;  /* 0x0000c80050007a20 */ /* 0x010fce0000410000 */
[----:B------:R-:W-:Y:S01]  /*3640*/  HMMA.16816.F32.BF16 R56, R32, R78, RZ ;  /* 0x0000004e2038723c */ /* 0x000fe200000418ff */
[----:B------:R4:W1:Y:S07]  /*3650*/  MUFU.TANH R150, R0 ;  /* 0x0000000000967308 */ /* 0x00086e0000002400 */
[----:B--2---:R-:W-:Y:S01]  /*3660*/  HMMA.16816.F32.BF16 R60, R16, R48, R60 ;  /* 0x00000030103c723c */ /* 0x004fe2000004183c */
[----:B----4-:R-:W-:-:S04]  /*3670*/  FMUL.FTZ R0, R81, c[0x0][0x320] ;  /* 0x0000c80051007a20 */ /* 0x010fc80000410000 */
[----:B------:R2:W4:Y:S03]  /*3680*/  MUFU.TANH R149, R0 ;  /* 0x0000000000957308 */ /* 0x0005260000002400 */
[----:B------:R-:W-:Y:S01]  /*3690*/  HMMA.16816.F32.BF16 R72, R4, R42, R64 ;  /* 0x0000002a0448723c */ /* 0x000fe20000041840 */
[----:B--2---:R-:W-:-:S04]  /*36a0*/  FMUL.FTZ R0, R82, c[0x0][0x320] ;  /* 0x0000c80052007a20 */ /* 0x004fc80000410000 */
[----:B------:R2:W1:Y:S03]  /*36b0*/  MUFU.TANH R145, R0 ;  /* 0x0000000000917308 */ /* 0x0004660000002400 */
[----:B------:R-:W-:Y:S01]  /*36c0*/  HMMA.16816.F32.BF16 R64, R28, R78, RZ ;  /* 0x0000004e1c40723c */ /* 0x000fe200000418ff */
[----:B--2---:R-:W-:-:S04]  /*36d0*/  FMUL.FTZ R0, R83, c[0x0][0x320] ;  /* 0x0000c80053007a20 */ /* 0x004fc80000410000 */
[----:B------:R2:W1:Y:S03]  /*36e0*/  MUFU.TANH R146, R0 ;  /* 0x0000000000927308 */ /* 0x0004660000002400 */
[----:B------:R-:W-:Y:S01]  /*36f0*/  HMMA.16816.F32.BF16 R40, R12, R48, R52 ;  /* 0x000000300c28723c */ /* 0x000fe20000041834 */
[----:B--2---:R-:W-:-:S04]  /*3700*/  FMUL.FTZ R0, R68, c[0x0][0x320] ;  /* 0x0000c80044007a20 */ /* 0x004fc80000410000 */
[----:B------:R2:W1:Y:S03]  /*3710*/  MUFU.TANH R148, R0 ;  /* 0x0000000000947308 */ /* 0x0004660000002400 */
[----:B------:R-:W-:Y:S01]  /*3720*/  HMMA.16816.F32.BF16 R52, R24, R86, R56 ;  /* 0x000000561834723c */ /* 0x000fe20000041838 */
[----:B--2---:R-:W-:-:S04]  /*3730*/  FMUL.FTZ R0, R69, c[0x0][0x320] ;  /* 0x0000c80045007a20 */ /* 0x004fc80000410000 */
[----:B------:R2:W1:Y:S03]  /*3740*/  MUFU.TANH R147, R0 ;  /* 0x0000000000937308 */ /* 0x0004660000002400 */
[----:B------:R-:W-:Y:S01]  /*3750*/  HMMA.16816.F32.BF16 R64, R20, R86, R64 ;  /* 0x000000561440723c */ /* 0x000fe20000041840 */
[----:B--2---:R-:W-:-:S04]  /*3760*/  FMUL.FTZ R0, R70, c[0x0][0x320] ;  /* 0x0000c80046007a20 */ /* 0x004fc80000410000 */
[----:B------:R2:W1:Y:S02]  /*3770*/  MUFU.TANH R144, R0 ;  /* 0x0000000000907308 */ /* 0x0004640000002400 */
[----:B--2---:R-:W-:Y:S02]  /*3780*/  FMUL.FTZ R0, R71, c[0x0][0x320] ;  /* 0x0000c80047007a20 */ /* 0x004fe40000410000 */
[----:B-1----:R-:W-:Y:S04]  /*3790*/  HMMA.16816.F32.BF16 R68, R8, R44, R60 ;  /* 0x0000002c0844723c */ /* 0x002fe8000004183c */
[----:B------:R1:W2:Y:S04]  /*37a0*/  MUFU.TANH R143, R0 ;  /* 0x00000000008f7308 */ /* 0x0002a80000002400 */
[----:B------:R-:W-:Y:S01]  /*37b0*/  HMMA.16816.F32.BF16 R60, R32, R88, RZ ;  /* 0x00000058203c723c */ /* 0x000fe200000418ff */
[----:B-1----:R-:W-:-:S04]  /*37c0*/  FMUL.FTZ R0, R72, c[0x0][0x320] ;  /* 0x0000c80048007a20 */ /* 0x002fc80000410000 */
[----:B------:R1:W1:Y:S03]  /*37d0*/  MUFU.TANH R142, R0 ;  /* 0x00000000008e7308 */ /* 0x0002660000002400 */
[----:B------:R-:W-:Y:S01]  /*37e0*/  HMMA.16816.F32.BF16 R76, R4, R44, R40 ;  /* 0x0000002c044c723c */ /* 0x000fe20000041828 */
[----:B------:R-:W5:Y:S07]  /*37f0*/  LDSM.16.M88.4 R40, [R3+0x1000] ;  /* 0x001000000328783b */ /* 0x000f6e0000000200 */
[----:B------:R-:W-:Y:S01]  /*3800*/  HMMA.16816.F32.BF16 R52, R16, R50, R52 ;  /* 0x000000321034723c */ /* 0x000fe20000041834 */
[----:B-1----:R-:W-:-:S04]  /*3810*/  FMUL.FTZ R0, R73, c[0x0][0x320] ;  /* 0x0000c80049007a20 */ /* 0x002fc80000410000 */
[----:B------:R1:W1:Y:S03]  /*3820*/  MUFU.TANH R141, R0 ;  /* 0x00000000008d7308 */ /* 0x0002660000002400 */
[----:B------:R-:W-:Y:S01]  /*3830*/  HMMA.16816.F32.BF16 R56, R28, R88, RZ ;  /* 0x000000581c38723c */ /* 0x000fe200000418ff */
[----:B-1----:R-:W-:-:S04]  /*3840*/  FMUL.FTZ R0, R74, c[0x0][0x320] ;  /* 0x0000c8004a007a20 */ /* 0x002fc80000410000 */
[----:B------:R1:W1:Y:S03]  /*3850*/  MUFU.TANH R137, R0 ;  /* 0x0000000000897308 */ /* 0x0002660000002400 */
[----:B------:R-:W-:Y:S01]  /*3860*/  HMMA.16816.F32.BF16 R64, R12, R50, R64 ;  /* 0x000000320c40723c */ /* 0x000fe20000041840 */
[----:B------:R-:W2:Y:S01]  /*3870*/  LDSM.16.M88.4 R48, [R189+0x1000] ;  /* 0x00100000bd30783b */ /* 0x000ea20000000200 */
[----:B-1----:R-:W-:-:S04]  /*3880*/  FMUL.FTZ R0, R75, c[0x0][0x320] ;  /* 0x0000c8004b007a20 */ /* 0x002fc80000410000 */
[----:B------:R1:W1:Y:S02]  /*3890*/  MUFU.TANH R138, R0 ;  /* 0x00000000008a7308 */ /* 0x0002640000002400 */
[----:B------:R-:W-:Y:S01]  /*38a0*/  HMMA.16816.F32.BF16 R60, R24, R92, R60 ;  /* 0x0000005c183c723c */ /* 0x000fe2000004183c */
[----:B-1----:R-:W-:-:S05]  /*38b0*/  FMUL.FTZ R0, R68, c[0x0][0x320] ;  /* 0x0000c80044007a20 */ /* 0x002fca0000410000 */
[----:B------:R1:W1:Y:S02]  /*38c0*/  MUFU.TANH R140, R0 ;  /* 0x00000000008c7308 */ /* 0x0002640000002400 */
[----:B-1----:R-:W-:-:S06]  /*38d0*/  FMUL.FTZ R0, R69, c[0x0][0x320] ;  /* 0x0000c80045007a20 */ /* 0x002fcc0000410000 */
[----:B------:R1:W1:Y:S02]  /*38e0*/  MUFU.TANH R139, R0 ;  /* 0x00000000008b7308 */ /* 0x0002640000002400 */
[----:B-1----:R-:W-:-:S06]  /*38f0*/  FMUL.FTZ R0, R70, c[0x0][0x320] ;  /* 0x0000c80046007a20 */ /* 0x002fcc0000410000 */
[----:B------:R1:W1:Y:S01]  /*3900*/  MUFU.TANH R136, R0 ;  /* 0x0000000000887308 */ /* 0x0002620000002400 */
[----:B------:R-:W-:Y:S01]  /*3910*/  HMMA.16816.F32.BF16 R72, R4, R46, R64 ;  /* 0x0000002e0448723c */ /* 0x000fe20000041840 */
[----:B-1----:R-:W-:-:S07]  /*3920*/  FMUL.FTZ R0, R71, c[0x0][0x320] ;  /* 0x0000c80047007a20 */ /* 0x002fce0000410000 */
[----:B------:R-:W-:Y:S01]  /*3930*/  HMMA.16816.F32.BF16 R68, R8, R46, R52 ;  /* 0x0000002e0844723c */ /* 0x000fe20000041834 */
[----:B------:R1:W1:Y:S07]  /*3940*/  MUFU.TANH R135, R0 ;  /* 0x0000000000877308 */ /* 0x00026e0000002400 */
[----:B------:R-:W-:Y:S01]  /*3950*/  HMMA.16816.F32.BF16 R52, R20, R92, R56 ;  /* 0x0000005c1434723c */ /* 0x000fe20000041838 */
[----:B-1----:R-:W-:-:S07]  /*3960*/  FMUL.FTZ R0, R76, c[0x0][0x320] ;  /* 0x0000c8004c007a20 */ /* 0x002fce0000410000 */
[-C--:B------:R-:W-:Y:S01]  /*3970*/  HMMA.16816.F32.BF16 R56, R32, R90.reuse, RZ ;  /* 0x0000005a2038723c */ /* 0x080fe200000418ff */
[----:B------:R1:W1:Y:S07]  /*3980*/  MUFU.TANH R134, R0 ;  /* 0x0000000000867308 */ /* 0x00026e0000002400 */
[----:B------:R-:W-:Y:S01]  /*3990*/  HMMA.16816.F32.BF16 R64, R28, R90, RZ ;  /* 0x0000005a1c40723c */ /* 0x000fe200000418ff */
[----:B-1----:R-:W-:-:S07]  /*39a0*/  FMUL.FTZ R0, R77, c[0x0][0x320] ;  /* 0x0000c8004d007a20 */ /* 0x002fce0000410000 */
[----:B-----5:R-:W-:Y:S01]  /*39b0*/  HMMA.16816.F32.BF16 R60, R16, R40, R60 ;  /* 0x00000028103c723c */ /* 0x020fe2000004183c */
[----:B------:R1:W1:Y:S02]  /*39c0*/  MUFU.TANH R133, R0 ;  /* 0x0000000000857308 */ /* 0x0002640000002400 */
[----:B-1----:R-:W-:-:S06]  /*39d0*/  FMUL.FTZ R0, R78, c[0x0][0x320] ;  /* 0x0000c8004e007a20 */ /* 0x002fcc0000410000 */
[----:B------:R1:W1:Y:S01]  /*39e0*/  MUFU.TANH R89, R0 ;  /* 0x0000000000597308 */ /* 0x0002620000002400 */
[----:B------:R-:W-:Y:S01]  /*39f0*/  HMMA.16816.F32.BF16 R44, R12, R40, R52 ;  /* 0x000000280c2c723c */ /* 0x000fe20000041834 */
[----:B-1----:R-:W-:-:S06]  /*3a00*/  FMUL.FTZ R0, R79, c[0x0][0x320] ;  /* 0x0000c8004f007a20 */ /* 0x002fcc0000410000 */
[----:B------:R1:W1:Y:S01]  /*3a10*/  MUFU.TANH R122, R0 ;  /* 0x00000000007a7308 */ /* 0x0002620000002400 */
[----:B------:R-:W-:Y:S01]  /*3a20*/  HMMA.16816.F32.BF16 R52, R24, R94, R56 ;  /* 0x0000005e1834723c */ /* 0x000fe20000041838 */
[----:B-1----:R-:W-:-:S06]  /*3a30*/  FMUL.FTZ R0, R68, c[0x0][0x320] ;  /* 0x0000c80044007a20 */ /* 0x002fcc0000410000 */
[----:B------:R1:W1:Y:S01]  /*3a40*/  MUFU.TANH R131, R0 ;  /* 0x0000000000837308 */ /* 0x0002620000002400 */
[----:B------:R-:W-:Y:S01]  /*3a50*/  HMMA.16816.F32.BF16 R64, R20, R94, R64 ;  /* 0x0000005e1440723c */ /* 0x000fe20000041840 */
[----:B-1----:R-:W-:-:S06]  /*3a60*/  FMUL.FTZ R0, R69, c[0x0][0x320] ;  /* 0x0000c80045007a20 */ /* 0x002fcc0000410000 */
[----:B------:R1:W1:Y:S02]  /*3a70*/  MUFU.TANH R123, R0 ;  /* 0x00000000007b7308 */ /* 0x0002640000002400 */
[----:B-1----:R-:W-:-:S06]  /*3a80*/  FMUL.FTZ R0, R70, c[0x0][0x320] ;  /* 0x0000c80046007a20 */ /* 0x002fcc0000410000 */
[----:B------:R1:W1:Y:S01]  /*3a90*/  MUFU.TANH R121, R0 ;  /* 0x0000000000797308 */ /* 0x0002620000002400 */
[----:B--2---:R-:W-:Y:S01]  /*3aa0*/  HMMA.16816.F32.BF16 R76, R4, R48, R44 ;  /* 0x00000030044c723c */ /* 0x004fe2000004182c */
[----:B-1----:R-:W-:-:S07]  /*3ab0*/  FMUL.FTZ R0, R71, c[0x0][0x320] ;  /* 0x0000c80047007a20 */ /* 0x002fce0000410000 */
[----:B------:R-:W-:Y:S01]  /*3ac0*/  HMMA.16816.F32.BF16 R68, R8, R48, R60 ;  /* 0x000000300844723c */ /* 0x000fe2000004183c */
[----:B------:R1:W2:Y:S07]  /*3ad0*/  MUFU.TANH R120, R0 ;  /* 0x0000000000787308 */ /* 0x0002ae0000002400 */
[----:B------:R-:W-:Y:S01]  /*3ae0*/  HMMA.16816.F32.BF16 R60, R32, R96, RZ ;  /* 0x00000060203c723c */ /* 0x000fe200000418ff */
[----:B-1----:R-:W-:-:S04]  /*3af0*/  FMUL.FTZ R0, R72, c[0x0][0x320] ;  /* 0x0000c80048007a20 */ /* 0x002fc80000410000 */
[----:B------:R1:W1:Y:S03]  /*3b00*/  MUFU.TANH R93, R0 ;  /* 0x00000000005d7308 */ /* 0x0002660000002400 */
[----:B------:R-:W-:Y:S01]  /*3b10*/  HMMA.16816.F32.BF16 R44, R16, R42, R52 ;  /* 0x0000002a102c723c */ /* 0x000fe20000041834 */
[----:B------:R-:W5:Y:S01]  /*3b20*/  LDSM.16.M88.4 R52, [R3+0x1800] ;  /* 0x001800000334783b */ /* 0x000f620000000200 */
[----:B-1----:R-:W-:-:S04]  /*3b30*/  FMUL.FTZ R0, R73, c[0x0][0x320] ;  /* 0x0000c80049007a20 */ /* 0x002fc80000410000 */
[----:B------:R1:W1:Y:S02]  /*3b40*/  MUFU.TANH R119, R0 ;  /* 0x0000000000777308 */ /* 0x0002640000002400 */
[----:B------:R-:W-:Y:S01]  /*3b50*/  HMMA.16816.F32.BF16 R64, R12, R42, R64 ;  /* 0x0000002a0c40723c */ /* 0x000fe20000041840 */
[----:B------:R-:W2:Y:S01]  /*3b60*/  LDSM.16.M88.4 R40, [R189+0x1800] ;  /* 0x00180000bd28783b */ /* 0x000ea20000000200 */
[----:B-1----:R-:W-:-:S04]  /*3b70*/  FMUL.FTZ R0, R74, c[0x0][0x320] ;  /* 0x0000c8004a007a20 */ /* 0x002fc80000410000 */
[----:B------:R1:W1:Y:S02]  /*3b80*/  MUFU.TANH R39, R0 ;  /* 0x0000000000277308 */ /* 0x0002640000002400 */
[----:B------:R-:W-:Y:S01]  /*3b90*/  HMMA.16816.F32.BF16 R56, R28, R96, RZ ;  /* 0x000000601c38723c */ /* 0x000fe200000418ff */
[----:B-1----:R-:W-:-:S05]  /*3ba0*/  FMUL.FTZ R0, R75, c[0x0][0x320] ;  /* 0x0000c8004b007a20 */ /* 0x002fca0000410000 */
[----:B------:R1:W1:Y:S02]  /*3bb0*/  MUFU.TANH R94, R0 ;  /* 0x00000000005e7308 */ /* 0x0002640000002400 */
[----:B------:R-:W-:Y:S01]  /*3bc0*/  HMMA.16816.F32.BF16 R60, R24, R100, R60 ;  /* 0x00000064183c723c */ /* 0x000fe2000004183c */
[----:B-1----:R-:W-:-:S05]  /*3bd0*/  FMUL.FTZ R0, R68, c[0x0][0x320] ;  /* 0x0000c80044007a20 */ /* 0x002fca0000410000 */
[----:B------:R1:W1:Y:S02]  /*3be0*/  MUFU.TANH R117, R0 ;  /* 0x0000000000757308 */ /* 0x0002640000002400 */
[----:B-1----:R-:W-:-:S06]  /*3bf0*/  FMUL.FTZ R0, R69, c[0x0][0x320] ;  /* 0x0000c80045007a20 */ /* 0x002fcc0000410000 */
[----:B------:R1:W1:Y:S01]  /*3c00*/  MUFU.TANH R116, R0 ;  /* 0x0000000000747308 */ /* 0x0002620000002400 */
[----:B------:R-:W-:Y:S01]  /*3c10*/  HMMA.16816.F32.BF16 R72, R4, R50, R64 ;  /* 0x000000320448723c */ /* 0x000fe20000041840 */
[----:B-1----:R-:W-:-:S06]  /*3c20*/  FMUL.FTZ R0, R70, c[0x0][0x320] ;  /* 0x0000c80046007a20 */ /* 0x002fcc0000410000 */
[----:B------:R1:W1:Y:S02]  /*3c30*/  MUFU.TANH R87, R0 ;  /* 0x0000000000577308 */ /* 0x0002640000002400 */
[----:B-1----:R-:W-:Y:S02]  /*3c40*/  FMUL.FTZ R0, R71, c[0x0][0x320] ;  /* 0x0000c80047007a20 */ /* 0x002fe40000410000 */
[----:B------:R-:W-:Y:S04]  /*3c50*/  HMMA.16816.F32.BF16 R68, R8, R50, R44 ;  /* 0x000000320844723c */ /* 0x000fe8000004182c */
[----:B------:R1:W1:Y:S04]  /*3c60*/  MUFU.TANH R112, R0 ;  /* 0x0000000000707308 */ /* 0x0002680000002400 */
[----:B------:R-:W-:Y:S01]  /*3c70*/  HMMA.16816.F32.BF16 R44, R20, R100, R56 ;  /* 0x00000064142c723c */ /* 0x000fe20000041838 */
[----:B-1----:R-:W-:-:S07]  /*3c80*/  FMUL.FTZ R0, R76, c[0x0][0x320] ;  /* 0x0000c8004c007a20 */ /* 0x002fce0000410000 */
[----:B------:R-:W-:Y:S01]  /*3c90*/  HMMA.16816.F32.BF16 R48, R32, R98, RZ ;  /* 0x000000622030723c */ /* 0x000fe200000418ff */
[----:B------:R1:W1:Y:S07]  /*3ca0*/  MUFU.TANH R115, R0 ;  /* 0x0000000000737308 */ /* 0x00026e0000002400 */
[----:B-----5:R-:W-:Y:S01]  /*3cb0*/  HMMA.16816.F32.BF16 R56, R16, R52, R60 ;  /* 0x000000341038723c */ /* 0x020fe2000004183c */
[----:B-1----:R-:W-:-:S04]  /*3cc0*/  FMUL.FTZ R0, R77, c[0x0][0x320] ;  /* 0x0000c8004d007a20 */ /* 0x002fc80000410000 */
[----:B------:R1:W1:Y:S03]  /*3cd0*/  MUFU.TANH R124, R0 ;  /* 0x00000000007c7308 */ /* 0x0002660000002400 */
[----:B------:R-:W-:Y:S01]  /*3ce0*/  HMMA.16816.F32.BF16 R60, R28, R98, RZ ;  /* 0x000000621c3c723c */ /* 0x000fe200000418ff */
[----:B-1----:R-:W-:-:S04]  /*3cf0*/  FMUL.FTZ R0, R78, c[0x0][0x320] ;  /* 0x0000c8004e007a20 */ /* 0x002fc80000410000 */
[----:B------:R1:W1:Y:S03]  /*3d00*/  MUFU.TANH R127, R0 ;  /* 0x00000000007f7308 */ /* 0x0002660000002400 */
[----:B------:R-:W-:Y:S01]  /*3d10*/  HMMA.16816.F32.BF16 R44, R12, R52, R44 ;  /* 0x000000340c2c723c */ /* 0x000fe2000004182c */
[----:B-1----:R-:W-:-:S04]  /*3d20*/  FMUL.FTZ R0, R79, c[0x0][0x320] ;  /* 0x0000c8004f007a20 */ /* 0x002fc80000410000 */
[----:B------:R1:W1:Y:S03]  /*3d30*/  MUFU.TANH R128, R0 ;  /* 0x0000000000807308 */ /* 0x0002660000002400 */
[----:B------:R-:W-:Y:S01]  /*3d40*/  HMMA.16816.F32.BF16 R48, R24, R102, R48 ;  /* 0x000000661830723c */ /* 0x000fe20000041830 */
[----:B-1----:R-:W-:-:S04]  /*3d50*/  FMUL.FTZ R0, R68, c[0x0][0x320] ;  /* 0x0000c80044007a20 */ /* 0x002fc80000410000 */
[----:B------:R1:W1:Y:S02]  /*3d60*/  MUFU.TANH R86, R0 ;  /* 0x0000000000567308 */ /* 0x0002640000002400 */
[----:B-1----:R-:W-:-:S06]  /*3d70*/  FMUL.FTZ R0, R69, c[0x0][0x320] ;  /* 0x0000c80045007a20 */ /* 0x002fcc0000410000 */
[----:B------:R1:W1:Y:S01]  /*3d80*/  MUFU.TANH R85, R0 ;  /* 0x0000000000557308 */ /* 0x0002620000002400 */
[----:B------:R-:W-:Y:S01]  /*3d90*/  HMMA.16816.F32.BF16 R64, R20, R102, R60 ;  /* 0x000000661440723c */ /* 0x000fe2000004183c */
[----:B-1----:R-:W-:-:S06]  /*3da0*/  FMUL.FTZ R0, R70, c[0x0][0x320] ;  /* 0x0000c80046007a20 */ /* 0x002fcc0000410000 */
[----:B------:R1:W1:Y:S01]  /*3db0*/  MUFU.TANH R113, R0 ;  /* 0x0000000000717308 */ /* 0x0002620000002400 */
[----:B------:R-:W-:Y:S01]  /*3dc0*/  HMMA.16816.F32.BF16 R60, R32, R104, RZ ;  /* 0x00000068203c723c */ /* 0x000fe200000418ff */
[----:B-1----:R-:W-:-:S07]  /*3dd0*/  FMUL.FTZ R0, R71, c[0x0][0x320] ;  /* 0x0000c80047007a20 */ /* 0x002fce0000410000 */
[----:B--2---:R-:W-:Y:S01]  /*3de0*/  HMMA.16816.F32.BF16 R68, R8, R40, R56 ;  /* 0x000000280844723c */ /* 0x004fe20000041838 */
[----:B------:R1:W2:Y:S02]  /*3df0*/  MUFU.TANH R114, R0 ;  /* 0x0000000000727308 */ /* 0x0002a40000002400 */
[----:B-1----:R-:W-:-:S06]  /*3e00*/  FMUL.FTZ R0, R72, c[0x0][0x320] ;  /* 0x0000c80048007a20 */ /* 0x002fcc0000410000 */
[----:B------:R1:W1:Y:S01]  /*3e10*/  MUFU.TANH R125, R0 ;  /* 0x00000000007d7308 */ /* 0x0002620000002400 */
        /* <DEDUP_REMOVED lines=16> */
[----:B------:R-:W-:Y:S01]  /*3f20*/  HMMA.16816.F32.BF16 R32, R32, R106, RZ ;  /* 0x0000006a2020723c */ /* 0x000fe200000418ff */
[----:B-1----:R-:W-:-:S06]  /*3f30*/  FMUL.FTZ R0, R70, c[0x0][0x320] ;  /* 0x0000c80046007a20 */ /* 0x002fcc0000410000 */
[----:B------:R1:W1:Y:S01]  /*3f40*/  MUFU.TANH R82, R0 ;  /* 0x0000000000527308 */ /* 0x0002620000002400 */
[----:B------:R-:W-:Y:S01]  /*3f50*/  HMMA.16816.F32.BF16 R56, R20, R108, R56 ;  /* 0x0000006c1438723c */ /* 0x000fe20000041838 */
[----:B-1----:R-:W-:-:S07]  /*3f60*/  FMUL.FTZ R0, R71, c[0x0][0x320] ;  /* 0x0000c80047007a20 */ /* 0x002fce0000410000 */
[----:B------:R-:W-:Y:S01]  /*3f70*/  HMMA.16816.F32.BF16 R68, R8, R42, R48 ;  /* 0x0000002a0844723c */ /* 0x000fe20000041830 */
[----:B------:R-:W1:Y:S01]  /*3f80*/  LDSM.16.M88.4 R48, [R189+0x2000] ;  /* 0x00200000bd30783b */ /* 0x000e620000000200 */
[----:B------:R2:W1:Y:S01]  /*3f90*/  MUFU.TANH R81, R0 ;  /* 0x0000000000517308 */ /* 0x0004620000002400 */
[----:B------:R-:W-:Y:S01]  /*3fa0*/  ISETP.GT.AND P1, PT, R132, R163, PT ;  /* 0x000000a38400720c */ /* 0x000fe20003f24270 */
[----:B------:R-:W-:-:S04]  /*3fb0*/  DEPBAR.LE SB0, 0x0 ;  /* 0x000080000000791a */ /* 0x000fc80000000000 */
[----:B--2---:R-:W-:-:S04]  /*3fc0*/  FMUL.FTZ R0, R76, c[0x0][0x320] ;  /* 0x0000c8004c007a20 */ /* 0x004fc80000410000 */
[----:B------:R2:W1:Y:S01]  /*3fd0*/  MUFU.TANH R80, R0 ;  /* 0x0000000000507308 */ /* 0x0004620000002400 */
[----:B------:R-:W-:Y:S08]  /*3fe0*/  HMMA.16816.F32.BF16 R64, R4, R42, R52 ;  /* 0x0000002a0440723c */ /* 0x000ff00000041834 */
[----:B-----5:R-:W-:Y:S01]  /*3ff0*/  HMMA.16816.F32.BF16 R40, R16, R44, R60 ;  /* 0x0000002c1028723c */ /* 0x020fe2000004183c */
        /* <DEDUP_REMOVED lines=10> */
[----:B------:R2:W2:Y:S03]  /*40a0*/  MUFU.TANH R63, R0 ;  /* 0x00000000003f7308 */ /* 0x0004a60000002400 */
[----:B-1----:R-:W-:Y:S01]  /*40b0*/  HMMA.16816.F32.BF16 R40, R8, R48, R40 ;  /* 0x000000300828723c */ /* 0x002fe20000041828 */
[----:B--2---:R-:W-:-:S04]  /*40c0*/  FMUL.FTZ R0, R69, c[0x0][0x320] ;  /* 0x0000c80045007a20 */ /* 0x004fc80000410000 */
[----:B------:R1:W2:Y:S02]  /*40d0*/  MUFU.TANH R62, R0 ;  /* 0x00000000003e7308 */ /* 0x0002a40000002400 */
        /* <DEDUP_REMOVED lines=48> */
[----:B------:R-:W-:Y:S01]  /*43e0*/  BSSY B0, `(.L_x_75) ;  /* 0x0000043000007945 */ /* 0x000fe20003800000 */
[----:B-1----:R-:W-:-:S06]  /*43f0*/  FMUL.FTZ R0, R7, c[0x0][0x320] ;  /* 0x0000c80007007a20 */ /* 0x002fcc0000410000 */
[----:B------:R1:W1:Y:S01]  /*4400*/  MUFU.TANH R14, R0 ;  /* 0x00000000000e7308 */ /* 0x0002620000002400 */
[----:B------:R-:W-:Y:S01]  /*4410*/  BAR.SYNC.DEFER_BLOCKING 0x0 ;  /* 0x0000000000007b1d */ /* 0x000fe20000010000 */
[----:B------:R-:W-:-:S05]  /*4420*/  ISETP.GT.AND P0, PT, R37, 0x4f, PT ;  /* 0x0000004f2500780c */ /* 0x000fca0003f04270 */
[----:B------:R-:W-:Y:S05]  /*4430*/  @!P1 BRA `(.L_x_76) ;  /* 0x000003d000009947 */ /* 0x000fea0003800000 */
[----:B--234-:R-:W-:Y:S01]  /*4440*/  IADD3 R2, R37, R118, R162 ;  /* 0x0000007625027210 */ /* 0x01cfe20007ffe0a2 */
[----:B------:R-:W-:-:S03]  /*4450*/  IMAD.MOV.U32 R201, RZ, RZ, RZ ;  /* 0x000000ffffc97224 */ /* 0x000fc600078e00ff */
[----:B------:R-:W-:-:S05]  /*4460*/  IADD3 R2, R2, -0x50, RZ ;  /* 0xffffffb002027810 */ /* 0x000fca0007ffe0ff */
[----:B------:R-:W-:-:S04]  /*4470*/  @P3 IMAD.HI.U32 R3, R2, c[0x0][0x2bc], RZ ;  /* 0x0000af0002033a27 */ /* 0x000fc800078e00ff */
[----:B-1----:R-:W-:Y:S01]  /*4480*/  IMAD.MOV.U32 R0, RZ, RZ, R2 ;  /* 0x000000ffff007224 */ /* 0x002fe200078e0002 */
[----:B------:R-:W-:-:S04]  /*4490*/  @P3 SHF.R.U32.HI R0, RZ, c[0x0][0x2c0], R3 ;  /* 0x0000b000ff003a19 */ /* 0x000fc80000011603 */
[----:B------:R-:W-:-:S04]  /*44a0*/  @!P0 IADD3 R3, P1, R0, R160, RZ ;  /* 0x000000a000038210 */ /* 0x000fc80007f3e0ff */
[----:B------:R-:W-:Y:S02]  /*44b0*/  @!P0 LEA.HI.X.SX32 R5, R0, R157, 0x1, P1 ;  /* 0x0000009d00058211 */ /* 0x000fe400008f0eff */
[----:B------:R-:W-:-:S04]  /*44c0*/  @!P0 LEA R4, P1, R3, c[0x0][0x2a0], 0x2 ;  /* 0x0000a80003048a11 */ /* 0x000fc800078210ff */
[----:B------:R-:W-:-:S05]  /*44d0*/  @!P0 LEA.HI.X R5, R3, c[0x0][0x2a4], R5, 0x2, P1 ;  /* 0x0000a90003058a11 */ /* 0x000fca00008f1405 */
[----:B------:R-:W2:Y:S01]  /*44e0*/  @!P0 LDG.E R201, [R4.64] ;  /* 0x0000000604c98981 */ /* 0x000ea2000c1e1900 */
[----:B------:R-:W-:-:S04]  /*44f0*/  IMAD.MOV R0, RZ, RZ, -R0 ;  /* 0x000000ffff007224 */ /* 0x000fc800078e0a00 */
[----:B------:R-:W-:-:S04]  /*4500*/  IMAD R220, R0, c[0x0][0x2b8], R2 ;  /* 0x0000ae0000dc7a24 */ /* 0x000fc800078e0202 */
[----:B------:R-:W-:Y:S01]  /*4510*/  IMAD.WIDE.U32 R2, R220, c[0x0][0x1e0], RZ ;  /* 0x00007800dc027a25 */ /* 0x000fe200078e00ff */
[----:B------:R-:W-:-:S05]  /*4520*/  SHF.R.S32.HI R0, RZ, 0x1f, R220 ;  /* 0x0000001fff007819 */ /* 0x000fca00000114dc */
[----:B------:R-:W-:-:S04]  /*4530*/  IMAD R0, R0, c[0x0][0x1e0], RZ ;  /* 0x0000780000007a24 */ /* 0x000fc800078e02ff */
[----:B------:R-:W-:-:S04]  /*4540*/  IMAD R0, R220, c[0x0][0x1e4], R0 ;  /* 0x00007900dc007a24 */ /* 0x000fc800078e0200 */
[----:B------:R-:W-:Y:S01]  /*4550*/  IMAD.IADD R3, R3, 0x1, R0 ;  /* 0x0000000103037824 */ /* 0x000fe200078e0200 */
[----:B--2---:R-:W-:-:S03]  /*4560*/  SHF.R.S32.HI R0, RZ, 0x1f, R201 ;  /* 0x0000001fff007819 */ /* 0x004fc600000114c9 */
[----:B------:R-:W-:-:S04]  /*4570*/  IMAD.WIDE.U32 R2, R201, c[0x0][0x1f0], R2 ;  /* 0x00007c00c9027a25 */ /* 0x000fc800078e0002 */
[----:B------:R-:W-:Y:S01]  /*4580*/  IMAD R0, R0, c[0x0][0x1f0], RZ ;  /* 0x00007c0000007a24 */ /* 0x000fe200078e02ff */
[----:B------:R-:W-:-:S03]  /*4590*/  IADD3 R2, P2, R158, R2, RZ ;  /* 0x000000029e027210 */ /* 0x000fc60007f5e0ff */
[----:B------:R-:W-:Y:S01]  /*45a0*/  IMAD R4, R201, c[0x0][0x1f4], R0 ;  /* 0x00007d00c9047a24 */ /* 0x000fe200078e0200 */
[----:B------:R-:W-:-:S04]  /*45b0*/  LEA R0, P1, R2, c[0x0][0x1c8], 0x1 ;  /* 0x0000720002007a11 */ /* 0x000fc800078208ff */
[----:B------:R-:W-:-:S04]  /*45c0*/  IADD3.X R3, R156, R3, R4, P2, !PT ;  /* 0x000000039c037210 */ /* 0x000fc800017fe404 */
[----:B------:R-:W-:Y:S01]  /*45d0*/  LEA.HI.X R4, R2, c[0x0][0x1cc], R3, 0x1, P1 ;  /* 0x0000730002047a11 */ /* 0x000fe200008f0c03 */
[----:B------:R-:W-:Y:S05]  /*45e0*/  BRA.DIV ~URZ, `(.L_x_77) ;  /* 0x0000b6527f007947 */ /* 0x000fea000b800000 */
[----:B------:R1:W2:Y:S02]  /*45f0*/  SHFL.IDX PT, R7, R4, RZ, 0x181f ;  /* 0x00181fff04077589 */ /* 0x0002a400000e0000 */
.L_x_171:
[----:B------:R-:W-:Y:S05]  /*4600*/  BRA.DIV ~URZ, `(.L_x_78) ;  /* 0x0000b6a27f007947 */ /* 0x000fea000b800000 */
[----:B------:R-:W3:Y:S01]  /*4610*/  SHFL.IDX PT, R2, R0, RZ, 0x181f ;  /* 0x00181fff00027589 */ /* 0x000ee200000e0000 */
[----:B------:R-:W-:-:S03]  /*4620*/  ISETP.GE.AND P1, PT, R231, c[0x0][0x1d4], PT ;  /* 0x00007500e7007a0c */ /* 0x000fc60003f26270 */
[----:B------:R-:W4:Y:S04]  /*4630*/  SHFL.IDX PT, R3, R0, 0x1, 0x181f ;  /* 0x00381f0000037f89 */ /* 0x000f2800000e0000 */
[----:B------:R-:W5:Y:S04]  /*4640*/  SHFL.IDX PT, R6, R0, 0x2, 0x181f ;  /* 0x00581f0000067f89 */ /* 0x000f6800000e0000 */
[----:B------:R-:W1:Y:S04]  /*4650*/  SHFL.IDX PT, R5, R0, 0x3, 0x181f ;  /* 0x00781f0000057f89 */ /* 0x000e6800000e0000 */
[----:B------:R-:W2:Y:S04]  /*4660*/  SHFL.IDX PT, R9, R4, 0x1, 0x181f ;  /* 0x00381f0004097f89 */ /* 0x000ea800000e0000 */
[----:B------:R-:W2:Y:S04]  /*4670*/  SHFL.IDX PT, R13, R4, 0x2, 0x181f ;  /* 0x00581f00040d7f89 */ /* 0x000ea800000e0000 */
[----:B------:R-:W2:Y:S01]  /*4680*/  SHFL.IDX PT, R12, R4, 0x3, 0x181f ;  /* 0x00781f00040c7f89 */ /* 0x000ea200000e0000 */
[----:B---3--:R-:W-:-:S02]  /*4690*/  IADD3 R10, P2, R2, R155, RZ ;  /* 0x0000009b020a7210 */ /* 0x008fc40007f5e0ff */
[-C--:B----4-:R-:W-:Y:S01]  /*46a0*/  IADD3 R8, P4, R3, R155.reuse, RZ ;  /* 0x0000009b03087210 */ /* 0x090fe20007f9e0ff */
[----:B------:R-:W3:Y:S02]  /*46b0*/  SHFL.IDX PT, R0, R0, 0x4, 0x181f ;  /* 0x00981f0000007f89 */ /* 0x000ee400000e0000 */
[----:B--2---:R-:W-:Y:S01]  /*46c0*/  IMAD.X R11, R7, 0x1, R36, P2 ;  /* 0x00000001070b7824 */ /* 0x004fe200010e0624 */
[-C--:B-----5:R-:W-:Y:S01]  /*46d0*/  IADD3 R6, P3, R6, R155.reuse, RZ ;  /* 0x0000009b06067210 */ /* 0x0a0fe20007f7e0ff */
[----:B-1----:R-:W1:Y:S01]  /*46e0*/  SHFL.IDX PT, R4, R4, 0x4, 0x181f ;  /* 0x00981f0004047f89 */ /* 0x002e6200000e0000 */
[----:B------:R-:W-:-:S03]  /*46f0*/  IADD3 R2, P2, R5, R155, RZ ;  /* 0x0000009b05027210 */ /* 0x000fc60007f5e0ff */
[----:B------:R2:W-:Y:S01]  /*4700*/  LDGSTS.E.BYPASS.LTC128B.128 [R204+0x2900], [R10.64], !P1 ;  /* 0x029000000acc7fae */ /* 0x0005e2000c901d46 */
[----:B------:R-:W-:Y:S01]  /*4710*/  SEL R5, RZ, 0x10, P1 ;  /* 0x00000010ff057807 */ /* 0x000fe20000800000 */
[--C-:B------:R-:W-:Y:S02]  /*4720*/  IMAD.X R9, R9, 0x1, R36.reuse, P4 ;  /* 0x0000000109097824 */ /* 0x100fe400020e0624 */
[----:B------:R-:W-:-:S03]  /*4730*/  IMAD.X R7, R13, 0x1, R36, P3 ;  /* 0x000000010d077824 */ /* 0x000fc600018e0624 */
[----:B------:R2:W-:Y:S01]  /*4740*/  LDGSTS.E.BYPASS.LTC128B.128 [R204+0x3100], [R8.64], !P1 ;  /* 0x0310000008cc7fae */ /* 0x0005e2000c901d46 */
[----:B------:R-:W-:-:S03]  /*4750*/  IMAD.X R3, R12, 0x1, R36, P2 ;  /* 0x000000010c037824 */ /* 0x000fc600010e0624 */
[----:B------:R2:W-:Y:S04]  /*4760*/  LDGSTS.E.BYPASS.LTC128B.128 [R204+0x3900], [R6.64], !P1 ;  /* 0x0390000006cc7fae */ /* 0x0005e8000c901d46 */
[----:B------:R2:W-:Y:S02]  /*4770*/  LDGSTS.E.BYPASS.LTC128B.128 [R204+0x4100], [R2.64], !P1 ;  /* 0x0410000002cc7fae */ /* 0x0005e4000c901d46 */
.L_x_172:
[C---:B--23--:R-:W-:Y:S02]  /*4780*/  IADD3 R2, -R5.reuse, 0x10, RZ ;  /* 0x0000001005027810 */ /* 0x04cfe40007ffe1ff */
[----:B------:R-:W-:Y:S02]  /*4790*/  ISETP.NE.U32.AND P3, PT, R5, RZ, PT ;  /* 0x000000ff0500720c */ /* 0x000fe40003f65070 */
[----:B------:R-:W-:-:S04]  /*47a0*/  LOP3.LUT R2, R2, 0xf, RZ, 0xc0, !PT ;  /* 0x0000000f02027812 */ /* 0x000fc800078ec0ff */
[----:B------:R-:W-:-:S04]  /*47b0*/  IADD3 R2, P2, P1, R2, R0, R155 ;  /* 0x0000000002027210 */ /* 0x000fc8000795e09b */
[----:B-1----:R-:W-:-:S05]  /*47c0*/  IADD3.X R3, RZ, R4, R36, P2, P1 ;  /* 0x00000004ff037210 */ /* 0x002fca00017e2424 */
[----:B------:R-:W-:Y:S01]  /*47d0*/  @!PT LDS RZ, [RZ] ;  /* 0x00000000fffff984 */ /* 0x000fe20000000800 */
[----:B------:R-:W-:Y:S01]  /*47e0*/  @!PT LDS RZ, [RZ] ;  /* 0x00000000fffff984 */ /* 0x000fe20000000800 */
[----:B------:R-:W-:Y:S01]  /*47f0*/  @!PT LDS RZ, [RZ] ;  /* 0x00000000fffff984 */ /* 0x000fe20000000800 */
[----:B------:R1:W-:Y:S04]  /*4800*/  LDGSTS.E.BYPASS.LTC128B.128.ZFILL [R204+0x4900], [R2.64], P3 ;  /* 0x0490000002cc7fae */ /* 0x0003e80009941d46 */
.L_x_76:
[----:B--234-:R-:W-:Y:S05]  /*4810*/  BSYNC B0 ;  /* 0x0000000000007941 */ /* 0x01cfea0003800000 */
.L_x_75:
[----:B-1----:R-:W2:Y:S04]  /*4820*/  LDL R0, [R1+0x74] ;  /* 0x0000740001007983 */ /* 0x002ea80000100800 */
[----:B------:R-:W0:Y:S01]  /*4830*/  LDGDEPBAR ;  /* 0x00000000000079af */ /* 0x000e220000000000 */
[----:B--2---:R-:W-:-:S05]  /*4840*/  IMAD.IADD R0, R38, 0x1, -R0 ;  /* 0x0000000126007824 */ /* 0x004fca00078e0a00 */
[C---:B------:R-:W-:Y:S02]  /*4850*/  ISETP.GT.AND P2, PT, R0.reuse, RZ, PT ;  /* 0x000000ff0000720c */ /* 0x040fe40003f44270 */
[----:B------:R-:W-:Y:S02]  /*4860*/  ISETP.GT.AND P1, PT, R0, 0x1, PT ;  /* 0x000000010000780c */ /* 0x000fe40003f24270 */
        /* <DEDUP_REMOVED lines=11> */
[C---:B------:R-:W-:Y:S02]  /*4920*/  ISETP.GT.AND P6, PT, R0.reuse, 0x8, PT ;  /* 0x000000080000780c */ /* 0x040fe40003fc4270 */
[C---:B------:R-:W-:Y:S02]  /*4930*/  ISETP.GT.AND P5, PT, R0.reuse, 0x9, PT ;  /* 0x000000090000780c */ /* 0x040fe40003fa4270 */
[----:B------:R-:W-:Y:S02]  /*4940*/  ISETP.GT.AND P3, PT, R0, 0x11, PT ;  /* 0x000000110000780c */ /* 0x000fe40003f64270 */
        /* <DEDUP_REMOVED lines=108> */
[----:B------:R-:W-:Y:S02]  /*5010*/  FSEL R140, R63, -INF , P6 ;  /* 0xff8000003f8c7808 */ /* 0x000fe40003000000 */
[----:B------:R-:W-:-:S02]  /*5020*/  FMNMX.FTZ R0, R142, R0, !PT ;  /* 0x000000008e007209 */ /* 0x000fc40007810000 */
[----:B------:R-:W-:Y:S02]  /*5030*/  FSEL R143, R61, -INF , P6 ;  /* 0xff8000003d8f7808 */ /* 0x000fe40003000000 */
[----:B------:R-:W-:Y:S02]  /*5040*/  FMNMX.FTZ R3, R145, R3, !PT ;  /* 0x0000000391037209 */ /* 0x000fe40007810000 */
[----:B------:R-:W-:Y:S02]  /*5050*/  FSEL R150, R59, -INF , P6 ;  /* 0xff8000003b967808 */ /* 0x000fe40003000000 */
        /* <DEDUP_REMOVED lines=35> */
[----:B------:R-:W-:Y:S02]  /*5290*/  FMNMX.FTZ R4, R156, R3, !PT ;  /* 0x000000039c047209 */ /* 0x000fe40007810000 */
[----:B------:R-:W-:Y:S02]  /*52a0*/  FMNMX.FTZ R3, R159, R2, !PT ;  /* 0x000000029f037209 */ /* 0x000fe40007810000 */
[----:B------:R-:W-:Y:S02]  /*52b0*/  FMNMX.FTZ R2, R164, R0, !PT ;  /* 0x00000000a4027209 */ /* 0x000fe40007810000 */
[----:B------:R-:W-:-:S02]  /*52c0*/  FSEL R166, R14, -INF , P1 ;  /* 0xff8000000ea67808 */ /* 0x000fc40000800000 */
[----:B------:R-:W-:Y:S02]  /*52d0*/  FSEL R163, R17, -INF , P1 ;  /* 0xff80000011a37808 */ /* 0x000fe40000800000 */
[----:B------:R-:W-:Y:S02]  /*52e0*/  FSEL R162, R21, -INF , P1 ;  /* 0xff80000015a27808 */ /* 0x000fe40000800000 */
[----:B------:R-:W-:Y:S02]  /*52f0*/  FSEL R155, R23, -INF , P1 ;  /* 0xff800000179b7808 */ /* 0x000fe40000800000 */
[----:B------:R-:W-:Y:S02]  /*5300*/  FMNMX.FTZ R0, R168, R5, !PT ;  /* 0x00000005a8007209 */ /* 0x000fe40007810000 */
[----:B------:R-:W-:Y:S02]  /*5310*/  FMNMX.FTZ R4, R155, R4, !PT ;  /* 0x000000049b047209 */ /* 0x000fe40007810000 */
[----:B------:R-:W-:-:S02]  /*5320*/  FMNMX.FTZ R5, R162, R3, !PT ;  /* 0x00000003a2057209 */ /* 0x000fc40007810000 */
[----:B------:R-:W-:Y:S02]  /*5330*/  FMNMX.FTZ R6, R163, R2, !PT ;  /* 0x00000002a3067209 */ /* 0x000fe40007810000 */
[----:B------:R-:W-:Y:S01]  /*5340*/  FMNMX.FTZ R9, R166, R0, !PT ;  /* 0x00000000a6097209 */ /* 0x000fe20007810000 */
[----:B------:R-:W-:Y:S05]  /*5350*/  BRA.DIV ~URZ, `(.L_x_79) ;  /* 0x0000aeb27f007947 */ /* 0x000fea000b800000 */
[----:B------:R1:W2:Y:S02]  /*5360*/  SHFL.BFLY PT, R0, R4, 0x2, 0x1f ;  /* 0x0c401f0004007f89 */ /* 0x0002a400000e0000 */
.L_x_173:
[----:B-12---:R-:W-:Y:S01]  /*5370*/  FMNMX.FTZ R4, R4, R0, !PT ;  /* 0x0000000004047209 */ /* 0x006fe20007810000 */
[----:B------:R-:W-:Y:S05]  /*5380*/  BRA.DIV ~URZ, `(.L_x_80) ;  /* 0x0000aed27f007947 */ /* 0x000fea000b800000 */
[----:B------:R-:W1:Y:S04]  /*5390*/  SHFL.BFLY PT, R0, R5, 0x2, 0x1f ;  /* 0x0c401f0005007f89 */ /* 0x000e6800000e0000 */
[----:B------:R-:W2:Y:S04]  /*53a0*/  SHFL.BFLY PT, R2, R6, 0x2, 0x1f ;  /* 0x0c401f0006027f89 */ /* 0x000ea800000e0000 */
[----:B------:R-:W3:Y:S04]  /*53b0*/  SHFL.BFLY PT, R7, R9, 0x2, 0x1f ;  /* 0x0c401f0009077f89 */ /* 0x000ee800000e0000 */
[----:B------:R-:W4:Y:S01]  /*53c0*/  SHFL.BFLY PT, R3, R4, 0x1, 0x1f ;  /* 0x0c201f0004037f89 */ /* 0x000f2200000e0000 */
[----:B-1----:R-:W-:-:S02]  /*53d0*/  FMNMX.FTZ R0, R5, R0, !PT ;  /* 0x0000000005007209 */ /* 0x002fc40007810000 */
[----:B--2---:R-:W-:-:S03]  /*53e0*/  FMNMX.FTZ R2, R6, R2, !PT ;  /* 0x0000000206027209 */ /* 0x004fc60007810000 */
[----:B------:R-:W1:Y:S01]  /*53f0*/  SHFL.BFLY PT, R5, R0, 0x1, 0x1f ;  /* 0x0c201f0000057f89 */ /* 0x000e6200000e0000 */
[----:B---3--:R-:W-:-:S03]  /*5400*/  FMNMX.FTZ R9, R9, R7, !PT ;  /* 0x0000000709097209 */ /* 0x008fc60007810000 */
[----:B------:R-:W2:Y:S01]  /*5410*/  SHFL.BFLY PT, R6, R2, 0x1, 0x1f ;  /* 0x0c201f0002067f89 */ /* 0x000ea200000e0000 */
[----:B----4-:R-:W-:-:S03]  /*5420*/  FMNMX.FTZ R72, R4, R3, !PT ;  /* 0x0000000304487209 */ /* 0x010fc60007810000 */
[----:B------:R3:W4:Y:S01]  /*5430*/  SHFL.BFLY PT, R14, R9, 0x1, 0x1f ;  /* 0x0c201f00090e7f89 */ /* 0x00072200000e0000 */
[----:B-1----:R-:W-:Y:S02]  /*5440*/  FMNMX.FTZ R71, R0, R5, !PT ;  /* 0x0000000500477209 */ /* 0x002fe40007810000 */
[----:B--2---:R-:W-:Y:S02]  /*5450*/  FMNMX.FTZ R70, R2, R6, !PT ;  /* 0x0000000602467209 */ /* 0x004fe40007810000 */
.L_x_174:
[C---:B------:R-:W-:Y:S01]  /*5460*/  FMUL.FTZ R0, R72.reuse, c[0x0][0x2d0] ;  /* 0x0000b40048007a20 */ /* 0x040fe20000410000 */
[----:B------:R-:W-:Y:S01]  /*5470*/  FSETP.NEU.FTZ.AND P1, PT, R72, -INF , PT ;  /* 0xff8000004800780b */ /* 0x000fe20003f3d000 */
[----:B------:R-:W2:Y:S01]  /*5480*/  LDL R229, [R1+0x10] ;  /* 0x0000100001e57983 */ /* 0x000ea20000100800 */
[C---:B------:R-:W-:Y:S01]  /*5490*/  FMUL.FTZ R3, R71.reuse, c[0x0][0x2d0] ;  /* 0x0000b40047037a20 */ /* 0x040fe20000410000 */
[----:B------:R-:W-:Y:S01]  /*54a0*/  WARPSYNC 0xffffffff ;  /* 0xffffffff00007948 */ /* 0x000fe20003800000 */
[----:B------:R-:W-:Y:S01]  /*54b0*/  FSEL R8, R0, RZ, P1 ;  /* 0x000000ff00087208 */ /* 0x000fe20000800000 */
[----:B------:R-:W1:Y:S01]  /*54c0*/  LDSM.16.MT88.4 R20, [R190] ;  /* 0x00000000be14783b */ /* 0x000e620000004200 */
[----:B------:R-:W-:Y:S01]  /*54d0*/  FSETP.NEU.FTZ.AND P1, PT, R71, -INF , PT ;  /* 0xff8000004700780b */ /* 0x000fe20003f3d000 */
[----:B------:R-:W-:Y:S01]  /*54e0*/  FMUL.FTZ R2, R70, c[0x0][0x2d0] ;  /* 0x0000b40046027a20 */ /* 0x000fe20000410000 */
[----:B---34-:R-:W-:Y:S01]  /*54f0*/  FMNMX.FTZ R9, R14, R9, !PT ;  /* 0x000000090e097209 */ /* 0x018fe20007810000 */
[----:B------:R-:W-:Y:S01]  /*5500*/  FFMA.FTZ R0, R10, c[0x0][0x2d0], -R8 ;  /* 0x0000b4000a007a23 */ /* 0x000fe20000010808 */
[----:B------:R-:W-:Y:S01]  /*5510*/  FSEL R3, R3, RZ, P1 ;  /* 0x000000ff03037208 */ /* 0x000fe20000800000 */
[----:B------:R-:W3:Y:S01]  /*5520*/  LDSM.16.MT88.4 R24, [R193] ;  /* 0x00000000c118783b */ /* 0x000ee20000004200 */
[----:B------:R-:W-:Y:S01]  /*5530*/  FSETP.NEU.FTZ.AND P1, PT, R70, -INF , PT ;  /* 0xff8000004600780b */ /* 0x000fe20003f3d000 */
[----:B------:R4:W-:Y:S02]  /*5540*/  MUFU.EX2 R202, R0 ;  /* 0x0000000000ca7308 */ /* 0x0009e40000000800 */
[----:B------:R-:W-:Y:S01]  /*5550*/  LDSM.16.MT88.4 R44, [R192] ;  /* 0x00000000c02c783b */ /* 0x000fe20000004200 */
[----:B------:R-:W-:-:S02]  /*5560*/  FSEL R2, R2, RZ, P1 ;  /* 0x000000ff02027208 */ /* 0x000fc40000800000 */
[----:B------:R-:W-:Y:S01]  /*5570*/  FSETP.NEU.FTZ.AND P1, PT, R9, -INF , PT ;  /* 0xff8000000900780b */ /* 0x000fe20003f3d000 */
[----:B------:R-:W-:Y:S02]  /*5580*/  LDSM.16.MT88.4 R64, [R190+0x800] ;  /* 0x00080000be40783b */ /* 0x000fe40000004200 */
[----:B------:R-:W-:Y:S02]  /*5590*/  FFMA.FTZ R10, R74, c[0x0][0x2d0], -R2 ;  /* 0x0000b4004a0a7a23 */ /* 0x000fe40000010802 */
[----:B------:R-:W-:Y:S02]  /*55a0*/  LDSM.16.MT88.4 R60, [R193+0x800] ;  /* 0x00080000c13c783b */ /* 0x000fe40000004200 */
[----:B------:R-:W-:Y:S02]  /*55b0*/  MUFU.EX2 R217, R10 ;  /* 0x0000000a00d97308 */ /* 0x000fe40000000800 */
[----:B------:R-:W-:Y:S01]  /*55c0*/  LDSM.16.MT88.4 R80, [R191+0x800] ;  /* 0x00080000bf50783b */ /* 0x000fe20000004200 */
[----:B----4-:R-:W-:-:S03]  /*55d0*/  FFMA.FTZ R0, R11, c[0x0][0x2d0], -R8 ;  /* 0x0000b4000b007a23 */ /* 0x010fc60000010808 */
[----:B------:R-:W-:Y:S02]  /*55e0*/  LDSM.16.MT88.4 R84, [R192+0x800] ;  /* 0x00080000c054783b */ /* 0x000fe40000004200 */
[----:B------:R4:W5:Y:S02]  /*55f0*/  MUFU.EX2 R11, R0 ;  /* 0x00000000000b7308 */ /* 0x0009640000000800 */
[----:B----4-:R-:W-:Y:S01]  /*5600*/  FFMA.FTZ R0, R12, c[0x0][0x2d0], -R8 ;  /* 0x0000b4000c007a23 */ /* 0x010fe20000010808 */
[----:B-----5:R-:W-:-:S05]  /*5610*/  F2FP.BF16.PACK_AB R4, R11, R202 ;  /* 0x000000ca0b04723e */ /* 0x020fca00000010ff */
[----:B------:R4:W-:Y:S02]  /*5620*/  MUFU.EX2 R218, R0 ;  /* 0x0000000000da7308 */ /* 0x0009e40000000800 */
[----:B----4-:R-:W-:-:S06]  /*5630*/  FFMA.FTZ R0, R13, c[0x0][0x2d0], -R8 ;  /* 0x0000b4000d007a23 */ /* 0x010fcc0000010808 */
[----:B------:R4:W5:Y:S02]  /*5640*/  MUFU.EX2 R219, R0 ;  /* 0x0000000000db7308 */ /* 0x0009640000000800 */
[----:B----4-:R-:W-:Y:S01]  /*5650*/  FFMA.FTZ R0, R18, c[0x0][0x2d0], -R8 ;  /* 0x0000b40012007a23 */ /* 0x010fe20000010808 */
[----:B-----5:R-:W-:-:S05]  /*5660*/  F2FP.BF16.PACK_AB R6, R219, R218 ;  /* 0x000000dadb06723e */ /* 0x020fca00000010ff */
[----:B------:R4:W-:Y:S02]  /*5670*/  MUFU.EX2 R227, R0 ;  /* 0x0000000000e37308 */ /* 0x0009e40000000800 */
[----:B----4-:R-:W-:-:S06]  /*5680*/  FFMA.FTZ R0, R16, c[0x0][0x2d0], -R3 ;  /* 0x0000b40010007a23 */ /* 0x010fcc0000010803 */
[----:B------:R4:W-:Y:S02]  /*5690*/  MUFU.EX2 R212, R0 ;  /* 0x0000000000d47308 */ /* 0x0009e40000000800 */
[----:B----4-:R-:W-:-:S06]  /*56a0*/  FFMA.FTZ R0, R19, c[0x0][0x2d0], -R3 ;  /* 0x0000b40013007a23 */ /* 0x010fcc0000010803 */
[----:B------:R4:W5:Y:S02]  /*56b0*/  MUFU.EX2 R211, R0 ;  /* 0x0000000000d37308 */ /* 0x0009640000000800 */
[--C-:B----4-:R-:W-:Y:S01]  /*56c0*/  FFMA.FTZ R0, R28, c[0x0][0x2d0], -R3.reuse ;  /* 0x0000b4001c007a23 */ /* 0x110fe20000010803 */
[----:B-----5:R-:W-:Y:S01]  /*56d0*/  F2FP.BF16.PACK_AB R5, R211, R212 ;  /* 0x000000d4d305723e */ /* 0x020fe200000010ff */
[----:B------:R-:W4:Y:S04]  /*56e0*/  LDSM.16.MT88.4 R28, [R191] ;  /* 0x00000000bf1c783b */ /* 0x000f280000004200 */
[----:B------:R5:W-:Y:S02]  /*56f0*/  MUFU.EX2 R213, R0 ;  /* 0x0000000000d57308 */ /* 0x000be40000000800 */
[----:B-----5:R-:W-:-:S06]  /*5700*/  FFMA.FTZ R0, R32, c[0x0][0x2d0], -R3 ;  /* 0x0000b40020007a23 */ /* 0x020fcc0000010803 */
[----:B------:R5:W1:Y:S02]  /*5710*/  MUFU.EX2 R214, R0 ;  /* 0x0000000000d67308 */ /* 0x000a640000000800 */
[----:B-----5:R-:W-:Y:S01]  /*5720*/  FFMA.FTZ R0, R33, c[0x0][0x2d0], -R8 ;  /* 0x0000b40021007a23 */ /* 0x020fe20000010808 */
[----:B-1----:R-:W-:-:S05]  /*5730*/  F2FP.BF16.PACK_AB R7, R214, R213 ;  /* 0x000000d5d607723e */ /* 0x002fca00000010ff */
[----:B------:R1:W5:Y:S02]  /*5740*/  MUFU.EX2 R224, R0 ;  /* 0x0000000000e07308 */ /* 0x0003640000000800 */
[C---:B------:R-:W-:Y:S08]  /*5750*/  HMMA.16816.F32.BF16 R48, R4.reuse, R20, RZ ;  /* 0x000000140430723c */ /* 0x040ff000000418ff */
[----:B---3--:R-:W-:Y:S01]  /*5760*/  HMMA.16816.F32.BF16 R76, R4, R24, RZ ;  /* 0x00000018044c723c */ /* 0x008fe200000418ff */
[----:B-1----:R-:W-:Y:S01]  /*5770*/  FFMA.FTZ R0, R34, c[0x0][0x2d0], -R8 ;  /* 0x0000b40022007a23 */ /* 0x002fe20000010808 */
[----:B-----5:R-:W-:-:S03]  /*5780*/  F2FP.BF16.PACK_AB R12, R224, R227 ;  /* 0x000000e3e00c723e */ /* 0x020fc600000010ff */
[----:B------:R1:W-:Y:S03]  /*5790*/  MUFU.EX2 R226, R0 ;  /* 0x0000000000e27308 */ /* 0x0003e60000000800 */
[C---:B----4-:R-:W-:Y:S08]  /*57a0*/  HMMA.16816.F32.BF16 R56, R4.reuse, R28, RZ ;  /* 0x0000001c0438723c */ /* 0x050ff000000418ff */
[----:B------:R-:W-:Y:S01]  /*57b0*/  HMMA.16816.F32.BF16 R52, R4, R44, RZ ;  /* 0x0000002c0434723c */ /* 0x000fe200000418ff */
[----:B-1----:R-:W-:-:S07]  /*57c0*/  FFMA.FTZ R0, R35, c[0x0][0x2d0], -R8 ;  /* 0x0000b40023007a23 */ /* 0x002fce0000010808 */
[C---:B------:R-:W-:Y:S01]  /*57d0*/  HMMA.16816.F32.BF16 R40, R4.reuse, R22, RZ ;  /* 0x000000160428723c */ /* 0x040fe200000418ff */
[----:B------:R1:W3:Y:S07]  /*57e0*/  MUFU.EX2 R228, R0 ;  /* 0x0000000000e47308 */ /* 0x0002ee0000000800 */
[C---:B------:R-:W-:Y:S08]  /*57f0*/  HMMA.16816.F32.BF16 R32, R4.reuse, R30, RZ ;  /* 0x0000001e0420723c */ /* 0x040ff000000418ff */
[----:B------:R-:W-:Y:S01]  /*5800*/  HMMA.16816.F32.BF16 R16, R4, R46, RZ ;  /* 0x0000002e0410723c */ /* 0x000fe200000418ff */
[----:B-1----:R-:W-:Y:S01]  /*5810*/  FFMA.FTZ R0, R36, c[0x0][0x2d0], -R3 ;  /* 0x0000b40024007a23 */ /* 0x002fe20000010803 */
[----:B---3--:R-:W-:-:S03]  /*5820*/  F2FP.BF16.PACK_AB R14, R228, R226 ;  /* 0x000000e2e40e723e */ /* 0x008fc600000010ff */
[----:B------:R1:W-:Y:S02]  /*5830*/  MUFU.EX2 R221, R0 ;  /* 0x0000000000dd7308 */ /* 0x0003e40000000800 */
[----:B-1----:R-:W-:-:S06]  /*5840*/  FFMA.FTZ R0, R37, c[0x0][0x2d0], -R3 ;  /* 0x0000b40025007a23 */ /* 0x002fcc0000010803 */
[----:B------:R1:W3:Y:S02]  /*5850*/  MUFU.EX2 R222, R0 ;  /* 0x0000000000de7308 */ /* 0x0002e40000000800 */
[----:B-1----:R-:W-:Y:S01]  /*5860*/  FFMA.FTZ R0, R38, c[0x0][0x2d0], -R3 ;  /* 0x0000b40026007a23 */ /* 0x002fe20000010803 */
[----:B---3--:R-:W-:-:S05]  /*5870*/  F2FP.BF16.PACK_AB R13, R222, R221 ;  /* 0x000000ddde0d723e */ /* 0x008fca00000010ff */
[----:B------:R1:W-:Y:S02]  /*5880*/  MUFU.EX2 R223, R0 ;  /* 0x0000000000df7308 */ /* 0x0003e40000000800 */
[----:B-1----:R-:W-:Y:S02]  /*5890*/  FFMA.FTZ R0, R39, c[0x0][0x2d0], -R3 ;  /* 0x0000b40027007a23 */ /* 0x002fe40000010803 */
[----:B------:R-:W-:Y:S04]  /*58a0*/  HMMA.16816.F32.BF16 R36, R4, R26, RZ ;  /* 0x0000001a0424723c */ /* 0x000fe800000418ff */
[----:B------:R1:W3:Y:S03]  /*58b0*/  MUFU.EX2 R225, R0 ;  /* 0x0000000000e17308 */ /* 0x0002e60000000800 */
[----:B------:R-:W-:-:S05]  /*58c0*/  FFMA.FTZ R4, R89, c[0x0][0x2d0], -R2 ;  /* 0x0000b40059047a23 */ /* 0x000fca0000010802 */
[----:B------:R4:W-:Y:S01]  /*58d0*/  MUFU.EX2 R215, R4 ;  /* 0x0000000400d77308 */ /* 0x0009e20000000800 */
[----:B-1----:R-:W-:Y:S01]  /*58e0*/  FFMA.FTZ R0, R68, c[0x0][0x2d0], -R2 ;  /* 0x0000b40044007a23 */ /* 0x002fe20000010802 */
[----:B---3--:R-:W-:-:S06]  /*58f0*/  F2FP.BF16.PACK_AB R15, R225, R223 ;  /* 0x000000dfe10f723e */ /* 0x008fcc00000010ff */
[----:B------:R1:W-:Y:S01]  /*5900*/  MUFU.EX2 R207, R0 ;  /* 0x0000000000cf7308 */ /* 0x0003e20000000800 */
[----:B------:R-:W-:Y:S01]  /*5910*/  HMMA.16816.F32.BF16 R100, R12, R66, R40 ;  /* 0x000000420c64723c */ /* 0x000fe20000041828 */
[----:B----4-:R-:W-:-:S06]  /*5920*/  FFMA.FTZ R4, R90, c[0x0][0x2d0], -R2 ;  /* 0x0000b4005a047a23 */ /* 0x010fcc0000010802 */
[----:B------:R-:W-:Y:S01]  /*5930*/  MUFU.EX2 R216, R4 ;  /* 0x0000000400d87308 */ /* 0x000fe20000000800 */
[----:B------:R-:W-:Y:S01]  /*5940*/  HMMA.16816.F32.BF16 R116, R12, R62, R36 ;  /* 0x0000003e0c74723c */ /* 0x000fe20000041824 */
[----:B-1----:R-:W-:-:S06]  /*5950*/  FFMA.FTZ R0, R69, c[0x0][0x2d0], -R2 ;  /* 0x0000b40045007a23 */ /* 0x002fcc0000010802 */
[----:B------:R1:W-:Y:S01]  /*5960*/  MUFU.EX2 R203, R0 ;  /* 0x0000000000cb7308 */ /* 0x0003e20000000800 */
[C---:B------:R-:W-:Y:S08]  /*5970*/  HMMA.16816.F32.BF16 R120, R12.reuse, R80, R56 ;  /* 0x000000500c78723c */ /* 0x040ff00000041838 */
[----:B------:R-:W-:Y:S01]  /*5980*/  HMMA.16816.F32.BF16 R132, R12, R82, R32 ;  /* 0x000000520c84723c */ /* 0x000fe20000041820 */
[----:B-1----:R-:W-:-:S07]  /*5990*/  FFMA.FTZ R0, R73, c[0x0][0x2d0], -R2 ;  /* 0x0000b40049007a23 */ /* 0x002fce0000010802 */
[C---:B------:R-:W-:Y:S01]  /*59a0*/  HMMA.16816.F32.BF16 R104, R12.reuse, R64, R48 ;  /* 0x000000400c68723c */ /* 0x040fe20000041830 */
[----:B------:R1:W3:Y:S07]  /*59b0*/  MUFU.EX2 R206, R0 ;  /* 0x0000000000ce7308 */ /* 0x0002ee0000000800 */
[C---:B------:R-:W-:Y:S08]  /*59c0*/  HMMA.16816.F32.BF16 R76, R12.reuse, R60, R76 ;  /* 0x0000003c0c4c723c */ /* 0x040ff0000004184c */
[----:B------:R-:W-:Y:S01]  /*59d0*/  HMMA.16816.F32.BF16 R136, R12, R84, R52 ;  /* 0x000000540c88723c */ /* 0x000fe20000041834 */
[----:B-1----:R-:W-:Y:S01]  /*59e0*/  FMUL.FTZ R0, R9, c[0x0][0x2d0] ;  /* 0x0000b40009007a20 */ /* 0x002fe20000410000 */
[----:B---3--:R-:W-:-:S04]  /*59f0*/  F2FP.BF16.PACK_AB R6, R217, R206 ;  /* 0x000000ced906723e */ /* 0x008fc800000010ff */
[----:B------:R-:W-:Y:S02]  /*5a00*/  FSEL R0, R0, RZ, P1 ;  /* 0x000000ff00007208 */ /* 0x000fe40000800000 */
[----:B------:R-:W-:Y:S03]  /*5a10*/  HMMA.16816.F32.BF16 R56, R12, R86, R16 ;  /* 0x000000560c38723c */ /* 0x000fe60000041810 */
[--C-:B------:R-:W-:Y:S02]  /*5a20*/  FFMA.FTZ R4, R75, c[0x0][0x2d0], -R0.reuse ;  /* 0x0000b4004b047a23 */ /* 0x100fe40000010800 */
[--C-:B------:R-:W-:Y:S02]  /*5a30*/  FFMA.FTZ R10, R95, c[0x0][0x2d0], -R0.reuse ;  /* 0x0000b4005f0a7a23 */ /* 0x100fe40000010800 */
[----:B------:R1:W-:Y:S08]  /*5a40*/  MUFU.EX2 R89, R4 ;  /* 0x0000000400597308 */ /* 0x0003f00000000800 */
[----:B------:R3:W-:Y:S01]  /*5a50*/  MUFU.EX2 R198, R10 ;  /* 0x0000000a00c67308 */ /* 0x0007e20000000800 */
[----:B-1----:R-:W-:-:S07]  /*5a60*/  FFMA.FTZ R4, R88, c[0x0][0x2d0], -R0 ;  /* 0x0000b40058047a23 */ /* 0x002fce0000010800 */
[----:B------:R1:W4:Y:S01]  /*5a70*/  MUFU.EX2 R88, R4 ;  /* 0x0000000400587308 */ /* 0x0003220000000800 */
[----:B---3--:R-:W-:-:S07]  /*5a80*/  FFMA.FTZ R10, R96, c[0x0][0x2d0], -R0 ;  /* 0x0000b400600a7a23 */ /* 0x008fce0000010800 */
[----:B------:R3:W-:Y:S01]  /*5a90*/  MUFU.EX2 R188, R10 ;  /* 0x0000000a00bc7308 */ /* 0x0007e20000000800 */
[----:B-1----:R-:W-:Y:S01]  /*5aa0*/  FFMA.FTZ R4, R91, c[0x0][0x2d0], -R0 ;  /* 0x0000b4005b047a23 */ /* 0x002fe20000010800 */
[----:B----4-:R-:W-:-:S06]  /*5ab0*/  F2FP.BF16.PACK_AB R5, R88, R89 ;  /* 0x000000595805723e */ /* 0x010fcc00000010ff */
[----:B------:R1:W-:Y:S01]  /*5ac0*/  MUFU.EX2 R208, R4 ;  /* 0x0000000400d07308 */ /* 0x0003e20000000800 */
[----:B---3--:R-:W-:-:S07]  /*5ad0*/  FFMA.FTZ R10, R97, c[0x0][0x2d0], -R0 ;  /* 0x0000b400610a7a23 */ /* 0x008fce0000010800 */
        /* <DEDUP_REMOVED lines=8> */
[----:B---3--:R-:W-:Y:S02]  /*5b60*/  FFMA.FTZ R10, R99, c[0x0][0x2d0], -R8 ;  /* 0x0000b400630a7a23 */ /* 0x008fe40000010808 */
[----:B------:R-:W-:Y:S05]  /*5b70*/  LDSM.16.MT88.4 R96, [R190+0x2000] ;  /* 0x00200000be60783b */ /* 0x000fea0000004200 */
[----:B------:R3:W-:Y:S01]  /*5b80*/  MUFU.EX2 R183, R10 ;  /* 0x0000000a00b77308 */ /* 0x0007e20000000800 */
[----:B-1----:R-:W-:-:S07]  /*5b90*/  FFMA.FTZ R4, R94, c[0x0][0x2d0], -R2 ;  /* 0x0000b4005e047a23 */ /* 0x002fce0000010802 */
[----:B------:R1:W4:Y:S01]  /*5ba0*/  MUFU.EX2 R209, R4 ;  /* 0x0000000400d17308 */ /* 0x0003220000000800 */
[----:B---3--:R-:W-:-:S07]  /*5bb0*/  FFMA.FTZ R10, R108, c[0x0][0x2d0], -R8 ;  /* 0x0000b4006c0a7a23 */ /* 0x008fce0000010808 */
[----:B------:R3:W-:Y:S01]  /*5bc0*/  MUFU.EX2 R185, R10 ;  /* 0x0000000a00b97308 */ /* 0x0007e20000000800 */
[----:B-1----:R-:W-:-:S07]  /*5bd0*/  F2FP.BF16.PACK_AB R4, R203, R207 ;  /* 0x000000cfcb04723e */ /* 0x002fce00000010ff */
[----:B------:R-:W-:Y:S01]  /*5be0*/  HMMA.16816.F32.BF16 R40, R4, R20, RZ ;  /* 0x000000140428723c */ /* 0x000fe200000418ff */
[----:B---3--:R-:W-:-:S04]  /*5bf0*/  FFMA.FTZ R10, R109, c[0x0][0x2d0], -R8 ;  /* 0x0000b4006d0a7a23 */ /* 0x008fc80000010808 */
[----:B------:R1:W-:Y:S03]  /*5c00*/  MUFU.EX2 R186, R10 ;  /* 0x0000000a00ba7308 */ /* 0x0003e60000000800 */
[C---:B------:R-:W-:Y:S08]  /*5c10*/  HMMA.16816.F32.BF16 R36, R4.reuse, R22, RZ ;  /* 0x000000160424723c */ /* 0x040ff000000418ff */
[----:B------:R-:W-:Y:S01]  /*5c20*/  HMMA.16816.F32.BF16 R32, R4, R24, RZ ;  /* 0x000000180420723c */ /* 0x000fe200000418ff */
[----:B-1----:R-:W-:-:S07]  /*5c30*/  FFMA.FTZ R10, R110, c[0x0][0x2d0], -R8 ;  /* 0x0000b4006e0a7a23 */ /* 0x002fce0000010808 */
[C---:B------:R-:W-:Y:S01]  /*5c40*/  HMMA.16816.F32.BF16 R20, R4.reuse, R28, RZ ;  /* 0x0000001c0414723c */ /* 0x040fe200000418ff */
[----:B------:R1:W-:Y:S07]  /*5c50*/  MUFU.EX2 R187, R10 ;  /* 0x0000000a00bb7308 */ /* 0x0003ee0000000800 */
[C---:B------:R-:W-:Y:S08]  /*5c60*/  HMMA.16816.F32.BF16 R12, R4.reuse, R26, RZ ;  /* 0x0000001a040c723c */ /* 0x040ff000000418ff */
[----:B------:R-:W-:Y:S01]  /*5c70*/  HMMA.16816.F32.BF16 R28, R4, R30, RZ ;  /* 0x0000001e041c723c */ /* 0x000fe200000418ff */
[----:B-1----:R-:W-:-:S04]  /*5c80*/  FFMA.FTZ R10, R111, c[0x0][0x2d0], -R3 ;  /* 0x0000b4006f0a7a23 */ /* 0x002fc80000010803 */
[----:B------:R1:W-:Y:S03]  /*5c90*/  MUFU.EX2 R179, R10 ;  /* 0x0000000a00b37308 */ /* 0x0003e60000000800 */
[C---:B------:R-:W-:Y:S08]  /*5ca0*/  HMMA.16816.F32.BF16 R16, R4.reuse, R44, RZ ;  /* 0x0000002c0410723c */ /* 0x040ff000000418ff */
[----:B------:R-:W-:Y:S01]  /*5cb0*/  HMMA.16816.F32.BF16 R24, R4, R46, RZ ;  /* 0x0000002e0418723c */ /* 0x000fe200000418ff */
[----:B-1----:R-:W-:-:S06]  /*5cc0*/  FFMA.FTZ R10, R112, c[0x0][0x2d0], -R3 ;  /* 0x0000b400700a7a23 */ /* 0x002fcc0000010803 */
[----:B------:R-:W-:Y:S01]  /*5cd0*/  F2FP.BF16.PACK_AB R4, R216, R215 ;  /* 0x000000d7d804723e */ /* 0x000fe200000010ff */
[----:B------:R1:W3:Y:S01]  /*5ce0*/  MUFU.EX2 R180, R10 ;  /* 0x0000000a00b47308 */ /* 0x0002e20000000800 */
[----:B----4-:R-:W-:Y:S02]  /*5cf0*/  F2FP.BF16.PACK_AB R6, R209, R210 ;  /* 0x000000d2d106723e */ /* 0x010fe400000010ff */
[----:B------:R-:W-:Y:S02]  /*5d00*/  F2FP.BF16.PACK_AB R5, R188, R198 ;  /* 0x000000c6bc05723e */ /* 0x000fe400000010ff */
[----:B------:R-:W-:-:S07]  /*5d10*/  F2FP.BF16.PACK_AB R7, R199, R200 ;  /* 0x000000c8c707723e */ /* 0x000fce00000010ff */
[----:B------:R-:W-:Y:S01]  /*5d20*/  HMMA.16816.F32.BF16 R48, R4, R64, R40 ;  /* 0x000000400430723c */ /* 0x000fe20000041828 */
[----:B-1----:R-:W-:-:S04]  /*5d30*/  FFMA.FTZ R10, R113, c[0x0][0x2d0], -R3 ;  /* 0x0000b400710a7a23 */ /* 0x002fc80000010803 */
[----:B------:R1:W-:Y:S03]  /*5d40*/  MUFU.EX2 R181, R10 ;  /* 0x0000000a00b57308 */ /* 0x0003e60000000800 */
[C---:B------:R-:W-:Y:S08]  /*5d50*/  HMMA.16816.F32.BF16 R44, R4.reuse, R60, R32 ;  /* 0x0000003c042c723c */ /* 0x040ff00000041820 */
[----:B------:R-:W-:Y:S01]  /*5d60*/  HMMA.16816.F32.BF16 R40, R4, R80, R20 ;  /* 0x000000500428723c */ /* 0x000fe20000041814 */
[----:B------:R-:W4:Y:S01]  /*5d70*/  LDSM.16.MT88.4 R20, [R190+0x1000] ;  /* 0x00100000be14783b */ /* 0x000f220000004200 */
[----:B-1----:R-:W-:-:S06]  /*5d80*/  FFMA.FTZ R10, R114, c[0x0][0x2d0], -R3 ;  /* 0x0000b400720a7a23 */ /* 0x002fcc0000010803 */
[C---:B------:R-:W-:Y:S01]  /*5d90*/  HMMA.16816.F32.BF16 R64, R4.reuse, R66, R36 ;  /* 0x000000420440723c */ /* 0x040fe20000041824 */
[----:B------:R1:W5:Y:S07]  /*5da0*/  MUFU.EX2 R182, R10 ;  /* 0x0000000a00b67308 */ /* 0x00036e0000000800 */
[C---:B------:R-:W-:Y:S08]  /*5db0*/  HMMA.16816.F32.BF16 R32, R4.reuse, R82, R28 ;  /* 0x000000520420723c */ /* 0x040ff0000004181c */
[----:B------:R-:W-:Y:S01]  /*5dc0*/  HMMA.16816.F32.BF16 R52, R4, R84, R16 ;  /* 0x000000540434723c */ /* 0x000fe20000041810 */
[----:B------:R-:W2:Y:S01]  /*5dd0*/  LDSM.16.MT88.4 R16, [R193+0x1000] ;  /* 0x00100000c110783b */ /* 0x000ea20000004200 */
[----:B-1----:R-:W-:-:S03]  /*5de0*/  FFMA.FTZ R10, R115, c[0x0][0x2d0], -R2 ;  /* 0x0000b400730a7a23 */ /* 0x002fc60000010802 */
[----:B------:R-:W-:Y:S01]  /*5df0*/  LDSM.16.MT88.4 R112, [R193+0x2000] ;  /* 0x00200000c170783b */ /* 0x000fe20000004200 */
[----:B------:R1:W-:Y:S02]  /*5e00*/  MUFU.EX2 R178, R10 ;  /* 0x0000000a00b27308 */ /* 0x0003e40000000800 */
[C---:B------:R-:W-:Y:S01]  /*5e10*/  HMMA.16816.F32.BF16 R36, R4.reuse, R62, R12 ;  /* 0x0000003e0424723c */ /* 0x040fe2000004180c */
[----:B------:R-:W2:Y:S07]  /*5e20*/  LDSM.16.MT88.4 R12, [R191+0x1000] ;  /* 0x00100000bf0c783b */ /* 0x000eae0000004200 */
[----:B------:R-:W-:Y:S01]  /*5e30*/  HMMA.16816.F32.BF16 R28, R4, R86, R24 ;  /* 0x00000056041c723c */ /* 0x000fe20000041818 */
[----:B------:R-:W2:Y:S01]  /*5e40*/  LDSM.16.MT88.4 R24, [R192+0x1000] ;  /* 0x00100000c018783b */ /* 0x000ea20000004200 */
[----:B-1----:R-:W-:-:S05]  /*5e50*/  FFMA.FTZ R10, R124, c[0x0][0x2d0], -R2 ;  /* 0x0000b4007c0a7a23 */ /* 0x002fca0000010802 */
[----:B---3--:R-:W-:Y:S01]  /*5e60*/  F2FP.BF16.PACK_AB R5, R180, R179 ;  /* 0x000000b3b405723e */ /* 0x008fe200000010ff */
[----:B------:R-:W-:Y:S01]  /*5e70*/  FFMA.FTZ R4, R126, c[0x0][0x2d0], -R2 ;  /* 0x0000b4007e047a23 */ /* 0x000fe20000010802 */
[----:B------:R-:W-:Y:S01]  /*5e80*/  F2FP.BF16.PACK_AB R6, R187, R186 ;  /* 0x000000babb06723e */ /* 0x000fe200000010ff */
[----:B------:R1:W3:Y:S01]  /*5e90*/  MUFU.EX2 R176, R10 ;  /* 0x0000000a00b07308 */ /* 0x0002e20000000800 */
[----:B-----5:R-:W-:-:S07]  /*5ea0*/  F2FP.BF16.PACK_AB R7, R182, R181 ;  /* 0x000000b5b607723e */ /* 0x020fce00000010ff */
[----:B------:R5:W-:Y:S01]  /*5eb0*/  MUFU.EX2 R175, R4 ;  /* 0x0000000400af7308 */ /* 0x000be20000000800 */
[----:B-1----:R-:W-:-:S07]  /*5ec0*/  FFMA.FTZ R10, R125, c[0x0][0x2d0], -R2 ;  /* 0x0000b4007d0a7a23 */ /* 0x002fce0000010802 */
[----:B------:R1:W1:Y:S01]  /*5ed0*/  MUFU.EX2 R177, R10 ;  /* 0x0000000a00b17308 */ /* 0x0002620000000800 */
[----:B-----5:R-:W-:-:S07]  /*5ee0*/  FFMA.FTZ R4, R127, c[0x0][0x2d0], -R0 ;  /* 0x0000b4007f047a23 */ /* 0x020fce0000010800 */
[----:B------:R5:W-:Y:S01]  /*5ef0*/  MUFU.EX2 R173, R4 ;  /* 0x0000000400ad7308 */ /* 0x000be20000000800 */
[----:B-1----:R-:W-:-:S07]  /*5f00*/  FFMA.FTZ R10, R129, c[0x0][0x2d0], -R0 ;  /* 0x0000b400810a7a23 */ /* 0x002fce0000010800 */
[----:B------:R1:W-:Y:S01]  /*5f10*/  MUFU.EX2 R172, R10 ;  /* 0x0000000a00ac7308 */ /* 0x0003e20000000800 */
[----:B-----5:R-:W-:-:S07]  /*5f20*/  FFMA.FTZ R4, R128, c[0x0][0x2d0], -R0 ;  /* 0x0000b40080047a23 */ /* 0x020fce0000010800 */
[----:B------:R5:W2:Y:S01]  /*5f30*/  MUFU.EX2 R174, R4 ;  /* 0x0000000400ae7308 */ /* 0x000aa20000000800 */
[----:B-1----:R-:W-:-:S07]  /*5f40*/  FFMA.FTZ R10, R130, c[0x0][0x2d0], -R0 ;  /* 0x0000b400820a7a23 */ /* 0x002fce0000010800 */
[----:B------:R1:W1:Y:S01]  /*5f50*/  MUFU.EX2 R87, R10 ;  /* 0x0000000a00577308 */ /* 0x0002620000000800 */
[----:B-----5:R-:W-:-:S07]  /*5f60*/  F2FP.BF16.PACK_AB R4, R185, R183 ;  /* 0x000000b7b904723e */ /* 0x020fce00000010ff */
[----:B----4-:R-:W-:Y:S01]  /*5f70*/  HMMA.16816.F32.BF16 R92, R4, R20, R104 ;  /* 0x00000014045c723c */ /* 0x010fe20000041868 */
[----:B-1----:R-:W-:-:S07]  /*5f80*/  FFMA.FTZ R10, R144, c[0x0][0x2d0], -R8 ;  /* 0x0000b400900a7a23 */ /* 0x002fce0000010808 */
[C---:B--2---:R-:W-:Y:S01]  /*5f90*/  HMMA.16816.F32.BF16 R104, R4.reuse, R16, R76 ;  /* 0x000000100468723c */ /* 0x044fe2000004184c */
[----:B------:R1:W-:Y:S07]  /*5fa0*/  MUFU.EX2 R83, R10 ;  /* 0x0000000a00537308 */ /* 0x0003ee0000000800 */
[C---:B------:R-:W-:Y:S08]  /*5fb0*/  HMMA.16816.F32.BF16 R120, R4.reuse, R12, R120 ;  /* 0x0000000c0478723c */ /* 0x040ff00000041878 */
[----:B------:R-:W-:Y:S01]  /*5fc0*/  HMMA.16816.F32.BF16 R136, R4, R24, R136 ;  /* 0x000000180488723c */ /* 0x000fe20000041888 */
[----:B-1----:R-:W-:-:S04]  /*5fd0*/  FFMA.FTZ R10, R142, c[0x0][0x2d0], -R8 ;  /* 0x0000b4008e0a7a23 */ /* 0x002fc80000010808 */
[----:B------:R1:W-:Y:S03]  /*5fe0*/  MUFU.EX2 R84, R10 ;  /* 0x0000000a00547308 */ /* 0x0003e60000000800 */
[C---:B------:R-:W-:Y:S08]  /*5ff0*/  HMMA.16816.F32.BF16 R100, R4.reuse, R22, R100 ;  /* 0x000000160464723c */ /* 0x040ff00000041864 */
[----:B------:R-:W-:Y:S01]  /*6000*/  HMMA.16816.F32.BF16 R116, R4, R18, R116 ;  /* 0x000000120474723c */ /* 0x000fe20000041874 */
[----:B-1----:R-:W-:-:S07]  /*6010*/  FFMA.FTZ R10, R140, c[0x0][0x2d0], -R8 ;  /* 0x0000b4008c0a7a23 */ /* 0x002fce0000010808 */
[C---:B------:R-:W-:Y:S01]  /*6020*/  HMMA.16816.F32.BF16 R132, R4.reuse, R14, R132 ;  /* 0x0000000e0484723c */ /* 0x040fe20000041884 */
[----:B------:R1:W-:Y:S07]  /*6030*/  MUFU.EX2 R85, R10 ;  /* 0x0000000a00557308 */ /* 0x0003ee0000000800 */
[----:B------:R-:W-:Y:S07]  /*6040*/  HMMA.16816.F32.BF16 R60, R4, R26, R56 ;  /* 0x0000001a043c723c */ /* 0x000fee0000041838 */
[----:B---3--:R-:W-:Y:S01]  /*6050*/  F2FP.BF16.PACK_AB R4, R176, R178 ;  /* 0x000000b2b004723e */ /* 0x008fe200000010ff */
[----:B-1----:R-:W-:Y:S01]  /*6060*/  FFMA.FTZ R10, R131, c[0x0][0x2d0], -R8 ;  /* 0x0000b400830a7a23 */ /* 0x002fe20000010808 */
[----:B------:R-:W-:Y:S01]  /*6070*/  F2FP.BF16.PACK_AB R6, R175, R177 ;  /* 0x000000b1af06723e */ /* 0x000fe200000010ff */
[----:B------:R-:W-:Y:S01]  /*6080*/  LDSM.16.MT88.4 R128, [R191+0x2000] ;  /* 0x00200000bf80783b */ /* 0x000fe20000004200 */
[----:B------:R-:W-:Y:S01]  /*6090*/  F2FP.BF16.PACK_AB R5, R174, R173 ;  /* 0x000000adae05723e */ /* 0x000fe200000010ff */
[----:B------:R1:W-:Y:S01]  /*60a0*/  MUFU.EX2 R86, R10 ;  /* 0x0000000a00567308 */ /* 0x0003e20000000800 */
[----:B------:R-:W-:-:S07]  /*60b0*/  F2FP.BF16.PACK_AB R7, R87, R172 ;  /* 0x000000ac5707723e */ /* 0x000fce00000010ff */
[----:B------:R-:W-:Y:S01]  /*60c0*/  HMMA.16816.F32.BF16 R56, R4, R20, R48 ;  /* 0x000000140438723c */ /* 0x000fe20000041830 */
[----:B-1----:R-:W-:-:S07]  /*60d0*/  FFMA.FTZ R10, R146, c[0x0][0x2d0], -R3 ;  /* 0x0000b400920a7a23 */ /* 0x002fce0000010803 */
[C---:B------:R-:W-:Y:S01]  /*60e0*/  HMMA.16816.F32.BF16 R48, R4.reuse, R16, R44 ;  /* 0x000000100430723c */ /* 0x040fe2000004182c */
[----:B------:R1:W-:Y:S07]  /*60f0*/  MUFU.EX2 R79, R10 ;  /* 0x0000000a004f7308 */ /* 0x0003ee0000000800 */
[C---:B------:R-:W-:Y:S01]  /*6100*/  HMMA.16816.F32.BF16 R44, R4.reuse, R18, R36 ;  /* 0x00000012042c723c */ /* 0x040fe20000041824 */
[----:B------:R-:W-:Y:S07]  /*6110*/  LDSM.16.MT88.4 R16, [R193+0x1800] ;  /* 0x00180000c110783b */ /* 0x000fee0000004200 */
[----:B------:R-:W-:Y:S01]  /*6120*/  HMMA.16816.F32.BF16 R36, R4, R14, R32 ;  /* 0x0000000e0424723c */ /* 0x000fe20000041820 */
[----:B-1----:R-:W-:-:S04]  /*6130*/  FFMA.FTZ R10, R145, c[0x0][0x2d0], -R3 ;  /* 0x0000b400910a7a23 */ /* 0x002fc80000010803 */
[----:B------:R1:W2:Y:S03]  /*6140*/  MUFU.EX2 R80, R10 ;  /* 0x0000000a00507308 */ /* 0x0002a60000000800 */
[C---:B------:R-:W-:Y:S01]  /*6150*/  HMMA.16816.F32.BF16 R64, R4.reuse, R22, R64 ;  /* 0x000000160440723c */ /* 0x040fe20000041840 */
[----:B------:R-:W3:Y:S07]  /*6160*/  LDSM.16.MT88.4 R20, [R190+0x1800] ;  /* 0x00180000be14783b */ /* 0x000eee0000004200 */
[----:B------:R-:W-:Y:S01]  /*6170*/  HMMA.16816.F32.BF16 R40, R4, R12, R40 ;  /* 0x0000000c0428723c */ /* 0x000fe20000041828 */
[----:B------:R-:W4:Y:S01]  /*6180*/  LDSM.16.MT88.4 R12, [R191+0x1800] ;  /* 0x00180000bf0c783b */ /* 0x000f220000004200 */
[----:B-1----:R-:W-:-:S06]  /*6190*/  FFMA.FTZ R10, R143, c[0x0][0x2d0], -R3 ;  /* 0x0000b4008f0a7a23 */ /* 0x002fcc0000010803 */
[C---:B------:R-:W-:Y:S01]  /*61a0*/  HMMA.16816.F32.BF16 R32, R4.reuse, R24, R52 ;  /* 0x000000180420723c */ /* 0x040fe20000041834 */
[----:B------:R1:W-:Y:S07]  /*61b0*/  MUFU.EX2 R81, R10 ;  /* 0x0000000a00517308 */ /* 0x0003ee0000000800 */
[----:B------:R-:W-:Y:S01]  /*61c0*/  HMMA.16816.F32.BF16 R28, R4, R26, R28 ;  /* 0x0000001a041c723c */ /* 0x000fe2000004181c */
[----:B------:R-:W5:Y:S06]  /*61d0*/  LDSM.16.MT88.4 R24, [R192+0x1800] ;  /* 0x00180000c018783b */ /* 0x000f6c0000004200 */
[----:B------:R-:W-:Y:S01]  /*61e0*/  FFMA.FTZ R4, R150, c[0x0][0x2d0], -R2 ;  /* 0x0000b40096047a23 */ /* 0x000fe20000010802 */
[----:B--2---:R-:W-:-:S02]  /*61f0*/  F2FP.BF16.PACK_AB R5, R80, R79 ;  /* 0x0000004f5005723e */ /* 0x004fc400000010ff */
[----:B------:R-:W-:Y:S01]  /*6200*/  F2FP.BF16.PACK_AB R6, R86, R85 ;  /* 0x000000555606723e */ /* 0x000fe200000010ff */
[----:B-1----:R-:W-:Y:S01]  /*6210*/  FFMA.FTZ R10, R141, c[0x0][0x2d0], -R3 ;  /* 0x0000b4008d0a7a23 */ /* 0x002fe20000010803 */
[----:B------:R1:W-:Y:S08]  /*6220*/  MUFU.EX2 R75, R4 ;  /* 0x00000004004b7308 */ /* 0x0003f00000000800 */
[----:B------:R2:W2:Y:S01]  /*6230*/  MUFU.EX2 R82, R10 ;  /* 0x0000000a00527308 */ /* 0x0004a20000000800 */
[----:B-1----:R-:W-:-:S07]  /*6240*/  FFMA.FTZ R4, R149, c[0x0][0x2d0], -R2 ;  /* 0x0000b40095047a23 */ /* 0x002fce0000010802 */
[----:B------:R1:W-:Y:S01]  /*6250*/  MUFU.EX2 R76, R4 ;  /* 0x00000004004c7308 */ /* 0x0003e20000000800 */
[----:B--2---:R-:W-:Y:S01]  /*6260*/  FFMA.FTZ R10, R147, c[0x0][0x2d0], -R2 ;  /* 0x0000b400930a7a23 */ /* 0x004fe20000010802 */
[----:B------:R-:W-:-:S06]  /*6270*/  F2FP.BF16.PACK_AB R7, R82, R81 ;  /* 0x000000515207723e */ /* 0x000fcc00000010ff */
[----:B------:R2:W-:Y:S01]  /*6280*/  MUFU.EX2 R77, R10 ;  /* 0x0000000a004d7308 */ /* 0x0005e20000000800 */
[----:B-1----:R-:W-:-:S07]  /*6290*/  FFMA.FTZ R4, R151, c[0x0][0x2d0], -R0 ;  /* 0x0000b40097047a23 */ /* 0x002fce0000010800 */
[----:B------:R1:W-:Y:S01]  /*62a0*/  MUFU.EX2 R73, R4 ;  /* 0x0000000400497308 */ /* 0x0003e20000000800 */
[----:B--2---:R-:W-:-:S07]  /*62b0*/  FFMA.FTZ R10, R148, c[0x0][0x2d0], -R2 ;  /* 0x0000b400940a7a23 */ /* 0x004fce0000010802 */
[----:B------:R2:W-:Y:S01]  /*62c0*/  MUFU.EX2 R78, R10 ;  /* 0x0000000a004e7308 */ /* 0x0005e20000000800 */
[----:B-1----:R-:W-:-:S07]  /*62d0*/  FFMA.FTZ R4, R153, c[0x0][0x2d0], -R0 ;  /* 0x0000b40099047a23 */ /* 0x002fce0000010800 */
[----:B------:R1:W-:Y:S01]  /*62e0*/  MUFU.EX2 R74, R4 ;  /* 0x00000004004a7308 */ /* 0x0003e20000000800 */
[----:B--2---:R-:W-:-:S07]  /*62f0*/  FFMA.FTZ R10, R152, c[0x0][0x2d0], -R0 ;  /* 0x0000b400980a7a23 */ /* 0x004fce0000010800 */
[----:B------:R2:W-:Y:S01]  /*6300*/  MUFU.EX2 R69, R10 ;  /* 0x0000000a00457308 */ /* 0x0005e20000000800 */
[----:B-1----:R-:W-:-:S07]  /*6310*/  F2FP.BF16.PACK_AB R4, R84, R83 ;  /* 0x000000535404723e */ /* 0x002fce00000010ff */
[----:B---3--:R-:W-:Y:S01]  /*6320*/  HMMA.16816.F32.BF16 R92, R4, R20, R92 ;  /* 0x00000014045c723c */ /* 0x008fe2000004185c */
[----:B--2---:R-:W-:-:S04]  /*6330*/  FFMA.FTZ R10, R154, c[0x0][0x2d0], -R0 ;  /* 0x0000b4009a0a7a23 */ /* 0x004fc80000010800 */
[----:B------:R1:W-:Y:S03]  /*6340*/  MUFU.EX2 R68, R10 ;  /* 0x0000000a00447308 */ /* 0x0003e60000000800 */
[C---:B------:R-:W-:Y:S08]  /*6350*/  HMMA.16816.F32.BF16 R100, R4.reuse, R22, R100 ;  /* 0x000000160464723c */ /* 0x040ff00000041864 */
[----:B------:R-:W-:Y:S01]  /*6360*/  HMMA.16816.F32.BF16 R104, R4, R16, R104 ;  /* 0x000000100468723c */ /* 0x000fe20000041868 */
[----:B-1----:R-:W-:-:S07]  /*6370*/  FFMA.FTZ R10, R158, c[0x0][0x2d0], -R8 ;  /* 0x0000b4009e0a7a23 */ /* 0x002fce0000010808 */
[C---:B------:R-:W-:Y:S01]  /*6380*/  HMMA.16816.F32.BF16 R116, R4.reuse, R18, R116 ;  /* 0x000000120474723c */ /* 0x040fe20000041874 */
[----:B------:R1:W-:Y:S07]  /*6390*/  MUFU.EX2 R52, R10 ;  /* 0x0000000a00347308 */ /* 0x0003ee0000000800 */
[C---:B----4-:R-:W-:Y:S08]  /*63a0*/  HMMA.16816.F32.BF16 R120, R4.reuse, R12, R120 ;  /* 0x0000000c0478723c */ /* 0x050ff00000041878 */
[----:B------:R-:W-:Y:S01]  /*63b0*/  HMMA.16816.F32.BF16 R132, R4, R14, R132 ;  /* 0x0000000e0484723c */ /* 0x000fe20000041884 */
[----:B-1----:R-:W-:-:S04]  /*63c0*/  FFMA.FTZ R10, R157, c[0x0][0x2d0], -R8 ;  /* 0x0000b4009d0a7a23 */ /* 0x002fc80000010808 */
[----:B------:R1:W2:Y:S03]  /*63d0*/  MUFU.EX2 R54, R10 ;  /* 0x0000000a00367308 */ /* 0x0002a60000000800 */
[C---:B-----5:R-:W-:Y:S08]  /*63e0*/  HMMA.16816.F32.BF16 R136, R4.reuse, R24, R136 ;  /* 0x000000180488723c */ /* 0x060ff00000041888 */
[----:B------:R-:W-:Y:S01]  /*63f0*/  HMMA.16816.F32.BF16 R60, R4, R26, R60 ;  /* 0x0000001a043c723c */ /* 0x000fe2000004183c */
[--C-:B-1----:R-:W-:Y:S01]  /*6400*/  FFMA.FTZ R10, R156, c[0x0][0x2d0], -R8.reuse ;  /* 0x0000b4009c0a7a23 */ /* 0x102fe20000010808 */
[----:B--2---:R-:W-:Y:S01]  /*6410*/  F2FP.BF16.PACK_AB R148, R54, R52 ;  /* 0x000000343694723e */ /* 0x004fe200000010ff */
[----:B------:R-:W-:-:S04]  /*6420*/  FFMA.FTZ R8, R155, c[0x0][0x2d0], -R8 ;  /* 0x0000b4009b087a23 */ /* 0x000fc80000010808 */
[----:B------:R-:W-:Y:S01]  /*6430*/  F2FP.BF16.PACK_AB R4, R78, R77 ;  /* 0x0000004d4e04723e */ /* 0x000fe200000010ff */
[----:B------:R-:W-:Y:S01]  /*6440*/  MUFU.EX2 R55, R10 ;  /* 0x0000000a00377308 */ /* 0x000fe20000000800 */
[----:B------:R-:W-:Y:S02]  /*6450*/  F2FP.BF16.PACK_AB R6, R76, R75 ;  /* 0x0000004b4c06723e */ /* 0x000fe400000010ff */
[----:B------:R-:W-:Y:S02]  /*6460*/  F2FP.BF16.PACK_AB R5, R74, R73 ;  /* 0x000000494a05723e */ /* 0x000fe400000010ff */
[----:B------:R-:W-:-:S03]  /*6470*/  F2FP.BF16.PACK_AB R7, R68, R69 ;  /* 0x000000454407723e */ /* 0x000fc600000010ff */
[----:B------:R1:W2:Y:S04]  /*6480*/  MUFU.EX2 R53, R8 ;  /* 0x0000000800357308 */ /* 0x0002a80000000800 */
[C---:B------:R-:W-:Y:S08]  /*6490*/  HMMA.16816.F32.BF16 R64, R4.reuse, R22, R64 ;  /* 0x000000160440723c */ /* 0x040ff00000041840 */
[----:B------:R-:W-:Y:S01]  /*64a0*/  HMMA.16816.F32.BF16 R56, R4, R20, R56 ;  /* 0x000000140438723c */ /* 0x000fe20000041838 */
[----:B-1----:R-:W-:Y:S01]  /*64b0*/  FFMA.FTZ R8, R160, c[0x0][0x2d0], -R3 ;  /* 0x0000b400a0087a23 */ /* 0x002fe20000010803 */
[----:B--2---:R-:W-:-:S03]  /*64c0*/  F2FP.BF16.PACK_AB R150, R53, R55 ;  /* 0x000000373596723e */ /* 0x004fc600000010ff */
[----:B------:R1:W-:Y:S03]  /*64d0*/  MUFU.EX2 R23, R8 ;  /* 0x0000000800177308 */ /* 0x0003e60000000800 */
[C---:B------:R-:W-:Y:S08]  /*64e0*/  HMMA.16816.F32.BF16 R48, R4.reuse, R16, R48 ;  /* 0x000000100430723c */ /* 0x040ff00000041830 */
[----:B------:R-:W-:Y:S01]  /*64f0*/  HMMA.16816.F32.BF16 R44, R4, R18, R44 ;  /* 0x00000012042c723c */ /* 0x000fe2000004182c */
[----:B-1----:R-:W-:-:S07]  /*6500*/  FFMA.FTZ R8, R161, c[0x0][0x2d0], -R3 ;  /* 0x0000b400a1087a23 */ /* 0x002fce0000010803 */
[C---:B------:R-:W-:Y:S01]  /*6510*/  HMMA.16816.F32.BF16 R40, R4.reuse, R12, R40 ;  /* 0x0000000c0428723c */ /* 0x040fe20000041828 */
[----:B------:R1:W2:Y:S07]  /*6520*/  MUFU.EX2 R22, R8 ;  /* 0x0000000800167308 */ /* 0x0002ae0000000800 */
[C---:B------:R-:W-:Y:S01]  /*6530*/  HMMA.16816.F32.BF16 R36, R4.reuse, R14, R36 ;  /* 0x0000000e0424723c */ /* 0x040fe20000041824 */
[----:B------:R-:W3:Y:S07]  /*6540*/  LDSM.16.MT88.4 R12, [R192+0x2000] ;  /* 0x00200000c00c783b */ /* 0x000eee0000004200 */
[----:B------:R-:W-:Y:S01]  /*6550*/  HMMA.16816.F32.BF16 R32, R4, R24, R32 ;  /* 0x000000180420723c */ /* 0x000fe20000041820 */
[----:B-1----:R-:W-:Y:S01]  /*6560*/  FFMA.FTZ R8, R159, c[0x0][0x2d0], -R3 ;  /* 0x0000b4009f087a23 */ /* 0x002fe20000010803 */
[----:B--2---:R-:W-:-:S03]  /*6570*/  F2FP.BF16.PACK_AB R149, R22, R23 ;  /* 0x000000171695723e */ /* 0x004fc600000010ff */
[----:B------:R1:W-:Y:S03]  /*6580*/  MUFU.EX2 R21, R8 ;  /* 0x0000000800157308 */ /* 0x0003e60000000800 */
[----:B------:R-:W-:Y:S07]  /*6590*/  HMMA.16816.F32.BF16 R28, R4, R26, R28 ;  /* 0x0000001a041c723c */ /* 0x000fee000004181c */
[----:B------:R-:W-:-:S02]  /*65a0*/  FFMA.FTZ R5, R162, c[0x0][0x2d0], -R3 ;  /* 0x0000b400a2057a23 */ /* 0x000fc40000010803 */
[----:B------:R-:W-:Y:S02]  /*65b0*/  FFMA.FTZ R7, R169, c[0x0][0x2d0], -R0 ;  /* 0x0000b400a9077a23 */ /* 0x000fe40000010800 */
[----:B------:R2:W4:Y:S01]  /*65c0*/  MUFU.EX2 R20, R5 ;  /* 0x0000000500147308 */ /* 0x0005220000000800 */
[--C-:B------:R-:W-:Y:S02]  /*65d0*/  FFMA.FTZ R4, R167, c[0x0][0x2d0], -R2.reuse ;  /* 0x0000b400a7047a23 */ /* 0x100fe40000010802 */
[----:B------:R-:W-:Y:S02]  /*65e0*/  FFMA.FTZ R3, R165, c[0x0][0x2d0], -R2 ;  /* 0x0000b400a5037a23 */ /* 0x000fe40000010802 */
[----:B-1----:R-:W-:Y:S02]  /*65f0*/  FFMA.FTZ R8, R168, c[0x0][0x2d0], -R0 ;  /* 0x0000b400a8087a23 */ /* 0x002fe40000010800 */
[--C-:B------:R-:W-:Y:S01]  /*6600*/  FFMA.FTZ R6, R164, c[0x0][0x2d0], -R2.reuse ;  /* 0x0000b400a4067a23 */ /* 0x100fe20000010802 */
[----:B------:R1:W-:Y:S01]  /*6610*/  MUFU.EX2 R16, R4 ;  /* 0x0000000400107308 */ /* 0x0003e20000000800 */
[----:B------:R-:W-:-:S02]  /*6620*/  FFMA.FTZ R2, R163, c[0x0][0x2d0], -R2 ;  /* 0x0000b400a3027a23 */ /* 0x000fc40000010802 */
[----:B--2---:R-:W-:-:S05]  /*6630*/  FFMA.FTZ R5, R170, c[0x0][0x2d0], -R0 ;  /* 0x0000b400aa057a23 */ /* 0x004fca0000010800 */
[----:B------:R-:W-:Y:S01]  /*6640*/  MUFU.EX2 R10, R7 ;  /* 0x00000007000a7308 */ /* 0x000fe20000000800 */
[----:B------:R-:W-:Y:S01]  /*6650*/  FFMA.FTZ R0, R166, c[0x0][0x2d0], -R0 ;  /* 0x0000b400a6007a23 */ /* 0x000fe20000010800 */
[----:B----4-:R-:W-:Y:S01]  /*6660*/  F2FP.BF16.PACK_AB R151, R20, R21 ;  /* 0x000000151497723e */ /* 0x010fe200000010ff */
[----:B-1----:R-:W-:-:S05]  /*6670*/  FADD.FTZ R4, R202, R11 ;  /* 0x0000000bca047221 */ /* 0x002fca0000010000 */
[----:B------:R1:W2:Y:S01]  /*6680*/  MUFU.EX2 R19, R3 ;  /* 0x0000000300137308 */ /* 0x0002a20000000800 */
[C---:B------:R-:W-:Y:S07]  /*6690*/  HMMA.16816.F32.BF16 R92, R148.reuse, R96, R92 ;  /* 0x00000060945c723c */ /* 0x040fee000004185c */
[----:B------:R4:W-:Y:S01]  /*66a0*/  MUFU.EX2 R7, R0 ;  /* 0x0000000000077308 */ /* 0x0009e20000000800 */
[----:B------:R-:W-:Y:S01]  /*66b0*/  HMMA.16816.F32.BF16 R100, R148, R98, R100 ;  /* 0x000000629464723c */ /* 0x000fe20000041864 */
[----:B-1----:R-:W-:-:S06]  /*66c0*/  FADD.FTZ R3, R207, R203 ;  /* 0x000000cbcf037221 */ /* 0x002fcc0000010000 */
[----:B------:R1:W-:Y:S01]  /*66d0*/  MUFU.EX2 R17, R2 ;  /* 0x0000000200117308 */ /* 0x0003e20000000800 */
[----:B--2---:R-:W-:Y:S01]  /*66e0*/  F2FP.BF16.PACK_AB R144, R19, R16 ;  /* 0x000000101390723e */ /* 0x004fe200000010ff */
[----:B------:R-:W-:Y:S01]  /*66f0*/  HMMA.16816.F32.BF16 R104, R148, R112, R104 ;  /* 0x000000709468723c */ /* 0x000fe20000041868 */
[----:B------:R-:W-:Y:S02]  /*6700*/  FADD.FTZ R3, R206, R3 ;  /* 0x00000003ce037221 */ /* 0x000fe40000010000 */
[----:B----4-:R-:W-:-:S03]  /*6710*/  FADD.FTZ R0, R212, R211 ;  /* 0x000000d3d4007221 */ /* 0x010fc60000010000 */
[----:B------:R2:W4:Y:S01]  /*6720*/  MUFU.EX2 R11, R5 ;  /* 0x00000005000b7308 */ /* 0x0005220000000800 */
[----:B------:R-:W-:Y:S01]  /*6730*/  FADD.FTZ R3, R217, R3 ;  /* 0x00000003d9037221 */ /* 0x000fe20000010000 */
[----:B------:R-:W-:Y:S01]  /*6740*/  HMMA.16816.F32.BF16 R116, R148, R114, R116 ;  /* 0x000000729474723c */ /* 0x000fe20000041874 */
[----:B------:R-:W-:Y:S02]  /*6750*/  FADD.FTZ R0, R213, R0 ;  /* 0x00000000d5007221 */ /* 0x000fe40000010000 */
[----:B-1----:R-:W-:-:S03]  /*6760*/  FADD.FTZ R2, R218, R4 ;  /* 0x00000004da027221 */ /* 0x002fc60000010000 */
[----:B------:R-:W1:Y:S02]  /*6770*/  MUFU.EX2 R18, R6 ;  /* 0x0000000600127308 */ /* 0x000e640000000800 */
[C---:B------:R-:W-:Y:S01]  /*6780*/  HMMA.16816.F32.BF16 R120, R148.reuse, R128, R120 ;  /* 0x000000809478723c */ /* 0x040fe20000041878 */
[----:B------:R-:W-:Y:S02]  /*6790*/  FADD.FTZ R4, R219, R2 ;  /* 0x00000002db047221 */ /* 0x000fe40000010000 */
[----:B------:R-:W-:Y:S02]  /*67a0*/  FADD.FTZ R2, R214, R0 ;  /* 0x00000000d6027221 */ /* 0x000fe40000010000 */
[----:B--2---:R-:W-:Y:S01]  /*67b0*/  FADD.FTZ R5, R89, R88 ;  /* 0x0000005859057221 */ /* 0x004fe20000010000 */
[----:B------:R-:W2:Y:S01]  /*67c0*/  MUFU.EX2 R8, R8 ;  /* 0x0000000800087308 */ /* 0x000ea20000000800 */
[----:B------:R-:W-:Y:S01]  /*67d0*/  FADD.FTZ R0, R227, R4 ;  /* 0x00000004e3007221 */ /* 0x000fe20000010000 */
[----:B----4-:R-:W-:Y:S01]  /*67e0*/  F2FP.BF16.PACK_AB R145, R10, R11 ;  /* 0x0000000b0a91723e */ /* 0x010fe200000010ff */
[----:B------:R-:W-:Y:S01]  /*67f0*/  FADD.FTZ R5, R208, R5 ;  /* 0x00000005d0057221 */ /* 0x000fe20000010000 */
[----:B------:R-:W-:Y:S01]  /*6800*/  HMMA.16816.F32.BF16 R132, R148, R130, R132 ;  /* 0x000000829484723c */ /* 0x000fe20000041884 */
[----:B------:R-:W-:-:S02]  /*6810*/  FADD.FTZ R2, R221, R2 ;  /* 0x00000002dd027221 */ /* 0x000fc40000010000 */
[----:B------:R-:W-:Y:S01]  /*6820*/  FADD.FTZ R4, R215, R3 ;  /* 0x00000003d7047221 */ /* 0x000fe20000010000 */
[----:B-1----:R-:W-:Y:S01]  /*6830*/  F2FP.BF16.PACK_AB R146, R17, R18 ;  /* 0x000000121192723e */ /* 0x002fe200000010ff */
[----:B------:R-:W-:Y:S02]  /*6840*/  FADD.FTZ R5, R205, R5 ;  /* 0x00000005cd057221 */ /* 0x000fe40000010000 */
[----:B------:R-:W-:Y:S01]  /*6850*/  FADD.FTZ R3, R224, R0 ;  /* 0x00000000e0037221 */ /* 0x000fe20000010000 */
[----:B---3--:R-:W-:Y:S01]  /*6860*/  HMMA.16816.F32.BF16 R136, R148, R12, R136 ;  /* 0x0000000c9488723c */ /* 0x008fe20000041888 */
[----:B------:R-:W-:Y:S02]  /*6870*/  FADD.FTZ R2, R222, R2 ;  /* 0x00000002de027221 */ /* 0x000fe40000010000 */
[----:B------:R-:W-:Y:S01]  /*6880*/  FADD.FTZ R0, R216, R4 ;  /* 0x00000004d8007221 */ /* 0x000fe20000010000 */
[----:B--2---:R-:W-:Y:S01]  /*6890*/  F2FP.BF16.PACK_AB R147, R7, R8 ;  /* 0x000000080793723e */ /* 0x004fe200000010ff */
        /* <DEDUP_REMOVED lines=56> */
[----:B------:R-:W-:Y:S01]  /*6c20*/  FADD.FTZ R6, R22, R0 ;  /* 0x0000000016067221 */ /* 0x000fe20000010000 */
[----:B------:R-:W-:Y:S01]  /*6c30*/  IADD3 R0, R171, -0x2, RZ ;  /* 0xfffffffeab007810 */ /* 0x000fe20007ffe0ff */
[----:B------:R-:W-:-:S02]  /*6c40*/  FADD.FTZ R2, R10, R2 ;  /* 0x000000020a027221 */ /* 0x000fc40000010000 */
[----:B------:R-:W-:Y:S01]  /*6c50*/  FADD.FTZ R3, R19, R3 ;  /* 0x0000000313037221 */ /* 0x000fe20000010000 */
[----:B------:R-:W-:Y:S01]  /*6c60*/  ISETP.GE.AND P1, PT, R0, R229, PT ;  /* 0x000000e50000720c */ /* 0x000fe20003f26270 */
[----:B------:R-:W-:Y:S02]  /*6c70*/  FADD.FTZ R5, R55, R4 ;  /* 0x0000000437057221 */ /* 0x000fe40000010000 */
[----:B------:R-:W-:Y:S02]  /*6c80*/  FADD.FTZ R4, R21, R6 ;  /* 0x0000000615047221 */ /* 0x000fe40000010000 */
[----:B------:R-:W-:Y:S02]  /*6c90*/  FADD.FTZ R2, R8, R2 ;  /* 0x0000000208027221 */ /* 0x000fe40000010000 */
[----:B------:R-:W-:Y:S02]  /*6ca0*/  FADD.FTZ R3, R18, R3 ;  /* 0x0000000312037221 */ /* 0x000fe40000010000 */
[----:B------:R-:W-:-:S02]  /*6cb0*/  FADD.FTZ R5, R53, R5 ;  /* 0x0000000535057221 */ /* 0x000fc40000010000 */
[----:B------:R-:W-:Y:S02]  /*6cc0*/  FADD.FTZ R4, R20, R4 ;  /* 0x0000000414047221 */ /* 0x000fe40000010000 */
[----:B------:R-:W-:Y:S01]  /*6cd0*/  FADD.FTZ R2, R7, R2 ;  /* 0x0000000207027221 */ /* 0x000fe20000010000 */
[----:B------:R1:W-:Y:S01]  /*6ce0*/  STL [R1], R5 ;  /* 0x0000000501007387 */ /* 0x0003e20000100800 */
[----:B------:R-:W-:-:S03]  /*6cf0*/  FADD.FTZ R3, R17, R3 ;  /* 0x0000000311037221 */ /* 0x000fc60000010000 */
[----:B------:R1:W-:Y:S04]  /*6d00*/  STL [R1+0x4], R4 ;  /* 0x0000040401007387 */ /* 0x0003e80000100800 */
[----:B------:R1:W-:Y:S04]  /*6d10*/  STL [R1+0xc], R2 ;  /* 0x00000c0201007387 */ /* 0x0003e80000100800 */
[----:B------:R1:W-:Y:S01]  /*6d20*/  STL [R1+0x8], R3 ;  /* 0x0000080301007387 */ /* 0x0003e20000100800 */
[----:B------:R-:W-:Y:S05]  /*6d30*/  @!P1 BRA `(.L_x_81) ;  /* 0x00003f0000009947 */ /* 0x000fea0003800000 */
[----:B------:R-:W-:Y:S01]  /*6d40*/  MOV R230, R0 ;  /* 0x0000000000e67202 */ /* 0x000fe20000000f00 */
[----:B------:R-:W-:Y:S01]  /*6d50*/  IMAD.MOV.U32 R0, RZ, RZ, R72 ;  /* 0x000000ffff007224 */ /* 0x000fe200078e0048 */
[----:B------:R-:W-:Y:S01]  /*6d60*/  MOV R84, R71 ;  /* 0x0000004700547202 */ /* 0x000fe20000000f00 */
[----:B------:R-:W-:Y:S01]  /*6d70*/  IMAD.MOV.U32 R85, RZ, RZ, R70 ;  /* 0x000000ffff557224 */ /* 0x000fe200078e0046 */
[----:B------:R-:W-:-:S02]  /*6d80*/  MOV R86, R9 ;  /* 0x0000000900567202 */ /* 0x000fc40000000f00 */
.L_x_88:
[----:B------:R-:W2:Y:S01]  /*6d90*/  LDL.64 R8, [R1+0x28] ;  /* 0x0000280001087983 */ /* 0x000ea20000100a00 */
[----:B------:R-:W-:Y:S04]  /*6da0*/  DEPBAR.LE SB0, 0x0 ;  /* 0x000080000000791a */ /* 0x000fe80000000000 */
[----:B------:R-:W3:Y:S04]  /*6db0*/  LDL R6, [R1+0x38] ;  /* 0x0000380001067983 */ /* 0x000ee80000100800 */
[----:B------:R-:W-:Y:S01]  /*6dc0*/  BAR.SYNC.DEFER_BLOCKING 0x0 ;  /* 0x0000000000007b1d */ /* 0x000fe20000010000 */
[----:B------:R-:W-:Y:S01]  /*6dd0*/  R2P PR, R244, 0x6 ;  /* 0x00000006f4007804 */ /* 0x000fe20000000000 */
[----:B-1----:R-:W-:Y:S01]  /*6de0*/  IMAD.WIDE.U32 R4, R220, c[0x0][0x208], RZ ;  /* 0x00008200dc047a25 */ /* 0x002fe200078e00ff */
[C---:B------:R-:W-:Y:S02]  /*6df0*/  IADD3 R2, R184.reuse, 0x20, RZ ;  /* 0x00000020b8027810 */ /* 0x040fe40007ffe0ff */
[----:B------:R-:W-:Y:S01]  /*6e00*/  SHF.R.S32.HI R3, RZ, 0x1f, R220 ;  /* 0x0000001fff037819 */ /* 0x000fe200000114dc */
[----:B------:R-:W-:Y:S01]  /*6e10*/  IMAD.SHL.U32 R59, R231, 0x2, RZ ;  /* 0x00000002e73b7824 */ /* 0x000fe200078e00ff */
[C---:B------:R-:W-:Y:S03]  /*6e20*/  IADD3 R87, R184.reuse, 0x40, RZ ;  /* 0x00000040b8577810 */ /* 0x040fe60007ffe0ff */
[----:B------:R-:W-:Y:S04]  /*6e30*/  IMAD R3, R3, c[0x0][0x208], RZ ;  /* 0x0000820003037a24 */ /* 0x000fe800078e02ff */
[----:B------:R-:W-:Y:S01]  /*6e40*/  @P1 IADD3 R2, R184, -0x20, RZ ;  /* 0xffffffe0b8021810 */ /* 0x000fe20007ffe0ff */
[----:B------:R-:W-:Y:S01]  /*6e50*/  IMAD R3, R220, c[0x0][0x20c], R3 ;  /* 0x00008300dc037a24 */ /* 0x000fe200078e0203 */
[----:B------:R-:W-:Y:S03]  /*6e60*/  @P2 IADD3 R87, R184, -0x40, RZ ;  /* 0xffffffc0b8572810 */ /* 0x000fe60007ffe0ff */
[----:B------:R-:W-:Y:S01]  /*6e70*/  IMAD.IADD R3, R5, 0x1, R3 ;  /* 0x0000000105037824 */ /* 0x000fe200078e0203 */
[----:B------:R-:W-:Y:S02]  /*6e80*/  SHF.R.S32.HI R5, RZ, 0x1f, R201 ;  /* 0x0000001fff057819 */ /* 0x000fe400000114c9 */
[C---:B------:R-:W-:Y:S01]  /*6e90*/  IADD3 R188, R87.reuse, 0x2000, RZ ;  /* 0x0000200057bc7810 */ /* 0x040fe20007ffe0ff */
[----:B------:R-:W1:Y:S01]  /*6ea0*/  LDSM.16.M88.4 R160, [R2] ;  /* 0x0000000002a0783b */ /* 0x000e620000000200 */
[C---:B------:R-:W-:Y:S02]  /*6eb0*/  IADD3 R187, R87.reuse, 0x1800, RZ ;  /* 0x0000180057bb7810 */ /* 0x040fe40007ffe0ff */
[C---:B------:R-:W-:Y:S01]  /*6ec0*/  IADD3 R186, R87.reuse, 0x1000, RZ ;  /* 0x0000100057ba7810 */ /* 0x040fe20007ffe0ff */
[----:B------:R-:W4:Y:S01]  /*6ed0*/  LDSM.16.M88.4 R168, [R2+0x800] ;  /* 0x0008000002a8783b */ /* 0x000f220000000200 */
[----:B------:R-:W-:Y:S03]  /*6ee0*/  IADD3 R185, R87, 0x800, RZ ;  /* 0x0000080057b97810 */ /* 0x000fe60007ffe0ff */
[----:B------:R-:W1:Y:S04]  /*6ef0*/  LDSM.16.M88.4 R172, [R2+0x1000] ;  /* 0x0010000002ac783b */ /* 0x000e680000000200 */
[----:B------:R-:W1:Y:S04]  /*6f00*/  LDSM.16.M88.4 R176, [R2+0x1800] ;  /* 0x0018000002b0783b */ /* 0x000e680000000200 */
[----:B------:R5:W1:Y:S04]  /*6f10*/  LDSM.16.M88.4 R180, [R2+0x2000] ;  /* 0x0020000002b4783b */ /* 0x000a680000000200 */
[----:B------:R1:W1:Y:S04]  /*6f20*/  LDSM.16.M88.4 R80, [R194] ;  /* 0x00000000c250783b */ /* 0x0002680000000200 */
[----:B------:R1:W1:Y:S04]  /*6f30*/  LDSM.16.M88.4 R76, [R194+0x2000] ;  /* 0x00200000c24c783b */ /* 0x0002680000000200 */
[----:B------:R1:W1:Y:S04]  /*6f40*/  LDSM.16.M88.4 R16, [R184] ;  /* 0x00000000b810783b */ /* 0x0002680000000200 */
[----:B------:R1:W1:Y:S04]  /*6f50*/  LDSM.16.M88.4 R32, [R184+0x800] ;  /* 0x00080000b820783b */ /* 0x0002680000000200 */
[----:B------:R1:W1:Y:S01]  /*6f60*/  LDSM.16.M88.4 R48, [R184+0x1000] ;  /* 0x00100000b830783b */ /* 0x0002620000000200 */
[----:B-----5:R-:W-:Y:S03]  /*6f70*/  IMAD.MOV.U32 R2, RZ, RZ, R4 ;  /* 0x000000ffff027224 */ /* 0x020fe600078e0004 */
[----:B------:R1:W1:Y:S01]  /*6f80*/  LDSM.16.M88.4 R64, [R184+0x1800] ;  /* 0x00180000b840783b */ /* 0x0002620000000200 */
[----:B------:R-:W-:Y:S02]  /*6f90*/  IMAD R4, R5, c[0x0][0x218], RZ ;  /* 0x0000860005047a24 */ /* 0x000fe400078e02ff */
[C---:B------:R-:W-:Y:S01]  /*6fa0*/  IMAD.WIDE.U32 R2, R201.reuse, c[0x0][0x218], R2 ;  /* 0x00008600c9027a25 */ /* 0x040fe200078e0002 */
[----:B------:R1:W1:Y:S03]  /*6fb0*/  LDSM.16.M88.4 R152, [R184+0x2000] ;  /* 0x00200000b898783b */ /* 0x0002660000000200 */
[----:B------:R-:W-:Y:S01]  /*6fc0*/  IMAD R4, R201, c[0x0][0x21c], R4 ;  /* 0x00008700c9047a24 */ /* 0x000fe200078e0204 */
[----:B------:R1:W1:Y:S04]  /*6fd0*/  LDSM.16.M88.4 R156, [R197] ;  /* 0x00000000c59c783b */ /* 0x0002680000000200 */
[----:B------:R1:W1:Y:S01]  /*6fe0*/  LDSM.16.M88.4 R164, [R197+0x2000] ;  /* 0x00200000c5a4783b */ /* 0x0002620000000200 */
[----:B--2---:R-:W-:Y:S04]  /*6ff0*/  IADD3 R2, P1, R8, R2, RZ ;  /* 0x0000000208027210 */ /* 0x004fe80007f3e0ff */
[----:B---3--:R-:W-:Y:S02]  /*7000*/  IADD3.X R3, R6, R3, R4, P1, !PT ;  /* 0x0000000306037210 */ /* 0x008fe40000ffe404 */
[----:B------:R-:W-:Y:S02]  /*7010*/  SHF.R.S32.HI R6, RZ, 0x1f, R231 ;  /* 0x0000001fff067819 */ /* 0x000fe400000114e7 */
[C---:B------:R-:W-:Y:S02]  /*7020*/  LEA R40, P1, R2.reuse, c[0x0][0x1f8], 0x1 ;  /* 0x00007e0002287a11 */ /* 0x040fe400078208ff */
[----:B------:R-:W-:Y:S02]  /*7030*/  SHF.L.U64.HI R68, R231, 0x1, R6 ;  /* 0x00000001e7447819 */ /* 0x000fe40000010206 */
[----:B------:R-:W-:Y:S01]  /*7040*/  LEA.HI.X R56, R2, c[0x0][0x1fc], R3, 0x1, P1 ;  /* 0x00007f0002387a11 */ /* 0x000fe200008f0c03 */
[----:B------:R-:W-:-:S06]  /*7050*/  BRA.DIV ~URZ, `(.L_x_82) ;  /* 0x000094327f007947 */ /* 0x000fcc000b800000 */
[----:B-1--4-:R1:W2:Y:S02]  /*7060*/  SHFL.IDX PT, R58, R56, RZ, 0x181f ;  /* 0x00181fff383a7589 */ /* 0x0122a400000e0000 */
.L_x_175:
[-C--:B------:R-:W-:Y:S01]  /*7070*/  HMMA.16816.F32.BF16 R4, R80, R16.reuse, RZ ;  /* 0x000000105004723c */ /* 0x080fe200000418ff */
[----:B------:R-:W3:Y:S01]  /*7080*/  SHFL.IDX PT, R2, R40, RZ, 0x181f ;  /* 0x00181fff28027589 */ /* 0x000ee200000e0000 */
[----:B------:R-:W-:Y:S01]  /*7090*/  BSSY B0, `(.L_x_83) ;  /* 0x000016d000007945 */ /* 0x000fe20003800000 */
[----:B------:R-:W-:Y:S04]  /*70a0*/  ISETP.GE.AND P1, PT, R231, c[0x0][0x1d4], PT ;  /* 0x00007500e7007a0c */ /* 0x000fe80003f26270 */
[----:B------:R-:W-:Y:S01]  /*70b0*/  SEL R198, RZ, 0x10, P1 ;  /* 0x00000010ffc67807 */ /* 0x000fe20000800000 */
[C---:B------:R-:W-:Y:S01]  /*70c0*/  HMMA.16816.F32.BF16 R8, R76.reuse, R16, RZ ;  /* 0x000000104c08723c */ /* 0x040fe200000418ff */
[----:B------:R-:W4:Y:S03]  /*70d0*/  SHFL.IDX PT, R3, R40, 0x1, 0x181f ;  /* 0x00381f0028037f89 */ /* 0x000f2600000e0000 */
[----:B------:R-:W-:Y:S04]  /*70e0*/  IADD3 R52, -R198, 0x10, RZ ;  /* 0x00000010c6347810 */ /* 0x000fe80007ffe1ff */
[-C--:B------:R-:W-:Y:S01]  /*70f0*/  HMMA.16816.F32.BF16 R12, R76, R18.reuse, RZ ;  /* 0x000000124c0c723c */ /* 0x080fe200000418ff */
[----:B------:R-:W5:Y:S03]  /*7100*/  SHFL.IDX PT, R57, R56, 0x1, 0x181f ;  /* 0x00381f0038397f89 */ /* 0x000f6600000e0000 */
[----:B------:R-:W-:Y:S04]  /*7110*/  LOP3.LUT R52, R52, 0xf, RZ, 0xc0, !PT ;  /* 0x0000000f34347812 */ /* 0x000fe800078ec0ff */
[C---:B------:R-:W-:Y:S01]  /*7120*/  HMMA.16816.F32.BF16 R16, R80.reuse, R18, RZ ;  /* 0x000000125010723c */ /* 0x040fe200000418ff */
[----:B------:R-:W1:Y:S07]  /*7130*/  SHFL.IDX PT, R53, R40, 0x2, 0x181f ;  /* 0x00581f0028357f89 */ /* 0x000e6e00000e0000 */
[-C--:B------:R-:W-:Y:S01]  /*7140*/  HMMA.16816.F32.BF16 R20, R80, R32.reuse, RZ ;  /* 0x000000205014723c */ /* 0x080fe200000418ff */
[----:B------:R-:W3:Y:S07]  /*7150*/  SHFL.IDX PT, R54, R40, 0x3, 0x181f ;  /* 0x00781f0028367f89 */ /* 0x000eee00000e0000 */
[C---:B------:R-:W-:Y:S01]  /*7160*/  HMMA.16816.F32.BF16 R24, R76.reuse, R32, RZ ;  /* 0x000000204c18723c */ /* 0x040fe200000418ff */
[----:B------:R1:W-:Y:S07]  /*7170*/  SHFL.IDX PT, R55, R40, 0x4, 0x181f ;  /* 0x00981f0028377f89 */ /* 0x0003ee00000e0000 */
[-C--:B------:R-:W-:Y:S01]  /*7180*/  HMMA.16816.F32.BF16 R28, R76, R34.reuse, RZ ;  /* 0x000000224c1c723c */ /* 0x080fe200000418ff */
[----:B------:R-:W3:Y:S07]  /*7190*/  SHFL.IDX PT, R61, R56, 0x2, 0x181f ;  /* 0x00581f00383d7f89 */ /* 0x000eee00000e0000 */
[C---:B------:R-:W-:Y:S01]  /*71a0*/  HMMA.16816.F32.BF16 R32, R80.reuse, R34, RZ ;  /* 0x000000225020723c */ /* 0x040fe200000418ff */
[----:B------:R-:W3:Y:S07]  /*71b0*/  SHFL.IDX PT, R71, R56, 0x3, 0x181f ;  /* 0x00781f0038477f89 */ /* 0x000eee00000e0000 */
[-C--:B------:R-:W-:Y:S01]  /*71c0*/  HMMA.16816.F32.BF16 R36, R80, R48.reuse, RZ ;  /* 0x000000305024723c */ /* 0x080fe200000418ff */
[----:B------:R-:W3:Y:S07]  /*71d0*/  SHFL.IDX PT, R69, R56, 0x4, 0x181f ;  /* 0x00981f0038457f89 */ /* 0x000eee00000e0000 */
[C---:B-1----:R-:W-:Y:S01]  /*71e0*/  HMMA.16816.F32.BF16 R40, R76.reuse, R48, RZ ;  /* 0x000000304c28723c */ /* 0x042fe200000418ff */
[----:B------:R-:W2:Y:S07]  /*71f0*/  LDL R232, [R1+0x10] ;  /* 0x0000100001e87983 */ /* 0x000eae0000100800 */
[-C--:B------:R-:W-:Y:S08]  /*7200*/  HMMA.16816.F32.BF16 R44, R76, R50.reuse, RZ ;  /* 0x000000324c2c723c */ /* 0x080ff000000418ff */
[C---:B------:R-:W-:Y:S04]  /*7210*/  HMMA.16816.F32.BF16 R48, R80.reuse, R50, RZ ;  /* 0x000000325030723c */ /* 0x040fe800000418ff */
[-C--:B---3--:R-:W-:Y:S02]  /*7220*/  IADD3 R2, P2, R2, R59.reuse, RZ ;  /* 0x0000003b02027210 */ /* 0x088fe40007f5e0ff */
[-C--:B----4-:R-:W-:Y:S02]  /*7230*/  IADD3 R62, P6, R3, R59.reuse, RZ ;  /* 0x0000003b033e7210 */ /* 0x090fe40007fde0ff */
[-C--:B--2---:R-:W-:Y:S04]  /*7240*/  IADD3.X R3, R58, R68.reuse, RZ, P2, !PT ;  /* 0x000000443a037210 */ /* 0x084fe800017fe4ff */
[-C--:B-----5:R-:W-:Y:S01]  /*7250*/  IADD3.X R63, R57, R68.reuse, RZ, P6, !PT ;  /* 0x00000044393f7210 */ /* 0x0a0fe200037fe4ff */
[----:B------:R1:W-:Y:S01]  /*7260*/  LDGSTS.E.BYPASS.LTC128B.128 [R204+0x100], [R2.64], !P1 ;  /* 0x0010000002cc7fae */ /* 0x0003e2000c901d46 */
[-C--:B------:R-:W-:Y:S02]  /*7270*/  IADD3 R60, P5, R53, R59.reuse, RZ ;  /* 0x0000003b353c7210 */ /* 0x080fe40007fbe0ff */
[----:B------:R-:W-:Y:S02]  /*7280*/  IADD3 R70, P4, R54, R59, RZ ;  /* 0x0000003b36467210 */ /* 0x000fe40007f9e0ff */
[-C--:B------:R-:W-:Y:S02]  /*7290*/  IADD3.X R61, R61, R68.reuse, RZ, P5, !PT ;  /* 0x000000443d3d7210 */ /* 0x080fe40002ffe4ff */
[----:B------:R-:W-:Y:S01]  /*72a0*/  IADD3 R72, P3, P2, R52, R55, R59 ;  /* 0x0000003734487210 */ /* 0x000fe20007a7e03b */
[----:B------:R2:W-:Y:S01]  /*72b0*/  LDGSTS.E.BYPASS.LTC128B.128 [R204+0x900], [R62.64], !P1 ;  /* 0x009000003ecc7fae */ /* 0x0005e2000c901d46 */
[----:B------:R-:W-:Y:S01]  /*72c0*/  IADD3.X R71, R71, R68, RZ, P4, !PT ;  /* 0x0000004447477210 */ /* 0x000fe200027fe4ff */
[-C--:B------:R-:W-:Y:S01]  /*72d0*/  HMMA.16816.F32.BF16 R52, R80, R64.reuse, RZ ;  /* 0x000000405034723c */ /* 0x080fe200000418ff */
[----:B------:R-:W-:Y:S02]  /*72e0*/  ISETP.NE.U32.AND P4, PT, R198, RZ, PT ;  /* 0x000000ffc600720c */ /* 0x000fe40003f85070 */
[----:B------:R-:W-:Y:S03]  /*72f0*/  IADD3.X R73, RZ, R69, R68, P3, P2 ;  /* 0x00000045ff497210 */ /* 0x000fe60001fe4444 */
[----:B------:R2:W-:Y:S02]  /*7300*/  LDGSTS.E.BYPASS.LTC128B.128 [R204+0x1100], [R60.64], !P1 ;  /* 0x011000003ccc7fae */ /* 0x0005e4000c901d46 */
[C---:B------:R-:W-:Y:S06]  /*7310*/  HMMA.16816.F32.BF16 R56, R76.reuse, R64, RZ ;  /* 0x000000404c38723c */ /* 0x040fec00000418ff */
[----:B------:R3:W-:Y:S08]  /*7320*/  LDGSTS.E.BYPASS.LTC128B.128 [R204+0x1900], [R70.64], !P1 ;  /* 0x0190000046cc7fae */ /* 0x0007f0000c901d46 */
[----:B------:R4:W-:Y:S08]  /*7330*/  LDGSTS.E.BYPASS.LTC128B.128.ZFILL [R204+0x2100], [R72.64], P4 ;  /* 0x0210000048cc7fae */ /* 0x0009f0000a141d46 */
[----:B------:R-:W0:Y:S01]  /*7340*/  LDGDEPBAR ;  /* 0x00000000000079af */ /* 0x000e220000000000 */
[-C--:B--2---:R-:W-:Y:S08]  /*7350*/  HMMA.16816.F32.BF16 R60, R76, R66.reuse, RZ ;  /* 0x000000424c3c723c */ /* 0x084ff000000418ff */
[C---:B------:R-:W-:Y:S08]  /*7360*/  HMMA.16816.F32.BF16 R64, R80.reuse, R66, RZ ;  /* 0x000000425040723c */ /* 0x040ff000000418ff */
[-C--:B---3--:R-:W-:Y:S08]  /*7370*/  HMMA.16816.F32.BF16 R68, R80, R152.reuse, RZ ;  /* 0x000000985044723c */ /* 0x088ff000000418ff */
[C---:B----4-:R-:W-:Y:S08]  /*7380*/  HMMA.16816.F32.BF16 R72, R76.reuse, R152, RZ ;  /* 0x000000984c48723c */ /* 0x050ff000000418ff */
[-C--:B------:R-:W-:Y:S08]  /*7390*/  HMMA.16816.F32.BF16 R76, R76, R154.reuse, RZ ;  /* 0x0000009a4c4c723c */ /* 0x080ff000000418ff */
[----:B------:R-:W-:Y:S01]  /*73a0*/  HMMA.16816.F32.BF16 R80, R80, R154, RZ ;  /* 0x0000009a5050723c */ /* 0x000fe200000418ff */
[----:B------:R-:W-:Y:S07]  /*73b0*/  LDSM.16.M88.4 R152, [R195] ;  /* 0x00000000c398783b */ /* 0x000fee0000000200 */
[-C--:B------:R-:W-:Y:S08]  /*73c0*/  HMMA.16816.F32.BF16 R4, R156, R160.reuse, R4 ;  /* 0x000000a09c04723c */ /* 0x080ff00000041804 */
[C---:B------:R-:W-:Y:S08]  /*73d0*/  HMMA.16816.F32.BF16 R8, R164.reuse, R160, R8 ;  /* 0x000000a0a408723c */ /* 0x040ff00000041808 */
[-C--:B------:R-:W-:Y:S08]  /*73e0*/  HMMA.16816.F32.BF16 R12, R164, R162.reuse, R12 ;  /* 0x000000a2a40c723c */ /* 0x080ff0000004180c */
[C---:B------:R-:W-:Y:S01]  /*73f0*/  HMMA.16816.F32.BF16 R16, R156.reuse, R162, R16 ;  /* 0x000000a29c10723c */ /* 0x040fe20000041810 */
[----:B------:R-:W2:Y:S07]  /*7400*/  LDSM.16.M88.4 R160, [R87] ;  /* 0x0000000057a0783b */ /* 0x000eae0000000200 */
        /* <DEDUP_REMOVED lines=9> */
[----:B------:R-:W4:Y:S07]  /*74a0*/  LDSM.16.M88.4 R172, [R185] ;  /* 0x00000000b9ac783b */ /* 0x000f2e0000000200 */
[-C--:B------:R-:W-:Y:S08]  /*74b0*/  HMMA.16816.F32.BF16 R52, R156, R176.reuse, R52 ;  /* 0x000000b09c34723c */ /* 0x080ff00000041834 */
[C---:B------:R-:W-:Y:S08]  /*74c0*/  HMMA.16816.F32.BF16 R56, R164.reuse, R176, R56 ;  /* 0x000000b0a438723c */ /* 0x040ff00000041838 */
[-C--:B------:R-:W-:Y:S08]  /*74d0*/  HMMA.16816.F32.BF16 R60, R164, R178.reuse, R60 ;  /* 0x000000b2a43c723c */ /* 0x080ff0000004183c */
[C---:B------:R-:W-:Y:S01]  /*74e0*/  HMMA.16816.F32.BF16 R64, R156.reuse, R178, R64 ;  /* 0x000000b29c40723c */ /* 0x040fe20000041840 */
[----:B------:R-:W-:Y:S07]  /*74f0*/  LDSM.16.M88.4 R176, [R188] ;  /* 0x00000000bcb0783b */ /* 0x000fee0000000200 */
[-C--:B------:R-:W-:Y:S08]  /*7500*/  HMMA.16816.F32.BF16 R68, R156, R180.reuse, R68 ;  /* 0x000000b49c44723c */ /* 0x080ff00000041844 */
[C---:B------:R-:W-:Y:S08]  /*7510*/  HMMA.16816.F32.BF16 R72, R164.reuse, R180, R72 ;  /* 0x000000b4a448723c */ /* 0x040ff00000041848 */
[-C--:B------:R-:W-:Y:S01]  /*7520*/  HMMA.16816.F32.BF16 R76, R164, R182.reuse, R76 ;  /* 0x000000b6a44c723c */ /* 0x080fe2000004184c */
[----:B------:R-:W-:Y:S07]  /*7530*/  LDSM.16.M88.4 R164, [R187] ;  /* 0x00000000bba4783b */ /* 0x000fee0000000200 */
[----:B------:R-:W-:Y:S01]  /*7540*/  HMMA.16816.F32.BF16 R80, R156, R182, R80 ;  /* 0x000000b69c50723c */ /* 0x000fe20000041850 */
[----:B------:R-:W5:Y:S07]  /*7550*/  LDSM.16.M88.4 R156, [R186] ;  /* 0x00000000ba9c783b */ /* 0x000f6e0000000200 */
[-C--:B--2---:R-:W-:Y:S01]  /*7560*/  HMMA.16816.F32.BF16 R4, R152, R160.reuse, R4 ;  /* 0x000000a09804723c */ /* 0x084fe20000041804 */
[----:B------:R-:W-:Y:S07]  /*7570*/  LDSM.16.M88.4 R180, [R189] ;  /* 0x00000000bdb4783b */ /* 0x000fee0000000200 */
[C---:B---3--:R-:W-:Y:S08]  /*7580*/  HMMA.16816.F32.BF16 R8, R168.reuse, R160, R8 ;  /* 0x000000a0a808723c */ /* 0x048ff00000041808 */
[-C--:B------:R-:W-:Y:S03]  /*7590*/  HMMA.16816.F32.BF16 R12, R168, R162.reuse, R12 ;  /* 0x000000a2a80c723c */ /* 0x080fe6000004180c */
[----:B------:R-:W-:Y:S05]  /*75a0*/  ISETP.GT.AND P1, PT, R230, R232, PT ;  /* 0x000000e8e600720c */ /* 0x000fea0003f24270 */
[C---:B------:R-:W-:Y:S01]  /*75b0*/  HMMA.16816.F32.BF16 R16, R152.reuse, R162, R16 ;  /* 0x000000a29810723c */ /* 0x040fe20000041810 */
[----:B------:R-:W2:Y:S07]  /*75c0*/  LDSM.16.M88.4 R160, [R196] ;  /* 0x00000000c4a0783b */ /* 0x000eae0000000200 */
[-C--:B----4-:R-:W-:Y:S08]  /*75d0*/  HMMA.16816.F32.BF16 R20, R152, R172.reuse, R20 ;  /* 0x000000ac9814723c */ /* 0x090ff00000041814 */
[C---:B------:R-:W-:Y:S08]  /*75e0*/  HMMA.16816.F32.BF16 R24, R168.reuse, R172, R24 ;  /* 0x000000aca818723c */ /* 0x040ff00000041818 */
[-C--:B------:R-:W-:Y:S08]  /*75f0*/  HMMA.16816.F32.BF16 R28, R168, R174.reuse, R28 ;  /* 0x000000aea81c723c */ /* 0x080ff0000004181c */
[C---:B------:R-:W-:Y:S01]  /*7600*/  HMMA.16816.F32.BF16 R32, R152.reuse, R174, R32 ;  /* 0x000000ae9820723c */ /* 0x040fe20000041820 */
[----:B------:R-:W3:Y:S07]  /*7610*/  LDSM.16.M88.4 R172, [R196+0x2000] ;  /* 0x00200000c4ac783b */ /* 0x000eee0000000200 */
        /* <DEDUP_REMOVED lines=12> */
[-C--:B--2---:R-:W-:Y:S08]  /*76e0*/  HMMA.16816.F32.BF16 R4, R160, R180.reuse, R4 ;  /* 0x000000b4a004723c */ /* 0x084ff00000041804 */
[C---:B---3--:R-:W-:Y:S08]  /*76f0*/  HMMA.16816.F32.BF16 R8, R172.reuse, R180, R8 ;  /* 0x000000b4ac08723c */ /* 0x048ff00000041808 */
[-C--:B------:R-:W-:Y:S08]  /*7700*/  HMMA.16816.F32.BF16 R12, R172, R182.reuse, R12 ;  /* 0x000000b6ac0c723c */ /* 0x080ff0000004180c */
[----:B-1----:R-:W-:Y:S01]  /*7710*/  FMUL.FTZ R2, R4, c[0x0][0x320] ;  /* 0x0000c80004027a20 */ /* 0x002fe20000410000 */
[C---:B------:R-:W-:Y:S03]  /*7720*/  HMMA.16816.F32.BF16 R16, R160.reuse, R182, R16 ;  /* 0x000000b6a010723c */ /* 0x040fe60000041810 */
[----:B------:R1:W2:Y:S04]  /*7730*/  MUFU.TANH R155, R2 ;  /* 0x00000002009b7308 */ /* 0x0002a80000002400 */
[----:B------:R-:W-:Y:S02]  /*7740*/  FMUL.FTZ R10, R10, c[0x0][0x320] ;  /* 0x0000c8000a0a7a20 */ /* 0x000fe40000410000 */
[----:B------:R-:W-:Y:S04]  /*7750*/  FMUL.FTZ R3, R11, c[0x0][0x320] ;  /* 0x0000c8000b037a20 */ /* 0x000fe80000410000 */
[----:B------:R-:W3:Y:S10]  /*7760*/  MUFU.TANH R176, R10 ;  /* 0x0000000a00b07308 */ /* 0x000ef40000002400 */
[----:B------:R-:W4:Y:S01]  /*7770*/  MUFU.TANH R181, R3 ;  /* 0x0000000300b57308 */ /* 0x000f220000002400 */
[----:B-1----:R-:W-:Y:S09]  /*7780*/  FMUL.FTZ R2, R5, c[0x0][0x320] ;  /* 0x0000c80005027a20 */ /* 0x002ff20000410000 */
[----:B------:R1:W1:Y:S02]  /*7790*/  MUFU.TANH R170, R2 ;  /* 0x0000000200aa7308 */ /* 0x0002640000002400 */
[----:B-1----:R-:W-:Y:S08]  /*77a0*/  FMUL.FTZ R2, R6, c[0x0][0x320] ;  /* 0x0000c80006027a20 */ /* 0x002ff00000410000 */
[----:B------:R1:W1:Y:S02]  /*77b0*/  MUFU.TANH R164, R2 ;  /* 0x0000000200a47308 */ /* 0x0002640000002400 */
[----:B-1----:R-:W-:Y:S02]  /*77c0*/  FMUL.FTZ R2, R7, c[0x0][0x320] ;  /* 0x0000c80007027a20 */ /* 0x002fe40000410000 */
[----:B------:R-:W1:Y:S06]  /*77d0*/  LDSM.16.M88.4 R4, [R189+0x800] ;  /* 0x00080000bd04783b */ /* 0x000e6c0000000200 */
[----:B------:R5:W1:Y:S02]  /*77e0*/  MUFU.TANH R169, R2 ;  /* 0x0000000200a97308 */ /* 0x000a640000002400 */
[----:B-----5:R-:W-:Y:S08]  /*77f0*/  FMUL.FTZ R2, R8, c[0x0][0x320] ;  /* 0x0000c80008027a20 */ /* 0x020ff00000410000 */
[----:B------:R5:W2:Y:S01]  /*7800*/  MUFU.TANH R168, R2 ;  /* 0x0000000200a87308 */ /* 0x000aa20000002400 */
[-C--:B-1----:R-:W-:Y:S08]  /*7810*/  HMMA.16816.F32.BF16 R20, R160, R4.reuse, R20 ;  /* 0x00000004a014723c */ /* 0x082ff00000041814 */
[C---:B------:R-:W-:Y:S04]  /*7820*/  HMMA.16816.F32.BF16 R24, R172.reuse, R4, R24 ;  /* 0x00000004ac18723c */ /* 0x040fe80000041818 */
[----:B-----5:R-:W-:Y:S02]  /*7830*/  FMUL.FTZ R2, R9, c[0x0][0x320] ;  /* 0x0000c80009027a20 */ /* 0x020fe40000410000 */
[----:B------:R-:W1:Y:S02]  /*7840*/  LDSM.16.M88.4 R8, [R189+0x1000] ;  /* 0x00100000bd08783b */ /* 0x000e640000000200 */
[-C--:B------:R-:W-:Y:S01]  /*7850*/  HMMA.16816.F32.BF16 R28, R172, R6.reuse, R28 ;  /* 0x00000006ac1c723c */ /* 0x080fe2000004181c */
[----:B------:R5:W1:Y:S07]  /*7860*/  MUFU.TANH R171, R2 ;  /* 0x0000000200ab7308 */ /* 0x000a6e0000002400 */
[C---:B------:R-:W-:Y:S08]  /*7870*/  HMMA.16816.F32.BF16 R32, R160.reuse, R6, R32 ;  /* 0x00000006a020723c */ /* 0x040ff00000041820 */
[----:B------:R-:W-:Y:S04]  /*7880*/  FMUL.FTZ R4, R26, c[0x0][0x320] ;  /* 0x0000c8001a047a20 */ /* 0x000fe80000410000 */
[----:B------:R-:W-:Y:S01]  /*7890*/  FMUL.FTZ R3, R27, c[0x0][0x320] ;  /* 0x0000c8001b037a20 */ /* 0x000fe20000410000 */
[----:B------:R2:W2:Y:S01]  /*78a0*/  MUFU.TANH R216, R4 ;  /* 0x0000000400d87308 */ /* 0x0004a20000002400 */
[----:B-----5:R-:W-:Y:S09]  /*78b0*/  FMUL.FTZ R2, R12, c[0x0][0x320] ;  /* 0x0000c8000c027a20 */ /* 0x020ff20000410000 */
[----:B------:R5:W3:Y:S10]  /*78c0*/  MUFU.TANH R167, R2 ;  /* 0x0000000200a77308 */ /* 0x000af40000002400 */
[----:B------:R3:W3:Y:S01]  /*78d0*/  MUFU.TANH R218, R3 ;  /* 0x0000000300da7308 */ /* 0x0006e20000002400 */
[-C--:B-1----:R-:W-:Y:S01]  /*78e0*/  HMMA.16816.F32.BF16 R36, R160, R8.reuse, R36 ;  /* 0x00000008a024723c */ /* 0x082fe20000041824 */
[----:B--2---:R-:W1:Y:S07]  /*78f0*/  LDSM.16.M88.4 R4, [R189+0x1800] ;  /* 0x00180000bd04783b */ /* 0x004e6e0000000200 */
[C---:B------:R-:W-:Y:S04]  /*7900*/  HMMA.16816.F32.BF16 R40, R172.reuse, R8, R40 ;  /* 0x00000008ac28723c */ /* 0x040fe80000041828 */
[----:B-----5:R-:W-:Y:S04]  /*7910*/  FMUL.FTZ R2, R13, c[0x0][0x320] ;  /* 0x0000c8000d027a20 */ /* 0x020fe80000410000 */
[-C--:B------:R-:W-:Y:S01]  /*7920*/  HMMA.16816.F32.BF16 R44, R172, R10.reuse, R44 ;  /* 0x0000000aac2c723c */ /* 0x080fe2000004182c */
[----:B------:R2:W1:Y:S07]  /*7930*/  MUFU.TANH R165, R2 ;  /* 0x0000000200a57308 */ /* 0x00046e0000002400 */
[C---:B------:R-:W-:Y:S08]  /*7940*/  HMMA.16816.F32.BF16 R48, R160.reuse, R10, R48 ;  /* 0x0000000aa030723c */ /* 0x040ff00000041830 */
[----:B------:R-:W-:Y:S04]  /*7950*/  FMUL.FTZ R8, R42, c[0x0][0x320] ;  /* 0x0000c8002a087a20 */ /* 0x000fe80000410000 */
[----:B------:R5:W4:Y:S01]  /*7960*/  MUFU.TANH R226, R8 ;  /* 0x0000000800e27308 */ /* 0x000b220000002400 */
[----:B---3--:R-:W-:Y:S02]  /*7970*/  FMUL.FTZ R3, R43, c[0x0][0x320] ;  /* 0x0000c8002b037a20 */ /* 0x008fe40000410000 */
[----:B--2---:R-:W-:Y:S01]  /*7980*/  FMUL.FTZ R2, R14, c[0x0][0x320] ;  /* 0x0000c8000e027a20 */ /* 0x004fe20000410000 */
[-C--:B-1----:R-:W-:Y:S06]  /*7990*/  HMMA.16816.F32.BF16 R52, R160, R4.reuse, R52 ;  /* 0x00000004a034723c */ /* 0x082fec0000041834 */
[----:B------:R1:W2:Y:S02]  /*79a0*/  MUFU.TANH R178, R2 ;  /* 0x0000000200b27308 */ /* 0x0002a40000002400 */
[C---:B------:R-:W-:Y:S08]  /*79b0*/  HMMA.16816.F32.BF16 R56, R172.reuse, R4, R56 ;  /* 0x00000004ac38723c */ /* 0x040ff00000041838 */
[----:B------:R3:W2:Y:S01]  /*79c0*/  MUFU.TANH R228, R3 ;  /* 0x0000000300e47308 */ /* 0x0006a20000002400 */
[-C--:B------:R-:W-:Y:S01]  /*79d0*/  HMMA.16816.F32.BF16 R60, R172, R6.reuse, R60 ;  /* 0x00000006ac3c723c */ /* 0x080fe2000004183c */
[----:B-----5:R-:W5:Y:S01]  /*79e0*/  LDSM.16.M88.4 R8, [R189+0x2000] ;  /* 0x00200000bd08783b */ /* 0x020f620000000200 */
[----:B------:R-:W-:Y:S06]  /*79f0*/  DEPBAR.LE SB0, 0x0 ;  /* 0x000080000000791a */ /* 0x000fec0000000000 */
[C---:B------:R-:W-:Y:S01]  /*7a00*/  HMMA.16816.F32.BF16 R64, R160.reuse, R6, R64 ;  /* 0x00000006a040723c */ /* 0x040fe20000041840 */
[----:B------:R-:W-:Y:S04]  /*7a10*/  BAR.SYNC.DEFER_BLOCKING 0x0 ;  /* 0x0000000000007b1d */ /* 0x000fe80000010000 */
[----:B-1----:R-:W-:Y:S02]  /*7a20*/  FMUL.FTZ R2, R15, c[0x0][0x320] ;  /* 0x0000c8000f027a20 */ /* 0x002fe40000410000 */
[----:B------:R-:W-:Y:S02]  /*7a30*/  FMUL.FTZ R4, R58, c[0x0][0x320] ;  /* 0x0000c8003a047a20 */ /* 0x000fe40000410000 */
[----:B------:R1:W1:Y:S03]  /*7a40*/  MUFU.TANH R177, R2 ;  /* 0x0000000200b17308 */ /* 0x0002660000002400 */
[----:B---3--:R-:W-:Y:S07]  /*7a50*/  FMUL.FTZ R3, R59, c[0x0][0x320] ;  /* 0x0000c8003b037a20 */ /* 0x008fee0000410000 */
[----:B------:R-:W3:Y:S10]  /*7a60*/  MUFU.TANH R225, R4 ;  /* 0x0000000400e17308 */ /* 0x000ef40000002400 */
[----:B------:R-:W2:Y:S01]  /*7a70*/  MUFU.TANH R224, R3 ;  /* 0x0000000300e07308 */ /* 0x000ea20000002400 */
[----:B-1----:R-:W-:Y:S01]  /*7a80*/  FMUL.FTZ R2, R16, c[0x0][0x320] ;  /* 0x0000c80010027a20 */ /* 0x002fe20000410000 */
[-C--:B-----5:R-:W-:Y:S08]  /*7a90*/  HMMA.16816.F32.BF16 R68, R160, R8.reuse, R68 ;  /* 0x00000008a044723c */ /* 0x0a0ff00000041844 */
[----:B------:R1:W1:Y:S01]  /*7aa0*/  MUFU.TANH R159, R2 ;  /* 0x00000002009f7308 */ /* 0x0002620000002400 */
[C---:B------:R-:W-:Y:S08]  /*7ab0*/  HMMA.16816.F32.BF16 R72, R172.reuse, R8, R72 ;  /* 0x00000008ac48723c */ /* 0x040ff00000041848 */
[-C--:B------:R-:W-:Y:S08]  /*7ac0*/  HMMA.16816.F32.BF16 R76, R172, R10.reuse, R76 ;  /* 0x0000000aac4c723c */ /* 0x080ff0000004184c */
[----:B------:R-:W-:Y:S04]  /*7ad0*/  HMMA.16816.F32.BF16 R80, R160, R10, R80 ;  /* 0x0000000aa050723c */ /* 0x000fe80000041850 */
[----:B-1----:R-:W-:Y:S04]  /*7ae0*/  FMUL.FTZ R2, R17, c[0x0][0x320] ;  /* 0x0000c80011027a20 */ /* 0x002fe80000410000 */
[----:B------:R1:W1:Y:S04]  /*7af0*/  MUFU.TANH R158, R2 ;  /* 0x00000002009e7308 */ /* 0x0002680000002400 */
[----:B-1----:R-:W-:Y:S06]  /*7b00*/  FMUL.FTZ R2, R18, c[0x0][0x320] ;  /* 0x0000c80012027a20 */ /* 0x002fec0000410000 */
[----:B------:R1:W1:Y:S02]  /*7b10*/  MUFU.TANH R157, R2 ;  /* 0x00000002009d7308 */ /* 0x0002640000002400 */
[----:B-1----:R-:W-:Y:S08]  /*7b20*/  FMUL.FTZ R2, R19, c[0x0][0x320] ;  /* 0x0000c80013027a20 */ /* 0x002ff00000410000 */
        /* <DEDUP_REMOVED lines=116> */
[----:B------:R1:W1:Y:S01]  /*8270*/  MUFU.TANH R162, R2 ;  /* 0x0000000200a27308 */ /* 0x0002620000002400 */
[----:B------:R-:W-:-:S05]  /*8280*/  @!P1 BRA `(.L_x_84) ;  /* 0x000004d000009947 */ /* 0x000fca0003800000 */
[----:B-1234-:R-:W-:Y:S01]  /*8290*/  IMAD.MOV.U32 R2, RZ, RZ, 0x1 ;  /* 0x00000001ff027424 */ /* 0x01efe200078e00ff */
[----:B------:R-:W-:Y:S01]  /*82a0*/  SHF.R.S32.HI R7, RZ, 0x1f, R231 ;  /* 0x0000001fff077819 */ /* 0x000fe200000114e7 */
[----:B------:R-:W-:Y:S01]  /*82b0*/  IMAD.MOV.U32 R201, RZ, RZ, RZ ;  /* 0x000000ffffc97224 */ /* 0x000fe200078e00ff */
[----:B------:R-:W2:Y:S01]  /*82c0*/  LDL R238, [R1+0x14] ;  /* 0x0000140001ee7983 */ /* 0x000ea20000100800 */
[----:B------:R-:W-:Y:S01]  /*82d0*/  IMAD.SHL.U32 R17, R231, 0x2, RZ ;  /* 0x00000002e7117824 */ /* 0x000fe200078e00ff */
[----:B------:R-:W-:Y:S02]  /*82e0*/  ISETP.NE.AND P1, PT, R2, c[0x0][0x2b8], PT ;  /* 0x0000ae0002007a0c */ /* 0x000fe40003f25270 */
[----:B------:R-:W3:Y:S04]  /*82f0*/  LDL.64 R236, [R1+0x20] ;  /* 0x0000200001ec7983 */ /* 0x000ee80000100a00 */
[----:B------:R-:W4:Y:S04]  /*8300*/  LDL R234, [R1+0x34] ;  /* 0x0000340001ea7983 */ /* 0x000f280000100800 */
[----:B------:R-:W1:Y:S04]  /*8310*/  S2R R239, SR_TID.X ;  /* 0x0000000000ef7919 */ /* 0x000e680000002100 */
[----:B------:R-:W5:Y:S04]  /*8320*/  LDL.64 R232, [R1+0x18] ;  /* 0x0000180001e87983 */ /* 0x000f680000100a00 */
[----:B------:R-:W4:Y:S01]  /*8330*/  LDL R8, [R1+0x30] ;  /* 0x0000300001087983 */ /* 0x000f220000100800 */
[----:B-1----:R-:W-:Y:S04]  /*8340*/  SHF.R.S32.HI R235, RZ, 0x1f, R239 ;  /* 0x0000001fffeb7819 */ /* 0x002fe800000114ef */
[----:B------:R-:W-:Y:S04]  /*8350*/  LEA.HI R235, R235, R239, RZ, 0x3 ;  /* 0x000000efebeb7211 */ /* 0x000fe800078f18ff */
[----:B------:R-:W-:Y:S05]  /*8360*/  SHF.R.S32.HI R235, RZ, 0x3, R235 ;  /* 0x00000003ffeb7819 */ /* 0x000fea00000114eb */
[----:B------:R-:W-:Y:S02]  /*8370*/  IMAD R2, R244, 0x10, R235 ;  /* 0x00000010f4027824 */ /* 0x000fe400078e02eb */
[----:B--2---:R-:W-:Y:S05]  /*8380*/  IMAD R3, R230, 0x50, R238 ;  /* 0x00000050e6037824 */ /* 0x004fea00078e02ee */
[----:B------:R-:W-:Y:S05]  /*8390*/  IADD3 R3, R3, -0x50, R2 ;  /* 0xffffffb003037810 */ /* 0x000fea0007ffe002 */
[----:B------:R-:W-:Y:S04]  /*83a0*/  @P1 IMAD.HI.U32 R4, R3, c[0x0][0x2bc], RZ ;  /* 0x0000af0003041a27 */ /* 0x000fe800078e00ff */
[--C-:B------:R-:W-:Y:S01]  /*83b0*/  IMAD.MOV.U32 R2, RZ, RZ, R3.reuse ;  /* 0x000000ffff027224 */ /* 0x100fe200078e0003 */
[----:B------:R-:W-:Y:S04]  /*83c0*/  @P1 SHF.R.U32.HI R2, RZ, c[0x0][0x2c0], R4 ;  /* 0x0000b000ff021a19 */ /* 0x000fe80000011604 */
[C---:B---3--:R-:W-:Y:S04]  /*83d0*/  @!P0 IADD3 R5, P1, R2.reuse, R236, RZ ;  /* 0x000000ec02058210 */ /* 0x048fe80007f3e0ff */
[----:B----4-:R-:W-:Y:S01]  /*83e0*/  @!P0 LEA.HI.X.SX32 R6, R2, R234, 0x1, P1 ;  /* 0x000000ea02068211 */ /* 0x010fe200008f0eff */
[----:B------:R-:W-:Y:S01]  /*83f0*/  IMAD.MOV R2, RZ, RZ, -R2 ;  /* 0x000000ffff027224 */ /* 0x000fe200078e0a02 */
[C---:B------:R-:W-:Y:S03]  /*8400*/  @!P0 LEA R4, P1, R5.reuse, c[0x0][0x2a0], 0x2 ;  /* 0x0000a80005048a11 */ /* 0x040fe600078210ff */
[----:B------:R-:W-:Y:S01]  /*8410*/  IMAD R220, R2, c[0x0][0x2b8], R3 ;  /* 0x0000ae0002dc7a24 */ /* 0x000fe200078e0203 */
[----:B------:R-:W-:Y:S02]  /*8420*/  @!P0 LEA.HI.X R5, R5, c[0x0][0x2a4], R6, 0x2, P1 ;  /* 0x0000a90005058a11 */ /* 0x000fe400008f1406 */
[----:B------:R-:W-:Y:S02]  /*8430*/  SHF.L.U64.HI R6, R231, 0x1, R7 ;  /* 0x00000001e7067819 */ /* 0x000fe40000010207 */
[----:B------:R-:W-:Y:S01]  /*8440*/  SHF.R.S32.HI R2, RZ, 0x1f, R220 ;  /* 0x0000001fff027819 */ /* 0x000fe200000114dc */
[----:B------:R1:W2:Y:S04]  /*8450*/  @!P0 LDG.E R201, [R4.64] ;  /* 0x0000000604c98981 */ /* 0x0002a8000c1e1900 */
[----:B-1----:R-:W-:Y:S02]  /*8460*/  IMAD R4, R2, c[0x0][0x1e0], RZ ;  /* 0x0000780002047a24 */ /* 0x002fe400078e02ff */
[C---:B------:R-:W-:Y:S04]  /*8470*/  IMAD.WIDE.U32 R2, R220.reuse, c[0x0][0x1e0], RZ ;  /* 0x00007800dc027a25 */ /* 0x040fe800078e00ff */
[----:B------:R-:W-:Y:S04]  /*8480*/  IMAD R4, R220, c[0x0][0x1e4], R4 ;  /* 0x00007900dc047a24 */ /* 0x000fe800078e0204 */
[----:B------:R-:W-:Y:S01]  /*8490*/  IMAD.IADD R3, R3, 0x1, R4 ;  /* 0x0000000103037824 */ /* 0x000fe200078e0204 */
[----:B--2---:R-:W-:Y:S03]  /*84a0*/  SHF.R.S32.HI R4, RZ, 0x1f, R201 ;  /* 0x0000001fff047819 */ /* 0x004fe600000114c9 */
[C---:B------:R-:W-:Y:S04]  /*84b0*/  IMAD.WIDE.U32 R2, R201.reuse, c[0x0][0x1f0], R2 ;  /* 0x00007c00c9027a25 */ /* 0x040fe800078e0002 */
[----:B------:R-:W-:Y:S01]  /*84c0*/  IMAD R4, R4, c[0x0][0x1f0], RZ ;  /* 0x00007c0004047a24 */ /* 0x000fe200078e02ff */
[----:B-----5:R-:W-:Y:S03]  /*84d0*/  IADD3 R2, P2, R232, R2, RZ ;  /* 0x00000002e8027210 */ /* 0x020fe60007f5e0ff */
[----:B------:R-:W-:Y:S01]  /*84e0*/  IMAD R5, R201, c[0x0][0x1f4], R4 ;  /* 0x00007d00c9057a24 */ /* 0x000fe200078e0204 */
[----:B------:R-:W-:Y:S04]  /*84f0*/  LEA R4, P1, R2, c[0x0][0x1c8], 0x1 ;  /* 0x0000720002047a11 */ /* 0x000fe800078208ff */
[----:B------:R-:W-:Y:S04]  /*8500*/  IADD3.X R3, R8, R3, R5, P2, !PT ;  /* 0x0000000308037210 */ /* 0x000fe800017fe405 */
[----:B------:R-:W-:Y:S01]  /*8510*/  LEA.HI.X R5, R2, c[0x0][0x1cc], R3, 0x1, P1 ;  /* 0x0000730002057a11 */ /* 0x000fe200008f0c03 */
[----:B------:R-:W-:-:S05]  /*8520*/  BRA.DIV ~URZ, `(.L_x_85) ;  /* 0x00007fb27f007947 */ /* 0x000fca000b800000 */
[----:B------:R1:W2:Y:S02]  /*8530*/  SHFL.IDX PT, R9, R5, RZ, 0x181f ;  /* 0x00181fff05097589 */ /* 0x0002a400000e0000 */
.L_x_176:
[----:B------:R-:W-:-:S05]  /*8540*/  BRA.DIV ~URZ, `(.L_x_86) ;  /* 0x000080027f007947 */ /* 0x000fca000b800000 */
[----:B------:R-:W3:Y:S01]  /*8550*/  SHFL.IDX PT, R3, R4, RZ, 0x181f ;  /* 0x00181fff04037589 */ /* 0x000ee200000e0000 */
[C---:B------:R-:W-:Y:S02]  /*8560*/  ISETP.NE.U32.AND P1, PT, R198.reuse, RZ, PT ;  /* 0x000000ffc600720c */ /* 0x040fe40003f25070 */
[----:B------:R-:W-:Y:S01]  /*8570*/  IADD3 R2, -R198, 0x10, RZ ;  /* 0x00000010c6027810 */ /* 0x000fe20007ffe1ff */
[----:B------:R-:W4:Y:S03]  /*8580*/  SHFL.IDX PT, R7, R4, 0x1, 0x181f ;  /* 0x00381f0004077f89 */ /* 0x000f2600000e0000 */
[----:B------:R-:W-:Y:S01]  /*8590*/  LOP3.LUT R2, R2, 0xf, RZ, 0xc0, !PT ;  /* 0x0000000f02027812 */ /* 0x000fe200078ec0ff */
[----:B------:R-:W5:Y:S04]  /*85a0*/  SHFL.IDX PT, R8, R4, 0x2, 0x181f ;  /* 0x00581f0004087f89 */ /* 0x000f6800000e0000 */
[----:B------:R-:W1:Y:S04]  /*85b0*/  SHFL.IDX PT, R11, R5, 0x1, 0x181f ;  /* 0x00381f00050b7f89 */ /* 0x000e6800000e0000 */
[----:B------:R-:W2:Y:S04]  /*85c0*/  SHFL.IDX PT, R14, R4, 0x3, 0x181f ;  /* 0x00781f00040e7f89 */ /* 0x000ea800000e0000 */
[----:B------:R-:W2:Y:S04]  /*85d0*/  SHFL.IDX PT, R16, R5, 0x2, 0x181f ;  /* 0x00581f0005107f89 */ /* 0x000ea800000e0000 */
[----:B------:R-:W2:Y:S04]  /*85e0*/  SHFL.IDX PT, R15, R5, 0x3, 0x181f ;  /* 0x00781f00050f7f89 */ /* 0x000ea800000e0000 */
[----:B-1----:R-:W1:Y:S04]  /*85f0*/  SHFL.IDX PT, R5, R5, 0x4, 0x181f ;  /* 0x00981f0005057f89 */ /* 0x002e6800000e0000 */
[----:B------:R-:W1:Y:S01]  /*8600*/  SHFL.IDX PT, R4, R4, 0x4, 0x181f ;  /* 0x00981f0004047f89 */ /* 0x000e6200000e0000 */
[C-C-:B---3--:R-:W-:Y:S02]  /*8610*/  IADD3 R12, P5, P4, R2.reuse, R3, R17.reuse ;  /* 0x00000003020c7210 */ /* 0x148fe40007cbe011 */
[C-C-:B----4-:R-:W-:Y:S02]  /*8620*/  IADD3 R10, P3, P2, R2.reuse, R7, R17.reuse ;  /* 0x00000007020a7210 */ /* 0x150fe40007a7e011 */
[--C-:B--2---:R-:W-:Y:S02]  /*8630*/  IADD3.X R13, RZ, R9, R6.reuse, P5, P4 ;  /* 0x00000009ff0d7210 */ /* 0x104fe40002fe8406 */
[C-C-:B-----5:R-:W-:Y:S02]  /*8640*/  IADD3 R8, P5, P4, R2.reuse, R8, R17.reuse ;  /* 0x0000000802087210 */ /* 0x160fe40007cbe011 */
[--C-:B------:R-:W-:Y:S01]  /*8650*/  IADD3.X R11, RZ, R11, R6.reuse, P3, P2 ;  /* 0x0000000bff0b7210 */ /* 0x100fe20001fe4406 */
[----:B------:R2:W-:Y:S01]  /*8660*/  LDGSTS.E.BYPASS.LTC128B.128.ZFILL [R204+0x2900], [R12.64], P1 ;  /* 0x029000000ccc7fae */ /* 0x0005e20008941d46 */
[----:B------:R-:W-:Y:S02]  /*8670*/  IADD3 R2, P3, P2, R2, R14, R17 ;  /* 0x0000000e02027210 */ /* 0x000fe40007a7e011 */
[--C-:B------:R-:W-:Y:S01]  /*8680*/  IADD3.X R9, RZ, R16, R6.reuse, P5, P4 ;  /* 0x00000010ff097210 */ /* 0x100fe20002fe8406 */
[----:B------:R2:W-:Y:S01]  /*8690*/  LDGSTS.E.BYPASS.LTC128B.128.ZFILL [R204+0x3100], [R10.64], P1 ;  /* 0x031000000acc7fae */ /* 0x0005e20008941d46 */
[----:B------:R-:W-:Y:S03]  /*86a0*/  IADD3.X R3, RZ, R15, R6, P3, P2 ;  /* 0x0000000fff037210 */ /* 0x000fe60001fe4406 */
[----:B------:R2:W-:Y:S04]  /*86b0*/  LDGSTS.E.BYPASS.LTC128B.128.ZFILL [R204+0x3900], [R8.64], P1 ;  /* 0x0390000008cc7fae */ /* 0x0005e80008941d46 */
[----:B------:R2:W-:Y:S02]  /*86c0*/  LDGSTS.E.BYPASS.LTC128B.128.ZFILL [R204+0x4100], [R2.64], P1 ;  /* 0x0410000002cc7fae */ /* 0x0005e40008941d46 */
.L_x_177:
[C---:B--2---:R-:W-:Y:S02]  /*86d0*/  IADD3 R2, -R198.reuse, 0x10, RZ ;  /* 0x00000010c6027810 */ /* 0x044fe40007ffe1ff */
[----:B------:R-:W-:Y:S02]  /*86e0*/  ISETP.NE.U32.AND P1, PT, R198, RZ, PT ;  /* 0x000000ffc600720c */ /* 0x000fe40003f25070 */
[----:B------:R-:W-:Y:S04]  /*86f0*/  LOP3.LUT R2, R2, 0xf, RZ, 0xc0, !PT ;  /* 0x0000000f02027812 */ /* 0x000fe800078ec0ff */
[----:B-1----:R-:W-:Y:S04]  /*8700*/  IADD3 R2, P3, P2, R2, R4, R17 ;  /* 0x0000000402027210 */ /* 0x002fe80007a7e011 */
[----:B------:R-:W-:Y:S05]  /*8710*/  IADD3.X R3, RZ, R5, R6, P3, P2 ;  /* 0x00000005ff037210 */ /* 0x000fea0001fe4406 */
[----:B------:R-:W-:Y:S01]  /*8720*/  @!PT LDS RZ, [RZ] ;  /* 0x00000000fffff984 */ /* 0x000fe20000000800 */
[----:B------:R-:W-:Y:S01]  /*8730*/  @!PT LDS RZ, [RZ] ;  /* 0x00000000fffff984 */ /* 0x000fe20000000800 */
[----:B------:R-:W-:Y:S01]  /*8740*/  @!PT LDS RZ, [RZ] ;  /* 0x00000000fffff984 */ /* 0x000fe20000000800 */
[----:B------:R1:W-:Y:S04]  /*8750*/  LDGSTS.E.BYPASS.LTC128B.128.ZFILL [R204+0x4900], [R2.64], P1 ;  /* 0x0490000002cc7fae */ /* 0x0003e80008941d46 */
.L_x_84:
[----:B--234-:R-:W-:Y:S05]  /*8760*/  BSYNC B0 ;  /* 0x0000000000007941 */ /* 0x01cfea0003800000 */
.L_x_83:
[----:B-1----:R-:W-:Y:S01]  /*8770*/  FMNMX.FTZ R3, R155, R0, !PT ;  /* 0x000000009b037209 */ /* 0x002fe20007810000 */
[----:B------:R-:W0:Y:S01]  /*8780*/  LDGDEPBAR ;  /* 0x00000000000079af */ /* 0x000e220000000000 */
        /* <DEDUP_REMOVED lines=79> */
[----:B------:R-:W-:-:S05]  /*8c80*/  BRA.DIV ~URZ, `(.L_x_87) ;  /* 0x00007e327f007947 */ /* 0x000fca000b800000 */
[----:B------:R-:W1:Y:S04]  /*8c90*/  SHFL.BFLY PT, R3, R4, 0x2, 0x1f ;  /* 0x0c401f0004037f89 */ /* 0x000e6800000e0000 */
[----:B------:R-:W2:Y:S04]  /*8ca0*/  SHFL.BFLY PT, R2, R5, 0x2, 0x1f ;  /* 0x0c401f0005027f89 */ /* 0x000ea800000e0000 */
[----:B------:R-:W3:Y:S04]  /*8cb0*/  SHFL.BFLY PT, R8, R6, 0x2, 0x1f ;  /* 0x0c401f0006087f89 */ /* 0x000ee800000e0000 */
[----:B------:R-:W4:Y:S01]  /*8cc0*/  SHFL.BFLY PT, R11, R7, 0x2, 0x1f ;  /* 0x0c401f00070b7f89 */ /* 0x000f2200000e0000 */
[----:B-1----:R-:W-:Y:S02]  /*8cd0*/  FMNMX.FTZ R3, R4, R3, !PT ;  /* 0x0000000304037209 */ /* 0x002fe40007810000 */
[----:B--2---:R-:W-:Y:S02]  /*8ce0*/  FMNMX.FTZ R5, R5, R2, !PT ;  /* 0x0000000205057209 */ /* 0x004fe40007810000 */
[----:B---3--:R-:W-:Y:S03]  /*8cf0*/  FMNMX.FTZ R6, R6, R8, !PT ;  /* 0x0000000806067209 */ /* 0x008fe60007810000 */
[----:B------:R-:W1:Y:S01]  /*8d00*/  SHFL.BFLY PT, R9, R5, 0x1, 0x1f ;  /* 0x0c201f0005097f89 */ /* 0x000e6200000e0000 */
[----:B----4-:R-:W-:Y:S03]  /*8d10*/  FMNMX.FTZ R4, R7, R11, !PT ;  /* 0x0000000b07047209 */ /* 0x010fe60007810000 */
[----:B------:R-:W2:Y:S04]  /*8d20*/  SHFL.BFLY PT, R8, R3, 0x1, 0x1f ;  /* 0x0c201f0003087f89 */ /* 0x000ea800000e0000 */
[----:B------:R-:W3:Y:S04]  /*8d30*/  SHFL.BFLY PT, R10, R6, 0x1, 0x1f ;  /* 0x0c201f00060a7f89 */ /* 0x000ee800000e0000 */
[----:B------:R4:W4:Y:S01]  /*8d40*/  SHFL.BFLY PT, R2, R4, 0x1, 0x1f ;  /* 0x0c201f0004027f89 */ /* 0x00092200000e0000 */
[----:B-1----:R-:W-:Y:S02]  /*8d50*/  FMNMX.FTZ R71, R5, R9, !PT ;  /* 0x0000000905477209 */ /* 0x002fe40007810000 */
[----:B--2---:R-:W-:Y:S02]  /*8d60*/  FMNMX.FTZ R72, R3, R8, !PT ;  /* 0x0000000803487209 */ /* 0x004fe40007810000 */
[----:B---3--:R-:W-:Y:S03]  /*8d70*/  FMNMX.FTZ R70, R6, R10, !PT ;  /* 0x0000000a06467209 */ /* 0x008fe60007810000 */
.L_x_178:
[----:B------:R-:W-:Y:S01]  /*8d80*/  FADD.FTZ R0, -R72, R0 ;  /* 0x0000000048007221 */ /* 0x000fe20000010100 */
[----:B----4-:R-:W-:Y:S01]  /*8d90*/  FMNMX.FTZ R2, R2, R4, !PT ;  /* 0x0000000402027209 */ /* 0x010fe20007810000 */
[----:B------:R-:W-:Y:S01]  /*8da0*/  FMUL.FTZ R152, R72, c[0x0][0x2d0] ;  /* 0x0000b40048987a20 */ /* 0x000fe20000410000 */
[----:B------:R-:W-:Y:S01]  /*8db0*/  WARPSYNC 0xffffffff ;  /* 0xffffffff00007948 */ /* 0x000fe20003800000 */
[----:B------:R-:W-:Y:S01]  /*8dc0*/  FMUL.FTZ R0, R0, c[0x0][0x2d0] ;  /* 0x0000b40000007a20 */ /* 0x000fe20000410000 */
[----:B------:R-:W-:Y:S01]  /*8dd0*/  LDSM.16.MT88.4 R36, [R193] ;  /* 0x00000000c124783b */ /* 0x000fe20000004200 */
[--C-:B------:R-:W-:Y:S02]  /*8de0*/  FFMA.FTZ R7, R155, c[0x0][0x2d0], -R152.reuse ;  /* 0x0000b4009b077a23 */ /* 0x100fe40000010898 */
[----:B------:R1:W-:Y:S01]  /*8df0*/  MUFU.EX2 R69, R0 ;  /* 0x0000000000457308 */ /* 0x0003e20000000800 */
[----:B------:R-:W-:Y:S02]  /*8e00*/  FMUL.FTZ R155, R71, c[0x0][0x2d0] ;  /* 0x0000b400479b7a20 */ /* 0x000fe40000410000 */
[--C-:B------:R-:W-:Y:S02]  /*8e10*/  FFMA.FTZ R5, R158, c[0x0][0x2d0], -R152.reuse ;  /* 0x0000b4009e057a23 */ /* 0x100fe40000010898 */
[--C-:B------:R-:W-:Y:S01]  /*8e20*/  FFMA.FTZ R3, R170, c[0x0][0x2d0], -R152.reuse ;  /* 0x0000b400aa037a23 */ /* 0x100fe20000010898 */
[----:B------:R-:W-:Y:S01]  /*8e30*/  LDSM.16.MT88.4 R52, [R191] ;  /* 0x00000000bf34783b */ /* 0x000fe20000004200 */
[--C-:B------:R-:W-:Y:S02]  /*8e40*/  FFMA.FTZ R8, R153, c[0x0][0x2d0], -R152.reuse ;  /* 0x0000b40099087a23 */ /* 0x100fe40000010898 */
[----:B------:R-:W-:Y:S01]  /*8e50*/  FMUL.FTZ R153, R2, c[0x0][0x2d0] ;  /* 0x0000b40002997a20 */ /* 0x000fe20000410000 */
[----:B------:R-:W-:Y:S01]  /*8e60*/  MUFU.EX2 R170, R3 ;  /* 0x0000000300aa7308 */ /* 0x000fe20000000800 */
[--C-:B------:R-:W-:Y:S02]  /*8e70*/  FFMA.FTZ R9, R156, c[0x0][0x2d0], -R152.reuse ;  /* 0x0000b4009c097a23 */ /* 0x100fe40000010898 */
[----:B------:R-:W-:Y:S01]  /*8e80*/  FFMA.FTZ R4, R176, c[0x0][0x2d0], -R153 ;  /* 0x0000b400b0047a23 */ /* 0x000fe20000010899 */
[----:B------:R-:W-:Y:S01]  /*8e90*/  LDSM.16.MT88.4 R80, [R192] ;  /* 0x00000000c050783b */ /* 0x000fe20000004200 */
[--C-:B------:R-:W-:Y:S02]  /*8ea0*/  FFMA.FTZ R6, R159, c[0x0][0x2d0], -R152.reuse ;  /* 0x0000b4009f067a23 */ /* 0x100fe40000010898 */
[--C-:B------:R-:W-:Y:S02]  /*8eb0*/  FFMA.FTZ R16, R24, c[0x0][0x2d0], -R152.reuse ;  /* 0x0000b40018107a23 */ /* 0x100fe40000010898 */
[----:B------:R-:W-:Y:S01]  /*8ec0*/  FFMA.FTZ R24, R27, c[0x0][0x2d0], -R155 ;  /* 0x0000b4001b187a23 */ /* 0x000fe2000001089b */
[----:B------:R2:W-:Y:S01]  /*8ed0*/  MUFU.EX2 R156, R4 ;  /* 0x00000004009c7308 */ /* 0x0005e20000000800 */
[--C-:B------:R-:W-:Y:S02]  /*8ee0*/  FFMA.FTZ R32, R29, c[0x0][0x2d0], -R152.reuse ;  /* 0x0000b4001d207a23 */ /* 0x100fe40000010898 */
[----:B------:R-:W-:Y:S02]  /*8ef0*/  FFMA.FTZ R74, R199, c[0x0][0x2d0], -R152 ;  /* 0x0000b400c74a7a23 */ /* 0x000fe40000010898 */
[----:B-1----:R-:W-:Y:S02]  /*8f00*/  FADD.FTZ R0, -R71, R84 ;  /* 0x0000005447007221 */ /* 0x002fe40000010100 */
[--C-:B------:R-:W-:Y:S02]  /*8f10*/  FFMA.FTZ R75, R183, c[0x0][0x2d0], -R152.reuse ;  /* 0x0000b400b74b7a23 */ /* 0x100fe40000010898 */
[----:B------:R-:W-:Y:S01]  /*8f20*/  FMUL.FTZ R0, R0, c[0x0][0x2d0] ;  /* 0x0000b40000007a20 */ /* 0x000fe20000410000 */
[----:B------:R1:W-:Y:S01]  /*8f30*/  MUFU.EX2 R198, R7 ;  /* 0x0000000700c67308 */ /* 0x0003e20000000800 */
[--C-:B------:R-:W-:Y:S09]  /*8f40*/  FFMA.FTZ R73, R219, c[0x0][0x2d0], -R153.reuse ;  /* 0x0000b400db497a23 */ /* 0x100ff20000010899 */
[----:B------:R3:W4:Y:S01]  /*8f50*/  MUFU.EX2 R68, R0 ;  /* 0x0000000000447308 */ /* 0x0007220000000800 */
[----:B--2---:R-:W-:Y:S09]  /*8f60*/  FFMA.FTZ R4, R181, c[0x0][0x2d0], -R153 ;  /* 0x0000b400b5047a23 */ /* 0x004ff20000010899 */
[----:B------:R2:W-:Y:S01]  /*8f70*/  MUFU.EX2 R159, R4 ;  /* 0x00000004009f7308 */ /* 0x0005e20000000800 */
[--C-:B-1----:R-:W-:Y:S09]  /*8f80*/  FFMA.FTZ R7, R21, c[0x0][0x2d0], -R152.reuse ;  /* 0x0000b40015077a23 */ /* 0x102ff20000010898 */
[----:B------:R1:W-:Y:S01]  /*8f90*/  MUFU.EX2 R237, R6 ;  /* 0x0000000600ed7308 */ /* 0x0003e20000000800 */
[----:B---3--:R-:W-:Y:S09]  /*8fa0*/  FFMA.FTZ R0, R164, c[0x0][0x2d0], -R155 ;  /* 0x0000b400a4007a23 */ /* 0x008ff2000001089b */
[----:B------:R3:W-:Y:S01]  /*8fb0*/  MUFU.EX2 R164, R0 ;  /* 0x0000000000a47308 */ /* 0x0007e20000000800 */
[----:B--2---:R-:W-:Y:S09]  /*8fc0*/  FFMA.FTZ R4, R178, c[0x0][0x2d0], -R153 ;  /* 0x0000b400b2047a23 */ /* 0x004ff20000010899 */
[----:B------:R2:W-:Y:S01]  /*8fd0*/  MUFU.EX2 R232, R4 ;  /* 0x0000000400e87308 */ /* 0x0005e20000000800 */
[----:B-1----:R-:W-:Y:S09]  /*8fe0*/  FFMA.FTZ R6, R20, c[0x0][0x2d0], -R152 ;  /* 0x0000b40014067a23 */ /* 0x002ff20000010898 */
[----:B------:R1:W-:Y:S01]  /*8ff0*/  MUFU.EX2 R238, R5 ;  /* 0x0000000500ee7308 */ /* 0x0003e20000000800 */
[----:B---3--:R-:W-:Y:S09]  /*9000*/  FFMA.FTZ R0, R169, c[0x0][0x2d0], -R155 ;  /* 0x0000b400a9007a23 */ /* 0x008ff2000001089b */
[----:B------:R3:W-:Y:S01]  /*9010*/  MUFU.EX2 R236, R0 ;  /* 0x0000000000ec7308 */ /* 0x0007e20000000800 */
[----:B--2---:R-:W-:Y:S09]  /*9020*/  FFMA.FTZ R4, R177, c[0x0][0x2d0], -R153 ;  /* 0x0000b400b1047a23 */ /* 0x004ff20000010899 */
[----:B------:R-:W-:Y:S01]  /*9030*/  MUFU.EX2 R245, R4 ;  /* 0x0000000400f57308 */ /* 0x000fe20000000800 */
[--C-:B-1----:R-:W-:Y:S09]  /*9040*/  FFMA.FTZ R5, R87, c[0x0][0x2d0], -R155.reuse ;  /* 0x0000b40057057a23 */ /* 0x102ff2000001089b */
[----:B------:R-:W-:Y:S01]  /*9050*/  MUFU.EX2 R51, R5 ;  /* 0x0000000500337308 */ /* 0x000fe20000000800 */
[--C-:B---3--:R-:W-:Y:S09]  /*9060*/  FFMA.FTZ R0, R157, c[0x0][0x2d0], -R155.reuse ;  /* 0x0000b4009d007a23 */ /* 0x108ff2000001089b */
[----:B------:R1:W-:Y:S10]  /*9070*/  MUFU.EX2 R235, R0 ;  /* 0x0000000000eb7308 */ /* 0x0003f40000000800 */
[----:B------:R-:W-:Y:S10]  /*9080*/  MUFU.EX2 R59, R7 ;  /* 0x00000007003b7308 */ /* 0x000ff40000000800 */
[----:B------:R-:W-:Y:S01]  /*9090*/  MUFU.EX2 R60, R6 ;  /* 0x00000006003c7308 */ /* 0x000fe20000000800 */
[--C-:B-1----:R-:W-:Y:S02]  /*90a0*/  FFMA.FTZ R0, R154, c[0x0][0x2d0], -R155.reuse ;  /* 0x0000b4009a007a23 */ /* 0x102fe4000001089b */
[----:B------:R-:W-:Y:S07]  /*90b0*/  FMUL.FTZ R154, R70, c[0x0][0x2d0] ;  /* 0x0000b400469a7a20 */ /* 0x000fee0000410000 */
[----:B------:R1:W2:Y:S01]  /*90c0*/  MUFU.EX2 R158, R0 ;  /* 0x00000000009e7308 */ /* 0x0002a20000000800 */
[--C-:B------:R-:W-:Y:S02]  /*90d0*/  FFMA.FTZ R4, R25, c[0x0][0x2d0], -R154.reuse ;  /* 0x0000b40019047a23 */ /* 0x100fe4000001089a */
[--C-:B------:R-:W-:Y:S02]  /*90e0*/  FFMA.FTZ R12, R28, c[0x0][0x2d0], -R154.reuse ;  /* 0x0000b4001c0c7a23 */ /* 0x100fe4000001089a */
[--C-:B------:R-:W-:Y:S02]  /*90f0*/  FFMA.FTZ R48, R185, c[0x0][0x2d0], -R154.reuse ;  /* 0x0000b400b9307a23 */ /* 0x100fe4000001089a */
[----:B------:R-:W-:Y:S02]  /*9100*/  FFMA.FTZ R28, R31, c[0x0][0x2d0], -R155 ;  /* 0x0000b4001f1c7a23 */ /* 0x000fe4000001089b */
[--C-:B------:R-:W-:Y:S01]  /*9110*/  FFMA.FTZ R44, R186, c[0x0][0x2d0], -R154.reuse ;  /* 0x0000b400ba2c7a23 */ /* 0x100fe2000001089a */
[----:B------:R-:W-:Y:S10]  /*9120*/  MUFU.EX2 R252, R4 ;  /* 0x0000000400fc7308 */ /* 0x000ff40000000800 */
[----:B------:R3:W-:Y:S01]  /*9130*/  MUFU.EX2 R251, R12 ;  /* 0x0000000c00fb7308 */ /* 0x0007e20000000800 */
[----:B-1----:R-:W-:Y:S04]  /*9140*/  FADD.FTZ R0, -R70, R85 ;  /* 0x0000005546007221 */ /* 0x002fe80000010100 */
[----:B------:R-:W-:Y:S05]  /*9150*/  FMUL.FTZ R0, R0, c[0x0][0x2d0] ;  /* 0x0000b40000007a20 */ /* 0x000fea0000410000 */
[----:B------:R-:W-:Y:S10]  /*9160*/  MUFU.EX2 R50, R9 ;  /* 0x0000000900327308 */ /* 0x000ff40000000800 */
[----:B------:R1:W5:Y:S01]  /*9170*/  MUFU.EX2 R3, R0 ;  /* 0x0000000000037308 */ /* 0x0003620000000800 */
[--C-:B---3--:R-:W-:Y:S09]  /*9180*/  FFMA.FTZ R12, R166, c[0x0][0x2d0], -R154.reuse ;  /* 0x0000b400a60c7a23 */ /* 0x108ff2000001089a */
[----:B------:R-:W-:Y:S10]  /*9190*/  MUFU.EX2 R57, R8 ;  /* 0x0000000800397308 */ /* 0x000ff40000000800 */
[----:B------:R-:W-:Y:S01]  /*91a0*/  MUFU.EX2 R249, R12 ;  /* 0x0000000c00f97308 */ /* 0x000fe20000000800 */
[--C-:B-1----:R-:W-:Y:S09]  /*91b0*/  FFMA.FTZ R0, R168, c[0x0][0x2d0], -R154.reuse ;  /* 0x0000b400a8007a23 */ /* 0x102ff2000001089a */
[----:B------:R1:W-:Y:S10]  /*91c0*/  MUFU.EX2 R157, R0 ;  /* 0x00000000009d7308 */ /* 0x0003f40000000800 */
[----:B------:R-:W-:Y:S10]  /*91d0*/  MUFU.EX2 R250, R16 ;  /* 0x0000001000fa7308 */ /* 0x000ff40000000800 */
[----:B------:R-:W-:Y:S01]  /*91e0*/  MUFU.EX2 R247, R24 ;  /* 0x0000001800f77308 */ /* 0x000fe20000000800 */
[--C-:B-1----:R-:W-:Y:S09]  /*91f0*/  FFMA.FTZ R0, R171, c[0x0][0x2d0], -R154.reuse ;  /* 0x0000b400ab007a23 */ /* 0x102ff2000001089a */
[----:B------:R1:W3:Y:S10]  /*9200*/  MUFU.EX2 R233, R0 ;  /* 0x0000000000e97308 */ /* 0x0002f40000000800 */
[----:B------:R2:W-:Y:S10]  /*9210*/  MUFU.EX2 R246, R28 ;  /* 0x0000001c00f67308 */ /* 0x0005f40000000800 */
[----:B------:R-:W-:Y:S01]  /*9220*/  MUFU.EX2 R243, R32 ;  /* 0x0000002000f37308 */ /* 0x000fe20000000800 */
[----:B-1----:R-:W-:Y:S09]  /*9230*/  FFMA.FTZ R0, R167, c[0x0][0x2d0], -R154 ;  /* 0x0000b400a7007a23 */ /* 0x002ff2000001089a */
[----:B------:R1:W-:Y:S01]  /*9240*/  MUFU.EX2 R234, R0 ;  /* 0x0000000000ea7308 */ /* 0x0003e20000000800 */
[----:B--2---:R-:W-:Y:S09]  /*9250*/  FFMA.FTZ R28, R30, c[0x0][0x2d0], -R152 ;  /* 0x0000b4001e1c7a23 */ /* 0x004ff20000010898 */
[----:B------:R-:W-:Y:S10]  /*9260*/  MUFU.EX2 R242, R28 ;  /* 0x0000001c00f27308 */ /* 0x000ff40000000800 */
[----:B------:R2:W-:Y:S01]  /*9270*/  MUFU.EX2 R186, R44 ;  /* 0x0000002c00ba7308 */ /* 0x0005e20000000800 */
[--C-:B-1----:R-:W-:Y:S09]  /*9280*/  FFMA.FTZ R0, R165, c[0x0][0x2d0], -R154.reuse ;  /* 0x0000b400a5007a23 */ /* 0x102ff2000001089a */
[----:B------:R1:W1:Y:S10]  /*9290*/  MUFU.EX2 R49, R0 ;  /* 0x0000000000317308 */ /* 0x0002740000000800 */
[----:B------:R-:W-:Y:S01]  /*92a0*/  MUFU.EX2 R239, R48 ;  /* 0x0000003000ef7308 */ /* 0x000fe20000000800 */
[----:B--2---:R-:W-:Y:S09]  /*92b0*/  FFMA.FTZ R44, R188, c[0x0][0x2d0], -R154 ;  /* 0x0000b400bc2c7a23 */ /* 0x004ff2000001089a */
[----:B------:R-:W-:Y:S01]  /*92c0*/  MUFU.EX2 R188, R44 ;  /* 0x0000002c00bc7308 */ /* 0x000fe20000000800 */
[--C-:B-1----:R-:W-:Y:S09]  /*92d0*/  FFMA.FTZ R0, R22, c[0x0][0x2d0], -R155.reuse ;  /* 0x0000b40016007a23 */ /* 0x102ff2000001089b */
[----:B------:R1:W-:Y:S10]  /*92e0*/  MUFU.EX2 R58, R0 ;  /* 0x00000000003a7308 */ /* 0x0003f40000000800 */
[----:B------:R2:W-:Y:S10]  /*92f0*/  MUFU.EX2 R181, R74 ;  /* 0x0000004a00b57308 */ /* 0x0005f40000000800 */
[----:B------:R3:W-:Y:S01]  /*9300*/  MUFU.EX2 R177, R75 ;  /* 0x0000004b00b17308 */ /* 0x0007e20000000800 */
[--C-:B-1----:R-:W-:Y:S09]  /*9310*/  FFMA.FTZ R0, R19, c[0x0][0x2d0], -R155.reuse ;  /* 0x0000b40013007a23 */ /* 0x102ff2000001089b */
[----:B------:R1:W-:Y:S01]  /*9320*/  MUFU.EX2 R47, R0 ;  /* 0x00000000002f7308 */ /* 0x0003e20000000800 */
[----:B--2---:R-:W-:Y:S09]  /*9330*/  FFMA.FTZ R74, R182, c[0x0][0x2d0], -R152 ;  /* 0x0000b400b64a7a23 */ /* 0x004ff20000010898 */
[----:B------:R2:W-:Y:S01]  /*9340*/  MUFU.EX2 R176, R74 ;  /* 0x0000004a00b07308 */ /* 0x0005e20000000800 */
[--C-:B---3--:R-:W-:Y:S02]  /*9350*/  FFMA.FTZ R75, R210, c[0x0][0x2d0], -R155.reuse ;  /* 0x0000b400d24b7a23 */ /* 0x108fe4000001089b */
[--C-:B-1----:R-:W-:Y:S07]  /*9360*/  FFMA.FTZ R0, R18, c[0x0][0x2d0], -R155.reuse ;  /* 0x0000b40012007a23 */ /* 0x102fee000001089b */
[----:B------:R1:W-:Y:S01]  /*9370*/  MUFU.EX2 R61, R0 ;  /* 0x00000000003d7308 */ /* 0x0003e20000000800 */
[--C-:B--2---:R-:W-:Y:S09]  /*9380*/  FFMA.FTZ R74, R203, c[0x0][0x2d0], -R155.reuse ;  /* 0x0000b400cb4a7a23 */ /* 0x104ff2000001089b */
[----:B------:R2:W-:Y:S01]  /*9390*/  MUFU.EX2 R169, R74 ;  /* 0x0000004a00a97308 */ /* 0x0005e20000000800 */
[----:B-1----:R-:W-:Y:S02]  /*93a0*/  FFMA.FTZ R0, R23, c[0x0][0x2d0], -R154 ;  /* 0x0000b40017007a23 */ /* 0x002fe4000001089a */
[----:B------:R-:W1:Y:S07]  /*93b0*/  LDSM.16.MT88.4 R20, [R190] ;  /* 0x00000000be14783b */ /* 0x000e6e0000004200 */
[----:B------:R3:W-:Y:S01]  /*93c0*/  MUFU.EX2 R56, R0 ;  /* 0x0000000000387308 */ /* 0x0007e20000000800 */
[----:B--2---:R-:W-:Y:S02]  /*93d0*/  FFMA.FTZ R74, R211, c[0x0][0x2d0], -R155 ;  /* 0x0000b400d34a7a23 */ /* 0x004fe4000001089b */
[----:B---3--:R-:W-:Y:S02]  /*93e0*/  FADD.FTZ R0, -R2, R86 ;  /* 0x0000005602007221 */ /* 0x008fe40000010100 */
[----:B------:R-:W2:Y:S02]  /*93f0*/  LDSM.16.MT88.4 R84, [R190+0x800] ;  /* 0x00080000be54783b */ /* 0x000ea40000004200 */
[----:B------:R-:W-:Y:S06]  /*9400*/  FMUL.FTZ R0, R0, c[0x0][0x2d0] ;  /* 0x0000b40000007a20 */ /* 0x000fec0000410000 */
[----:B------:R-:W3:Y:S01]  /*9410*/  MUFU.EX2 R0, R0 ;  /* 0x0000000000007308 */ /* 0x000ee20000000800 */
[----:B----4-:R-:W-:Y:S01]  /*9420*/  FMUL.FTZ R6, R68, R94 ;  /* 0x0000005e44067220 */ /* 0x010fe20000410000 */
[----:B------:R-:W-:Y:S01]  /*9430*/  F2FP.BF16.PACK_AB R79, R158, R235 ;  /* 0x000000eb9e4f723e */ /* 0x000fe200000010ff */
[----:B------:R-:W-:Y:S01]  /*9440*/  FMUL.FTZ R7, R68, R95 ;  /* 0x0000005f44077220 */ /* 0x000fe20000410000 */
[----:B------:R-:W-:Y:S01]  /*9450*/  F2FP.BF16.PACK_AB R76, R170, R198 ;  /* 0x000000c6aa4c723e */ /* 0x000fe200000010ff */
[C---:B------:R-:W-:Y:S01]  /*9460*/  FMUL.FTZ R4, R69.reuse, R92 ;  /* 0x0000005c45047220 */ /* 0x040fe20000410000 */
[----:B------:R-:W-:Y:S01]  /*9470*/  F2FP.BF16.PACK_AB R77, R236, R164 ;  /* 0x000000a4ec4d723e */ /* 0x000fe200000010ff */
[----:B------:R-:W-:Y:S01]  /*9480*/  FMUL.FTZ R5, R69, R93 ;  /* 0x0000005d45057220 */ /* 0x000fe20000410000 */
[----:B------:R-:W-:Y:S01]  /*9490*/  F2FP.BF16.PACK_AB R78, R238, R237 ;  /* 0x000000edee4e723e */ /* 0x000fe200000010ff */
[----:B-----5:R-:W-:Y:S01]  /*94a0*/  FMUL.FTZ R8, R3, R88 ;  /* 0x0000005803087220 */ /* 0x020fe20000410000 */
[----:B------:R-:W-:Y:S01]  /*94b0*/  F2FP.BF16.PACK_AB R64, R233, R157 ;  /* 0x0000009de940723e */ /* 0x000fe200000010ff */
[----:B------:R-:W-:Y:S01]  /*94c0*/  FMUL.FTZ R9, R3, R89 ;  /* 0x0000005903097220 */ /* 0x000fe20000410000 */
[----:B------:R-:W-:Y:S01]  /*94d0*/  F2FP.BF16.PACK_AB R66, R49, R234 ;  /* 0x000000ea3142723e */ /* 0x000fe200000010ff */
[----:B------:R-:W-:Y:S01]  /*94e0*/  FMUL.FTZ R12, R3, R96 ;  /* 0x00000060030c7220 */ /* 0x000fe20000410000 */
[----:B------:R-:W-:Y:S01]  /*94f0*/  F2FP.BF16.PACK_AB R65, R159, R156 ;  /* 0x0000009c9f41723e */ /* 0x000fe200000010ff */
[-C--:B-1----:R-:W-:Y:S05]  /*9500*/  HMMA.16816.F32.BF16 R4, R76, R20.reuse, R4 ;  /* 0x000000144c04723c */ /* 0x082fea0000041804 */
[----:B------:R-:W-:Y:S01]  /*9510*/  F2FP.BF16.PACK_AB R67, R245, R232 ;  /* 0x000000e8f543723e */ /* 0x000fe200000010ff */
[----:B------:R-:W-:Y:S02]  /*9520*/  FMUL.FTZ R13, R3, R97 ;  /* 0x00000061030d7220 */ /* 0x000fe40000410000 */
[C---:B------:R-:W-:Y:S04]  /*9530*/  FMUL.FTZ R16, R69.reuse, R100 ;  /* 0x0000006445107220 */ /* 0x040fe80000410000 */
[C---:B---3--:R-:W-:Y:S02]  /*9540*/  FMUL.FTZ R10, R0.reuse, R90 ;  /* 0x0000005a000a7220 */ /* 0x048fe40000410000 */
[C---:B------:R-:W-:Y:S02]  /*9550*/  FMUL.FTZ R11, R0.reuse, R91 ;  /* 0x0000005b000b7220 */ /* 0x040fe40000410000 */
[----:B------:R-:W1:Y:S01]  /*9560*/  LDSM.16.MT88.4 R88, [R193+0x800] ;  /* 0x00080000c158783b */ /* 0x000e620000004200 */
[C---:B------:R-:W-:Y:S02]  /*9570*/  FMUL.FTZ R14, R0.reuse, R98 ;  /* 0x00000062000e7220 */ /* 0x040fe40000410000 */
[----:B------:R-:W-:Y:S02]  /*9580*/  FMUL.FTZ R15, R0, R99 ;  /* 0x00000063000f7220 */ /* 0x000fe40000410000 */
[C---:B------:R-:W-:Y:S03]  /*9590*/  HMMA.16816.F32.BF16 R8, R64.reuse, R20, R8 ;  /* 0x000000144008723c */ /* 0x040fe60000041808 */
[----:B------:R-:W-:Y:S01]  /*95a0*/  LDSM.16.MT88.4 R96, [R191+0x1000] ;  /* 0x00100000bf60783b */ /* 0x000fe20000004200 */
[C---:B------:R-:W-:Y:S02]  /*95b0*/  FMUL.FTZ R33, R69.reuse, R117 ;  /* 0x0000007545217220 */ /* 0x040fe40000410000 */
[----:B------:R-:W-:Y:S02]  /*95c0*/  FMUL.FTZ R34, R68, R118 ;  /* 0x0000007644227220 */ /* 0x000fe40000410000 */
[-C--:B------:R-:W-:Y:S04]  /*95d0*/  HMMA.16816.F32.BF16 R12, R64, R22.reuse, R12 ;  /* 0x00000016400c723c */ /* 0x080fe8000004180c */
[--C-:B------:R-:W-:Y:S02]  /*95e0*/  FFMA.FTZ R20, R26, c[0x0][0x2d0], -R152.reuse ;  /* 0x0000b4001a147a23 */ /* 0x100fe40000010898 */
[----:B------:R-:W-:Y:S02]  /*95f0*/  FMUL.FTZ R17, R69, R101 ;  /* 0x0000006545117220 */ /* 0x000fe40000410000 */
[----:B------:R3:W-:Y:S01]  /*9600*/  MUFU.EX2 R248, R20 ;  /* 0x0000001400f87308 */ /* 0x0007e20000000800 */
[C---:B------:R-:W-:Y:S03]  /*9610*/  FMUL.FTZ R18, R68.reuse, R102 ;  /* 0x0000006644127220 */ /* 0x040fe60000410000 */
[C---:B------:R-:W-:Y:S02]  /*9620*/  FMUL.FTZ R19, R68.reuse, R103 ;  /* 0x0000006744137220 */ /* 0x040fe40000410000 */
[C---:B------:R-:W-:Y:S02]  /*9630*/  FMUL.FTZ R35, R68.reuse, R119 ;  /* 0x0000007744237220 */ /* 0x040fe40000410000 */
[--C-:B------:R-:W-:Y:S02]  /*9640*/  FFMA.FTZ R93, R179, c[0x0][0x2d0], -R152.reuse ;  /* 0x0000b400b35d7a23 */ /* 0x100fe40000010898 */
[C---:B------:R-:W-:Y:S01]  /*9650*/  FMUL.FTZ R48, R69.reuse, R132 ;  /* 0x0000008445307220 */ /* 0x040fe20000410000 */
[C---:B------:R-:W-:Y:S01]  /*9660*/  HMMA.16816.F32.BF16 R16, R76.reuse, R22, R16 ;  /* 0x000000164c10723c */ /* 0x040fe20000041810 */
[----:B------:R-:W-:Y:S03]  /*9670*/  MUFU.EX2 R165, R93 ;  /* 0x0000005d00a57308 */ /* 0x000fe60000000800 */
[----:B------:R-:W-:Y:S02]  /*9680*/  FMUL.FTZ R21, R69, R105 ;  /* 0x0000006945157220 */ /* 0x000fe40000410000 */
[----:B------:R-:W-:Y:S02]  /*9690*/  FMUL.FTZ R24, R3, R108 ;  /* 0x0000006c03187220 */ /* 0x000fe40000410000 */
[C---:B------:R-:W-:Y:S04]  /*96a0*/  FMUL.FTZ R22, R68.reuse, R106 ;  /* 0x0000006a44167220 */ /* 0x040fe80000410000 */
[----:B------:R-:W-:Y:S02]  /*96b0*/  FMUL.FTZ R23, R68, R107 ;  /* 0x0000006b44177220 */ /* 0x000fe40000410000 */
[----:B---3--:R-:W-:Y:S02]  /*96c0*/  FMUL.FTZ R20, R69, R104 ;  /* 0x0000006845147220 */ /* 0x008fe40000410000 */
[----:B------:R-:W-:Y:S02]  /*96d0*/  FFMA.FTZ R92, R180, c[0x0][0x2d0], -R152 ;  /* 0x0000b400b45c7a23 */ /* 0x000fe40000010898 */
[--C-:B------:R-:W-:Y:S02]  /*96e0*/  FFMA.FTZ R101, R225, c[0x0][0x2d0], -R153.reuse ;  /* 0x0000b400e1657a23 */ /* 0x100fe40000010899 */
[----:B------:R3:W-:Y:S01]  /*96f0*/  MUFU.EX2 R168, R92 ;  /* 0x0000005c00a87308 */ /* 0x0007e20000000800 */
[-C--:B------:R-:W-:Y:S03]  /*9700*/  HMMA.16816.F32.BF16 R20, R76, R36.reuse, R20 ;  /* 0x000000244c14723c */ /* 0x080fe60000041814 */
[----:B------:R-:W-:Y:S02]  /*9710*/  FMUL.FTZ R25, R3, R109 ;  /* 0x0000006d03197220 */ /* 0x000fe40000410000 */
[C---:B------:R-:W-:Y:S02]  /*9720*/  FMUL.FTZ R26, R0.reuse, R110 ;  /* 0x0000006e001a7220 */ /* 0x040fe40000410000 */
[----:B------:R-:W-:Y:S02]  /*9730*/  FMUL.FTZ R27, R0, R111 ;  /* 0x0000006f001b7220 */ /* 0x000fe40000410000 */
[--C-:B------:R-:W-:Y:S03]  /*9740*/  FFMA.FTZ R102, R223, c[0x0][0x2d0], -R153.reuse ;  /* 0x0000b400df667a23 */ /* 0x100fe60000010899 */
[----:B------:R-:W-:Y:S02]  /*9750*/  FFMA.FTZ R103, R222, c[0x0][0x2d0], -R153 ;  /* 0x0000b400de677a23 */ /* 0x000fe40000010899 */
[C---:B------:R-:W-:Y:S04]  /*9760*/  HMMA.16816.F32.BF16 R24, R64.reuse, R36, R24 ;  /* 0x000000244018723c */ /* 0x040fe80000041818 */
[C---:B------:R-:W-:Y:S01]  /*9770*/  FMUL.FTZ R28, R3.reuse, R112 ;  /* 0x00000070031c7220 */ /* 0x040fe20000410000 */
[----:B------:R-:W-:Y:S01]  /*9780*/  MOV R112, R57 ;  /* 0x0000003900707202 */ /* 0x000fe20000000f00 */
[----:B------:R-:W-:Y:S01]  /*9790*/  FMUL.FTZ R29, R3, R113 ;  /* 0x00000071031d7220 */ /* 0x000fe20000410000 */
[----:B------:R-:W-:Y:S01]  /*97a0*/  MOV R113, R56 ;  /* 0x0000003800717202 */ /* 0x000fe20000000f00 */
[--C-:B------:R-:W-:Y:S01]  /*97b0*/  FFMA.FTZ R36, R40, c[0x0][0x2d0], -R155.reuse ;  /* 0x0000b40028247a23 */ /* 0x100fe2000001089b */
[----:B---3--:R-:W-:Y:S03]  /*97c0*/  LDSM.16.MT88.4 R92, [R193+0x1000] ;  /* 0x00100000c15c783b */ /* 0x008fe60000004200 */
[--C-:B------:R-:W-:Y:S01]  /*97d0*/  FFMA.FTZ R40, R41, c[0x0][0x2d0], -R155.reuse ;  /* 0x0000b40029287a23 */ /* 0x100fe2000001089b */
[----:B------:R3:W-:Y:S01]  /*97e0*/  MUFU.EX2 R241, R36 ;  /* 0x0000002400f17308 */ /* 0x0007e20000000800 */
[C---:B------:R-:W-:Y:S01]  /*97f0*/  FMUL.FTZ R30, R0.reuse, R114 ;  /* 0x00000072001e7220 */ /* 0x040fe20000410000 */
[----:B------:R-:W-:Y:S01]  /*9800*/  MOV R114, R51 ;  /* 0x0000003300727202 */ /* 0x000fe20000000f00 */
[----:B------:R-:W-:Y:S01]  /*9810*/  FMUL.FTZ R31, R0, R115 ;  /* 0x00000073001f7220 */ /* 0x000fe20000410000 */
[----:B------:R-:W-:Y:S01]  /*9820*/  MOV R115, R50 ;  /* 0x0000003200737202 */ /* 0x000fe20000000f00 */
[----:B------:R-:W-:Y:S02]  /*9830*/  FMUL.FTZ R45, R3, R129 ;  /* 0x00000081032d7220 */ /* 0x000fe40000410000 */
[C---:B------:R-:W-:Y:S02]  /*9840*/  FMUL.FTZ R37, R69.reuse, R121 ;  /* 0x0000007945257220 */ /* 0x040fe40000410000 */
[----:B------:R-:W4:Y:S01]  /*9850*/  LDL.LU R121, [R1] ;  /* 0x0000000001797983 */ /* 0x000f220000300800 */
[-C--:B------:R-:W-:Y:S01]  /*9860*/  HMMA.16816.F32.BF16 R28, R64, R38.reuse, R28 ;  /* 0x00000026401c723c */ /* 0x080fe2000004181c */
[----:B------:R5:W-:Y:S02]  /*9870*/  MUFU.EX2 R240, R40 ;  /* 0x0000002800f07308 */ /* 0x000be40000000800 */
[C---:B------:R-:W-:Y:S01]  /*9880*/  FMUL.FTZ R32, R69.reuse, R116 ;  /* 0x0000007445207220 */ /* 0x040fe20000410000 */
[----:B------:R-:W4:Y:S01]  /*9890*/  LDL.LU R119, [R1+0x4] ;  /* 0x0000040001777983 */ /* 0x000f220000300800 */
[----:B------:R-:W-:Y:S01]  /*98a0*/  MOV R116, R49 ;  /* 0x0000003100747202 */ /* 0x000fe20000000f00 */
[C---:B------:R-:W-:Y:S02]  /*98b0*/  FMUL.FTZ R49, R69.reuse, R133 ;  /* 0x0000008545317220 */ /* 0x040fe40000410000 */
[----:B------:R-:W4:Y:S01]  /*98c0*/  LDL.LU R118, [R1+0x8] ;  /* 0x0000080001767983 */ /* 0x000f220000300800 */
[C---:B------:R-:W-:Y:S01]  /*98d0*/  FMUL.FTZ R50, R68.reuse, R134 ;  /* 0x0000008644327220 */ /* 0x040fe20000410000 */
[C---:B------:R-:W-:Y:S02]  /*98e0*/  HMMA.16816.F32.BF16 R32, R76.reuse, R38, R32 ;  /* 0x000000264c20723c */ /* 0x040fe40000041820 */
[----:B------:R-:W4:Y:S02]  /*98f0*/  LDL.LU R117, [R1+0xc] ;  /* 0x00000c0001757983 */ /* 0x000f240000300800 */
[----:B---3--:R-:W-:Y:S01]  /*9900*/  FMUL.FTZ R36, R69, R120 ;  /* 0x0000007845247220 */ /* 0x008fe20000410000 */
[----:B------:R-:W-:Y:S01]  /*9910*/  MOV R120, R58 ;  /* 0x0000003a00787202 */ /* 0x000fe20000000f00 */
[C---:B------:R-:W-:Y:S02]  /*9920*/  FMUL.FTZ R41, R3.reuse, R125 ;  /* 0x0000007d03297220 */ /* 0x040fe40000410000 */
[C---:B------:R-:W-:Y:S01]  /*9930*/  FMUL.FTZ R38, R68.reuse, R122 ;  /* 0x0000007a44267220 */ /* 0x040fe20000410000 */
[----:B------:R-:W-:Y:S02]  /*9940*/  MOV R122, R158 ;  /* 0x0000009e007a7202 */ /* 0x000fe40000000f00 */
[----:B------:R-:W-:Y:S01]  /*9950*/  MUFU.EX2 R158, R102 ;  /* 0x00000066009e7308 */ /* 0x000fe20000000800 */
[C---:B------:R-:W-:Y:S02]  /*9960*/  FMUL.FTZ R39, R68.reuse, R123 ;  /* 0x0000007b44277220 */ /* 0x040fe40000410000 */
[----:B------:R-:W-:Y:S02]  /*9970*/  FMUL.FTZ R51, R68, R135 ;  /* 0x0000008744337220 */ /* 0x000fe40000410000 */
[----:B-----5:R-:W-:Y:S01]  /*9980*/  FMUL.FTZ R40, R3, R124 ;  /* 0x0000007c03287220 */ /* 0x020fe20000410000 */
[----:B------:R-:W-:Y:S01]  /*9990*/  LDSM.16.MT88.4 R132, [R191+0x2000] ;  /* 0x00200000bf84783b */ /* 0x000fe20000004200 */
[----:B------:R-:W-:Y:S01]  /*99a0*/  FFMA.FTZ R100, R163, c[0x0][0x2d0], -R155 ;  /* 0x0000b400a3647a23 */ /* 0x000fe2000001089b */
[-C--:B------:R-:W-:Y:S02]  /*99b0*/  HMMA.16816.F32.BF16 R36, R76, R52.reuse, R36 ;  /* 0x000000344c24723c */ /* 0x080fe40000041824 */
[----:B------:R3:W-:Y:S01]  /*99c0*/  MUFU.EX2 R124, R73 ;  /* 0x00000049007c7308 */ /* 0x0007e20000000800 */
[C---:B------:R-:W-:Y:S01]  /*99d0*/  FMUL.FTZ R42, R0.reuse, R126 ;  /* 0x0000007e002a7220 */ /* 0x040fe20000410000 */
[----:B------:R-:W-:Y:S01]  /*99e0*/  MOV R126, R60 ;  /* 0x0000003c007e7202 */ /* 0x000fe20000000f00 */
[C---:B------:R-:W-:Y:S01]  /*99f0*/  FMUL.FTZ R43, R0.reuse, R127 ;  /* 0x0000007f002b7220 */ /* 0x040fe20000410000 */
[----:B------:R-:W-:Y:S01]  /*9a00*/  MOV R127, R47 ;  /* 0x0000002f007f7202 */ /* 0x000fe20000000f00 */
[C---:B------:R-:W-:Y:S02]  /*9a10*/  FMUL.FTZ R44, R3.reuse, R128 ;  /* 0x00000080032c7220 */ /* 0x040fe40000410000 */
[C---:B------:R-:W-:Y:S03]  /*9a20*/  FMUL.FTZ R46, R0.reuse, R130 ;  /* 0x00000082002e7220 */ /* 0x040fe60000410000 */
[C---:B------:R-:W-:Y:S01]  /*9a30*/  HMMA.16816.F32.BF16 R40, R64.reuse, R52, R40 ;  /* 0x000000344028723c */ /* 0x040fe20000041828 */
[----:B------:R-:W-:Y:S03]  /*9a40*/  MUFU.EX2 R163, R75 ;  /* 0x0000004b00a37308 */ /* 0x000fe60000000800 */
[C---:B------:R-:W-:Y:S01]  /*9a50*/  FMUL.FTZ R47, R0.reuse, R131 ;  /* 0x00000083002f7220 */ /* 0x040fe20000410000 */
[----:B------:R-:W-:Y:S01]  /*9a60*/  MOV R131, R59 ;  /* 0x0000003b00837202 */ /* 0x000fe20000000f00 */
[----:B------:R-:W-:Y:S01]  /*9a70*/  FMUL.FTZ R59, R0, R143 ;  /* 0x0000008f003b7220 */ /* 0x000fe20000410000 */
[----:B------:R-:W-:Y:S01]  /*9a80*/  MOV R130, R61 ;  /* 0x0000003d00827202 */ /* 0x000fe20000000f00 */
[----:B------:R-:W-:Y:S03]  /*9a90*/  FMUL.FTZ R56, R3, R140 ;  /* 0x0000008c03387220 */ /* 0x000fe60000410000 */
[-C--:B------:R-:W-:Y:S03]  /*9aa0*/  HMMA.16816.F32.BF16 R44, R64, R54.reuse, R44 ;  /* 0x00000036402c723c */ /* 0x080fe6000004182c */
[--C-:B---3--:R-:W-:Y:S02]  /*9ab0*/  FFMA.FTZ R73, R221, c[0x0][0x2d0], -R153.reuse ;  /* 0x0000b400dd497a23 */ /* 0x108fe40000010899 */
[----:B------:R-:W-:Y:S02]  /*9ac0*/  FMUL.FTZ R57, R3, R141 ;  /* 0x0000008d03397220 */ /* 0x000fe40000410000 */
[----:B------:R3:W-:Y:S01]  /*9ad0*/  MUFU.EX2 R129, R73 ;  /* 0x0000004900817308 */ /* 0x0007e20000000800 */
[C---:B------:R-:W-:Y:S04]  /*9ae0*/  HMMA.16816.F32.BF16 R48, R76.reuse, R54, R48 ;  /* 0x000000364c30723c */ /* 0x040fe80000041830 */
[--C-:B------:R-:W-:Y:S02]  /*9af0*/  FFMA.FTZ R58, R216, c[0x0][0x2d0], -R153.reuse ;  /* 0x0000b400d83a7a23 */ /* 0x100fe40000010899 */
[----:B------:R-:W-:Y:S02]  /*9b00*/  FFMA.FTZ R52, R187, c[0x0][0x2d0], -R154 ;  /* 0x0000b400bb347a23 */ /* 0x000fe4000001089a */
[----:B------:R-:W-:Y:S01]  /*9b10*/  FMUL.FTZ R55, R68, R139 ;  /* 0x0000008b44377220 */ /* 0x000fe20000410000 */
[----:B------:R5:W-:Y:S03]  /*9b20*/  MUFU.EX2 R111, R58 ;  /* 0x0000003a006f7308 */ /* 0x000be60000000800 */
[--C-:B------:R-:W-:Y:S02]  /*9b30*/  FFMA.FTZ R60, R218, c[0x0][0x2d0], -R153.reuse ;  /* 0x0000b400da3c7a23 */ /* 0x100fe40000010899 */
[----:B------:R-:W-:Y:S02]  /*9b40*/  FMUL.FTZ R54, R68, R138 ;  /* 0x0000008a44367220 */ /* 0x000fe40000410000 */
[----:B------:R-:W-:Y:S02]  /*9b50*/  FMUL.FTZ R53, R69, R137 ;  /* 0x0000008945357220 */ /* 0x000fe40000410000 */
[----:B------:R-:W-:Y:S01]  /*9b60*/  FMUL.FTZ R61, R3, R145 ;  /* 0x00000091033d7220 */ /* 0x000fe20000410000 */
[----:B------:R1:W-:Y:S01]  /*9b70*/  MUFU.EX2 R185, R52 ;  /* 0x0000003400b97308 */ /* 0x0003e20000000800 */
[C---:B------:R-:W-:Y:S02]  /*9b80*/  FMUL.FTZ R62, R0.reuse, R146 ;  /* 0x00000092003e7220 */ /* 0x040fe40000410000 */
[----:B------:R-:W-:Y:S02]  /*9b90*/  FMUL.FTZ R63, R0, R147 ;  /* 0x00000093003f7220 */ /* 0x000fe40000410000 */
[--C-:B---3--:R-:W-:Y:S02]  /*9ba0*/  FFMA.FTZ R73, R200, c[0x0][0x2d0], -R152.reuse ;  /* 0x0000b400c8497a23 */ /* 0x108fe40000010898 */
[--C-:B------:R-:W-:Y:S02]  /*9bb0*/  FFMA.FTZ R105, R161, c[0x0][0x2d0], -R152.reuse ;  /* 0x0000b400a1697a23 */ /* 0x100fe40000010898 */
[----:B------:R-:W-:Y:S01]  /*9bc0*/  FFMA.FTZ R152, R160, c[0x0][0x2d0], -R152 ;  /* 0x0000b400a0987a23 */ /* 0x000fe20000010898 */
[----:B------:R3:W-:Y:S01]  /*9bd0*/  MUFU.EX2 R179, R73 ;  /* 0x0000004900b37308 */ /* 0x0007e20000000800 */
[--C-:B------:R-:W-:Y:S02]  /*9be0*/  FFMA.FTZ R104, R207, c[0x0][0x2d0], -R154.reuse ;  /* 0x0000b400cf687a23 */ /* 0x100fe4000001089a */
[--C-:B------:R-:W-:Y:S02]  /*9bf0*/  FFMA.FTZ R106, R174, c[0x0][0x2d0], -R154.reuse ;  /* 0x0000b400ae6a7a23 */ /* 0x100fe4000001089a */
[----:B-----5:R-:W-:Y:S02]  /*9c00*/  FMUL.FTZ R58, R0, R142 ;  /* 0x0000008e003a7220 */ /* 0x020fe40000410000 */
[--C-:B------:R-:W-:Y:S02]  /*9c10*/  FFMA.FTZ R107, R173, c[0x0][0x2d0], -R154.reuse ;  /* 0x0000b400ad6b7a23 */ /* 0x100fe4000001089a */
[--C-:B------:R-:W-:Y:S01]  /*9c20*/  FFMA.FTZ R108, R215, c[0x0][0x2d0], -R153.reuse ;  /* 0x0000b400d76c7a23 */ /* 0x100fe20000010899 */
[----:B------:R5:W2:Y:S01]  /*9c30*/  MUFU.EX2 R125, R60 ;  /* 0x0000003c007d7308 */ /* 0x000aa20000000800 */
[--C-:B------:R-:W-:Y:S02]  /*9c40*/  FFMA.FTZ R109, R213, c[0x0][0x2d0], -R153.reuse ;  /* 0x0000b400d56d7a23 */ /* 0x100fe40000010899 */
[----:B------:R-:W-:Y:S02]  /*9c50*/  FFMA.FTZ R110, R208, c[0x0][0x2d0], -R153 ;  /* 0x0000b400d06e7a23 */ /* 0x000fe40000010899 */
[----:B-1----:R-:W-:Y:S05]  /*9c60*/  FMUL.FTZ R52, R69, R136 ;  /* 0x0000008845347220 */ /* 0x002fea0000410000 */
[----:B------:R-:W-:Y:S02]  /*9c70*/  MUFU.EX2 R141, R101 ;  /* 0x00000065008d7308 */ /* 0x000fe40000000800 */
[-C--:B------:R-:W-:Y:S03]  /*9c80*/  HMMA.16816.F32.BF16 R52, R76, R80.reuse, R52 ;  /* 0x000000504c34723c */ /* 0x080fe60000041834 */
[--C-:B---3--:R-:W-:Y:S05]  /*9c90*/  FFMA.FTZ R73, R205, c[0x0][0x2d0], -R155.reuse ;  /* 0x0000b400cd497a23 */ /* 0x108fea000001089b */
[C---:B------:R-:W-:Y:S01]  /*9ca0*/  HMMA.16816.F32.BF16 R56, R64.reuse, R80, R56 ;  /* 0x000000504038723c */ /* 0x040fe20000041838 */
[----:B------:R1:W-:Y:S03]  /*9cb0*/  MUFU.EX2 R139, R73 ;  /* 0x00000049008b7308 */ /* 0x0003e60000000800 */
[----:B-----5:R-:W-:Y:S03]  /*9cc0*/  FMUL.FTZ R60, R3, R144 ;  /* 0x00000090033c7220 */ /* 0x020fe60000410000 */
[----:B------:R-:W-:Y:S02]  /*9cd0*/  F2FP.BF16.PACK_AB R80, R252, R113 ;  /* 0x00000071fc50723e */ /* 0x000fe400000010ff */
[----:B--2---:R-:W-:Y:S02]  /*9ce0*/  F2FP.BF16.PACK_AB R81, R125, R111 ;  /* 0x0000006f7d51723e */ /* 0x004fe400000010ff */
[-C--:B------:R-:W-:Y:S01]  /*9cf0*/  HMMA.16816.F32.BF16 R60, R64, R82.reuse, R60 ;  /* 0x00000052403c723c */ /* 0x080fe2000004183c */
[----:B------:R-:W-:Y:S06]  /*9d00*/  MUFU.EX2 R160, R100 ;  /* 0x0000006400a07308 */ /* 0x000fec0000000800 */
[C---:B------:R-:W-:Y:S02]  /*9d10*/  FMUL.FTZ R66, R68.reuse, R150 ;  /* 0x0000009644427220 */ /* 0x040fe40000410000 */
[----:B------:R-:W-:Y:S02]  /*9d20*/  FMUL.FTZ R67, R68, R151 ;  /* 0x0000009744437220 */ /* 0x000fe40000410000 */
[----:B------:R-:W-:Y:S01]  /*9d30*/  MUFU.EX2 R161, R152 ;  /* 0x0000009800a17308 */ /* 0x000fe20000000800 */
[----:B------:R-:W-:Y:S01]  /*9d40*/  FMUL.FTZ R64, R69, R148 ;  /* 0x0000009445407220 */ /* 0x000fe20000410000 */
[----:B------:R-:W-:Y:S01]  /*9d50*/  F2FP.BF16.PACK_AB R148, R165, R168 ;  /* 0x000000a8a594723e */ /* 0x000fe200000010ff */
[--C-:B-1----:R-:W-:Y:S02]  /*9d60*/  FFMA.FTZ R73, R206, c[0x0][0x2d0], -R155.reuse ;  /* 0x0000b400ce497a23 */ /* 0x102fe4000001089b */
[----:B------:R-:W-:Y:S05]  /*9d70*/  FMUL.FTZ R65, R69, R149 ;  /* 0x0000009545417220 */ /* 0x000fea0000410000 */
[----:B------:R1:W-:Y:S02]  /*9d80*/  MUFU.EX2 R178, R73 ;  /* 0x0000004900b27308 */ /* 0x0003e40000000800 */
[----:B------:R-:W-:Y:S07]  /*9d90*/  HMMA.16816.F32.BF16 R64, R76, R82, R64 ;  /* 0x000000524c40723c */ /* 0x000fee0000041840 */
[----:B------:R-:W-:Y:S01]  /*9da0*/  F2FP.BF16.PACK_AB R76, R112, R115 ;  /* 0x00000073704c723e */ /* 0x000fe200000010ff */
[----:B------:R-:W-:Y:S01]  /*9db0*/  MUFU.EX2 R152, R107 ;  /* 0x0000006b00987308 */ /* 0x000fe20000000800 */
[----:B------:R-:W-:Y:S03]  /*9dc0*/  F2FP.BF16.PACK_AB R77, R120, R114 ;  /* 0x00000072784d723e */ /* 0x000fe600000010ff */
[----:B------:R-:W-:Y:S02]  /*9dd0*/  F2FP.BF16.PACK_AB R78, R126, R131 ;  /* 0x000000837e4e723e */ /* 0x000fe400000010ff */
[----:B------:R-:W-:Y:S02]  /*9de0*/  F2FP.BF16.PACK_AB R79, R130, R127 ;  /* 0x0000007f824f723e */ /* 0x000fe400000010ff */
[----:B------:R-:W-:Y:S02]  /*9df0*/  F2FP.BF16.PACK_AB R82, R249, R251 ;  /* 0x000000fbf952723e */ /* 0x000fe400000010ff */
[----:B------:R-:W-:Y:S03]  /*9e00*/  F2FP.BF16.PACK_AB R83, R129, R124 ;  /* 0x0000007c8153723e */ /* 0x000fe600000010ff */
[-C--:B------:R-:W-:Y:S03]  /*9e10*/  HMMA.16816.F32.BF16 R4, R76, R84.reuse, R4 ;  /* 0x000000544c04723c */ /* 0x080fe60000041804 */
[--C-:B-1----:R-:W-:Y:S02]  /*9e20*/  FFMA.FTZ R73, R202, c[0x0][0x2d0], -R155.reuse ;  /* 0x0000b400ca497a23 */ /* 0x102fe4000001089b */
[----:B------:R-:W-:Y:S02]  /*9e30*/  FFMA.FTZ R155, R162, c[0x0][0x2d0], -R155 ;  /* 0x0000b400a29b7a23 */ /* 0x000fe4000001089b */
[----:B------:R1:W-:Y:S01]  /*9e40*/  MUFU.EX2 R171, R73 ;  /* 0x0000004900ab7308 */ /* 0x0003e20000000800 */
[C---:B------:R-:W-:Y:S08]  /*9e50*/  HMMA.16816.F32.BF16 R8, R80.reuse, R84, R8 ;  /* 0x000000545008723c */ /* 0x040ff00000041808 */
[-C--:B------:R-:W-:Y:S01]  /*9e60*/  HMMA.16816.F32.BF16 R12, R80, R86.reuse, R12 ;  /* 0x00000056500c723c */ /* 0x080fe2000004180c */
[----:B------:R-:W2:Y:S07]  /*9e70*/  MUFU.EX2 R162, R105 ;  /* 0x0000006900a27308 */ /* 0x000eae0000000800 */
[C---:B------:R-:W-:Y:S01]  /*9e80*/  HMMA.16816.F32.BF16 R16, R76.reuse, R86, R16 ;  /* 0x000000564c10723c */ /* 0x040fe20000041810 */
[----:B------:R-:W3:Y:S03]  /*9e90*/  LDSM.16.MT88.4 R84, [R191+0x800] ;  /* 0x00080000bf54783b */ /* 0x000ee60000004200 */
[--C-:B-1----:R-:W-:Y:S04]  /*9ea0*/  FFMA.FTZ R73, R217, c[0x0][0x2d0], -R154.reuse ;  /* 0x0000b400d9497a23 */ /* 0x102fe8000001089a */
[-C--:B------:R-:W-:Y:S01]  /*9eb0*/  HMMA.16816.F32.BF16 R20, R76, R88.reuse, R20 ;  /* 0x000000584c14723c */ /* 0x080fe20000041814 */
[----:B------:R1:W-:Y:S07]  /*9ec0*/  MUFU.EX2 R142, R73 ;  /* 0x00000049008e7308 */ /* 0x0003ee0000000800 */
[C---:B------:R-:W-:Y:S04]  /*9ed0*/  HMMA.16816.F32.BF16 R24, R80.reuse, R88, R24 ;  /* 0x000000585018723c */ /* 0x040fe80000041818 */
[----:B--2---:R-:W-:Y:S04]  /*9ee0*/  F2FP.BF16.PACK_AB R150, R161, R162 ;  /* 0x000000a2a196723e */ /* 0x004fe800000010ff */
[-C--:B------:R-:W-:Y:S08]  /*9ef0*/  HMMA.16816.F32.BF16 R28, R80, R90.reuse, R28 ;  /* 0x0000005a501c723c */ /* 0x080ff0000004181c */
[C---:B------:R-:W-:Y:S01]  /*9f00*/  HMMA.16816.F32.BF16 R32, R76.reuse, R90, R32 ;  /* 0x0000005a4c20723c */ /* 0x040fe20000041820 */
[----:B------:R-:W2:Y:S03]  /*9f10*/  LDSM.16.MT88.4 R88, [R192+0x800] ;  /* 0x00080000c058783b */ /* 0x000ea60000004200 */
[--C-:B-1----:R-:W-:Y:S04]  /*9f20*/  FFMA.FTZ R73, R214, c[0x0][0x2d0], -R154.reuse ;  /* 0x0000b400d6497a23 */ /* 0x102fe8000001089a */
[----:B------:R1:W-:Y:S01]  /*9f30*/  MUFU.EX2 R143, R73 ;  /* 0x00000049008f7308 */ /* 0x0003e20000000800 */
[-C--:B---3--:R-:W-:Y:S08]  /*9f40*/  HMMA.16816.F32.BF16 R36, R76, R84.reuse, R36 ;  /* 0x000000544c24723c */ /* 0x088ff00000041824 */
[C---:B------:R-:W-:Y:S08]  /*9f50*/  HMMA.16816.F32.BF16 R40, R80.reuse, R84, R40 ;  /* 0x000000545028723c */ /* 0x040ff00000041828 */
[-C--:B------:R-:W-:Y:S04]  /*9f60*/  HMMA.16816.F32.BF16 R44, R80, R86.reuse, R44 ;  /* 0x00000056502c723c */ /* 0x080fe8000004182c */
[--C-:B-1----:R-:W-:Y:S04]  /*9f70*/  FFMA.FTZ R73, R212, c[0x0][0x2d0], -R154.reuse ;  /* 0x0000b400d4497a23 */ /* 0x102fe8000001089a */
[C---:B------:R-:W-:Y:S01]  /*9f80*/  HMMA.16816.F32.BF16 R48, R76.reuse, R86, R48 ;  /* 0x000000564c30723c */ /* 0x040fe20000041830 */
[----:B------:R-:W1:Y:S01]  /*9f90*/  LDSM.16.MT88.4 R84, [R190+0x1000] ;  /* 0x00100000be54783b */ /* 0x000e620000004200 */
[----:B------:R3:W-:Y:S06]  /*9fa0*/  MUFU.EX2 R166, R73 ;  /* 0x0000004900a67308 */ /* 0x0007ec0000000800 */
[-C--:B--2---:R-:W-:Y:S08]  /*9fb0*/  HMMA.16816.F32.BF16 R52, R76, R88.reuse, R52 ;  /* 0x000000584c34723c */ /* 0x084ff00000041834 */
[C---:B------:R-:W-:Y:S08]  /*9fc0*/  HMMA.16816.F32.BF16 R56, R80.reuse, R88, R56 ;  /* 0x000000585038723c */ /* 0x040ff00000041838 */
[-C--:B------:R-:W-:Y:S04]  /*9fd0*/  HMMA.16816.F32.BF16 R60, R80, R90.reuse, R60 ;  /* 0x0000005a503c723c */ /* 0x080fe8000004183c */
[--C-:B---3--:R-:W-:Y:S02]  /*9fe0*/  FFMA.FTZ R73, R209, c[0x0][0x2d0], -R154.reuse ;  /* 0x0000b400d1497a23 */ /* 0x108fe4000001089a */
[----:B------:R-:W-:Y:S01]  /*9ff0*/  FFMA.FTZ R154, R172, c[0x0][0x2d0], -R154 ;  /* 0x0000b400ac9a7a23 */ /* 0x000fe2000001089a */
[----:B------:R-:W-:Y:S01]  /*a000*/  F2FP.BF16.PACK_AB R80, R188, R186 ;  /* 0x000000babc50723e */ /* 0x000fe200000010ff */
[----:B------:R-:W-:Y:S01]  /*a010*/  HMMA.16816.F32.BF16 R64, R76, R90, R64 ;  /* 0x0000005a4c40723c */ /* 0x000fe20000041840 */
[----:B------:R2:W-:Y:S01]  /*a020*/  MUFU.EX2 R167, R73 ;  /* 0x0000004900a77308 */ /* 0x0005e20000000800 */
[----:B------:R-:W3:Y:S02]  /*a030*/  LDSM.16.MT88.4 R88, [R192+0x1000] ;  /* 0x00100000c058783b */ /* 0x000ee40000004200 */
[----:B------:R-:W-:Y:S01]  /*a040*/  F2FP.BF16.PACK_AB R82, R185, R239 ;  /* 0x000000efb952723e */ /* 0x000fe200000010ff */
[----:B----4-:R-:W-:Y:S01]  /*a050*/  FFMA.FTZ R69, R69, R121, R198 ;  /* 0x0000007945457223 */ /* 0x010fe200000100c6 */
[----:B------:R-:W-:Y:S02]  /*a060*/  MOV R121, R116 ;  /* 0x0000007400797202 */ /* 0x000fe40000000f00 */
[----:B------:R-:W-:Y:S01]  /*a070*/  F2FP.BF16.PACK_AB R76, R248, R250 ;  /* 0x000000faf84c723e */ /* 0x000fe200000010ff */
[----:B------:R-:W-:Y:S02]  /*a080*/  FFMA.FTZ R68, R68, R119, R164 ;  /* 0x0000007744447223 */ /* 0x000fe400000100a4 */
[----:B------:R-:W4:Y:S01]  /*a090*/  MUFU.EX2 R164, R74 ;  /* 0x0000004a00a47308 */ /* 0x000f220000000800 */
[----:B------:R-:W-:Y:S01]  /*a0a0*/  F2FP.BF16.PACK_AB R77, R246, R247 ;  /* 0x000000f7f64d723e */ /* 0x000fe200000010ff */
[----:B------:R-:W-:Y:S01]  /*a0b0*/  FFMA.FTZ R3, R3, R118, R157 ;  /* 0x0000007603037223 */ /* 0x000fe2000001009d */
[----:B------:R-:W-:Y:S01]  /*a0c0*/  F2FP.BF16.PACK_AB R78, R243, R242 ;  /* 0x000000f2f34e723e */ /* 0x000fe200000010ff */
[----:B------:R-:W-:Y:S01]  /*a0d0*/  FADD.FTZ R68, R236, R68 ;  /* 0x00000044ec447221 */ /* 0x000fe20000010000 */
[----:B------:R-:W-:Y:S01]  /*a0e0*/  F2FP.BF16.PACK_AB R79, R240, R241 ;  /* 0x000000f1f04f723e */ /* 0x000fe200000010ff */
[----:B------:R-:W-:Y:S02]  /*a0f0*/  FFMA.FTZ R0, R0, R117, R156 ;  /* 0x0000007500007223 */ /* 0x000fe4000001009c */
[----:B------:R-:W-:Y:S01]  /*a100*/  LDSM.16.MT88.4 R116, [R193+0x2000] ;  /* 0x00200000c174783b */ /* 0x000fe20000004200 */
[----:B------:R-:W-:Y:S01]  /*a110*/  FADD.FTZ R3, R233, R3 ;  /* 0x00000003e9037221 */ /* 0x000fe20000010000 */
[----:B------:R5:W-:Y:S02]  /*a120*/  MUFU.EX2 R157, R103 ;  /* 0x00000067009d7308 */ /* 0x000be40000000800 */
[-C--:B-1----:R-:W-:Y:S03]  /*a130*/  HMMA.16816.F32.BF16 R4, R76, R84.reuse, R4 ;  /* 0x000000544c04723c */ /* 0x082fe60000041804 */
[----:B--2---:R-:W-:Y:S05]  /*a140*/  FFMA.FTZ R73, R226, c[0x0][0x2d0], -R153 ;  /* 0x0000b400e2497a23 */ /* 0x004fea0000010899 */
[----:B------:R1:W-:Y:S01]  /*a150*/  MUFU.EX2 R128, R73 ;  /* 0x0000004900807308 */ /* 0x0003e20000000800 */
[----:B----4-:R-:W-:Y:S03]  /*a160*/  F2FP.BF16.PACK_AB R149, R163, R164 ;  /* 0x000000a4a395723e */ /* 0x010fe600000010ff */
[----:B------:R-:W-:Y:S02]  /*a170*/  FADD.FTZ R74, R170, R69 ;  /* 0x00000045aa4a7221 */ /* 0x000fe40000010000 */
[----:B------:R-:W-:Y:S02]  /*a180*/  FADD.FTZ R69, R159, R0 ;  /* 0x000000009f457221 */ /* 0x000fe40000010000 */
[----:B------:R-:W-:Y:S02]  /*a190*/  FADD.FTZ R0, R237, R74 ;  /* 0x0000004aed007221 */ /* 0x000fe40000010000 */
[----:B------:R-:W2:Y:S01]  /*a1a0*/  MUFU.EX2 R159, R155 ;  /* 0x0000009b009f7308 */ /* 0x000ea20000000800 */
[----:B------:R-:W-:Y:S02]  /*a1b0*/  FADD.FTZ R74, R235, R68 ;  /* 0x00000044eb4a7221 */ /* 0x000fe40000010000 */
[----:B------:R-:W-:Y:S01]  /*a1c0*/  FADD.FTZ R68, R232, R69 ;  /* 0x00000045e8447221 */ /* 0x000fe20000010000 */
[----:B-----5:R-:W-:Y:S03]  /*a1d0*/  LDSM.16.MT88.4 R100, [R190+0x2000] ;  /* 0x00200000be64783b */ /* 0x020fe60000004200 */
[----:B------:R-:W-:Y:S03]  /*a1e0*/  FADD.FTZ R68, R245, R68 ;  /* 0x00000044f5447221 */ /* 0x000fe60000010000 */
[----:B------:R-:W-:Y:S01]  /*a1f0*/  MUFU.EX2 R156, R104 ;  /* 0x00000068009c7308 */ /* 0x000fe20000000800 */
[----:B------:R-:W-:Y:S02]  /*a200*/  FADD.FTZ R68, R111, R68 ;  /* 0x000000446f447221 */ /* 0x000fe40000010000 */
[--C-:B-1----:R-:W-:Y:S07]  /*a210*/  FFMA.FTZ R73, R228, c[0x0][0x2d0], -R153.reuse ;  /* 0x0000b400e4497a23 */ /* 0x102fee0000010899 */
[----:B------:R1:W4:Y:S01]  /*a220*/  MUFU.EX2 R138, R73 ;  /* 0x00000049008a7308 */ /* 0x0003220000000800 */
[----:B--2---:R-:W-:Y:S09]  /*a230*/  F2FP.BF16.PACK_AB R151, R159, R160 ;  /* 0x000000a09f97723e */ /* 0x004ff200000010ff */
[----:B------:R-:W2:Y:S01]  /*a240*/  MUFU.EX2 R155, R106 ;  /* 0x0000006a009b7308 */ /* 0x000ea20000000800 */
[--C-:B-1----:R-:W-:Y:S01]  /*a250*/  FFMA.FTZ R73, R227, c[0x0][0x2d0], -R153.reuse ;  /* 0x0000b400e3497a23 */ /* 0x102fe20000010899 */
[----:B----4-:R-:W-:Y:S08]  /*a260*/  F2FP.BF16.PACK_AB R81, R138, R128 ;  /* 0x000000808a51723e */ /* 0x010ff000000010ff */
[----:B------:R1:W-:Y:S01]  /*a270*/  MUFU.EX2 R137, R73 ;  /* 0x0000004900897308 */ /* 0x0003e20000000800 */
[----:B--2---:R-:W-:Y:S01]  /*a280*/  F2FP.BF16.PACK_AB R144, R155, R156 ;  /* 0x0000009c9b90723e */ /* 0x004fe200000010ff */
[--C-:B-1----:R-:W-:Y:S08]  /*a290*/  FFMA.FTZ R73, R229, c[0x0][0x2d0], -R153.reuse ;  /* 0x0000b400e5497a23 */ /* 0x102ff00000010899 */
[----:B------:R-:W1:Y:S02]  /*a2a0*/  MUFU.EX2 R136, R73 ;  /* 0x0000004900887308 */ /* 0x000e640000000800 */
[----:B-1----:R-:W-:Y:S01]  /*a2b0*/  F2FP.BF16.PACK_AB R83, R136, R137 ;  /* 0x000000898853723e */ /* 0x002fe200000010ff */
[--C-:B------:R-:W-:Y:S02]  /*a2c0*/  FFMA.FTZ R73, R224, c[0x0][0x2d0], -R153.reuse ;  /* 0x0000b400e0497a23 */ /* 0x100fe40000010899 */
[----:B------:R-:W-:Y:S05]  /*a2d0*/  FFMA.FTZ R153, R175, c[0x0][0x2d0], -R153 ;  /* 0x0000b400af997a23 */ /* 0x000fea0000010899 */
[----:B------:R1:W2:Y:S01]  /*a2e0*/  MUFU.EX2 R140, R73 ;  /* 0x00000049008c7308 */ /* 0x0002a20000000800 */
[C---:B------:R-:W-:Y:S08]  /*a2f0*/  HMMA.16816.F32.BF16 R8, R80.reuse, R84, R8 ;  /* 0x000000545008723c */ /* 0x040ff00000041808 */
[-C--:B------:R-:W-:Y:S01]  /*a300*/  HMMA.16816.F32.BF16 R12, R80, R86.reuse, R12 ;  /* 0x00000056500c723c */ /* 0x080fe2000004180c */
[----:B------:R-:W-:Y:S07]  /*a310*/  MUFU.EX2 R75, R153 ;  /* 0x00000099004b7308 */ /* 0x000fee0000000800 */
[C---:B------:R-:W-:Y:S01]  /*a320*/  HMMA.16816.F32.BF16 R16, R76.reuse, R86, R16 ;  /* 0x000000564c10723c */ /* 0x040fe20000041810 */
[----:B------:R-:W4:Y:S03]  /*a330*/  LDSM.16.MT88.4 R84, [R190+0x1800] ;  /* 0x00180000be54783b */ /* 0x000f260000004200 */
[----:B-1----:R-:W-:Y:S04]  /*a340*/  FADD.FTZ R73, R234, R3 ;  /* 0x00000003ea497221 */ /* 0x002fe80000010000 */
[-C--:B------:R-:W-:Y:S04]  /*a350*/  HMMA.16816.F32.BF16 R20, R76, R92.reuse, R20 ;  /* 0x0000005c4c14723c */ /* 0x080fe80000041814 */
[----:B------:R-:W-:Y:S02]  /*a360*/  FADD.FTZ R69, R121, R73 ;  /* 0x0000004979457221 */ /* 0x000fe40000010000 */
[----:B------:R-:W-:Y:S02]  /*a370*/  FADD.FTZ R3, R238, R0 ;  /* 0x00000000ee037221 */ /* 0x000fe40000010000 */
[C---:B------:R-:W-:Y:S04]  /*a380*/  HMMA.16816.F32.BF16 R24, R80.reuse, R92, R24 ;  /* 0x0000005c5018723c */ /* 0x040fe80000041818 */
[----:B------:R-:W-:Y:S02]  /*a390*/  FADD.FTZ R0, R122, R74 ;  /* 0x0000004a7a007221 */ /* 0x000fe40000010000 */
[----:B------:R-:W-:Y:S02]  /*a3a0*/  FADD.FTZ R3, R115, R3 ;  /* 0x0000000373037221 */ /* 0x000fe40000010000 */
[-C--:B------:R-:W-:Y:S04]  /*a3b0*/  HMMA.16816.F32.BF16 R28, R80, R94.reuse, R28 ;  /* 0x0000005e501c723c */ /* 0x080fe8000004181c */
[----:B------:R-:W-:Y:S02]  /*a3c0*/  FADD.FTZ R73, R114, R0 ;  /* 0x0000000072497221 */ /* 0x000fe40000010000 */
[----:B------:R-:W-:Y:S02]  /*a3d0*/  FADD.FTZ R69, R113, R69 ;  /* 0x0000004571457221 */ /* 0x000fe40000010000 */
[C---:B------:R-:W-:Y:S01]  /*a3e0*/  HMMA.16816.F32.BF16 R32, R76.reuse, R94, R32 ;  /* 0x0000005e4c20723c */ /* 0x040fe20000041820 */
[----:B------:R-:W1:Y:S03]  /*a3f0*/  LDSM.16.MT88.4 R92, [R193+0x1800] ;  /* 0x00180000c15c783b */ /* 0x000e660000004200 */
[----:B------:R-:W-:Y:S02]  /*a400*/  FADD.FTZ R0, R112, R3 ;  /* 0x0000000370007221 */ /* 0x000fe40000010000 */
[----:B------:R-:W-:Y:S02]  /*a410*/  FADD.FTZ R3, R125, R68 ;  /* 0x000000447d037221 */ /* 0x000fe40000010000 */
[-C--:B------:R-:W-:Y:S04]  /*a420*/  HMMA.16816.F32.BF16 R36, R76, R96.reuse, R36 ;  /* 0x000000604c24723c */ /* 0x080fe80000041824 */
[----:B------:R-:W-:Y:S04]  /*a430*/  FADD.FTZ R0, R131, R0 ;  /* 0x0000000083007221 */ /* 0x000fe80000010000 */
[C---:B------:R-:W-:Y:S08]  /*a440*/  HMMA.16816.F32.BF16 R40, R80.reuse, R96, R40 ;  /* 0x000000605028723c */ /* 0x040ff00000041828 */
[-C--:B------:R-:W-:Y:S08]  /*a450*/  HMMA.16816.F32.BF16 R44, R80, R98.reuse, R44 ;  /* 0x00000062502c723c */ /* 0x080ff0000004182c */
[C---:B------:R-:W-:Y:S01]  /*a460*/  HMMA.16816.F32.BF16 R48, R76.reuse, R98, R48 ;  /* 0x000000624c30723c */ /* 0x040fe20000041830 */
[----:B------:R-:W5:Y:S07]  /*a470*/  LDSM.16.MT88.4 R96, [R191+0x1800] ;  /* 0x00180000bf60783b */ /* 0x000f6e0000004200 */
[-C--:B---3--:R-:W-:Y:S08]  /*a480*/  HMMA.16816.F32.BF16 R52, R76, R88.reuse, R52 ;  /* 0x000000584c34723c */ /* 0x088ff00000041834 */
[C---:B------:R-:W-:Y:S08]  /*a490*/  HMMA.16816.F32.BF16 R56, R80.reuse, R88, R56 ;  /* 0x000000585038723c */ /* 0x040ff00000041838 */
[-C--:B------:R-:W-:Y:S07]  /*a4a0*/  HMMA.16816.F32.BF16 R60, R80, R90.reuse, R60 ;  /* 0x0000005a503c723c */ /* 0x080fee000004183c */
[----:B------:R-:W-:Y:S01]  /*a4b0*/  F2FP.BF16.PACK_AB R80, R143, R142 ;  /* 0x0000008e8f50723e */ /* 0x000fe200000010ff */
[----:B------:R-:W-:Y:S01]  /*a4c0*/  HMMA.16816.F32.BF16 R64, R76, R90, R64 ;  /* 0x0000005a4c40723c */ /* 0x000fe20000041840 */
[----:B------:R-:W3:Y:S03]  /*a4d0*/  LDSM.16.MT88.4 R88, [R192+0x1800] ;  /* 0x00180000c058783b */ /* 0x000ee60000004200 */
[----:B------:R-:W-:Y:S02]  /*a4e0*/  F2FP.BF16.PACK_AB R82, R167, R166 ;  /* 0x000000a6a752723e */ /* 0x000fe400000010ff */
[----:B--2---:R-:W-:Y:S02]  /*a4f0*/  F2FP.BF16.PACK_AB R81, R140, R141 ;  /* 0x0000008d8c51723e */ /* 0x004fe400000010ff */
[----:B------:R-:W-:Y:S04]  /*a500*/  F2FP.BF16.PACK_AB R76, R179, R181 ;  /* 0x000000b5b34c723e */ /* 0x000fe800000010ff */
[----:B------:R-:W-:Y:S02]  /*a510*/  F2FP.BF16.PACK_AB R77, R178, R139 ;  /* 0x0000008bb24d723e */ /* 0x000fe400000010ff */
[----:B------:R-:W-:Y:S02]  /*a520*/  F2FP.BF16.PACK_AB R78, R176, R177 ;  /* 0x000000b1b04e723e */ /* 0x000fe400000010ff */
[----:B------:R-:W-:Y:S02]  /*a530*/  F2FP.BF16.PACK_AB R79, R169, R171 ;  /* 0x000000aba94f723e */ /* 0x000fe400000010ff */
[----:B------:R-:W-:Y:S05]  /*a540*/  F2FP.BF16.PACK_AB R83, R157, R158 ;  /* 0x0000009e9d53723e */ /* 0x000fea00000010ff */
[-C--:B----4-:R-:W-:Y:S08]  /*a550*/  HMMA.16816.F32.BF16 R4, R76, R84.reuse, R4 ;  /* 0x000000544c04723c */ /* 0x090ff00000041804 */
[C---:B------:R-:W-:Y:S01]  /*a560*/  HMMA.16816.F32.BF16 R8, R80.reuse, R84, R8 ;  /* 0x000000545008723c */ /* 0x040fe20000041808 */
[----:B------:R-:W-:Y:S07]  /*a570*/  MUFU.EX2 R85, R109 ;  /* 0x0000006d00557308 */ /* 0x000fee0000000800 */
[-C--:B------:R-:W-:Y:S03]  /*a580*/  HMMA.16816.F32.BF16 R12, R80, R86.reuse, R12 ;  /* 0x00000056500c723c */ /* 0x080fe6000004180c */
[----:B------:R-:W2:Y:S05]  /*a590*/  MUFU.EX2 R84, R110 ;  /* 0x0000006e00547308 */ /* 0x000eaa0000000800 */
[C---:B------:R-:W-:Y:S05]  /*a5a0*/  HMMA.16816.F32.BF16 R16, R76.reuse, R86, R16 ;  /* 0x000000564c10723c */ /* 0x040fea0000041810 */
[----:B------:R-:W4:Y:S03]  /*a5b0*/  MUFU.EX2 R87, R154 ;  /* 0x0000009a00577308 */ /* 0x000f260000000800 */
[-C--:B-1----:R-:W-:Y:S07]  /*a5c0*/  HMMA.16816.F32.BF16 R20, R76, R92.reuse, R20 ;  /* 0x0000005c4c14723c */ /* 0x082fee0000041814 */
[----:B------:R-:W1:Y:S01]  /*a5d0*/  MUFU.EX2 R86, R108 ;  /* 0x0000006c00567308 */ /* 0x000e620000000800 */
[C---:B------:R-:W-:Y:S04]  /*a5e0*/  HMMA.16816.F32.BF16 R24, R80.reuse, R92, R24 ;  /* 0x0000005c5018723c */ /* 0x040fe80000041818 */
[----:B--2---:R-:W-:Y:S04]  /*a5f0*/  F2FP.BF16.PACK_AB R147, R75, R84 ;  /* 0x000000544b93723e */ /* 0x004fe800000010ff */
[-C--:B------:R-:W-:Y:S04]  /*a600*/  HMMA.16816.F32.BF16 R28, R80, R94.reuse, R28 ;  /* 0x0000005e501c723c */ /* 0x080fe8000004181c */
[----:B----4-:R-:W-:Y:S04]  /*a610*/  F2FP.BF16.PACK_AB R146, R87, R152 ;  /* 0x000000985792723e */ /* 0x010fe800000010ff */
[C---:B------:R-:W-:Y:S04]  /*a620*/  HMMA.16816.F32.BF16 R32, R76.reuse, R94, R32 ;  /* 0x0000005e4c20723c */ /* 0x040fe80000041820 */
[----:B-1----:R-:W-:Y:S04]  /*a630*/  F2FP.BF16.PACK_AB R145, R85, R86 ;  /* 0x000000565591723e */ /* 0x002fe800000010ff */
[-C--:B-----5:R-:W-:Y:S08]  /*a640*/  HMMA.16816.F32.BF16 R36, R76, R96.reuse, R36 ;  /* 0x000000604c24723c */ /* 0x0a0ff00000041824 */
[C---:B------:R-:W-:Y:S08]  /*a650*/  HMMA.16816.F32.BF16 R40, R80.reuse, R96, R40 ;  /* 0x000000605028723c */ /* 0x040ff00000041828 */
[-C--:B------:R-:W-:Y:S08]  /*a660*/  HMMA.16816.F32.BF16 R44, R80, R98.reuse, R44 ;  /* 0x00000062502c723c */ /* 0x080ff0000004182c */
[C---:B------:R-:W-:Y:S08]  /*a670*/  HMMA.16816.F32.BF16 R48, R76.reuse, R98, R48 ;  /* 0x000000624c30723c */ /* 0x040ff00000041830 */
[-C--:B---3--:R-:W-:Y:S08]  /*a680*/  HMMA.16816.F32.BF16 R52, R76, R88.reuse, R52 ;  /* 0x000000584c34723c */ /* 0x088ff00000041834 */
[C---:B------:R-:W-:Y:S08]  /*a690*/  HMMA.16816.F32.BF16 R56, R80.reuse, R88, R56 ;  /* 0x000000585038723c */ /* 0x040ff00000041838 */
[-C--:B------:R-:W-:Y:S08]  /*a6a0*/  HMMA.16816.F32.BF16 R60, R80, R90.reuse, R60 ;  /* 0x0000005a503c723c */ /* 0x080ff0000004183c */
[----:B------:R-:W-:Y:S08]  /*a6b0*/  HMMA.16816.F32.BF16 R64, R76, R90, R64 ;  /* 0x0000005a4c40723c */ /* 0x000ff00000041840 */
[-C--:B------:R-:W-:Y:S01]  /*a6c0*/  HMMA.16816.F32.BF16 R92, R148, R100.reuse, R4 ;  /* 0x00000064945c723c */ /* 0x080fe20000041804 */
[----:B------:R-:W1:Y:S07]  /*a6d0*/  LDSM.16.MT88.4 R4, [R192+0x2000] ;  /* 0x00200000c004783b */ /* 0x000e6e0000004200 */
[C---:B------:R-:W-:Y:S07]  /*a6e0*/  HMMA.16816.F32.BF16 R88, R144.reuse, R100, R8 ;  /* 0x000000649058723c */ /* 0x040fee0000041808 */
[----:B------:R-:W-:Y:S01]  /*a6f0*/  FADD.FTZ R9, R120, R73 ;  /* 0x0000004978097221 */ /* 0x000fe20000010000 */
[-C--:B------:R-:W-:Y:S01]  /*a700*/  HMMA.16816.F32.BF16 R96, R144, R102.reuse, R12 ;  /* 0x000000669060723c */ /* 0x080fe2000004180c */
[----:B------:R-:W2:Y:S03]  /*a710*/  LDL R13, [R1+0x10] ;  /* 0x00001000010d7983 */ /* 0x000ea60000100800 */
        /* <DEDUP_REMOVED lines=39> */
[-C--:B-1----:R-:W-:Y:S03]  /*a990*/  HMMA.16816.F32.BF16 R136, R148, R4.reuse, R52 ;  /* 0x000000049488723c */ /* 0x082fe60000041834 */
        /* <DEDUP_REMOVED lines=11> */
[----:B------:R-:W-:Y:S04]  /*aa50*/  HMMA.16816.F32.BF16 R148, R148, R6, R64 ;  /* 0x000000069494723c */ /* 0x000fe80000041840 */
[----:B------:R-:W-:Y:S02]  /*aa60*/  FADD.FTZ R4, R165, R4 ;  /* 0x00000004a5047221 */ /* 0x000fe40000010000 */
[----:B------:R-:W-:Y:S02]  /*aa70*/  FADD.FTZ R8, R167, R3 ;  /* 0x00000003a7087221 */ /* 0x000fe40000010000 */
[----:B------:R-:W-:Y:S04]  /*aa80*/  FADD.FTZ R4, R162, R4 ;  /* 0x00000004a2047221 */ /* 0x000fe80000010000 */
[----:B------:R-:W-:Y:S02]  /*aa90*/  FADD.FTZ R4, R161, R4 ;  /* 0x00000004a1047221 */ /* 0x000fe40000010000 */
[----:B------:R-:W-:Y:S02]  /*aaa0*/  FADD.FTZ R5, R157, R0 ;  /* 0x000000009d057221 */ /* 0x000fe40000010000 */
[----:B------:R-:W-:Y:S01]  /*aab0*/  FADD.FTZ R3, R164, R9 ;  /* 0x00000009a4037221 */ /* 0x000fe20000010000 */
[----:B------:R1:W-:Y:S01]  /*aac0*/  STL [R1], R4 ;  /* 0x0000000401007387 */ /* 0x0003e20000100800 */
[----:B------:R-:W-:Y:S01]  /*aad0*/  FADD.FTZ R0, R156, R8 ;  /* 0x000000089c007221 */ /* 0x000fe20000010000 */
[-C--:B------:R-:W-:Y:S01]  /*aae0*/  MOV R9, R2.reuse ;  /* 0x0000000200097202 */ /* 0x080fe20000000f00 */
[----:B------:R-:W-:Y:S01]  /*aaf0*/  FADD.FTZ R8, R86, R5 ;  /* 0x0000000556087221 */ /* 0x000fe20000010000 */
[----:B------:R-:W-:Y:S01]  /*ab00*/  MOV R86, R2 ;  /* 0x0000000200567202 */ /* 0x000fe20000000f00 */
[----:B------:R-:W-:Y:S02]  /*ab10*/  FADD.FTZ R5, R163, R3 ;  /* 0x00000003a3057221 */ /* 0x000fe40000010000 */
[----:B------:R-:W-:Y:S02]  /*ab20*/  FADD.FTZ R3, R155, R0 ;  /* 0x000000009b037221 */ /* 0x000fe40000010000 */
[----:B------:R-:W-:Y:S02]  /*ab30*/  FADD.FTZ R6, R160, R5 ;  /* 0x00000005a0067221 */ /* 0x000fe40000010000 */
[----:B------:R-:W-:Y:S02]  /*ab40*/  FADD.FTZ R5, R152, R3 ;  /* 0x0000000398057221 */ /* 0x000fe40000010000 */
[----:B------:R-:W-:Y:S02]  /*ab50*/  FADD.FTZ R6, R159, R6 ;  /* 0x000000069f067221 */ /* 0x000fe40000010000 */
[----:B------:R-:W-:Y:S01]  /*ab60*/  FADD.FTZ R0, R85, R8 ;  /* 0x0000000855007221 */ /* 0x000fe20000010000 */
[----:B------:R-:W-:Y:S02]  /*ab70*/  MOV R85, R70 ;  /* 0x0000004600557202 */ /* 0x000fe40000000f00 */
[----:B------:R3:W-:Y:S01]  /*ab80*/  STL [R1+0x4], R6 ;  /* 0x0000040601007387 */ /* 0x0007e20000100800 */
[----:B------:R-:W-:Y:S01]  /*ab90*/  FADD.FTZ R3, R84, R0 ;  /* 0x0000000054037221 */ /* 0x000fe20000010000 */
[C---:B------:R-:W-:Y:S02]  /*aba0*/  IADD3 R0, R230.reuse, -0x1, RZ ;  /* 0xffffffffe6007810 */ /* 0x040fe40007ffe0ff */
[----:B------:R-:W-:Y:S01]  /*abb0*/  MOV R84, R71 ;  /* 0x0000004700547202 */ /* 0x000fe20000000f00 */
[----:B------:R-:W-:Y:S02]  /*abc0*/  FADD.FTZ R3, R75, R3 ;  /* 0x000000034b037221 */ /* 0x000fe40000010000 */
[----:B-1----:R-:W-:Y:S05]  /*abd0*/  FADD.FTZ R4, R87, R5 ;  /* 0x0000000557047221 */ /* 0x002fea0000010000 */
[----:B------:R3:W-:Y:S04]  /*abe0*/  STL [R1+0x8], R4 ;  /* 0x0000080401007387 */ /* 0x0007e80000100800 */
[----:B------:R3:W-:Y:S01]  /*abf0*/  STL [R1+0xc], R3 ;  /* 0x00000c0301007387 */ /* 0x0007e20000100800 */
[----:B--2---:R-:W-:Y:S02]  /*ac00*/  ISETP.GT.AND P1, PT, R230, R13, PT ;  /* 0x0000000de600720c */ /* 0x004fe40003f24270 */
[----:B------:R-:W-:Y:S02]  /*ac10*/  MOV R230, R0 ;  /* 0x0000000000e67202 */ /* 0x000fe40000000f00 */
[----:B------:R-:W-:Y:S09]  /*ac20*/  MOV R0, R72 ;  /* 0x0000004800007202 */ /* 0x000ff20000000f00 */
[----:B---3--:R-:W-:-:S05]  /*ac30*/  @P1 BRA `(.L_x_88) ;  /* 0xffffc15000001947 */ /* 0x008fca000383ffff */
.L_x_81:
[----:B------:R-:W-:Y:S05]  /*ac40*/  BRA.DIV ~URZ, `(.L_x_89) ;  /* 0x000060b27f007947 */ /* 0x000fea000b800000 */
[----:B------:R-:W2:Y:S04]  /*ac50*/  LDL.LU R13, [R1] ;  /* 0x00000000010d7983 */ /* 0x000ea80000300800 */
[----:B------:R-:W3:Y:S04]  /*ac60*/  LDL.LU R12, [R1+0x4] ;  /* 0x00000400010c7983 */ /* 0x000ee80000300800 */
[----:B------:R-:W4:Y:S04]  /*ac70*/  LDL.LU R11, [R1+0x8] ;  /* 0x00000800010b7983 */ /* 0x000f280000300800 */
[----:B------:R-:W5:Y:S04]  /*ac80*/  LDL.LU R10, [R1+0xc] ;  /* 0x00000c00010a7983 */ /* 0x000f680000300800 */
[----:B--2---:R-:W2:Y:S04]  /*ac90*/  SHFL.BFLY PT, R0, R13, 0x2, 0x1f ;  /* 0x0c401f000d007f89 */ /* 0x004ea800000e0000 */
[----:B-1-3--:R-:W1:Y:S04]  /*aca0*/  SHFL.BFLY PT, R2, R12, 0x2, 0x1f ;  /* 0x0c401f000c027f89 */ /* 0x00ae6800000e0000 */
[----:B----4-:R-:W3:Y:S04]  /*acb0*/  SHFL.BFLY PT, R3, R11, 0x2, 0x1f ;  /* 0x0c401f000b037f89 */ /* 0x010ee800000e0000 */
[----:B-----5:R-:W4:Y:S01]  /*acc0*/  SHFL.BFLY PT, R4, R10, 0x2, 0x1f ;  /* 0x0c401f000a047f89 */ /* 0x020f2200000e0000 */
[----:B--2---:R-:W-:-:S02]  /*acd0*/  FADD.FTZ R0, R0, R13 ;  /* 0x0000000d00007221 */ /* 0x004fc40000010000 */
[----:B-1----:R-:W-:-:S03]  /*ace0*/  FADD.FTZ R2, R2, R12 ;  /* 0x0000000c02027221 */ /* 0x002fc60000010000 */
[----:B------:R-:W1:Y:S01]  /*acf0*/  SHFL.BFLY PT, R5, R0, 0x1, 0x1f ;  /* 0x0c201f0000057f89 */ /* 0x000e6200000e0000 */
[----:B---3--:R-:W-:-:S03]  /*ad00*/  FADD.FTZ R3, R3, R11 ;  /* 0x0000000b03037221 */ /* 0x008fc60000010000 */
[----:B------:R-:W2:Y:S01]  /*ad10*/  SHFL.BFLY PT, R6, R2, 0x1, 0x1f ;  /* 0x0c201f0002067f89 */ /* 0x000ea200000e0000 */
[----:B----4-:R-:W-:-:S03]  /*ad20*/  FADD.FTZ R4, R4, R10 ;  /* 0x0000000a04047221 */ /* 0x010fc60000010000 */
[----:B------:R-:W3:Y:S04]  /*ad30*/  SHFL.BFLY PT, R7, R3, 0x1, 0x1f ;  /* 0x0c201f0003077f89 */ /* 0x000ee800000e0000 */
[----:B------:R4:W4:Y:S01]  /*ad40*/  SHFL.BFLY PT, R8, R4, 0x1, 0x1f ;  /* 0x0c201f0004087f89 */ /* 0x00092200000e0000 */
[----:B-1----:R-:W-:Y:S02]  /*ad50*/  FADD.FTZ R5, R0, R5 ;  /* 0x0000000500057221 */ /* 0x002fe40000010000 */
[----:B--2---:R-:W-:Y:S02]  /*ad60*/  FADD.FTZ R6, R2, R6 ;  /* 0x0000000602067221 */ /* 0x004fe40000010000 */
[----:B---3--:R-:W-:Y:S02]  /*ad70*/  FADD.FTZ R7, R3, R7 ;  /* 0x0000000703077221 */ /* 0x008fe40000010000 */
.L_x_179:
[----:B------:R-:W-:Y:S01]  /*ad80*/  FSETP.NE.FTZ.AND P3, PT, R5, RZ, PT ;  /* 0x000000ff0500720b */ /* 0x000fe20003f75000 */
[----:B------:R-:W-:Y:S01]  /*ad90*/  CS2R R2, SRZ ;  /* 0x0000000000027805 */ /* 0x000fe2000001ff00 */
[----:B------:R-:W-:Y:S01]  /*ada0*/  MOV R0, RZ ;  /* 0x000000ff00007202 */ /* 0x000fe20000000f00 */
[----:B----4-:R-:W-:Y:S01]  /*adb0*/  FADD.FTZ R4, R8, R4 ;  /* 0x0000000408047221 */ /* 0x010fe20000010000 */
[----:B------:R-:W-:-:S02]  /*adc0*/  FSETP.NE.FTZ.AND P1, PT, R7, RZ, PT ;  /* 0x000000ff0700720b */ /* 0x000fc40003f35000 */
[----:B------:R-:W-:Y:S02]  /*add0*/  FSETP.NE.FTZ.AND P2, PT, R6, RZ, PT ;  /* 0x000000ff0600720b */ /* 0x000fe40003f55000 */
[----:B------:R-:W-:Y:S02]  /*ade0*/  FSETP.NE.FTZ.AND P0, PT, R4, RZ, PT ;  /* 0x000000ff0400720b */ /* 0x000fe40003f15000 */
[----:B------:R-:W-:Y:S02]  /*adf0*/  MOV R24, 0xff800000 ;  /* 0xff80000000187802 */ /* 0x000fe40000000f00 */
[----:B------:R-:W-:Y:S01]  /*ae00*/  MOV R22, 0xff800000 ;  /* 0xff80000000167802 */ /* 0x000fe20000000f00 */
[----:B------:R-:W1:Y:S01]  /*ae10*/  @P3 MUFU.RCP R0, R5 ;  /* 0x0000000500003308 */ /* 0x000e620000001000 */
[----:B------:R-:W-:Y:S02]  /*ae20*/  MOV R23, 0xff800000 ;  /* 0xff80000000177802 */ /* 0x000fe40000000f00 */
[----:B------:R-:W-:-:S02]  /*ae30*/  MOV R19, 0xff800000 ;  /* 0xff80000000137802 */ /* 0x000fc40000000f00 */
[----:B------:R-:W-:-:S03]  /*ae40*/  @P1 MOV R11, 0x3f317218 ;  /* 0x3f317218000b1802 */ /* 0x000fc60000000f00 */
[----:B------:R-:W2:Y:S01]  /*ae50*/  @P2 MUFU.RCP R3, R6 ;  /* 0x0000000600032308 */ /* 0x000ea20000001000 */
[----:B-1----:R-:W-:-:S07]  /*ae60*/  FMUL.FTZ R68, R0, R92 ;  /* 0x0000005c00447220 */ /* 0x002fce0000410000 */
[----:B------:R-:W-:Y:S01]  /*ae70*/  @P1 MUFU.RCP R2, R7 ;  /* 0x0000000700021308 */ /* 0x000fe20000001000 */
[C---:B------:R-:W-:Y:S02]  /*ae80*/  FMUL.FTZ R69, R0.reuse, R93 ;  /* 0x0000005d00457220 */ /* 0x040fe40000410000 */
[C---:B------:R-:W-:Y:S02]  /*ae90*/  FMUL.FTZ R74, R0.reuse, R100 ;  /* 0x00000064004a7220 */ /* 0x040fe40000410000 */
[C---:B------:R-:W-:Y:S02]  /*aea0*/  FMUL.FTZ R75, R0.reuse, R101 ;  /* 0x00000065004b7220 */ /* 0x040fe40000410000 */
[C---:B------:R-:W-:Y:S01]  /*aeb0*/  FMUL.FTZ R76, R0.reuse, R104 ;  /* 0x00000068004c7220 */ /* 0x040fe20000410000 */
[----:B------:R1:W-:Y:S01]  /*aec0*/  @P3 MUFU.LG2 R10, R5 ;  /* 0x00000005000a3308 */ /* 0x0003e20000000c00 */
        /* <DEDUP_REMOVED lines=9> */
[----:B-1----:R-:W-:Y:S01]  /*af60*/  @P2 MOV R5, 0x3f317218 ;  /* 0x3f31721800052802 */ /* 0x002fe20000000f00 */
[----:B------:R-:W-:-:S02]  /*af70*/  FMUL.FTZ R81, R0, R137 ;  /* 0x0000008900517220 */ /* 0x000fc40000410000 */
[C---:B------:R-:W-:Y:S02]  /*af80*/  FMUL.FTZ R62, R0.reuse, R148 ;  /* 0x00000094003e7220 */ /* 0x040fe40000410000 */
[----:B------:R-:W-:Y:S02]  /*af90*/  FMUL.FTZ R63, R0, R149 ;  /* 0x00000095003f7220 */ /* 0x000fe40000410000 */
[----:B------:R-:W1:Y:S01]  /*afa0*/  @P1 MUFU.LG2 R0, R7 ;  /* 0x0000000700001308 */ /* 0x000e620000000c00 */
[C---:B--2---:R-:W-:Y:S02]  /*afb0*/  FMUL.FTZ R86, R3.reuse, R94 ;  /* 0x0000005e03567220 */ /* 0x044fe40000410000 */
[C---:B------:R-:W-:Y:S02]  /*afc0*/  FMUL.FTZ R87, R3.reuse, R95 ;  /* 0x0000005f03577220 */ /* 0x040fe40000410000 */
[C---:B------:R-:W-:Y:S02]  /*afd0*/  FMUL.FTZ R92, R3.reuse, R102 ;  /* 0x00000066035c7220 */ /* 0x040fe40000410000 */
[----:B------:R-:W-:-:S02]  /*afe0*/  FMUL.FTZ R93, R3, R103 ;  /* 0x00000067035d7220 */ /* 0x000fc40000410000 */
[C---:B------:R-:W-:Y:S02]  /*aff0*/  FMUL.FTZ R94, R3.reuse, R106 ;  /* 0x0000006a035e7220 */ /* 0x040fe40000410000 */
[C---:B------:R-:W-:Y:S02]  /*b000*/  FMUL.FTZ R95, R3.reuse, R107 ;  /* 0x0000006b035f7220 */ /* 0x040fe40000410000 */
[C---:B------:R-:W-:Y:S02]  /*b010*/  FMUL.FTZ R100, R3.reuse, R118 ;  /* 0x0000007603647220 */ /* 0x040fe40000410000 */
[C---:B------:R-:W-:Y:S02]  /*b020*/  FMUL.FTZ R101, R3.reuse, R119 ;  /* 0x0000007703657220 */ /* 0x040fe40000410000 */
[----:B-1----:R-:W-:Y:S01]  /*b030*/  @P1 FMUL.FTZ R7, R0, 0.69314718246459960938 ;  /* 0x3f31721800071820 */ /* 0x002fe20000410000 */
[----:B------:R-:W-:Y:S01]  /*b040*/  MOV R0, RZ ;  /* 0x000000ff00007202 */ /* 0x000fe20000000f00 */
[----:B------:R-:W-:-:S02]  /*b050*/  FMUL.FTZ R104, R3, R122 ;  /* 0x0000007a03687220 */ /* 0x000fc40000410000 */
[C---:B------:R-:W-:Y:S02]  /*b060*/  FMUL.FTZ R105, R3.reuse, R123 ;  /* 0x0000007b03697220 */ /* 0x040fe40000410000 */
[C---:B------:R-:W-:Y:S01]  /*b070*/  FMUL.FTZ R102, R3.reuse, R134 ;  /* 0x0000008603667220 */ /* 0x040fe20000410000 */
[----:B------:R-:W1:Y:S01]  /*b080*/  @P0 MUFU.RCP R0, R4 ;  /* 0x0000000400000308 */ /* 0x000e620000001000 */
[C---:B------:R-:W-:Y:S02]  /*b090*/  FMUL.FTZ R103, R3.reuse, R135 ;  /* 0x0000008703677220 */ /* 0x040fe40000410000 */
[C---:B------:R-:W-:Y:S02]  /*b0a0*/  FMUL.FTZ R84, R3.reuse, R138 ;  /* 0x0000008a03547220 */ /* 0x040fe40000410000 */
[C---:B------:R-:W-:Y:S02]  /*b0b0*/  FMUL.FTZ R85, R3.reuse, R139 ;  /* 0x0000008b03557220 */ /* 0x040fe40000410000 */
[----:B------:R-:W-:-:S02]  /*b0c0*/  FMUL.FTZ R66, R3, R150 ;  /* 0x0000009603427220 */ /* 0x000fc40000410000 */
[----:B------:R-:W-:Y:S01]  /*b0d0*/  FMUL.FTZ R67, R3, R151 ;  /* 0x0000009703437220 */ /* 0x000fe20000410000 */
[----:B------:R-:W-:Y:S01]  /*b0e0*/  @P3 MOV R3, 0x3f317218 ;  /* 0x3f31721800033802 */ /* 0x000fe20000000f00 */
        /* <DEDUP_REMOVED lines=15> */
[----:B------:R-:W-:Y:S02]  /*b1e0*/  FMUL.FTZ R27, R2, R145 ;  /* 0x00000091021b7220 */ /* 0x000fe40000410000 */
[----:B------:R2:W3:Y:S01]  /*b1f0*/  @P0 MUFU.LG2 R2, R4 ;  /* 0x0000000400020308 */ /* 0x0004e20000000c00 */
[----:B------:R-:W-:-:S02]  /*b200*/  @P3 FMUL.FTZ R6, R3, c[0x0][0x2d0] ;  /* 0x0000b40003063a20 */ /* 0x000fc40000410000 */
[----:B------:R-:W-:Y:S02]  /*b210*/  @P1 FMUL.FTZ R3, R11, c[0x0][0x2d0] ;  /* 0x0000b4000b031a20 */ /* 0x000fe40000410000 */
[----:B------:R-:W-:Y:S02]  /*b220*/  @P3 FMUL.FTZ R10, R10, 0.69314718246459960938 ;  /* 0x3f3172180a0a3820 */ /* 0x000fe40000410000 */
[----:B------:R-:W-:Y:S01]  /*b230*/  @P1 FFMA.FTZ R24, R3, R70, R7 ;  /* 0x0000004603181223 */ /* 0x000fe20000010007 */
[----:B------:R-:W-:Y:S01]  /*b240*/  @P0 MOV R3, 0x3f317218 ;  /* 0x3f31721800030802 */ /* 0x000fe20000000f00 */
[----:B------:R-:W-:Y:S02]  /*b250*/  @P2 FMUL.FTZ R8, R8, 0.69314718246459960938 ;  /* 0x3f31721808082820 */ /* 0x000fe40000410000 */
[----:B------:R-:W-:Y:S02]  /*b260*/  @P2 FMUL.FTZ R5, R5, c[0x0][0x2d0] ;  /* 0x0000b40005052a20 */ /* 0x000fe40000410000 */
[----:B------:R-:W-:-:S02]  /*b270*/  @P0 FMUL.FTZ R3, R3, c[0x0][0x2d0] ;  /* 0x0000b40003030a20 */ /* 0x000fc40000410000 */
[----:B-1----:R-:W-:Y:S01]  /*b280*/  FMUL.FTZ R30, R0, R90 ;  /* 0x0000005a001e7220 */ /* 0x002fe20000410000 */
[----:B--2---:R-:W-:Y:S01]  /*b290*/  MOV R4, 0x1 ;  /* 0x0000000100047802 */ /* 0x004fe20000000f00 */
[----:B---3--:R-:W-:Y:S02]  /*b2a0*/  @P0 FMUL.FTZ R2, R2, 0.69314718246459960938 ;  /* 0x3f31721802020820 */ /* 0x008fe40000410000 */
        /* <DEDUP_REMOVED lines=14> */
[----:B------:R-:W-:Y:S01]  /*b390*/  FMUL.FTZ R29, R0, R147 ;  /* 0x00000093001d7220 */ /* 0x000fe20000410000 */
[----:B------:R-:W-:Y:S01]  /*b3a0*/  PRMT R0, R4, 0x7610, R0 ;  /* 0x0000761004007816 */ /* 0x000fe20000000000 */
[----:B------:R-:W-:-:S02]  /*b3b0*/  @P3 FFMA.FTZ R22, R6, R72, R10 ;  /* 0x0000004806163223 */ /* 0x000fc4000001000a */
[----:B------:R-:W-:Y:S02]  /*b3c0*/  @P2 FFMA.FTZ R23, R5, R71, R8 ;  /* 0x0000004705172223 */ /* 0x000fe40000010008 */
[----:B------:R-:W-:Y:S02]  /*b3d0*/  @P0 FFMA.FTZ R19, R3, R9, R2 ;  /* 0x0000000903130223 */ /* 0x000fe40000010002 */
.L_x_48:
[----:B-1----:R1:W5:Y:S04]  /*b3e0*/  LDL R6, [R1+0x40] ;  /* 0x0000400001067983 */ /* 0x0023680000100800 */
[----:B------:R-:W2:Y:S01]  /*b3f0*/  S2R R2, SR_TID.X ;  /* 0x0000000000027919 */ /* 0x000ea20000002100 */
[----:B------:R-:W-:Y:S01]  /*b400*/  BSSY B0, `(.L_x_90) ;  /* 0x0000011000007945 */ /* 0x000fe20003800000 */
[----:B--2---:R-:W-:-:S13]  /*b410*/  LOP3.LUT P0, RZ, R2, 0x7f, RZ, 0xc0, !PT ;  /* 0x0000007f02ff7812 */ /* 0x004fda000780c0ff */
[----:B------:R-:W-:Y:S05]  /*b420*/  @P0 BRA `(.L_x_91) ;  /* 0x000000e000000947 */ /* 0x000fea0003800000 */
[----:B-1----:R-:W1:Y:S01]  /*b430*/  S2R R4, SR_LANEID ;  /* 0x0000000000047919 */ /* 0x002e620000000000 */
[----:B------:R-:W-:Y:S01]  /*b440*/  VOTEU.ANY UR4, UPT, PT ;  /* 0x0000000000047886 */ /* 0x000fe200038e0100 */
[----:B------:R-:W-:Y:S01]  /*b450*/  IMAD.MOV.U32 R5, RZ, RZ, c[0x0][0x564] ;  /* 0x00015900ff057624 */ /* 0x000fe200078e00ff */
[----:B------:R-:W1:Y:S08]  /*b460*/  FLO.U32 R3, UR4 ;  /* 0x0000000400037d00 */ /* 0x000e7000080e0000 */
[----:B------:R-:W2:Y:S01]  /*b470*/  POPC R2, UR4 ;  /* 0x0000000400027d09 */ /* 0x000ea20008000000 */
[----:B-1----:R-:W-:Y:S01]  /*b480*/  ISETP.EQ.U32.AND P0, PT, R3, R4, PT ;  /* 0x000000040300720c */ /* 0x002fe20003f02070 */
[----:B------:R-:W-:-:S12]  /*b490*/  IMAD.MOV.U32 R4, RZ, RZ, c[0x0][0x560] ;  /* 0x00015800ff047624 */ /* 0x000fd800078e00ff */
[----:B--2---:R1:W2:Y:S04]  /*b4a0*/  @P0 ATOMG.E.ADD.STRONG.GPU PT, R2, [R4.64], R2 ;  /* 0x00000002040209a8 */ /* 0x0042a800081ee1c6 */
[----:B-1----:R-:W1:Y:S04]  /*b4b0*/  S2R R4, SR_LTMASK ;  /* 0x0000000000047919 */ /* 0x002e680000003900 */
[----:B--2---:R1:W2:Y:S02]  /*b4c0*/  SHFL.IDX PT, R3, R2, R3, 0x1f ;  /* 0x00001f0302037589 */ /* 0x0042a400000e0000 */
[----:B-1----:R-:W-:-:S06]  /*b4d0*/  LOP3.LUT R2, R4, UR4, RZ, 0xc0, !PT ;  /* 0x0000000404027c12 */ /* 0x002fcc000f8ec0ff */
[----:B------:R-:W2:Y:S02]  /*b4e0*/  POPC R2, R2 ;  /* 0x0000000200027309 */ /* 0x000ea40000000000 */
[----:B--2--5:R-:W-:-:S05]  /*b4f0*/  IADD3 R6, R3, c[0x0][0xc], R2 ;  /* 0x0000030003067a10 */ /* 0x024fca0007ffe002 */
[----:B------:R1:W-:Y:S02]  /*b500*/  STL [R1+0x40], R6 ;  /* 0x0000400601007387 */ /* 0x0003e40000100800 */
.L_x_91:
[----:B-1----:R-:W-:Y:S05]  /*b510*/  BSYNC B0 ;  /* 0x0000000000007941 */ /* 0x002fea0003800000 */
.L_x_90:
[----:B------:R-:W-:Y:S01]  /*b520*/  PRMT R0, R0, 0x9910, RZ ;  /* 0x0000991000007816 */ /* 0x000fe200000000ff */
[----:B------:R-:W-:Y:S01]  /*b530*/  BSSY B1, `(.L_x_92) ;  /* 0x0000303000017945 */ /* 0x000fe20003800000 */
[----:B-----5:R-:W-:Y:S02]  /*b540*/  IMAD.MOV.U32 R57, RZ, RZ, R6 ;  /* 0x000000ffff397224 */ /* 0x020fe400078e0006 */
[----:B------:R-:W-:-:S13]  /*b550*/  ISETP.NE.AND P0, PT, R0, RZ, PT ;  /* 0x000000ff0000720c */ /* 0x000fda0003f05270 */
[----:B------:R-:W-:Y:S05]  /*b560*/  @!P0 BRA `(.L_x_93) ;  /* 0x0000232000008947 */ /* 0x000fea0003800000 */
[----:B------:R-:W2:Y:S04]  /*b570*/  LDL R6, [R1+0x84] ;  /* 0x0000840001067983 */ /* 0x000ea80000100800 */
[----:B------:R-:W3:Y:S04]  /*b580*/  LDL R5, [R1+0x94] ;  /* 0x0000940001057983 */ /* 0x000ee80000100800 */
[----:B------:R-:W4:Y:S04]  /*b590*/  LDL R9, [R1+0xb8] ;  /* 0x0000b80001097983 */ /* 0x000f280000100800 */
[----:B------:R-:W4:Y:S01]  /*b5a0*/  LDL R8, [R1+0xb4] ;  /* 0x0000b40001087983 */ /* 0x000f220000100800 */
[----:B------:R-:W-:Y:S01]  /*b5b0*/  WARPSYNC 0xffffffff ;  /* 0xffffffff00007948 */ /* 0x000fe20003800000 */
[----:B------:R-:W-:-:S02]  /*b5c0*/  F2FP.BF16.PACK_AB R0, R69, R68 ;  /* 0x000000444500723e */ /* 0x000fc400000010ff */
[----:B------:R-:W-:Y:S01]  /*b5d0*/  BAR.SYNC.DEFER_BLOCKING 0x1, 0x80 ;  /* 0x0042000000007b1d */ /* 0x000fe20000010000 */
[----:B------:R-:W-:Y:S02]  /*b5e0*/  F2FP.BF16.PACK_AB R3, R87, R86 ;  /* 0x000000565703723e */ /* 0x000fe400000010ff */
[----:B------:R-:W-:-:S03]  /*b5f0*/  F2FP.BF16.PACK_AB R2, R75, R74 ;  /* 0x0000004a4b02723e */ /* 0x000fc600000010ff */
[----:B------:R-:W4:Y:S01]  /*b600*/  LDL R7, [R1+0x88] ;  /* 0x0000880001077983 */ /* 0x000f220000100800 */
[----:B------:R-:W-:-:S03]  /*b610*/  F2FP.BF16.PACK_AB R4, R45, R44 ;  /* 0x0000002c2d04723e */ /* 0x000fc600000010ff */
[----:B------:R-:W4:Y:S04]  /*b620*/  LDL R13, [R1+0x8c] ;  /* 0x00008c00010d7983 */ /* 0x000f280000100800 */
[----:B------:R-:W4:Y:S04]  /*b630*/  LDL R12, [R1+0xbc] ;  /* 0x0000bc00010c7983 */ /* 0x000f280000100800 */
[----:B------:R-:W4:Y:S04]  /*b640*/  LDL R10, [R1+0xc0] ;  /* 0x0000c000010a7983 */ /* 0x000f280000100800 */
[----:B--2---:R1:W-:Y:S04]  /*b650*/  STS [R6], R0 ;  /* 0x0000000006007388 */ /* 0x0043e80000000800 */
[----:B------:R2:W-:Y:S04]  /*b660*/  STS [R6+0x400], R3 ;  /* 0x0004000306007388 */ /* 0x0005e80000000800 */
[----:B---3--:R3:W-:Y:S01]  /*b670*/  STS [R5], R2 ;  /* 0x0000000205007388 */ /* 0x0087e20000000800 */
[----:B-1----:R-:W-:-:S02]  /*b680*/  F2FP.BF16.PACK_AB R0, R93, R92 ;  /* 0x0000005c5d00723e */ /* 0x002fc400000010ff */
[----:B--2---:R-:W-:-:S03]  /*b690*/  F2FP.BF16.PACK_AB R3, R43, R42 ;  /* 0x0000002a2b03723e */ /* 0x004fc600000010ff */
[----:B------:R1:W-:Y:S01]  /*b6a0*/  STS [R5+0x400], R0 ;  /* 0x0004000005007388 */ /* 0x0003e20000000800 */
[----:B---3--:R-:W-:-:S03]  /*b6b0*/  F2FP.BF16.PACK_AB R2, R31, R30 ;  /* 0x0000001e1f02723e */ /* 0x008fc600000010ff */
[----:B------:R-:W-:Y:S04]  /*b6c0*/  STS [R6+0x2000], R3 ;  /* 0x0020000306007388 */ /* 0x000fe80000000800 */
[----:B------:R2:W-:Y:S01]  /*b6d0*/  STS [R6+0x2400], R2 ;  /* 0x0024000206007388 */ /* 0x0005e20000000800 */
[----:B-1----:R-:W-:-:S03]  /*b6e0*/  F2FP.BF16.PACK_AB R0, R33, R32 ;  /* 0x000000202100723e */ /* 0x002fc600000010ff */
[----:B--2---:R-:W2:Y:S01]  /*b6f0*/  LDL R6, [R1+0x90] ;  /* 0x0000900001067983 */ /* 0x004ea20000100800 */
[----:B------:R-:W-:Y:S02]  /*b700*/  F2FP.BF16.PACK_AB R3, R77, R76 ;  /* 0x0000004c4d03723e */ /* 0x000fe400000010ff */
[----:B------:R-:W-:Y:S01]  /*b710*/  F2FP.BF16.PACK_AB R2, R95, R94 ;  /* 0x0000005e5f02723e */ /* 0x000fe200000010ff */
[----:B------:R1:W-:Y:S04]  /*b720*/  STS [R5+0x2000], R0 ;  /* 0x0020000005007388 */ /* 0x0003e80000000800 */
[----:B------:R3:W-:Y:S04]  /*b730*/  STS [R5+0x2400], R4 ;  /* 0x0024000405007388 */ /* 0x0007e80000000800 */
[----:B----4-:R4:W-:Y:S04]  /*b740*/  STS [R9], R3 ;  /* 0x0000000309007388 */ /* 0x0109e80000000800 */
[----:B------:R4:W-:Y:S04]  /*b750*/  STS [R9+0x400], R2 ;  /* 0x0004000209007388 */ /* 0x0009e80000000800 */
[----:B------:R-:W2:Y:S01]  /*b760*/  LDL.LU R11, [R1+0x6c] ;  /* 0x00006c00010b7983 */ /* 0x000ea20000300800 */
[----:B-1----:R-:W-:-:S02]  /*b770*/  F2FP.BF16.PACK_AB R0, R79, R78 ;  /* 0x0000004e4f00723e */ /* 0x002fc400000010ff */
[----:B---3--:R-:W-:-:S03]  /*b780*/  F2FP.BF16.PACK_AB R4, R35, R34 ;  /* 0x000000222304723e */ /* 0x008fc600000010ff */
[----:B------:R1:W-:Y:S01]  /*b790*/  STS [R8], R0 ;  /* 0x0000000008007388 */ /* 0x0003e20000000800 */
[----:B------:R-:W-:Y:S02]  /*b7a0*/  F2FP.BF16.PACK_AB R5, R61, R60 ;  /* 0x0000003c3d05723e */ /* 0x000fe400000010ff */
[----:B----4-:R-:W-:Y:S02]  /*b7b0*/  F2FP.BF16.PACK_AB R3, R101, R100 ;  /* 0x000000646503723e */ /* 0x010fe400000010ff */
[----:B------:R-:W-:-:S03]  /*b7c0*/  F2FP.BF16.PACK_AB R2, R47, R46 ;  /* 0x0000002e2f02723e */ /* 0x000fc600000010ff */
[----:B------:R-:W-:Y:S04]  /*b7d0*/  STS [R8+0x400], R3 ;  /* 0x0004000308007388 */ /* 0x000fe80000000800 */
[----:B------:R-:W-:Y:S04]  /*b7e0*/  STS [R9+0x2000], R4 ;  /* 0x0020000409007388 */ /* 0x000fe80000000800 */
[----:B------:R3:W-:Y:S01]  /*b7f0*/  STS [R9+0x2400], R2 ;  /* 0x0024000209007388 */ /* 0x0007e20000000800 */
[----:B-1----:R-:W-:-:S03]  /*b800*/  F2FP.BF16.PACK_AB R0, R37, R36 ;  /* 0x000000242500723e */ /* 0x002fc600000010ff */
[----:B---3--:R-:W3:Y:S01]  /*b810*/  LDL.LU R9, [R1+0x70] ;  /* 0x0000700001097983 */ /* 0x008ee20000300800 */
[----:B------:R-:W-:Y:S02]  /*b820*/  F2FP.BF16.PACK_AB R4, R65, R64 ;  /* 0x000000404104723e */ /* 0x000fe400000010ff */
[----:B------:R-:W-:Y:S01]  /*b830*/  F2FP.BF16.PACK_AB R3, R105, R104 ;  /* 0x000000686903723e */ /* 0x000fe200000010ff */
[----:B------:R1:W-:Y:S01]  /*b840*/  STS [R8+0x2000], R0 ;  /* 0x0020000008007388 */ /* 0x0003e20000000800 */
[----:B------:R-:W-:-:S03]  /*b850*/  F2FP.BF16.PACK_AB R2, R83, R82 ;  /* 0x000000525302723e */ /* 0x000fc600000010ff */
[----:B------:R4:W-:Y:S04]  /*b860*/  STS [R8+0x2400], R5 ;  /* 0x0024000508007388 */ /* 0x0009e80000000800 */
[----:B------:R4:W-:Y:S04]  /*b870*/  STS [R7], R4 ;  /* 0x0000000407007388 */ /* 0x0009e80000000800 */
[----:B------:R4:W-:Y:S01]  /*b880*/  STS [R7+0x400], R3 ;  /* 0x0004000307007388 */ /* 0x0009e20000000800 */
[----:B-1----:R-:W-:Y:S02]  /*b890*/  F2FP.BF16.PACK_AB R0, R103, R102 ;  /* 0x000000666700723e */ /* 0x002fe400000010ff */
[----:B------:R-:W-:-:S02]  /*b8a0*/  ISETP.NE.U32.AND P3, PT, RZ, c[0x0][0x508], PT ;  /* 0x00014200ff007a0c */ /* 0x000fc40003f65070 */
[----:B------:R-:W-:Y:S01]  /*b8b0*/  ISETP.NE.U32.AND P2, PT, RZ, c[0x0][0x500], PT ;  /* 0x00014000ff007a0c */ /* 0x000fe20003f45070 */
[----:B----4-:R-:W4:Y:S01]  /*b8c0*/  LDL.LU R8, [R1+0x78] ;  /* 0x0000780001087983 */ /* 0x010f220000300800 */
[----:B------:R-:W-:Y:S02]  /*b8d0*/  F2FP.BF16.PACK_AB R4, R53, R52 ;  /* 0x000000343504723e */ /* 0x000fe400000010ff */
[----:B------:R-:W-:Y:S02]  /*b8e0*/  F2FP.BF16.PACK_AB R3, R55, R54 ;  /* 0x000000363703723e */ /* 0x000fe400000010ff */
[----:B------:R-:W-:Y:S02]  /*b8f0*/  ISETP.NE.AND.EX P3, PT, RZ, c[0x0][0x50c], PT, P3 ;  /* 0x00014300ff007a0c */ /* 0x000fe40003f65330 */
[----:B------:R-:W-:Y:S01]  /*b900*/  ISETP.NE.AND.EX P2, PT, RZ, c[0x0][0x504], PT, P2 ;  /* 0x00014100ff007a0c */ /* 0x000fe20003f45320 */
[----:B--2---:R1:W-:Y:S04]  /*b910*/  STS [R6], R2 ;  /* 0x0000000206007388 */ /* 0x0043e80000000800 */
[----:B------:R2:W-:Y:S04]  /*b920*/  STS [R6+0x400], R0 ;  /* 0x0004000006007388 */ /* 0x0005e80000000800 */
[----:B------:R2:W-:Y:S04]  /*b930*/  STS [R7+0x2000], R4 ;  /* 0x0020000407007388 */ /* 0x0005e80000000800 */
[----:B------:R2:W-:Y:S01]  /*b940*/  STS [R7+0x2400], R3 ;  /* 0x0024000307007388 */ /* 0x0005e20000000800 */
[----:B-1----:R-:W-:-:S02]  /*b950*/  F2FP.BF16.PACK_AB R2, R49, R48 ;  /* 0x000000303102723e */ /* 0x002fc400000010ff */
[----:B--2---:R-:W-:-:S03]  /*b960*/  F2FP.BF16.PACK_AB R0, R51, R50 ;  /* 0x000000323300723e */ /* 0x004fc600000010ff */
[----:B------:R-:W-:Y:S04]  /*b970*/  STS [R6+0x2000], R2 ;  /* 0x0020000206007388 */ /* 0x000fe80000000800 */
[----:B------:R1:W-:Y:S01]  /*b980*/  STS [R6+0x2400], R0 ;  /* 0x0024000006007388 */ /* 0x0003e20000000800 */
[----:B------:R-:W-:Y:S02]  /*b990*/  F2FP.BF16.PACK_AB R4, R85, R84 ;  /* 0x000000545504723e */ /* 0x000fe400000010ff */
[----:B------:R-:W-:Y:S02]  /*b9a0*/  F2FP.BF16.PACK_AB R3, R63, R62 ;  /* 0x0000003e3f03723e */ /* 0x000fe400000010ff */
[----:B-1----:R-:W-:Y:S02]  /*b9b0*/  F2FP.BF16.PACK_AB R0, R81, R80 ;  /* 0x000000505100723e */ /* 0x002fe400000010ff */
[----:B------:R-:W-:-:S03]  /*b9c0*/  F2FP.BF16.PACK_AB R2, R67, R66 ;  /* 0x000000424302723e */ /* 0x000fc600000010ff */
[----:B------:R1:W-:Y:S04]  /*b9d0*/  STS [R13], R0 ;  /* 0x000000000d007388 */ /* 0x0003e80000000800 */
[----:B------:R-:W-:Y:S04]  /*b9e0*/  STS [R13+0x400], R4 ;  /* 0x000400040d007388 */ /* 0x000fe80000000800 */
[----:B------:R2:W-:Y:S04]  /*b9f0*/  STS [R12], R3 ;  /* 0x000000030c007388 */ /* 0x0005e80000000800 */
[----:B------:R3:W-:Y:S01]  /*ba00*/  STS [R10+0x400], R2 ;  /* 0x000400020a007388 */ /* 0x0007e20000000800 */
[----:B-1----:R-:W-:-:S05]  /*ba10*/  F2FP.BF16.PACK_AB R0, R39, R38 ;  /* 0x000000262700723e */ /* 0x002fca00000010ff */
[----:B------:R1:W-:Y:S01]  /*ba20*/  STS [R13+0x2000], R0 ;  /* 0x002000000d007388 */ /* 0x0003e20000000800 */
[----:B--2---:R-:W-:Y:S02]  /*ba30*/  F2FP.BF16.PACK_AB R3, R29, R28 ;  /* 0x0000001c1d03723e */ /* 0x004fe400000010ff */
[----:B---3--:R-:W-:-:S05]  /*ba40*/  F2FP.BF16.PACK_AB R2, R41, R40 ;  /* 0x000000282902723e */ /* 0x008fca00000010ff */
[----:B------:R2:W-:Y:S01]  /*ba50*/  STS [R13+0x2400], R2 ;  /* 0x002400020d007388 */ /* 0x0005e20000000800 */
[----:B-1----:R-:W-:-:S05]  /*ba60*/  F2FP.BF16.PACK_AB R0, R27, R26 ;  /* 0x0000001a1b00723e */ /* 0x002fca00000010ff */
[----:B------:R-:W-:Y:S04]  /*ba70*/  STS [R12+0x2000], R0 ;  /* 0x002000000c007388 */ /* 0x000fe80000000800 */
[----:B------:R1:W-:Y:S04]  /*ba80*/  STS [R10+0x2400], R3 ;  /* 0x002400030a007388 */ /* 0x0003e80000000800 */
[----:B------:R-:W-:Y:S01]  /*ba90*/  BAR.SYNC.DEFER_BLOCKING 0x1, 0x80 ;  /* 0x0042000000007b1d */ /* 0x000fe20000010000 */
[C---:B------:R-:W-:Y:S02]  /*baa0*/  @P3 IADD3 R6, P0, R11.reuse, c[0x0][0x508], RZ ;  /* 0x000142000b063a10 */ /* 0x040fe40007f1e0ff */
[----:B------:R-:W-:Y:S01]  /*bab0*/  IADD3 R4, P1, R11, c[0x0][0x500], RZ ;  /* 0x000140000b047a10 */ /* 0x000fe20007f3e0ff */
[----:B------:R-:W-:Y:S01]  /*bac0*/  IMAD.MOV.U32 R11, RZ, RZ, c[0x0][0x388] ;  /* 0x0000e200ff0b7624 */ /* 0x000fe200078e00ff */
[C---:B------:R-:W-:Y:S01]  /*bad0*/  @P3 IADD3.X R7, R9.reuse, c[0x0][0x50c], RZ, P0, !PT ;  /* 0x0001430009073a10 */ /* 0x040fe200007fe4ff */
[----:B--2---:R-:W-:Y:S01]  /*bae0*/  IMAD.MOV.U32 R2, RZ, RZ, RZ ;  /* 0x000000ffff027224 */ /* 0x004fe200078e00ff */
[----:B------:R-:W-:-:S03]  /*baf0*/  IADD3.X R5, R9, c[0x0][0x504], RZ, P1, !PT ;  /* 0x0001410009057a10 */ /* 0x000fc60000ffe4ff */
[----:B------:R2:W5:Y:S04]  /*bb00*/  @P3 LDG.E R11, [R6.64] ;  /* 0x00000006060b3981 */ /* 0x000568000c1e1900 */
[----:B------:R2:W5:Y:S01]  /*bb10*/  @P2 LDG.E R2, [R4.64] ;  /* 0x0000000604022981 */ /* 0x000562000c1e1900 */
[----:B----4-:R-:W-:-:S04]  /*bb20*/  ISETP.NE.AND P0, PT, R8, RZ, PT ;  /* 0x000000ff0800720c */ /* 0x010fc80003f05270 */
[----:B-1----:R-:W-:Y:S01]  /*bb30*/  SEL R3, R8, c[0x0][0x3d4], P0 ;  /* 0x0000f50008037a07 */ /* 0x002fe20000000000 */
[----:B------:R-:W-:Y:S05]  /*bb40*/  @P3 BRA `(.L_x_94) ;  /* 0x0000004000003947 */ /* 0x000fea0003800000 */
[----:B------:R-:W-:Y:S05]  /*bb50*/  @!P2 BRA `(.L_x_94) ;  /* 0x000000300000a947 */ /* 0x000fea0003800000 */
[----:B------:R1:W3:Y:S04]  /*bb60*/  LDG.E R0, [R4.64] ;  /* 0x0000000604007981 */ /* 0x0002e8000c1e1900 */
[----:B-12---:R-:W3:Y:S02]  /*bb70*/  LDG.E R4, [R4.64+0x4] ;  /* 0x0000040604047981 */ /* 0x006ee4000c1e1900 */
[----:B---3-5:R-:W-:Y:S02]  /*bb80*/  IADD3 R11, -R0, R4, RZ ;  /* 0x00000004000b7210 */ /* 0x028fe40007ffe1ff */
.L_x_94:
[----:B------:R-:W3:Y:S04]  /*bb90*/  LDL.LU R8, [R1+0x3c] ;  /* 0x00003c0001087983 */ /* 0x000ee80000300800 */
[----:B------:R-:W4:Y:S04]  /*bba0*/  LDL R10, [R1+0xcc] ;  /* 0x0000cc00010a7983 */ /* 0x000f280000100800 */
[----:B--2---:R-:W2:Y:S04]  /*bbb0*/  LDL.LU R7, [R1+0x7c] ;  /* 0x00007c0001077983 */ /* 0x004ea80000300800 */
[----:B------:R-:W4:Y:S04]  /*bbc0*/  LDL.LU R6, [R1+0x48] ;  /* 0x0000480001067983 */ /* 0x000f280000300800 */
[----:B------:R-:W4:Y:S04]  /*bbd0*/  LDL R25, [R1+0x44] ;  /* 0x0000440001197983 */ /* 0x000f280000100800 */
[----:B------:R-:W4:Y:S04]  /*bbe0*/  LDL R18, [R1+0x80] ;  /* 0x0000800001127983 */ /* 0x000f280000100800 */
[----:B------:R-:W4:Y:S01]  /*bbf0*/  LDL R59, [R1+0xc8] ;  /* 0x0000c800013b7983 */ /* 0x000f220000100800 */
[----:B------:R-:W-:Y:S01]  /*bc00*/  IMAD.MOV.U32 R9, RZ, RZ, 0x368 ;  /* 0x00000368ff097424 */ /* 0x000fe200078e00ff */
[----:B------:R-:W-:-:S04]  /*bc10*/  ISETP.GT.AND P3, PT, R3, 0x1, PT ;  /* 0x000000010300780c */ /* 0x000fc80003f64270 */
[----:B------:R-:W-:-:S04]  /*bc20*/  SEL R9, R9, 0x328, P3 ;  /* 0x0000032809097807 */ /* 0x000fc80001800000 */
[----:B------:R-:W1:Y:S08]  /*bc30*/  LDC.64 R4, c[0x0][R9+0x170] ;  /* 0x00005c0009047b82 */ /* 0x000e700000000a00 */
[----:B------:R-:W1:Y:S08]  /*bc40*/  LDC.64 R12, c[0x0][R9+0x168] ;  /* 0x00005a00090c7b82 */ /* 0x000e700000000a00 */
[----:B------:R1:W1:Y:S08]  /*bc50*/  LDC.64 R14, c[0x0][R9+0x178] ;  /* 0x00005e00090e7b82 */ /* 0x0002700000000a00 */
[----:B------:R1:W1:Y:S01]  /*bc60*/  LDC.64 R20, c[0x0][R9+0x160] ;  /* 0x0000580009147b82 */ /* 0x0002620000000a00 */
[----:B------:R-:W-:Y:S01]  /*bc70*/  ISETP.NE.U32.AND P0, PT, RZ, c[0x0][0x500], PT ;  /* 0x00014000ff007a0c */ /* 0x000fe20003f05070 */
[----:B------:R-:W-:-:S03]  /*bc80*/  IMAD.MOV.U32 R0, RZ, RZ, c[0x0][0x4e8] ;  /* 0x00013a00ff007624 */ /* 0x000fc600078e00ff */
[----:B------:R-:W-:Y:S02]  /*bc90*/  ISETP.NE.AND.EX P0, PT, RZ, c[0x0][0x504], PT, P0 ;  /* 0x00014100ff007a0c */ /* 0x000fe40003f05300 */
[----:B------:R-:W-:Y:S01]  /*bca0*/  ISETP.NE.AND P2, PT, R0, 0x1, PT ;  /* 0x000000010000780c */ /* 0x000fe20003f45270 */
[----:B------:R-:W1:Y:S02]  /*bcb0*/  S2R R70, SR_TID.X ;  /* 0x0000000000467919 */ /* 0x000e640000002100 */
[----:B-1----:R-:W-:-:S04]  /*bcc0*/  SHF.R.S32.HI R56, RZ, 0x1f, R70 ;  /* 0x0000001fff387819 */ /* 0x002fc80000011446 */
[----:B------:R-:W-:-:S04]  /*bcd0*/  LEA.HI R56, R56, R70, RZ, 0x5 ;  /* 0x0000004638387211 */ /* 0x000fc800078f28ff */
[----:B------:R-:W-:-:S05]  /*bce0*/  LOP3.LUT R56, R56, 0xffffffe0, RZ, 0xc0, !PT ;  /* 0xffffffe038387812 */ /* 0x000fca00078ec0ff */
[----:B------:R-:W-:Y:S01]  /*bcf0*/  IMAD.IADD R56, R70, 0x1, -R56 ;  /* 0x0000000146387824 */ /* 0x000fe200078e0a38 */
[----:B---3--:R-:W-:-:S05]  /*bd00*/  SEL R8, R8, RZ, !P0 ;  /* 0x000000ff08087207 */ /* 0x008fca0004000000 */
[----:B------:R-:W-:Y:S01]  /*bd10*/  IMAD R0, R5, R8, RZ ;  /* 0x0000000805007224 */ /* 0x000fe200078e02ff */
[----:B--2---:R-:W-:Y:S02]  /*bd20*/  SEL R3, R7, RZ, !P0 ;  /* 0x000000ff07037207 */ /* 0x004fe40004000000 */
[----:B----4-:R-:W-:Y:S01]  /*bd30*/  LOP3.LUT R16, R6, 0xffff, RZ, 0xc0, !PT ;  /* 0x0000ffff06107812 */ /* 0x010fe200078ec0ff */
[----:B------:R-:W-:Y:S02]  /*bd40*/  IMAD R17, R25, 0x80, R10 ;  /* 0x0000008019117824 */ /* 0x000fe400078e020a */
[----:B------:R-:W-:Y:S02]  /*bd50*/  IMAD R10, R4, R3, R0 ;  /* 0x00000003040a7224 */ /* 0x000fe400078e0200 */
[----:B------:R-:W-:-:S04]  /*bd60*/  @P2 IMAD.HI.U32 R3, R17, c[0x0][0x4ec], RZ ;  /* 0x00013b0011032a27 */ /* 0x000fc800078e00ff */
[----:B------:R-:W-:-:S04]  /*bd70*/  IMAD.WIDE.U32 R4, R4, R8, RZ ;  /* 0x0000000804047225 */ /* 0x000fc800078e00ff */
[----:B------:R-:W-:-:S04]  /*bd80*/  IMAD.WIDE.U32 R6, R12, R16, RZ ;  /* 0x000000100c067225 */ /* 0x000fc800078e00ff */
[----:B------:R-:W-:Y:S01]  /*bd90*/  IMAD.MOV.U32 R0, RZ, RZ, R17 ;  /* 0x000000ffff007224 */ /* 0x000fe200078e0011 */
[----:B------:R-:W-:Y:S01]  /*bda0*/  @P2 SHF.R.U32.HI R0, RZ, c[0x0][0x4f0], R3 ;  /* 0x00013c00ff002a19 */ /* 0x000fe20000011603 */
[----:B------:R-:W-:Y:S01]  /*bdb0*/  IMAD R9, R13, R16, RZ ;  /* 0x000000100d097224 */ /* 0x000fe200078e02ff */
[----:B------:R-:W-:Y:S01]  /*bdc0*/  SEL R3, R18, RZ, P3 ;  /* 0x000000ff12037207 */ /* 0x000fe20001800000 */
[----:B------:R-:W-:Y:S01]  /*bdd0*/  IMAD.IADD R10, R5, 0x1, R10 ;  /* 0x00000001050a7824 */ /* 0x000fe200078e020a */
[--C-:B-----5:R-:W-:Y:S01]  /*bde0*/  IADD3 R12, P1, P0, R4, R6, R2.reuse ;  /* 0x00000006040c7210 */ /* 0x120fe2000783e002 */
[----:B------:R-:W-:Y:S01]  /*bdf0*/  IMAD.IADD R6, R7, 0x1, R9 ;  /* 0x0000000107067824 */ /* 0x000fe200078e0209 */
[----:B------:R-:W-:Y:S01]  /*be00*/  SHF.R.S32.HI R18, RZ, 0x1f, R2 ;  /* 0x0000001fff127819 */ /* 0x000fe20000011402 */
[----:B------:R-:W-:Y:S02]  /*be10*/  IMAD.MOV R7, RZ, RZ, -R0 ;  /* 0x000000ffff077224 */ /* 0x000fe400078e0a00 */
[----:B------:R-:W-:-:S02]  /*be20*/  IMAD R9, R15, R3, RZ ;  /* 0x000000030f097224 */ /* 0x000fc400078e02ff */
[----:B------:R-:W-:Y:S01]  /*be30*/  IMAD.WIDE.U32 R4, R14, R3, RZ ;  /* 0x000000030e047225 */ /* 0x000fe200078e00ff */
[----:B------:R-:W-:-:S03]  /*be40*/  IADD3.X R10, R10, R6, R18, P1, P0 ;  /* 0x000000060a0a7210 */ /* 0x000fc60000fe0412 */
[----:B------:R-:W-:Y:S01]  /*be50*/  IMAD R6, R7, c[0x0][0x4e8], R17 ;  /* 0x00013a0007067a24 */ /* 0x000fe200078e0211 */
[----:B------:R-:W-:Y:S01]  /*be60*/  IADD3 R4, P1, P0, R0, R12, R4 ;  /* 0x0000000c00047210 */ /* 0x000fe2000783e004 */
[----:B------:R-:W-:Y:S01]  /*be70*/  IMAD.IADD R9, R5, 0x1, R9 ;  /* 0x0000000105097824 */ /* 0x000fe200078e0209 */
[----:B------:R-:W-:Y:S01]  /*be80*/  SHF.R.S32.HI R3, RZ, 0x1f, R0 ;  /* 0x0000001fff037819 */ /* 0x000fe20000011400 */
[----:B------:R-:W-:Y:S01]  /*be90*/  IMAD R0, R21, R6, RZ ;  /* 0x0000000615007224 */ /* 0x000fe200078e02ff */
[----:B------:R-:W-:Y:S02]  /*bea0*/  SHF.R.S32.HI R7, RZ, 0x1f, R6 ;  /* 0x0000001fff077819 */ /* 0x000fe40000011406 */
[----:B------:R-:W-:Y:S01]  /*beb0*/  IADD3.X R5, R3, R10, R9, P1, P0 ;  /* 0x0000000a03057210 */ /* 0x000fe20000fe0409 */
[----:B------:R-:W-:Y:S02]  /*bec0*/  IMAD.MOV.U32 R3, RZ, RZ, c[0x0][0x4a8] ;  /* 0x00012a00ff037624 */ /* 0x000fe400078e00ff */
[----:B------:R-:W-:-:S02]  /*bed0*/  IMAD R0, R20, R7, R0 ;  /* 0x0000000714007224 */ /* 0x000fc400078e0200 */
[----:B------:R-:W-:Y:S01]  /*bee0*/  IMAD.WIDE.U32 R6, R20, R6, R4 ;  /* 0x0000000614067225 */ /* 0x000fe200078e0004 */
[----:B------:R-:W-:-:S03]  /*bef0*/  SEL R4, R3, c[0x0][0x450], P3 ;  /* 0x0001140003047a07 */ /* 0x000fc60001800000 */
[----:B------:R-:W-:Y:S01]  /*bf00*/  IMAD.MOV.U32 R5, RZ, RZ, c[0x0][0x4ac] ;  /* 0x00012b00ff057624 */ /* 0x000fe200078e00ff */
[----:B------:R-:W-:Y:S01]  /*bf10*/  LEA R4, P0, R6, R4, 0x2 ;  /* 0x0000000406047211 */ /* 0x000fe200078010ff */
[----:B------:R-:W-:-:S03]  /*bf20*/  IMAD.IADD R3, R7, 0x1, R0 ;  /* 0x0000000107037824 */ /* 0x000fc600078e0200 */
[----:B------:R-:W-:-:S04]  /*bf30*/  SEL R5, R5, c[0x0][0x454], P3 ;  /* 0x0001150005057a07 */ /* 0x000fc80001800000 */
[----:B------:R-:W-:Y:S01]  /*bf40*/  LEA.HI.X R3, R6, R5, R3, 0x2, P0 ;  /* 0x0000000506037211 */ /* 0x000fe200000f1403 */
[----:B------:R-:W-:Y:S01]  /*bf50*/  IMAD R0, R11, c[0x0][0x4e8], RZ ;  /* 0x00013a000b007a24 */ /* 0x000fe200078e02ff */
[----:B------:R-:W-:Y:S04]  /*bf60*/  SHFL.IDX PT, R12, R4, RZ, 0x1c1f ;  /* 0x001c1fff040c7589 */ /* 0x000fe800000e0000 */
[----:B------:R-:W1:Y:S04]  /*bf70*/  SHFL.IDX PT, R13, R3, RZ, 0x1c1f ;  /* 0x001c1fff030d7589 */ /* 0x000e6800000e0000 */
[----:B------:R-:W-:Y:S04]  /*bf80*/  SHFL.IDX PT, R10, R4, 0x1, 0x1c1f ;  /* 0x003c1f00040a7f89 */ /* 0x000fe800000e0000 */
[----:B------:R-:W2:Y:S04]  /*bf90*/  SHFL.IDX PT, R11, R3, 0x1, 0x1c1f ;  /* 0x003c1f00030b7f89 */ /* 0x000ea800000e0000 */
[----:B------:R-:W-:Y:S04]  /*bfa0*/  SHFL.IDX PT, R6, R4, 0x2, 0x1c1f ;  /* 0x005c1f0004067f89 */ /* 0x000fe800000e0000 */
[----:B------:R-:W3:Y:S04]  /*bfb0*/  SHFL.IDX PT, R7, R3, 0x2, 0x1c1f ;  /* 0x005c1f0003077f89 */ /* 0x000ee800000e0000 */
[----:B------:R4:W-:Y:S04]  /*bfc0*/  SHFL.IDX PT, R5, R3, 0x3, 0x1c1f ;  /* 0x007c1f0003057f89 */ /* 0x0009e800000e0000 */
[----:B------:R-:W1:Y:S01]  /*bfd0*/  SHFL.IDX PT, R4, R4, 0x3, 0x1c1f ;  /* 0x007c1f0004047f89 */ /* 0x000e6200000e0000 */
[----:B------:R-:W-:Y:S01]  /*bfe0*/  LOP3.LUT P0, RZ, R56, 0x3, RZ, 0xc0, !PT ;  /* 0x0000000338ff7812 */ /* 0x000fe2000780c0ff */
[----:B----4-:R-:W-:-:S05]  /*bff0*/  IMAD R3, R25, 0x80, R59 ;  /* 0x0000008019037824 */ /* 0x010fca00078e023b */
[C---:B------:R-:W-:Y:S02]  /*c000*/  IADD3 R15, R3.reuse, 0x8, RZ ;  /* 0x00000008030f7810 */ /* 0x040fe40007ffe0ff */
[C---:B------:R-:W-:Y:S02]  /*c010*/  IADD3 R14, R3.reuse, 0x40, RZ ;  /* 0x00000040030e7810 */ /* 0x040fe40007ffe0ff */
[C---:B------:R-:W-:Y:S02]  /*c020*/  IADD3 R9, R3.reuse, 0x48, RZ ;  /* 0x0000004803097810 */ /* 0x040fe40007ffe0ff */
[-C--:B------:R-:W-:Y:S02]  /*c030*/  ISETP.GE.OR P5, PT, R3, R0.reuse, P0 ;  /* 0x000000000300720c */ /* 0x080fe400007a6670 */
[-C--:B------:R-:W-:Y:S02]  /*c040*/  ISETP.GE.OR P4, PT, R15, R0.reuse, P0 ;  /* 0x000000000f00720c */ /* 0x080fe40000786670 */
[----:B------:R-:W-:-:S02]  /*c050*/  ISETP.GE.OR P1, PT, R14, R0, P0 ;  /* 0x000000000e00720c */ /* 0x000fc40000726670 */
[----:B------:R-:W-:-:S07]  /*c060*/  ISETP.GE.OR P0, PT, R9, R0, P0 ;  /* 0x000000000900720c */ /* 0x000fce0000706670 */
[----:B-1----:R1:W-:Y:S01]  /*c070*/  @!P5 ST.E [R12.64], R22 ;  /* 0x000000160c00d985 */ /* 0x0023e2000c101906 */
[----:B------:R-:W-:-:S03]  /*c080*/  ISETP.GE.AND P5, PT, R9, R0, PT ;  /* 0x000000000900720c */ /* 0x000fc60003fa6270 */
[----:B--2---:R1:W-:Y:S01]  /*c090*/  @!P4 ST.E [R10.64], R23 ;  /* 0x000000170a00c985 */ /* 0x0043e2000c101906 */
[----:B------:R-:W-:-:S03]  /*c0a0*/  ISETP.GE.AND P4, PT, R14, R0, PT ;  /* 0x000000000e00720c */ /* 0x000fc60003f86270 */
[----:B---3--:R1:W-:Y:S01]  /*c0b0*/  @!P1 ST.E [R6.64], R24 ;  /* 0x0000001806009985 */ /* 0x0083e2000c101906 */
[----:B------:R-:W-:-:S03]  /*c0c0*/  ISETP.GE.AND P1, PT, R3, R0, PT ;  /* 0x000000000300720c */ /* 0x000fc60003f26270 */
[----:B------:R1:W-:Y:S01]  /*c0d0*/  @!P0 ST.E [R4.64], R19 ;  /* 0x0000001304008985 */ /* 0x0003e2000c101906 */
[----:B------:R-:W-:Y:S01]  /*c0e0*/  ISETP.GE.AND P0, PT, R15, R0, PT ;  /* 0x000000000f00720c */ /* 0x000fe20003f06270 */
[----:B------:R-:W-:Y:S05]  /*c0f0*/  @P3 BRA `(.L_x_95) ;  /* 0x000007f000003947 */ /* 0x000fea0003800000 */
[----:B------:R-:W2:Y:S01]  /*c100*/  S2R R59, SR_TID.X ;  /* 0x00000000003b7919 */ /* 0x000ea20000002100 */
[----:B------:R-:W-:Y:S01]  /*c110*/  IMAD R3, R18, c[0x0][0x3a0], RZ ;  /* 0x0000e80012037a24 */ /* 0x000fe200078e02ff */
[----:B-1----:R-:W-:Y:S01]  /*c120*/  SHF.R.S32.HI R7, RZ, 0x1f, R8 ;  /* 0x0000001fff077819 */ /* 0x002fe20000011408 */
[C---:B------:R-:W-:Y:S01]  /*c130*/  IMAD.WIDE.U32 R4, R2.reuse, c[0x0][0x3a0], RZ ;  /* 0x0000e80002047a25 */ /* 0x040fe200078e00ff */
[----:B------:R1:W3:Y:S03]  /*c140*/  LDS.128 R12, [R204+0x80] ;  /* 0x00008000cc0c7984 */ /* 0x0002e60000000c00 */
[----:B------:R-:W-:Y:S01]  /*c150*/  IMAD R2, R2, c[0x0][0x3a4], R3 ;  /* 0x0000e90002027a24 */ /* 0x000fe200078e0203 */
[----:B------:R1:W4:Y:S04]  /*c160*/  LDS.128 R20, [R204+0x1080] ;  /* 0x00108000cc147984 */ /* 0x0003280000000c00 */
[----:B------:R-:W-:Y:S01]  /*c170*/  IADD3 R3, R5, R2, RZ ;  /* 0x0000000205037210 */ /* 0x000fe20007ffe0ff */
[----:B------:R1:W1:Y:S01]  /*c180*/  LDS.128 R28, [R204+0x2080] ;  /* 0x00208000cc1c7984 */ /* 0x0002620000000c00 */
[----:B------:R-:W-:-:S03]  /*c190*/  MOV R2, R4 ;  /* 0x0000000400027202 */ /* 0x000fc60000000f00 */
[----:B------:R1:W1:Y:S02]  /*c1a0*/  LDS.128 R32, [R204+0x2880] ;  /* 0x00288000cc207984 */ /* 0x0002640000000c00 */
[C---:B------:R-:W-:Y:S02]  /*c1b0*/  IMAD.WIDE.U32 R4, R16.reuse, c[0x0][0x3e8], R2 ;  /* 0x0000fa0010047a25 */ /* 0x040fe400078e0002 */
[----:B------:R1:W1:Y:S02]  /*c1c0*/  LDS.128 R36, [R204+0x3080] ;  /* 0x00308000cc247984 */ /* 0x0002640000000c00 */
[----:B------:R-:W-:Y:S01]  /*c1d0*/  IMAD R3, R7, c[0x0][0x3f0], RZ ;  /* 0x0000fc0007037a24 */ /* 0x000fe200078e02ff */
[----:B--2---:R-:W-:Y:S01]  /*c1e0*/  SHF.R.S32.HI R56, RZ, 0x1f, R59 ;  /* 0x0000001fff387819 */ /* 0x004fe2000001143b */
[----:B------:R-:W-:Y:S01]  /*c1f0*/  IMAD R5, R16, c[0x0][0x3ec], R5 ;  /* 0x0000fb0010057a24 */ /* 0x000fe200078e0205 */
[----:B------:R2:W1:Y:S01]  /*c200*/  LDS.128 R40, [R204+0x3880] ;  /* 0x00388000cc287984 */ /* 0x0004620000000c00 */
[----:B------:R-:W-:Y:S01]  /*c210*/  IMAD R9, R8, c[0x0][0x3f4], R3 ;  /* 0x0000fd0008097a24 */ /* 0x000fe200078e0203 */
[----:B------:R-:W-:Y:S01]  /*c220*/  LEA.HI R56, R56, R59, RZ, 0x3 ;  /* 0x0000003b38387211 */ /* 0x000fe200078f18ff */
[----:B------:R-:W-:Y:S01]  /*c230*/  IMAD.WIDE.U32 R4, R8, c[0x0][0x3f0], R4 ;  /* 0x0000fc0008047a25 */ /* 0x000fe200078e0004 */
[----:B------:R2:W1:Y:S02]  /*c240*/  LDS.128 R16, [R204+0x880] ;  /* 0x00088000cc107984 */ /* 0x0004640000000c00 */
[----:B------:R-:W-:-:S02]  /*c250*/  SHF.R.S32.HI R56, RZ, 0x3, R56 ;  /* 0x00000003ff387819 */ /* 0x000fc40000011438 */
[----:B------:R-:W-:Y:S02]  /*c260*/  IADD3 R5, R5, R9, RZ ;  /* 0x0000000905057210 */ /* 0x000fe40007ffe0ff */
[----:B------:R-:W-:-:S04]  /*c270*/  LEA R6, R244, R56, 0x4 ;  /* 0x00000038f4067211 */ /* 0x000fc800078e20ff */
[----:B------:R-:W-:Y:S02]  /*c280*/  LEA R6, R25, R6, 0x7 ;  /* 0x0000000619067211 */ /* 0x000fe400078e38ff */
[----:B------:R2:W1:Y:S02]  /*c290*/  LDS.128 R24, [R204+0x1880] ;  /* 0x00188000cc187984 */ /* 0x0004640000000c00 */
[----:B------:R-:W-:Y:S01]  /*c2a0*/  MOV R2, R6 ;  /* 0x0000000600027202 */ /* 0x000fe20000000f00 */
[----:B------:R-:W-:-:S05]  /*c2b0*/  @P2 IMAD.HI.U32 R7, R6, c[0x0][0x4ec], RZ ;  /* 0x00013b0006072a27 */ /* 0x000fca00078e00ff */
[----:B------:R-:W-:Y:S02]  /*c2c0*/  @P2 SHF.R.U32.HI R2, RZ, c[0x0][0x4f0], R7 ;  /* 0x00013c00ff022a19 */ /* 0x000fe40000011607 */
[----:B------:R-:W-:Y:S02]  /*c2d0*/  ISETP.GE.AND P2, PT, R231, c[0x0][0x3c8], PT ;  /* 0x0000f200e7007a0c */ /* 0x000fe40003f46270 */
[----:B------:R-:W-:Y:S02]  /*c2e0*/  SHF.R.S32.HI R7, RZ, 0x1f, R2 ;  /* 0x0000001fff077819 */ /* 0x000fe40000011402 */
[----:B------:R-:W-:-:S03]  /*c2f0*/  IADD3 R3, -R2, RZ, RZ ;  /* 0x000000ff02037210 */ /* 0x000fc60007ffe1ff */
[----:B------:R-:W-:Y:S02]  /*c300*/  IMAD R7, R7, c[0x0][0x3e0], RZ ;  /* 0x0000f80007077a24 */ /* 0x000fe400078e02ff */
[----:B------:R-:W-:Y:S02]  /*c310*/  IMAD R6, R3, c[0x0][0x4e8], R6 ;  /* 0x00013a0003067a24 */ /* 0x000fe400078e0206 */
[C---:B------:R-:W-:Y:S02]  /*c320*/  IMAD R7, R2.reuse, c[0x0][0x3e4], R7 ;  /* 0x0000f90002077a24 */ /* 0x040fe400078e0207 */
[----:B------:R-:W-:Y:S01]  /*c330*/  IMAD.WIDE.U32 R2, R2, c[0x0][0x3e0], R4 ;  /* 0x0000f80002027a25 */ /* 0x000fe200078e0004 */
[----:B------:R-:W-:-:S04]  /*c340*/  SHF.R.S32.HI R4, RZ, 0x1f, R6 ;  /* 0x0000001fff047819 */ /* 0x000fc80000011406 */
[----:B------:R-:W-:Y:S01]  /*c350*/  IADD3 R3, R3, R7, RZ ;  /* 0x0000000703037210 */ /* 0x000fe20007ffe0ff */
[----:B------:R-:W-:-:S04]  /*c360*/  IMAD R4, R4, c[0x0][0x3d8], RZ ;  /* 0x0000f60004047a24 */ /* 0x000fc800078e02ff */
[----:B------:R-:W-:-:S04]  /*c370*/  IMAD.WIDE.U32 R2, R6, c[0x0][0x3d8], R2 ;  /* 0x0000f60006027a25 */ /* 0x000fc800078e0002 */
[----:B------:R-:W-:Y:S01]  /*c380*/  IMAD R4, R6, c[0x0][0x3dc], R4 ;  /* 0x0000f70006047a24 */ /* 0x000fe200078e0204 */
[----:B------:R-:W-:-:S04]  /*c390*/  LEA R6, P0, R2, c[0x0][0x380], 0x1 ;  /* 0x0000e00002067a11 */ /* 0x000fc800078008ff */
[----:B------:R-:W-:-:S04]  /*c3a0*/  IADD3 R3, R3, R4, RZ ;  /* 0x0000000403037210 */ /* 0x000fc80007ffe0ff */
[----:B------:R-:W-:Y:S01]  /*c3b0*/  LEA.HI.X R5, R2, c[0x0][0x384], R3, 0x1, P0 ;  /* 0x0000e10002057a11 */ /* 0x000fe200000f0c03 */
[----:B------:R-:W-:Y:S05]  /*c3c0*/  BRA.DIV ~URZ, `(.L_x_96) ;  /* 0x00004be27f007947 */ /* 0x000fea000b800000 */
[----:B-1234-:R1:W2:Y:S02]  /*c3d0*/  SHFL.IDX PT, R7, R5, RZ, 0x181f ;  /* 0x00181fff05077589 */ /* 0x01e2a400000e0000 */
.L_x_180:
[----:B------:R-:W-:Y:S05]  /*c3e0*/  BRA.DIV ~URZ, `(.L_x_97) ;  /* 0x00004c327f007947 */ /* 0x000fea000b800000 */
[----:B------:R3:W4:Y:S02]  /*c3f0*/  SHFL.IDX PT, R2, R6, RZ, 0x181f ;  /* 0x00181fff06027589 */ /* 0x00072400000e0000 */
.L_x_181:
[----:B------:R-:W5:Y:S02]  /*c400*/  S2R R3, SR_TID.X ;  /* 0x0000000000037919 */ /* 0x000f640000002100 */
[----:B-----5:R-:W-:-:S04]  /*c410*/  SHF.R.S32.HI R4, RZ, 0x1f, R3 ;  /* 0x0000001fff047819 */ /* 0x020fc80000011403 */
[----:B------:R-:W-:Y:S02]  /*c420*/  LEA.HI R4, R4, R3, RZ, 0x3 ;  /* 0x0000000304047211 */ /* 0x000fe400078f18ff */
[----:B------:R-:W5:Y:S02]  /*c430*/  LDL.LU R3, [R1+0x44] ;  /* 0x0000440001037983 */ /* 0x000f640000300800 */
[----:B------:R-:W-:Y:S02]  /*c440*/  SHF.R.S32.HI R4, RZ, 0x3, R4 ;  /* 0x00000003ff047819 */ /* 0x000fe40000011404 */
[----:B------:R-:W-:-:S03]  /*c450*/  SHF.R.S32.HI R8, RZ, 0x1f, R231 ;  /* 0x0000001fff087819 */ /* 0x000fc600000114e7 */
[----:B-----5:R-:W-:-:S05]  /*c460*/  IMAD R4, R3, 0x80, R4 ;  /* 0x0000008003047824 */ /* 0x020fca00078e0204 */
[----:B------:R-:W-:-:S13]  /*c470*/  ISETP.GE.OR P1, PT, R4, R0, P2 ;  /* 0x000000000400720c */ /* 0x000fda0001726670 */
[----:B----4-:R-:W-:-:S04]  /*c480*/  @!P1 LEA R2, P0, R231, R2, 0x1 ;  /* 0x00000002e7029211 */ /* 0x010fc800078008ff */
[----:B--2---:R-:W-:-:S05]  /*c490*/  @!P1 LEA.HI.X R3, R231, R7, R8, 0x1, P0 ;  /* 0x00000007e7039211 */ /* 0x004fca00000f0c08 */
[----:B------:R2:W-:Y:S01]  /*c4a0*/  @!P1 ST.E.128 [R2.64], R12 ;  /* 0x0000000c02009985 */ /* 0x0005e2000c101d06 */
[----:B------:R-:W-:Y:S05]  /*c4b0*/  BRA.DIV ~URZ, `(.L_x_98) ;  /* 0x00004bd27f007947 */ /* 0x000fea000b800000 */
[----:B------:R4:W1:Y:S04]  /*c4c0*/  SHFL.IDX PT, R7, R5, 0x1, 0x181f ;  /* 0x00381f0005077f89 */ /* 0x00086800000e0000 */
[----:B--2---:R4:W2:Y:S02]  /*c4d0*/  SHFL.IDX PT, R2, R6, 0x1, 0x181f ;  /* 0x00381f0006027f89 */ /* 0x0048a400000e0000 */
.L_x_182:
[----:B------:R-:W-:Y:S02]  /*c4e0*/  IADD3 R3, R4, 0x10, RZ ;  /* 0x0000001004037810 */ /* 0x000fe40007ffe0ff */
[----:B------:R-:W-:Y:S02]  /*c4f0*/  SHF.R.S32.HI R8, RZ, 0x1f, R231 ;  /* 0x0000001fff087819 */ /* 0x000fe400000114e7 */
[----:B------:R-:W-:-:S13]  /*c500*/  ISETP.GE.OR P1, PT, R3, R0, P2 ;  /* 0x000000000300720c */ /* 0x000fda0001726670 */
[----:B--2---:R-:W-:-:S04]  /*c510*/  @!P1 LEA R2, P0, R231, R2, 0x1 ;  /* 0x00000002e7029211 */ /* 0x004fc800078008ff */
[----:B-1----:R-:W-:-:S05]  /*c520*/  @!P1 LEA.HI.X R3, R231, R7, R8, 0x1, P0 ;  /* 0x00000007e7039211 */ /* 0x002fca00000f0c08 */
[----:B------:R1:W-:Y:S01]  /*c530*/  @!P1 ST.E.128 [R2.64], R16 ;  /* 0x0000001002009985 */ /* 0x0003e2000c101d06 */
[----:B------:R-:W-:Y:S05]  /*c540*/  BRA.DIV ~URZ, `(.L_x_99) ;  /* 0x00004c127f007947 */ /* 0x000fea000b800000 */
[----:B------:R2:W1:Y:S02]  /*c550*/  SHFL.IDX PT, R7, R5, 0x2, 0x181f ;  /* 0x00581f0005077f89 */ /* 0x00046400000e0000 */
.L_x_183:
[----:B------:R-:W-:Y:S05]  /*c560*/  BRA.DIV ~URZ, `(.L_x_100) ;  /* 0x00004c627f007947 */ /* 0x000fea000b800000 */
[----:B-1----:R1:W2:Y:S02]  /*c570*/  SHFL.IDX PT, R2, R6, 0x2, 0x181f ;  /* 0x00581f0006027f89 */ /* 0x0022a400000e0000 */
.L_x_184:
[----:B------:R-:W-:Y:S02]  /*c580*/  IADD3 R3, R4, 0x20, RZ ;  /* 0x0000002004037810 */ /* 0x000fe40007ffe0ff */
[----:B------:R-:W-:Y:S02]  /*c590*/  SHF.R.S32.HI R8, RZ, 0x1f, R231 ;  /* 0x0000001fff087819 */ /* 0x000fe400000114e7 */
[----:B------:R-:W-:-:S13]  /*c5a0*/  ISETP.GE.OR P1, PT, R3, R0, P2 ;  /* 0x000000000300720c */ /* 0x000fda0001726670 */
[----:B--2---:R-:W-:-:S04]  /*c5b0*/  @!P1 LEA R2, P0, R231, R2, 0x1 ;  /* 0x00000002e7029211 */ /* 0x004fc800078008ff */
[----:B------:R-:W-:-:S05]  /*c5c0*/  @!P1 LEA.HI.X R3, R231, R7, R8, 0x1, P0 ;  /* 0x00000007e7039211 */ /* 0x000fca00000f0c08 */
[----:B------:R2:W-:Y:S01]  /*c5d0*/  @!P1 ST.E.128 [R2.64], R20 ;  /* 0x0000001402009985 */ /* 0x0005e2000c101d06 */
[----:B------:R-:W-:Y:S05]  /*c5e0*/  BRA.DIV ~URZ, `(.L_x_101) ;  /* 0x00004c527f007947 */ /* 0x000fea000b800000 */
[----:B------:R1:W2:Y:S04]  /*c5f0*/  SHFL.IDX PT, R7, R5, 0x3, 0x181f ;  /* 0x00781f0005077f89 */ /* 0x0002a800000e0000 */
[----:B--2---:R1:W2:Y:S02]  /*c600*/  SHFL.IDX PT, R2, R6, 0x3, 0x181f ;  /* 0x00781f0006027f89 */ /* 0x0042a400000e0000 */
.L_x_185:
[----:B------:R-:W-:Y:S02]  /*c610*/  IADD3 R3, R4, 0x30, RZ ;  /* 0x0000003004037810 */ /* 0x000fe40007ffe0ff */
[----:B------:R-:W-:Y:S02]  /*c620*/  SHF.R.S32.HI R8, RZ, 0x1f, R231 ;  /* 0x0000001fff087819 */ /* 0x000fe400000114e7 */
[----:B------:R-:W-:-:S13]  /*c630*/  ISETP.GE.OR P1, PT, R3, R0, P2 ;  /* 0x000000000300720c */ /* 0x000fda0001726670 */
[----:B--2---:R-:W-:-:S04]  /*c640*/  @!P1 LEA R2, P0, R231, R2, 0x1 ;  /* 0x00000002e7029211 */ /* 0x004fc800078008ff */
[----:B------:R-:W-:-:S05]  /*c650*/  @!P1 LEA.HI.X R3, R231, R7, R8, 0x1, P0 ;  /* 0x00000007e7039211 */ /* 0x000fca00000f0c08 */
[----:B------:R2:W-:Y:S01]  /*c660*/  @!P1 ST.E.128 [R2.64], R24 ;  /* 0x0000001802009985 */ /* 0x0005e2000c101d06 */
[----:B------:R-:W-:Y:S05]  /*c670*/  BRA.DIV ~URZ, `(.L_x_102) ;  /* 0x00004c927f007947 */ /* 0x000fea000b800000 */
[----:B------:R1:W2:Y:S02]  /*c680*/  SHFL.IDX PT, R7, R5, 0x4, 0x181f ;  /* 0x00981f0005077f89 */ /* 0x0002a400000e0000 */
.L_x_186:
[----:B------:R-:W-:Y:S05]  /*c690*/  BRA.DIV ~URZ, `(.L_x_103) ;  /* 0x00004ce27f007947 */ /* 0x000fea000b800000 */
[----:B--2---:R2:W1:Y:S02]  /*c6a0*/  SHFL.IDX PT, R2, R6, 0x4, 0x181f ;  /* 0x00981f0006027f89 */ /* 0x00446400000e0000 */
.L_x_187:
[----:B------:R-:W-:Y:S02]  /*c6b0*/  IADD3 R3, R4, 0x40, RZ ;  /* 0x0000004004037810 */ /* 0x000fe40007ffe0ff */
[----:B------:R-:W-:Y:S02]  /*c6c0*/  SHF.R.S32.HI R8, RZ, 0x1f, R231 ;  /* 0x0000001fff087819 */ /* 0x000fe400000114e7 */
[----:B------:R-:W-:-:S13]  /*c6d0*/  ISETP.GE.OR P1, PT, R3, R0, P2 ;  /* 0x000000000300720c */ /* 0x000fda0001726670 */
[----:B-1----:R-:W-:-:S04]  /*c6e0*/  @!P1 LEA R2, P0, R231, R2, 0x1 ;  /* 0x00000002e7029211 */ /* 0x002fc800078008ff */
[----:B------:R-:W-:-:S05]  /*c6f0*/  @!P1 LEA.HI.X R3, R231, R7, R8, 0x1, P0 ;  /* 0x00000007e7039211 */ /* 0x000fca00000f0c08 */
[----:B------:R1:W-:Y:S01]  /*c700*/  @!P1 ST.E.128 [R2.64], R28 ;  /* 0x0000001c02009985 */ /* 0x0003e2000c101d06 */
[----:B------:R-:W-:Y:S05]  /*c710*/  BRA.DIV ~URZ, `(.L_x_104) ;  /* 0x00004cd27f007947 */ /* 0x000fea000b800000 */
[----:B------:R1:W2:Y:S04]  /*c720*/  SHFL.IDX PT, R7, R5, 0x5, 0x181f ;  /* 0x00b81f0005077f89 */ /* 0x0002a800000e0000 */
[----:B-1----:R1:W3:Y:S02]  /*c730*/  SHFL.IDX PT, R2, R6, 0x5, 0x181f ;  /* 0x00b81f0006027f89 */ /* 0x0022e400000e0000 */
.L_x_188:
[----:B------:R-:W-:Y:S02]  /*c740*/  IADD3 R3, R4, 0x50, RZ ;  /* 0x0000005004037810 */ /* 0x000fe40007ffe0ff */
[----:B------:R-:W-:Y:S02]  /*c750*/  SHF.R.S32.HI R8, RZ, 0x1f, R231 ;  /* 0x0000001fff087819 */ /* 0x000fe400000114e7 */
[----:B------:R-:W-:-:S13]  /*c760*/  ISETP.GE.OR P1, PT, R3, R0, P2 ;  /* 0x000000000300720c */ /* 0x000fda0001726670 */
[----:B---3--:R-:W-:-:S04]  /*c770*/  @!P1 LEA R2, P0, R231, R2, 0x1 ;  /* 0x00000002e7029211 */ /* 0x008fc800078008ff */
[----:B--2---:R-:W-:-:S05]  /*c780*/  @!P1 LEA.HI.X R3, R231, R7, R8, 0x1, P0 ;  /* 0x00000007e7039211 */ /* 0x004fca00000f0c08 */
[----:B------:R2:W-:Y:S01]  /*c790*/  @!P1 ST.E.128 [R2.64], R32 ;  /* 0x0000002002009985 */ /* 0x0005e2000c101d06 */
[----:B------:R-:W-:Y:S05]  /*c7a0*/  BRA.DIV ~URZ, `(.L_x_105) ;  /* 0x00004d127f007947 */ /* 0x000fea000b800000 */
[----:B------:R3:W1:Y:S02]  /*c7b0*/  SHFL.IDX PT, R7, R5, 0x6, 0x181f ;  /* 0x00d81f0005077f89 */ /* 0x00066400000e0000 */
.L_x_189:
[----:B------:R-:W-:Y:S05]  /*c7c0*/  BRA.DIV ~URZ, `(.L_x_106) ;  /* 0x00004d627f007947 */ /* 0x000fea000b800000 */
[----:B--2---:R2:W3:Y:S02]  /*c7d0*/  SHFL.IDX PT, R2, R6, 0x6, 0x181f ;  /* 0x00d81f0006027f89 */ /* 0x0044e400000e0000 */
.L_x_190:
[----:B------:R-:W-:Y:S02]  /*c7e0*/  IADD3 R3, R4, 0x60, RZ ;  /* 0x0000006004037810 */ /* 0x000fe40007ffe0ff */
[----:B------:R-:W-:Y:S02]  /*c7f0*/  SHF.R.S32.HI R8, RZ, 0x1f, R231 ;  /* 0x0000001fff087819 */ /* 0x000fe400000114e7 */
[----:B------:R-:W-:-:S13]  /*c800*/  ISETP.GE.OR P1, PT, R3, R0, P2 ;  /* 0x000000000300720c */ /* 0x000fda0001726670 */
[----:B---3--:R-:W-:-:S04]  /*c810*/  @!P1 LEA R2, P0, R231, R2, 0x1 ;  /* 0x00000002e7029211 */ /* 0x008fc800078008ff */
[----:B-1----:R-:W-:-:S05]  /*c820*/  @!P1 LEA.HI.X R3, R231, R7, R8, 0x1, P0 ;  /* 0x00000007e7039211 */ /* 0x002fca00000f0c08 */
[----:B------:R1:W-:Y:S01]  /*c830*/  @!P1 ST.E.128 [R2.64], R36 ;  /* 0x0000002402009985 */ /* 0x0003e2000c101d06 */
[----:B------:R-:W-:Y:S05]  /*c840*/  BRA.DIV ~URZ, `(.L_x_107) ;  /* 0x00004d527f007947 */ /* 0x000fea000b800000 */
[----:B----4-:R-:W3:Y:S04]  /*c850*/  SHFL.IDX PT, R5, R5, 0x7, 0x181f ;  /* 0x00f81f0005057f89 */ /* 0x010ee800000e0000 */
[----:B-1----:R1:W4:Y:S02]  /*c860*/  SHFL.IDX PT, R3, R6, 0x7, 0x181f ;  /* 0x00f81f0006037f89 */ /* 0x00232400000e0000 */
.L_x_191:
[----:B------:R-:W-:-:S04]  /*c870*/  IADD3 R2, R4, 0x70, RZ ;  /* 0x0000007004027810 */ /* 0x000fc80007ffe0ff */
[----:B------:R-:W-:-:S13]  /*c880*/  ISETP.GE.OR P2, PT, R2, R0, P2 ;  /* 0x000000000200720c */ /* 0x000fda0001746670 */
[----:B------:R-:W-:Y:S05]  /*c890*/  @P2 BRA `(.L_x_108) ;  /* 0x00001cc000002947 */ /* 0x000fea0003800000 */
[----:B-12---:R-:W-:Y:S02]  /*c8a0*/  SHF.R.S32.HI R6, RZ, 0x1f, R231 ;  /* 0x0000001fff067819 */ /* 0x006fe400000114e7 */
[----:B----4-:R-:W-:-:S04]  /*c8b0*/  LEA R2, P0, R231, R3, 0x1 ;  /* 0x00000003e7027211 */ /* 0x010fc800078008ff */
[----:B---3--:R-:W-:-:S05]  /*c8c0*/  LEA.HI.X R3, R231, R5, R6, 0x1, P0 ;  /* 0x00000005e7037211 */ /* 0x008fca00000f0c06 */
[----:B------:R1:W-:Y:S01]  /*c8d0*/  ST.E.128 [R2.64], R40 ;  /* 0x0000002802007985 */ /* 0x0003e2000c101d06 */
[----:B------:R-:W-:Y:S05]  /*c8e0*/  BRA `(.L_x_108) ;  /* 0x00001c7000007947 */ /* 0x000fea0003800000 */
.L_x_95:
[----:B-1----:R-:W2:Y:S01]  /*c8f0*/  LDL.LU R6, [R1+0x80] ;  /* 0x0000800001067983 */ /* 0x002ea20000300800 */
[----:B------:R-:W-:Y:S02]  /*c900*/  IMAD R0, R18, c[0x0][0x408], RZ ;  /* 0x0001020012007a24 */ /* 0x000fe400078e02ff */
[----:B------:R-:W-:-:S04]  /*c910*/  IMAD.WIDE.U32 R4, R2, c[0x0][0x408], RZ ;  /* 0x0001020002047a25 */ /* 0x000fc800078e00ff */
[----:B------:R-:W-:Y:S01]  /*c920*/  IMAD R2, R2, c[0x0][0x40c], R0 ;  /* 0x0001030002027a24 */ /* 0x000fe200078e0200 */
[----:B------:R-:W-:-:S04]  /*c930*/  SHF.R.S32.HI R0, RZ, 0x1f, R8 ;  /* 0x0000001fff007819 */ /* 0x000fc80000011408 */
[----:B------:R-:W-:Y:S01]  /*c940*/  IADD3 R3, R5, R2, RZ ;  /* 0x0000000205037210 */ /* 0x000fe20007ffe0ff */
[----:B------:R-:W-:Y:S01]  /*c950*/  IMAD R0, R0, c[0x0][0x440], RZ ;  /* 0x0001100000007a24 */ /* 0x000fe200078e02ff */
[----:B------:R-:W-:Y:S01]  /*c960*/  MOV R2, R4 ;  /* 0x0000000400027202 */ /* 0x000fe20000000f00 */
[----:B------:R-:W-:-:S04]  /*c970*/  @P2 IMAD.HI.U32 R5, R17, c[0x0][0x4ec], RZ ;  /* 0x00013b0011052a27 */ /* 0x000fc800078e00ff */
[----:B------:R-:W-:-:S04]  /*c980*/  IMAD.WIDE.U32 R2, R16, c[0x0][0x438], R2 ;  /* 0x00010e0010027a25 */ /* 0x000fc800078e0002 */
[----:B------:R-:W-:Y:S02]  /*c990*/  IMAD R3, R16, c[0x0][0x43c], R3 ;  /* 0x00010f0010037a24 */ /* 0x000fe400078e0203 */
[C---:B------:R-:W-:Y:S01]  /*c9a0*/  IMAD R4, R8.reuse, c[0x0][0x444], R0 ;  /* 0x0001110008047a24 */ /* 0x040fe200078e0200 */
[----:B------:R-:W-:Y:S01]  /*c9b0*/  MOV R0, R17 ;  /* 0x0000001100007202 */ /* 0x000fe20000000f00 */
[----:B------:R-:W-:Y:S01]  /*c9c0*/  IMAD.WIDE.U32 R2, R8, c[0x0][0x440], R2 ;  /* 0x0001100008027a25 */ /* 0x000fe200078e0002 */
[----:B------:R-:W-:-:S04]  /*c9d0*/  @P2 SHF.R.U32.HI R0, RZ, c[0x0][0x4f0], R5 ;  /* 0x00013c00ff002a19 */ /* 0x000fc80000011605 */
[----:B------:R-:W-:Y:S02]  /*c9e0*/  IADD3 R3, R3, R4, RZ ;  /* 0x0000000403037210 */ /* 0x000fe40007ffe0ff */
[----:B------:R-:W-:Y:S02]  /*c9f0*/  SHF.R.S32.HI R5, RZ, 0x1f, R0 ;  /* 0x0000001fff057819 */ /* 0x000fe40000011400 */
[----:B------:R-:W-:-:S03]  /*ca00*/  IADD3 R4, -R0, RZ, RZ ;  /* 0x000000ff00047210 */ /* 0x000fc60007ffe1ff */
[----:B------:R-:W-:Y:S02]  /*ca10*/  IMAD R5, R5, c[0x0][0x430], RZ ;  /* 0x00010c0005057a24 */ /* 0x000fe400078e02ff */
[----:B------:R-:W-:Y:S02]  /*ca20*/  IMAD R4, R4, c[0x0][0x4e8], R17 ;  /* 0x00013a0004047a24 */ /* 0x000fe400078e0211 */
[----:B------:R-:W-:Y:S02]  /*ca30*/  IMAD R5, R0, c[0x0][0x434], R5 ;  /* 0x00010d0000057a24 */ /* 0x000fe400078e0205 */
[----:B--2---:R-:W-:-:S04]  /*ca40*/  IMAD.WIDE.U32 R2, R6, c[0x0][0x448], R2 ;  /* 0x0001120006027a25 */ /* 0x004fc800078e0002 */
[----:B------:R-:W-:-:S04]  /*ca50*/  IMAD R3, R6, c[0x0][0x44c], R3 ;  /* 0x0001130006037a24 */ /* 0x000fc800078e0203 */
        /* <DEDUP_REMOVED lines=10> */
[----:B------:R1:W2:Y:S02]  /*cb00*/  SHFL.IDX PT, R4, R5, RZ, 0x1c1f ;  /* 0x001c1fff05047589 */ /* 0x0002a400000e0000 */
.L_x_192:
[----:B------:R-:W-:Y:S05]  /*cb10*/  BRA.DIV ~URZ, `(.L_x_110) ;  /* 0x00004bc27f007947 */ /* 0x000fea000b800000 */
[----:B------:R3:W4:Y:S02]  /*cb20*/  SHFL.IDX PT, R0, R12, RZ, 0x1c1f ;  /* 0x001c1fff0c007589 */ /* 0x00072400000e0000 */
.L_x_193:
[----:B------:R-:W-:Y:S01]  /*cb30*/  BSSY B0, `(.L_x_111) ;  /* 0x0000032000007945 */ /* 0x000fe20003800000 */
[----:B------:R-:W-:Y:S05]  /*cb40*/  @P1 BRA `(.L_x_112) ;  /* 0x0000030000001947 */ /* 0x000fea0003800000 */
[----:B------:R-:W5:Y:S04]  /*cb50*/  LDL R6, [R1+0x74] ;  /* 0x0000740001067983 */ /* 0x000f680000100800 */
[----:B---3--:R-:W3:Y:S04]  /*cb60*/  LDL R8, [R1+0x68] ;  /* 0x0000680001087983 */ /* 0x008ee80000100800 */
[----:B----4-:R-:W4:Y:S04]  /*cb70*/  LDL R21, [R1+0x64] ;  /* 0x0000640001157983 */ /* 0x010f280000100800 */
[----:B--2---:R-:W2:Y:S04]  /*cb80*/  LDL R19, [R1+0x60] ;  /* 0x0000600001137983 */ /* 0x004ea80000100800 */
[----:B------:R-:W2:Y:S04]  /*cb90*/  LDL R9, [R1+0xb0] ;  /* 0x0000b00001097983 */ /* 0x000ea80000100800 */
        /* <DEDUP_REMOVED lines=9> */
[----:B------:R-:W2:Y:S01]  /*cc30*/  LDL R11, [R1+0x98] ;  /* 0x00009800010b7983 */ /* 0x000ea20000100800 */
[----:B-----5:R-:W-:-:S02]  /*cc40*/  ISETP.GE.AND P3, PT, R6, c[0x0][0x3c8], PT ;  /* 0x0000f20006007a0c */ /* 0x020fc40003f66270 */
[----:B---3--:R-:W-:Y:S02]  /*cc50*/  ISETP.GE.AND P1, PT, R8, c[0x0][0x3c8], PT ;  /* 0x0000f20008007a0c */ /* 0x008fe40003f26270 */
[----:B----4-:R-:W-:-:S09]  /*cc60*/  ISETP.GE.AND P6, PT, R21, c[0x0][0x3c8], PT ;  /* 0x0000f20015007a0c */ /* 0x010fd20003fc6270 */
[----:B------:R-:W-:Y:S02]  /*cc70*/  @!P3 IMAD.MOV.U32 R2, RZ, RZ, R0 ;  /* 0x000000ffff02b224 */ /* 0x000fe400078e0000 */
[----:B------:R-:W-:-:S04]  /*cc80*/  @!P3 IMAD.MOV.U32 R3, RZ, RZ, R4 ;  /* 0x000000ffff03b224 */ /* 0x000fc800078e0004 */
[----:B------:R-:W-:Y:S01]  /*cc90*/  @!P3 IMAD.WIDE R6, R6, 0x4, R2 ;  /* 0x000000040606b825 */ /* 0x000fe200078e0202 */
[----:B------:R-:W-:-:S04]  /*cca0*/  @!P1 LEA R2, P2, R8, R0, 0x2 ;  /* 0x0000000008029211 */ /* 0x000fc800078410ff */
[----:B------:R3:W-:Y:S01]  /*ccb0*/  @!P3 ST.E.64 [R6.64], R68 ;  /* 0x000000440600b985 */ /* 0x0007e2000c101b06 */
[----:B--2---:R-:W-:Y:S02]  /*ccc0*/  ISETP.GE.AND P3, PT, R19, c[0x0][0x3c8], PT ;  /* 0x0000f20013007a0c */ /* 0x004fe40003f66270 */
[----:B------:R-:W-:Y:S02]  /*ccd0*/  @!P1 LEA.HI.X R3, R8, R4, R9, 0x2, P2 ;  /* 0x0000000408039211 */ /* 0x000fe400010f1409 */
[----:B------:R-:W-:-:S03]  /*cce0*/  @!P6 LEA R8, P2, R21, R0, 0x2 ;  /* 0x000000001508e211 */ /* 0x000fc600078410ff */
[----:B------:R2:W-:Y:S01]  /*ccf0*/  @!P1 ST.E.64 [R2.64], R74 ;  /* 0x0000004a02009985 */ /* 0x0005e2000c101b06 */
[----:B------:R-:W-:Y:S02]  /*cd00*/  ISETP.GE.AND P1, PT, R17, c[0x0][0x3c8], PT ;  /* 0x0000f20011007a0c */ /* 0x000fe40003f26270 */
[----:B------:R-:W-:-:S05]  /*cd10*/  @!P6 LEA.HI.X R9, R21, R4, R22, 0x2, P2 ;  /* 0x000000041509e211 */ /* 0x000fca00010f1416 */
[----:B------:R4:W-:Y:S01]  /*cd20*/  @!P6 ST.E.64 [R8.64], R76 ;  /* 0x0000004c0800e985 */ /* 0x0009e2000c101b06 */
[----:B------:R-:W-:Y:S02]  /*cd30*/  ISETP.GE.AND P6, PT, R15, c[0x0][0x3c8], PT ;  /* 0x0000f2000f007a0c */ /* 0x000fe40003fc6270 */
[----:B---3--:R-:W-:-:S04]  /*cd40*/  @!P3 LEA R6, P2, R19, R0, 0x2 ;  /* 0x000000001306b211 */ /* 0x008fc800078410ff */
[----:B------:R-:W-:Y:S02]  /*cd50*/  @!P3 LEA.HI.X R7, R19, R4, R20, 0x2, P2 ;  /* 0x000000041307b211 */ /* 0x000fe400010f1414 */
[----:B--2---:R-:W-:-:S03]  /*cd60*/  @!P1 LEA R2, P2, R17, R0, 0x2 ;  /* 0x0000000011029211 */ /* 0x004fc600078410ff */
[----:B------:R2:W-:Y:S01]  /*cd70*/  @!P3 ST.E.64 [R6.64], R78 ;  /* 0x0000004e0600b985 */ /* 0x0005e2000c101b06 */
[----:B------:R-:W-:Y:S02]  /*cd80*/  ISETP.GE.AND P3, PT, R13, c[0x0][0x3c8], PT ;  /* 0x0000f2000d007a0c */ /* 0x000fe40003f66270 */
[----:B------:R-:W-:Y:S02]  /*cd90*/  @!P1 LEA.HI.X R3, R17, R4, R18, 0x2, P2 ;  /* 0x0000000411039211 */ /* 0x000fe400010f1412 */
[----:B------:R-:W-:-:S03]  /*cda0*/  ISETP.GE.AND P2, PT, R10, c[0x0][0x3c8], PT ;  /* 0x0000f2000a007a0c */ /* 0x000fc60003f46270 */
[----:B------:R3:W-:Y:S01]  /*cdb0*/  @!P1 ST.E.64 [R2.64], R64 ;  /* 0x0000004002009985 */ /* 0x0007e2000c101b06 */
[----:B----4-:R-:W-:-:S04]  /*cdc0*/  @!P6 LEA R8, P1, R15, R0, 0x2 ;  /* 0x000000000f08e211 */ /* 0x010fc800078210ff */
[----:B------:R-:W-:Y:S02]  /*cdd0*/  @!P6 LEA.HI.X R9, R15, R4, R16, 0x2, P1 ;  /* 0x000000040f09e211 */ /* 0x000fe400008f1410 */
[----:B--2---:R-:W-:-:S04]  /*cde0*/  @!P3 LEA R6, P1, R13, R0, 0x2 ;  /* 0x000000000d06b211 */ /* 0x004fc800078210ff */
[----:B------:R-:W-:Y:S02]  /*cdf0*/  @!P3 LEA.HI.X R7, R13, R4, R14, 0x2, P1 ;  /* 0x000000040d07b211 */ /* 0x000fe400008f140e */
[C---:B---3--:R-:W-:Y:S01]  /*ce00*/  @!P2 LEA R2, P1, R10.reuse, R0, 0x2 ;  /* 0x000000000a02a211 */ /* 0x048fe200078210ff */
[----:B------:R2:W-:Y:S03]  /*ce10*/  @!P6 ST.E.64 [R8.64], R82 ;  /* 0x000000520800e985 */ /* 0x0005e6000c101b06 */
[----:B------:R-:W-:Y:S01]  /*ce20*/  @!P2 LEA.HI.X R3, R10, R4, R11, 0x2, P1 ;  /* 0x000000040a03a211 */ /* 0x000fe200008f140b */
[----:B------:R2:W-:Y:S04]  /*ce30*/  @!P3 ST.E.64 [R6.64], R80 ;  /* 0x000000500600b985 */ /* 0x0005e8000c101b06 */
[----:B------:R2:W-:Y:S04]  /*ce40*/  @!P2 ST.E.64 [R2.64], R62 ;  /* 0x0000003e0200a985 */ /* 0x0005e8000c101b06 */
.L_x_112:
[----:B------:R-:W-:Y:S05]  /*ce50*/  BSYNC B0 ;  /* 0x0000000000007941 */ /* 0x000fea0003800000 */
.L_x_111:
[----:B------:R-:W-:Y:S05]  /*ce60*/  BRA.DIV ~URZ, `(.L_x_113) ;  /* 0x000048e27f007947 */ /* 0x000fea000b800000 */
[----:B--2---:R2:W1:Y:S04]  /*ce70*/  SHFL.IDX PT, R4, R5, 0x1, 0x1c1f ;  /* 0x003c1f0005047f89 */ /* 0x00446800000e0000 */
[----:B----4-:R2:W4:Y:S02]  /*ce80*/  SHFL.IDX PT, R0, R12, 0x1, 0x1c1f ;  /* 0x003c1f000c007f89 */ /* 0x01052400000e0000 */
.L_x_194:
[----:B------:R-:W-:Y:S01]  /*ce90*/  BSSY B0, `(.L_x_114) ;  /* 0x0000032000007945 */ /* 0x000fe20003800000 */
[----:B------:R-:W-:Y:S05]  /*cea0*/  @P0 BRA `(.L_x_115) ;  /* 0x0000030000000947 */ /* 0x000fea0003800000 */
[----:B------:R-:W5:Y:S04]  /*ceb0*/  LDL R23, [R1+0x74] ;  /* 0x0000740001177983 */ /* 0x000f680000100800 */
[----:B--2---:R-:W2:Y:S04]  /*cec0*/  LDL R21, [R1+0x68] ;  /* 0x0000680001157983 */ /* 0x004ea80000100800 */
[----:B---3--:R-:W3:Y:S04]  /*ced0*/  LDL R19, [R1+0x64] ;  /* 0x0000640001137983 */ /* 0x008ee80000100800 */
[----:B----4-:R-:W4:Y:S04]  /*cee0*/  LDL R10, [R1+0x60] ;  /* 0x00006000010a7983 */ /* 0x010f280000100800 */
[----:B------:R-:W4:Y:S04]  /*cef0*/  LDL R22, [R1+0xb0] ;  /* 0x0000b00001167983 */ /* 0x000f280000100800 */
        /* <DEDUP_REMOVED lines=9> */
[----:B------:R-:W4:Y:S01]  /*cf90*/  LDL R14, [R1+0x98] ;  /* 0x00009800010e7983 */ /* 0x000f220000100800 */
[----:B-----5:R-:W-:-:S02]  /*cfa0*/  ISETP.GE.AND P2, PT, R23, c[0x0][0x3c8], PT ;  /* 0x0000f20017007a0c */ /* 0x020fc40003f46270 */
[----:B--2---:R-:W-:Y:S02]  /*cfb0*/  ISETP.GE.AND P6, PT, R21, c[0x0][0x3c8], PT ;  /* 0x0000f20015007a0c */ /* 0x004fe40003fc6270 */
[----:B---3--:R-:W-:-:S09]  /*cfc0*/  ISETP.GE.AND P1, PT, R19, c[0x0][0x3c8], PT ;  /* 0x0000f20013007a0c */ /* 0x008fd20003f26270 */
[----:B------:R-:W-:Y:S02]  /*cfd0*/  @!P2 IMAD.MOV.U32 R6, RZ, RZ, R0 ;  /* 0x000000ffff06a224 */ /* 0x000fe400078e0000 */
[----:B-1----:R-:W-:Y:S01]  /*cfe0*/  @!P2 IMAD.MOV.U32 R7, RZ, RZ, R4 ;  /* 0x000000ffff07a224 */ /* 0x002fe200078e0004 */
[----:B----4-:R-:W-:Y:S02]  /*cff0*/  ISETP.GE.AND P0, PT, R10, c[0x0][0x3c8], PT ;  /* 0x0000f2000a007a0c */ /* 0x010fe40003f06270 */
[----:B------:R-:W-:Y:S01]  /*d000*/  @!P6 LEA R2, P3, R21, R0, 0x2 ;  /* 0x000000001502e211 */ /* 0x000fe200078610ff */
[----:B------:R-:W-:-:S03]  /*d010*/  @!P2 IMAD.WIDE R6, R23, 0x4, R6 ;  /* 0x000000041706a825 */ /* 0x000fc600078e0206 */
[----:B------:R-:W-:Y:S02]  /*d020*/  @!P6 LEA.HI.X R3, R21, R4, R22, 0x2, P3 ;  /* 0x000000041503e211 */ /* 0x000fe400018f1416 */
[----:B------:R1:W-:Y:S01]  /*d030*/  @!P2 ST.E.64 [R6.64], R86 ;  /* 0x000000560600a985 */ /* 0x0003e2000c101b06 */
[----:B------:R-:W-:-:S03]  /*d040*/  ISETP.GE.AND P3, PT, R8, c[0x0][0x3c8], PT ;  /* 0x0000f20008007a0c */ /* 0x000fc60003f66270 */
[----:B------:R2:W-:Y:S01]  /*d050*/  @!P6 ST.E.64 [R2.64], R92 ;  /* 0x0000005c0200e985 */ /* 0x0005e2000c101b06 */
[----:B-1----:R-:W-:-:S04]  /*d060*/  @!P1 LEA R6, P2, R19, R0, 0x2 ;  /* 0x0000000013069211 */ /* 0x002fc800078410ff */
[----:B------:R-:W-:Y:S02]  /*d070*/  @!P1 LEA.HI.X R7, R19, R4, R20, 0x2, P2 ;  /* 0x0000000413079211 */ /* 0x000fe400010f1414 */
[C---:B--2---:R-:W-:Y:S02]  /*d080*/  @!P0 LEA R2, P6, R10.reuse, R0, 0x2 ;  /* 0x000000000a028211 */ /* 0x044fe400078c10ff */
[----:B------:R-:W-:Y:S01]  /*d090*/  ISETP.GE.AND P2, PT, R17, c[0x0][0x3c8], PT ;  /* 0x0000f20011007a0c */ /* 0x000fe20003f46270 */
[----:B------:R1:W-:Y:S01]  /*d0a0*/  @!P1 ST.E.64 [R6.64], R94 ;  /* 0x0000005e06009985 */ /* 0x0003e2000c101b06 */
[----:B------:R-:W-:Y:S02]  /*d0b0*/  @!P0 LEA.HI.X R3, R10, R4, R11, 0x2, P6 ;  /* 0x000000040a038211 */ /* 0x000fe400030f140b */
[----:B------:R-:W-:Y:S02]  /*d0c0*/  ISETP.GE.AND P1, PT, R15, c[0x0][0x3c8], PT ;  /* 0x0000f2000f007a0c */ /* 0x000fe40003f26270 */
[----:B------:R-:W-:Y:S01]  /*d0d0*/  @!P3 LEA R10, P6, R8, R0, 0x2 ;  /* 0x00000000080ab211 */ /* 0x000fe200078c10ff */
[----:B------:R2:W-:Y:S01]  /*d0e0*/  @!P0 ST.E.64 [R2.64], R100 ;  /* 0x0000006402008985 */ /* 0x0005e2000c101b06 */
[----:B------:R-:W-:-:S02]  /*d0f0*/  ISETP.GE.AND P0, PT, R13, c[0x0][0x3c8], PT ;  /* 0x0000f2000d007a0c */ /* 0x000fc40003f06270 */
[----:B------:R-:W-:-:S03]  /*d100*/  @!P3 LEA.HI.X R11, R8, R4, R9, 0x2, P6 ;  /* 0x00000004080bb211 */ /* 0x000fc600030f1409 */
[----:B------:R-:W-:-:S04]  /*d110*/  @!P2 LEA R8, P6, R17, R0, 0x2 ;  /* 0x000000001108a211 */ /* 0x000fc800078c10ff */
[----:B------:R-:W-:Y:S01]  /*d120*/  @!P2 LEA.HI.X R9, R17, R4, R18, 0x2, P6 ;  /* 0x000000041109a211 */ /* 0x000fe200030f1412 */
[----:B------:R3:W-:Y:S01]  /*d130*/  @!P3 ST.E.64 [R10.64], R104 ;  /* 0x000000680a00b985 */ /* 0x0007e2000c101b06 */
[----:B-1----:R-:W-:-:S04]  /*d140*/  @!P1 LEA R6, P6, R15, R0, 0x2 ;  /* 0x000000000f069211 */ /* 0x002fc800078c10ff */
[----:B------:R-:W-:Y:S02]  /*d150*/  @!P1 LEA.HI.X R7, R15, R4, R16, 0x2, P6 ;  /* 0x000000040f079211 */ /* 0x000fe400030f1410 */
[C---:B--2---:R-:W-:Y:S01]  /*d160*/  @!P0 LEA R2, P6, R13.reuse, R0, 0x2 ;  /* 0x000000000d028211 */ /* 0x044fe200078c10ff */
[----:B------:R3:W-:Y:S03]  /*d170*/  @!P2 ST.E.64 [R8.64], R102 ;  /* 0x000000660800a985 */ /* 0x0007e6000c101b06 */
[----:B------:R-:W-:Y:S01]  /*d180*/  @!P0 LEA.HI.X R3, R13, R4, R14, 0x2, P6 ;  /* 0x000000040d038211 */ /* 0x000fe200030f140e */
[----:B------:R3:W-:Y:S04]  /*d190*/  @!P1 ST.E.64 [R6.64], R84 ;  /* 0x0000005406009985 */ /* 0x0007e8000c101b06 */
[----:B------:R3:W-:Y:S04]  /*d1a0*/  @!P0 ST.E.64 [R2.64], R66 ;  /* 0x0000004202008985 */ /* 0x0007e8000c101b06 */
.L_x_115:
[----:B------:R-:W-:Y:S05]  /*d1b0*/  BSYNC B0 ;  /* 0x0000000000007941 */ /* 0x000fea0003800000 */
.L_x_114:
[----:B------:R-:W-:Y:S05]  /*d1c0*/  BRA.DIV ~URZ, `(.L_x_116) ;  /* 0x000046527f007947 */ /* 0x000fea000b800000 */
[----:B-1----:R1:W2:Y:S02]  /*d1d0*/  SHFL.IDX PT, R4, R5, 0x2, 0x1c1f ;  /* 0x005c1f0005047f89 */ /* 0x0022a400000e0000 */
.L_x_195:
[----:B------:R-:W-:Y:S05]  /*d1e0*/  BRA.DIV ~URZ, `(.L_x_117) ;  /* 0x000046a27f007947 */ /* 0x000fea000b800000 */
[----:B----4-:R4:W1:Y:S02]  /*d1f0*/  SHFL.IDX PT, R0, R12, 0x2, 0x1c1f ;  /* 0x005c1f000c007f89 */ /* 0x01086400000e0000 */
.L_x_196:
[----:B------:R-:W-:Y:S01]  /*d200*/  BSSY B0, `(.L_x_118) ;  /* 0x0000032000007945 */ /* 0x000fe20003800000 */
[----:B------:R-:W-:Y:S05]  /*d210*/  @P4 BRA `(.L_x_119) ;  /* 0x0000030000004947 */ /* 0x000fea0003800000 */
[----:B---3--:R-:W3:Y:S04]  /*d220*/  LDL R8, [R1+0x74] ;  /* 0x0000740001087983 */ /* 0x008ee80000100800 */
[----:B------:R-:W5:Y:S04]  /*d230*/  LDL R23, [R1+0x68] ;  /* 0x0000680001177983 */ /* 0x000f680000100800 */
        /* <DEDUP_REMOVED lines=13> */
[----:B---3--:R-:W-:-:S02]  /*d310*/  ISETP.GE.AND P3, PT, R8, c[0x0][0x3c8], PT ;  /* 0x0000f20008007a0c */ /* 0x008fc40003f66270 */
[----:B-----5:R-:W-:Y:S02]  /*d320*/  ISETP.GE.AND P1, PT, R23, c[0x0][0x3c8], PT ;  /* 0x0000f20017007a0c */ /* 0x020fe40003f26270 */
[----:B----4-:R-:W-:Y:S02]  /*d330*/  ISETP.GE.AND P0, PT, R21, c[0x0][0x3c8], PT ;  /* 0x0000f20015007a0c */ /* 0x010fe40003f06270 */
[----:B--2---:R-:W-:-:S07]  /*d340*/  ISETP.GE.AND P4, PT, R10, c[0x0][0x3c8], PT ;  /* 0x0000f2000a007a0c */ /* 0x004fce0003f86270 */
[----:B-1----:R-:W-:Y:S02]  /*d350*/  @!P3 IMAD.MOV.U32 R6, RZ, RZ, R0 ;  /* 0x000000ffff06b224 */ /* 0x002fe400078e0000 */
[----:B------:R-:W-:Y:S01]  /*d360*/  @!P3 IMAD.MOV.U32 R7, RZ, RZ, R4 ;  /* 0x000000ffff07b224 */ /* 0x000fe200078e0004 */
[----:B------:R-:W-:-:S03]  /*d370*/  @!P1 LEA R2, P6, R23, R0, 0x2 ;  /* 0x0000000017029211 */ /* 0x000fc600078c10ff */
[----:B------:R-:W-:Y:S01]  /*d380*/  @!P3 IMAD.WIDE R8, R8, 0x4, R6 ;  /* 0x000000040808b825 */ /* 0x000fe200078e0206 */
[----:B------:R-:W-:Y:S02]  /*d390*/  @!P0 LEA R6, P2, R21, R0, 0x2 ;  /* 0x0000000015068211 */ /* 0x000fe400078410ff */
[-C--:B------:R-:W-:Y:S02]  /*d3a0*/  @!P1 LEA.HI.X R3, R23, R4.reuse, R24, 0x2, P6 ;  /* 0x0000000417039211 */ /* 0x080fe400030f1418 */
[----:B------:R-:W-:Y:S01]  /*d3b0*/  @!P3 ST.E.64 [R8.64], R42 ;  /* 0x0000002a0800b985 */ /* 0x000fe2000c101b06 */
[----:B------:R-:W-:Y:S02]  /*d3c0*/  ISETP.GE.AND P3, PT, R19, c[0x0][0x3c8], PT ;  /* 0x0000f20013007a0c */ /* 0x000fe40003f66270 */
[----:B------:R-:W-:Y:S02]  /*d3d0*/  @!P0 LEA.HI.X R7, R21, R4, R22, 0x2, P2 ;  /* 0x0000000415078211 */ /* 0x000fe400010f1416 */
[----:B------:R-:W-:Y:S01]  /*d3e0*/  ISETP.GE.AND P2, PT, R17, c[0x0][0x3c8], PT ;  /* 0x0000f20011007a0c */ /* 0x000fe20003f46270 */
[----:B------:R1:W-:Y:S01]  /*d3f0*/  @!P1 ST.E.64 [R2.64], R32 ;  /* 0x0000002002009985 */ /* 0x0003e2000c101b06 */
[----:B------:R-:W-:-:S03]  /*d400*/  ISETP.GE.AND P1, PT, R15, c[0x0][0x3c8], PT ;  /* 0x0000f2000f007a0c */ /* 0x000fc60003f26270 */
[----:B------:R2:W-:Y:S01]  /*d410*/  @!P0 ST.E.64 [R6.64], R34 ;  /* 0x0000002206008985 */ /* 0x0005e2000c101b06 */
[----:B------:R-:W-:Y:S02]  /*d420*/  ISETP.GE.AND P0, PT, R13, c[0x0][0x3c8], PT ;  /* 0x0000f2000d007a0c */ /* 0x000fe40003f06270 */
[----:B-1----:R-:W-:-:S04]  /*d430*/  @!P4 LEA R2, P6, R10, R0, 0x2 ;  /* 0x000000000a02c211 */ /* 0x002fc800078c10ff */
[----:B------:R-:W-:Y:S02]  /*d440*/  @!P4 LEA.HI.X R3, R10, R4, R11, 0x2, P6 ;  /* 0x000000040a03c211 */ /* 0x000fe400030f140b */
[----:B------:R-:W-:-:S03]  /*d450*/  @!P3 LEA R10, P6, R19, R0, 0x2 ;  /* 0x00000000130ab211 */ /* 0x000fc600078c10ff */
[----:B------:R1:W-:Y:S01]  /*d460*/  @!P4 ST.E.64 [R2.64], R36 ;  /* 0x000000240200c985 */ /* 0x0003e2000c101b06 */
[----:B------:R-:W-:Y:S02]  /*d470*/  @!P2 LEA R8, P4, R17, R0, 0x2 ;  /* 0x000000001108a211 */ /* 0x000fe400078810ff */
[----:B------:R-:W-:Y:S02]  /*d480*/  @!P3 LEA.HI.X R11, R19, R4, R20, 0x2, P6 ;  /* 0x00000004130bb211 */ /* 0x000fe400030f1414 */
[----:B--2---:R-:W-:Y:S02]  /*d490*/  @!P1 LEA R6, P6, R15, R0, 0x2 ;  /* 0x000000000f069211 */ /* 0x004fe400078c10ff */
[-C--:B------:R-:W-:Y:S02]  /*d4a0*/  @!P2 LEA.HI.X R9, R17, R4.reuse, R18, 0x2, P4 ;  /* 0x000000041109a211 */ /* 0x080fe400020f1412 */
[----:B------:R-:W-:Y:S01]  /*d4b0*/  @!P1 LEA.HI.X R7, R15, R4, R16, 0x2, P6 ;  /* 0x000000040f079211 */ /* 0x000fe200030f1410 */
[----:B------:R2:W-:Y:S04]  /*d4c0*/  @!P3 ST.E.64 [R10.64], R52 ;  /* 0x000000340a00b985 */ /* 0x0005e8000c101b06 */
[----:B------:R2:W-:Y:S04]  /*d4d0*/  @!P2 ST.E.64 [R8.64], R48 ;  /* 0x000000300800a985 */ /* 0x0005e8000c101b06 */
[----:B------:R2:W-:Y:S01]  /*d4e0*/  @!P1 ST.E.64 [R6.64], R38 ;  /* 0x0000002606009985 */ /* 0x0005e2000c101b06 */
[----:B-1----:R-:W-:-:S04]  /*d4f0*/  @!P0 LEA R2, P4, R13, R0, 0x2 ;  /* 0x000000000d028211 */ /* 0x002fc800078810ff */
[----:B------:R-:W-:-:S05]  /*d500*/  @!P0 LEA.HI.X R3, R13, R4, R14, 0x2, P4 ;  /* 0x000000040d038211 */ /* 0x000fca00020f140e */
[----:B------:R2:W-:Y:S04]  /*d510*/  @!P0 ST.E.64 [R2.64], R26 ;  /* 0x0000001a02008985 */ /* 0x0005e8000c101b06 */
.L_x_119:
[----:B------:R-:W-:Y:S05]  /*d520*/  BSYNC B0 ;  /* 0x0000000000007941 */ /* 0x000fea0003800000 */
.L_x_118:
[----:B------:R-:W-:Y:S05]  /*d530*/  BRA.DIV ~URZ, `(.L_x_120) ;  /* 0x000043c27f007947 */ /* 0x000fea000b800000 */
[----:B--2---:R2:W3:Y:S04]  /*d540*/  SHFL.IDX PT, R4, R5, 0x3, 0x1c1f ;  /* 0x007c1f0005047f89 */ /* 0x0044e800000e0000 */
[----:B-1----:R2:W1:Y:S02]  /*d550*/  SHFL.IDX PT, R0, R12, 0x3, 0x1c1f ;  /* 0x007c1f000c007f89 */ /* 0x00246400000e0000 */
.L_x_197:
[----:B------:R-:W-:Y:S05]  /*d560*/  @P5 BRA `(.L_x_108) ;  /* 0x00000ff000005947 */ /* 0x000fea0003800000 */
[----:B---3--:R-:W3:Y:S04]  /*d570*/  LDL R6, [R1+0x74] ;  /* 0x0000740001067983 */ /* 0x008ee80000100800 */
[----:B------:R-:W5:Y:S04]  /*d580*/  LDL R10, [R1+0x68] ;  /* 0x00006800010a7983 */ /* 0x000f680000100800 */
[----:B--2---:R-:W2:Y:S04]  /*d590*/  LDL R8, [R1+0x64] ;  /* 0x0000640001087983 */ /* 0x004ea80000100800 */
        /* <DEDUP_REMOVED lines=11> */
[----:B---3--:R-:W-:-:S02]  /*d650*/  ISETP.GE.AND P0, PT, R6, c[0x0][0x3c8], PT ;  /* 0x0000f20006007a0c */ /* 0x008fc40003f06270 */
[----:B-----5:R-:W-:Y:S02]  /*d660*/  ISETP.GE.AND P4, PT, R10, c[0x0][0x3c8], PT ;  /* 0x0000f2000a007a0c */ /* 0x020fe40003f86270 */
[----:B--2---:R-:W-:-:S09]  /*d670*/  ISETP.GE.AND P5, PT, R8, c[0x0][0x3c8], PT ;  /* 0x0000f20008007a0c */ /* 0x004fd20003fa6270 */
[----:B-1----:R-:W-:Y:S02]  /*d680*/  @!P0 IMAD.MOV.U32 R2, RZ, RZ, R0 ;  /* 0x000000ffff028224 */ /* 0x002fe400078e0000 */
[----:B------:R-:W-:-:S04]  /*d690*/  @!P0 IMAD.MOV.U32 R3, RZ, RZ, R4 ;  /* 0x000000ffff038224 */ /* 0x000fc800078e0004 */
[----:B------:R-:W-:Y:S01]  /*d6a0*/  @!P0 IMAD.WIDE R2, R6, 0x4, R2 ;  /* 0x0000000406028825 */ /* 0x000fe200078e0202 */
[----:B----4-:R-:W-:-:S04]  /*d6b0*/  ISETP.GE.AND P3, PT, R18, c[0x0][0x3c8], PT ;  /* 0x0000f20012007a0c */ /* 0x010fc80003f66270 */
[----:B------:R1:W-:Y:S01]  /*d6c0*/  @!P0 ST.E.64 [R2.64], R30 ;  /* 0x0000001e02008985 */ /* 0x0003e2000c101b06 */
[----:B------:R-:W-:Y:S02]  /*d6d0*/  @!P4 LEA R6, P0, R10, R0, 0x2 ;  /* 0x000000000a06c211 */ /* 0x000fe400078010ff */
[----:B------:R-:W-:Y:S02]  /*d6e0*/  ISETP.GE.AND P2, PT, R16, c[0x0][0x3c8], PT ;  /* 0x0000f20010007a0c */ /* 0x000fe40003f46270 */
[----:B------:R-:W-:Y:S02]  /*d6f0*/  ISETP.GE.AND P1, PT, R14, c[0x0][0x3c8], PT ;  /* 0x0000f2000e007a0c */ /* 0x000fe40003f26270 */
[----:B------:R-:W-:Y:S02]  /*d700*/  @!P4 LEA.HI.X R7, R10, R4, R11, 0x2, P0 ;  /* 0x000000040a07c211 */ /* 0x000fe400000f140b */
[----:B------:R-:W-:-:S03]  /*d710*/  ISETP.GE.AND P0, PT, R12, c[0x0][0x3c8], PT ;  /* 0x0000f2000c007a0c */ /* 0x000fc60003f06270 */
[----:B------:R2:W-:Y:S01]  /*d720*/  @!P4 ST.E.64 [R6.64], R44 ;  /* 0x0000002c0600c985 */ /* 0x0005e2000c101b06 */
[----:B------:R-:W-:-:S04]  /*d730*/  @!P3 LEA R10, P4, R18, R0, 0x2 ;  /* 0x00000000120ab211 */ /* 0x000fc800078810ff */
[----:B------:R-:W-:Y:S02]  /*d740*/  @!P3 LEA.HI.X R11, R18, R4, R19, 0x2, P4 ;  /* 0x00000004120bb211 */ /* 0x000fe400020f1413 */
[----:B-1----:R-:W-:-:S04]  /*d750*/  @!P5 LEA R2, P6, R8, R0, 0x2 ;  /* 0x000000000802d211 */ /* 0x002fc800078c10ff */
[----:B------:R-:W-:Y:S02]  /*d760*/  @!P5 LEA.HI.X R3, R8, R4, R9, 0x2, P6 ;  /* 0x000000040803d211 */ /* 0x000fe400030f1409 */
[----:B------:R-:W-:-:S03]  /*d770*/  @!P2 LEA R8, P6, R16, R0, 0x2 ;  /* 0x000000001008a211 */ /* 0x000fc600078c10ff */
[----:B------:R1:W-:Y:S01]  /*d780*/  @!P5 ST.E.64 [R2.64], R46 ;  /* 0x0000002e0200d985 */ /* 0x0003e2000c101b06 */
        /* <DEDUP_REMOVED lines=8> */
[----:B------:R2:W-:Y:S01]  /*d810*/  @!P0 ST.E.64 [R2.64], R40 ;  /* 0x0000002802008985 */ /* 0x0005e2000c101b06 */
[----:B------:R-:W-:-:S13]  /*d820*/  ISETP.GE.AND P0, PT, R5, c[0x0][0x3c8], PT ;  /* 0x0000f20005007a0c */ /* 0x000fda0003f06270 */
[----:B------:R-:W-:Y:S05]  /*d830*/  @P0 BRA `(.L_x_108) ;  /* 0x00000d2000000947 */ /* 0x000fea0003800000 */
[----:B------:R-:W3:Y:S01]  /*d840*/  LDL R12, [R1+0x98] ;  /* 0x00009800010c7983 */ /* 0x000ee20000100800 */
[----:B--2---:R-:W-:-:S04]  /*d850*/  LEA R2, P0, R5, R0, 0x2 ;  /* 0x0000000005027211 */ /* 0x004fc800078010ff */
[----:B---3--:R-:W-:-:S05]  /*d860*/  LEA.HI.X R3, R5, R4, R12, 0x2, P0 ;  /* 0x0000000405037211 */ /* 0x008fca00000f140c */
[----:B------:R1:W-:Y:S01]  /*d870*/  ST.E.64 [R2.64], R28 ;  /* 0x0000001c02007985 */ /* 0x0003e2000c101b06 */
[----:B------:R-:W-:Y:S05]  /*d880*/  BRA `(.L_x_108) ;  /* 0x00000cd000007947 */ /* 0x000fea0003800000 */
.L_x_93:
[----:B------:R-:W2:Y:S04]  /*d890*/  LDL.LU R4, [R1+0x6c] ;  /* 0x00006c0001047983 */ /* 0x000ea80000300800 */
[----:B------:R-:W3:Y:S01]  /*d8a0*/  LDL.LU R6, [R1+0x70] ;  /* 0x0000700001067983 */ /* 0x000ee20000300800 */
[----:B------:R-:W-:Y:S02]  /*d8b0*/  ISETP.NE.U32.AND P1, PT, RZ, c[0x0][0x508], PT ;  /* 0x00014200ff007a0c */ /* 0x000fe40003f25070 */
[----:B------:R-:W-:Y:S01]  /*d8c0*/  ISETP.NE.U32.AND P3, PT, RZ, c[0x0][0x500], PT ;  /* 0x00014000ff007a0c */ /* 0x000fe20003f65070 */
[----:B------:R-:W4:Y:S01]  /*d8d0*/  LDL.LU R0, [R1+0x78] ;  /* 0x0000780001007983 */ /* 0x000f220000300800 */
[----:B------:R-:W-:Y:S01]  /*d8e0*/  ISETP.NE.AND.EX P1, PT, RZ, c[0x0][0x50c], PT, P1 ;  /* 0x00014300ff007a0c */ /* 0x000fe20003f25310 */
[----:B------:R-:W-:Y:S01]  /*d8f0*/  IMAD.MOV.U32 R8, RZ, RZ, RZ ;  /* 0x000000ffff087224 */ /* 0x000fe200078e00ff */
[----:B------:R-:W-:Y:S01]  /*d900*/  ISETP.NE.AND.EX P3, PT, RZ, c[0x0][0x504], PT, P3 ;  /* 0x00014100ff007a0c */ /* 0x000fe20003f65330 */
[----:B------:R-:W-:Y:S01]  /*d910*/  IMAD.MOV.U32 R20, RZ, RZ, c[0x0][0x388] ;  /* 0x0000e200ff147624 */ /* 0x000fe200078e00ff */
[----:B--2---:R-:W-:-:S09]  /*d920*/  IADD3 R2, P2, R4, c[0x0][0x500], RZ ;  /* 0x0001400004027a10 */ /* 0x004fd20007f5e0ff */
[----:B------:R-:W-:Y:S02]  /*d930*/  @P1 IADD3 R4, P0, R4, c[0x0][0x508], RZ ;  /* 0x0001420004041a10 */ /* 0x000fe40007f1e0ff */
[C---:B---3--:R-:W-:Y:S02]  /*d940*/  IADD3.X R3, R6.reuse, c[0x0][0x504], RZ, P2, !PT ;  /* 0x0001410006037a10 */ /* 0x048fe400017fe4ff */
[----:B------:R-:W-:-:S03]  /*d950*/  @P1 IADD3.X R5, R6, c[0x0][0x50c], RZ, P0, !PT ;  /* 0x0001430006051a10 */ /* 0x000fc600007fe4ff */
[----:B------:R1:W5:Y:S04]  /*d960*/  @P3 LDG.E R8, [R2.64] ;  /* 0x0000000602083981 */ /* 0x000368000c1e1900 */
[----:B------:R1:W5:Y:S01]  /*d970*/  @P1 LDG.E R20, [R4.64] ;  /* 0x0000000604141981 */ /* 0x000362000c1e1900 */
[----:B----4-:R-:W-:-:S04]  /*d980*/  ISETP.NE.AND P0, PT, R0, RZ, PT ;  /* 0x000000ff0000720c */ /* 0x010fc80003f05270 */
[----:B------:R-:W-:Y:S01]  /*d990*/  SEL R19, R0, c[0x0][0x3d4], P0 ;  /* 0x0000f50000137a07 */ /* 0x000fe20000000000 */
[----:B------:R-:W-:Y:S05]  /*d9a0*/  @P1 BRA `(.L_x_121) ;  /* 0x0000004000001947 */ /* 0x000fea0003800000 */
[----:B------:R-:W-:Y:S05]  /*d9b0*/  @!P3 BRA `(.L_x_121) ;  /* 0x000000300000b947 */ /* 0x000fea0003800000 */
[----:B------:R2:W3:Y:S04]  /*d9c0*/  LDG.E R0, [R2.64] ;  /* 0x0000000602007981 */ /* 0x0004e8000c1e1900 */
[----:B-12---:R-:W3:Y:S02]  /*d9d0*/  LDG.E R2, [R2.64+0x4] ;  /* 0x0000040602027981 */ /* 0x006ee4000c1e1900 */
[----:B---3-5:R-:W-:Y:S02]  /*d9e0*/  IADD3 R20, -R0, R2, RZ ;  /* 0x0000000200147210 */ /* 0x028fe40007ffe1ff */
.L_x_121:
[----:B-1----:R-:W2:Y:S04]  /*d9f0*/  LDL.LU R4, [R1+0x48] ;  /* 0x0000480001047983 */ /* 0x002ea80000300800 */
[----:B------:R-:W3:Y:S04]  /*da00*/  LDL.LU R2, [R1+0x3c] ;  /* 0x00003c0001027983 */ /* 0x000ee80000300800 */
[----:B------:R-:W4:Y:S01]  /*da10*/  LDL.LU R0, [R1+0x7c] ;  /* 0x00007c0001007983 */ /* 0x000f220000300800 */
[----:B------:R-:W-:Y:S01]  /*da20*/  BSSY B0, `(.L_x_122) ;  /* 0x0000039000007945 */ /* 0x000fe20003800000 */
[----:B-----5:R-:W-:-:S02]  /*da30*/  SHF.R.S32.HI R18, RZ, 0x1f, R8 ;  /* 0x0000001fff127819 */ /* 0x020fc40000011408 */
[----:B------:R-:W1:Y:S02]  /*da40*/  S2R R3, SR_TID.X ;  /* 0x0000000000037919 */ /* 0x000e640000002100 */
[----:B-1----:R-:W-:Y:S02]  /*da50*/  ISETP.GT.AND P0, PT, R3, 0x7f, PT ;  /* 0x0000007f0300780c */ /* 0x002fe40003f04270 */
[----:B--2---:R-:W-:Y:S02]  /*da60*/  LOP3.LUT R14, R4, 0xffff, RZ, 0xc0, !PT ;  /* 0x0000ffff040e7812 */ /* 0x004fe400078ec0ff */
[----:B---3--:R-:W-:Y:S02]  /*da70*/  SEL R15, R2, RZ, !P3 ;  /* 0x000000ff020f7207 */ /* 0x008fe40005800000 */
[----:B----4-:R-:W-:-:S07]  /*da80*/  SEL R21, R0, RZ, !P3 ;  /* 0x000000ff00157207 */ /* 0x010fce0005800000 */
[----:B------:R-:W-:Y:S05]  /*da90*/  @P0 BRA `(.L_x_123) ;  /* 0x0000031000000947 */ /* 0x000fea0003800000 */
[----:B------:R-:W2:Y:S01]  /*daa0*/  LDL R2, [R1+0x44] ;  /* 0x0000440001027983 */ /* 0x000ea20000100800 */
[----:B------:R-:W-:Y:S01]  /*dab0*/  IMAD R0, R20, c[0x0][0x4e8], RZ ;  /* 0x00013a0014007a24 */ /* 0x000fe200078e02ff */
[----:B--2---:R-:W-:-:S04]  /*dac0*/  LEA R9, R2, R3, 0x7 ;  /* 0x0000000302097211 */ /* 0x004fc800078e38ff */
[----:B------:R-:W-:-:S13]  /*dad0*/  ISETP.GE.AND P0, PT, R9, R0, PT ;  /* 0x000000000900720c */ /* 0x000fda0003f06270 */
[----:B------:R-:W-:Y:S05]  /*dae0*/  @P0 BRA `(.L_x_123) ;  /* 0x000002c000000947 */ /* 0x000fea0003800000 */
[----:B------:R-:W2:Y:S01]  /*daf0*/  LDL.LU R22, [R1+0x80] ;  /* 0x0000800001167983 */ /* 0x000ea20000300800 */
[----:B------:R-:W-:Y:S01]  /*db00*/  IMAD.MOV.U32 R0, RZ, RZ, 0x368 ;  /* 0x00000368ff007424 */ /* 0x000fe200078e00ff */
[----:B------:R-:W-:-:S04]  /*db10*/  ISETP.GT.AND P2, PT, R19, 0x1, PT ;  /* 0x000000011300780c */ /* 0x000fc80003f44270 */
[----:B------:R-:W-:-:S04]  /*db20*/  SEL R0, R0, 0x328, P2 ;  /* 0x0000032800007807 */ /* 0x000fc80001000000 */
[----:B------:R1:W3:Y:S08]  /*db30*/  LDC.64 R6, c[0x0][R0+0x170] ;  /* 0x00005c0000067b82 */ /* 0x0002f00000000a00 */
[----:B------:R1:W4:Y:S08]  /*db40*/  LDC.64 R4, c[0x0][R0+0x168] ;  /* 0x00005a0000047b82 */ /* 0x0003300000000a00 */
[----:B------:R1:W5:Y:S08]  /*db50*/  LDC.64 R12, c[0x0][R0+0x178] ;  /* 0x00005e00000c7b82 */ /* 0x0003700000000a00 */
[----:B------:R1:W2:Y:S02]  /*db60*/  LDC.64 R10, c[0x0][R0+0x160] ;  /* 0x00005800000a7b82 */ /* 0x0002a40000000a00 */
[----:B-1----:R-:W-:-:S02]  /*db70*/  IMAD.MOV.U32 R0, RZ, RZ, c[0x0][0x4e8] ;  /* 0x00013a00ff007624 */ /* 0x002fc400078e00ff */
[-C--:B---3--:R-:W-:Y:S02]  /*db80*/  IMAD R7, R7, R15.reuse, RZ ;  /* 0x0000000f07077224 */ /* 0x088fe400078e02ff */
[----:B------:R-:W-:Y:S01]  /*db90*/  IMAD.WIDE.U32 R2, R6, R15, RZ ;  /* 0x0000000f06027225 */ /* 0x000fe200078e00ff */
[----:B------:R-:W-:Y:S02]  /*dba0*/  ISETP.NE.AND P0, PT, R0, 0x1, PT ;  /* 0x000000010000780c */ /* 0x000fe40003f05270 */
[----:B------:R-:W-:Y:S01]  /*dbb0*/  MOV R0, R9 ;  /* 0x0000000900007202 */ /* 0x000fe20000000f00 */
[----:B------:R-:W-:Y:S02]  /*dbc0*/  IMAD R7, R6, R21, R7 ;  /* 0x0000001506077224 */ /* 0x000fe400078e0207 */
[-C--:B----4-:R-:W-:Y:S02]  /*dbd0*/  IMAD R16, R5, R14.reuse, RZ ;  /* 0x0000000e05107224 */ /* 0x090fe400078e02ff */
[----:B------:R-:W-:Y:S01]  /*dbe0*/  IMAD.WIDE.U32 R4, R4, R14, RZ ;  /* 0x0000000e04047225 */ /* 0x000fe200078e00ff */
[----:B------:R-:W-:-:S03]  /*dbf0*/  IADD3 R3, R3, R7, RZ ;  /* 0x0000000703037210 */ /* 0x000fc60007ffe0ff */
[----:B------:R-:W-:Y:S02]  /*dc00*/  IMAD.IADD R16, R5, 0x1, R16 ;  /* 0x0000000105107824 */ /* 0x000fe400078e0210 */
[----:B------:R-:W-:-:S05]  /*dc10*/  @P0 IMAD.HI.U32 R17, R9, c[0x0][0x4ec], RZ ;  /* 0x00013b0009110a27 */ /* 0x000fca00078e00ff */
[----:B------:R-:W-:Y:S02]  /*dc20*/  @P0 SHF.R.U32.HI R0, RZ, c[0x0][0x4f0], R17 ;  /* 0x00013c00ff000a19 */ /* 0x000fe40000011611 */
[----:B------:R-:W-:-:S03]  /*dc30*/  IADD3 R17, P1, P0, R2, R4, R8 ;  /* 0x0000000402117210 */ /* 0x000fc6000783e008 */
[----:B------:R-:W-:-:S04]  /*dc40*/  IMAD.MOV R2, RZ, RZ, -R0 ;  /* 0x000000ffff027224 */ /* 0x000fc800078e0a00 */
[----:B------:R-:W-:Y:S01]  /*dc50*/  IMAD R2, R2, c[0x0][0x4e8], R9 ;  /* 0x00013a0002027a24 */ /* 0x000fe200078e0209 */
[----:B------:R-:W-:Y:S02]  /*dc60*/  IADD3.X R9, R3, R16, R18, P1, P0 ;  /* 0x0000001003097210 */ /* 0x000fe40000fe0412 */
[----:B------:R-:W-:Y:S02]  /*dc70*/  SHF.R.S32.HI R3, RZ, 0x1f, R0 ;  /* 0x0000001fff037819 */ /* 0x000fe40000011400 */
[----:B--2---:R-:W-:-:S05]  /*dc80*/  SEL R6, R22, RZ, P2 ;  /* 0x000000ff16067207 */ /* 0x004fca0001000000 */
[-C--:B-----5:R-:W-:Y:S02]  /*dc90*/  IMAD R7, R13, R6.reuse, RZ ;  /* 0x000000060d077224 */ /* 0x0a0fe400078e02ff */
[----:B------:R-:W-:Y:S01]  /*dca0*/  IMAD.WIDE.U32 R4, R12, R6, RZ ;  /* 0x000000060c047225 */ /* 0x000fe200078e00ff */
[----:B------:R-:W-:-:S04]  /*dcb0*/  SHF.R.S32.HI R6, RZ, 0x1f, R2 ;  /* 0x0000001fff067819 */ /* 0x000fc80000011402 */
[----:B------:R-:W-:Y:S01]  /*dcc0*/  IADD3 R5, R5, R7, RZ ;  /* 0x0000000705057210 */ /* 0x000fe20007ffe0ff */
[----:B------:R-:W-:Y:S01]  /*dcd0*/  IMAD.MOV.U32 R7, RZ, RZ, c[0x0][0x4a8] ;  /* 0x00012a00ff077624 */ /* 0x000fe200078e00ff */
[----:B------:R-:W-:Y:S01]  /*dce0*/  IADD3 R4, P1, P0, R0, R17, R4 ;  /* 0x0000001100047210 */ /* 0x000fe2000783e004 */
[----:B------:R-:W-:-:S03]  /*dcf0*/  IMAD R0, R11, R2, RZ ;  /* 0x000000020b007224 */ /* 0x000fc600078e02ff */
[----:B------:R-:W-:Y:S01]  /*dd00*/  IADD3.X R5, R3, R9, R5, P1, P0 ;  /* 0x0000000903057210 */ /* 0x000fe20000fe0405 */
[----:B------:R-:W-:-:S04]  /*dd10*/  IMAD R0, R10, R6, R0 ;  /* 0x000000060a007224 */ /* 0x000fc800078e0200 */
[----:B------:R-:W-:Y:S01]  /*dd20*/  IMAD.WIDE.U32 R2, R10, R2, R4 ;  /* 0x000000020a027225 */ /* 0x000fe200078e0004 */
[----:B------:R-:W-:Y:S02]  /*dd30*/  MOV R5, c[0x0][0x4ac] ;  /* 0x00012b0000057a02 */ /* 0x000fe40000000f00 */
[----:B------:R-:W-:Y:S01]  /*dd40*/  SEL R4, R7, c[0x0][0x450], P2 ;  /* 0x0001140007047a07 */ /* 0x000fe20001000000 */
[----:B------:R-:W-:Y:S01]  /*dd50*/  IMAD.IADD R0, R3, 0x1, R0 ;  /* 0x0000000103007824 */ /* 0x000fe200078e0200 */
[----:B------:R-:W-:Y:S02]  /*dd60*/  SEL R5, R5, c[0x0][0x454], P2 ;  /* 0x0001150005057a07 */ /* 0x000fe40001000000 */
[----:B------:R-:W-:-:S04]  /*dd70*/  LEA R4, P0, R2, R4, 0x2 ;  /* 0x0000000402047211 */ /* 0x000fc800078010ff */
[----:B------:R-:W-:Y:S02]  /*dd80*/  LEA.HI.X R5, R2, R5, R0, 0x2, P0 ;  /* 0x0000000502057211 */ /* 0x000fe400000f1400 */
[----:B------:R-:W-:-:S05]  /*dd90*/  MOV R0, 0xff800000 ;  /* 0xff80000000007802 */ /* 0x000fca0000000f00 */
[----:B------:R1:W-:Y:S02]  /*dda0*/  STG.E [R4.64], R0 ;  /* 0x0000000004007986 */ /* 0x0003e4000c101906 */
.L_x_123:
[----:B------:R-:W-:Y:S05]  /*ddb0*/  BSYNC B0 ;  /* 0x0000000000007941 */ /* 0x000fea0003800000 */
.L_x_122:
[----:B------:R-:W-:-:S13]  /*ddc0*/  ISETP.GT.AND P0, PT, R19, 0x1, PT ;  /* 0x000000011300780c */ /* 0x000fda0003f04270 */
[----:B------:R-:W-:Y:S05]  /*ddd0*/  @P0 BRA `(.L_x_108) ;  /* 0x0000078000000947 */ /* 0x000fea0003800000 */
[----:B-1----:R-:W2:Y:S01]  /*dde0*/  LDL R0, [R1+0x44] ;  /* 0x0000440001007983 */ /* 0x002ea20000100800 */
[----:B------:R-:W-:-:S03]  /*ddf0*/  MOV R2, c[0x0][0x4e8] ;  /* 0x00013a0000027a02 */ /* 0x000fc60000000f00 */
[----:B------:R-:W1:Y:S01]  /*de00*/  S2R R3, SR_TID.X ;  /* 0x0000000000037919 */ /* 0x000e620000002100 */
[----:B------:R-:W-:Y:S02]  /*de10*/  ISETP.NE.AND P0, PT, R2, 0x1, PT ;  /* 0x000000010200780c */ /* 0x000fe40003f05270 */
[----:B-1----:R-:W-:-:S04]  /*de20*/  SHF.R.S32.HI R4, RZ, 0x1f, R3 ;  /* 0x0000001fff047819 */ /* 0x002fc80000011403 */
[----:B------:R-:W-:Y:S01]  /*de30*/  LEA.HI R4, R4, R3, RZ, 0x3 ;  /* 0x0000000304047211 */ /* 0x000fe200078f18ff */
[----:B------:R-:W-:-:S03]  /*de40*/  IMAD.WIDE.U32 R2, R8, c[0x0][0x3a0], RZ ;  /* 0x0000e80008027a25 */ /* 0x000fc600078e00ff */
[----:B------:R-:W-:-:S04]  /*de50*/  SHF.R.S32.HI R4, RZ, 0x3, R4 ;  /* 0x00000003ff047819 */ /* 0x000fc80000011404 */
[----:B------:R-:W-:Y:S02]  /*de60*/  LEA R4, R244, R4, 0x4 ;  /* 0x00000004f4047211 */ /* 0x000fe400078e20ff */
[----:B--2---:R-:W-:Y:S01]  /*de70*/  MOV R5, R0 ;  /* 0x0000000000057202 */ /* 0x004fe20000000f00 */
[----:B------:R-:W-:-:S03]  /*de80*/  IMAD R0, R18, c[0x0][0x3a0], RZ ;  /* 0x0000e80012007a24 */ /* 0x000fc600078e02ff */
[----:B------:R-:W-:Y:S01]  /*de90*/  LEA R4, R5, R4, 0x7 ;  /* 0x0000000405047211 */ /* 0x000fe200078e38ff */
[----:B------:R-:W-:Y:S02]  /*dea0*/  IMAD R0, R8, c[0x0][0x3a4], R0 ;  /* 0x0000e90008007a24 */ /* 0x000fe400078e0200 */
[----:B------:R-:W-:Y:S02]  /*deb0*/  IMAD R5, R21, c[0x0][0x3f0], RZ ;  /* 0x0000fc0015057a24 */ /* 0x000fe400078e02ff */
[----:B------:R-:W-:Y:S01]  /*dec0*/  IMAD.IADD R3, R3, 0x1, R0 ;  /* 0x0000000103037824 */ /* 0x000fe200078e0200 */
[----:B------:R-:W-:Y:S01]  /*ded0*/  MOV R0, R4 ;  /* 0x0000000400007202 */ /* 0x000fe20000000f00 */
[----:B------:R-:W-:-:S04]  /*dee0*/  @P0 IMAD.HI.U32 R6, R4, c[0x0][0x4ec], RZ ;  /* 0x00013b0004060a27 */ /* 0x000fc800078e00ff */
[C---:B------:R-:W-:Y:S01]  /*def0*/  IMAD.WIDE.U32 R2, R14.reuse, c[0x0][0x3e8], R2 ;  /* 0x0000fa000e027a25 */ /* 0x040fe200078e0002 */
[----:B------:R-:W-:Y:S02]  /*df00*/  @P0 SHF.R.U32.HI R0, RZ, c[0x0][0x4f0], R6 ;  /* 0x00013c00ff000a19 */ /* 0x000fe40000011606 */
[----:B------:R-:W-:Y:S01]  /*df10*/  ISETP.GE.AND P0, PT, R231, c[0x0][0x3c8], PT ;  /* 0x0000f200e7007a0c */ /* 0x000fe20003f06270 */
[----:B------:R-:W-:Y:S01]  /*df20*/  IMAD R3, R14, c[0x0][0x3ec], R3 ;  /* 0x0000fb000e037a24 */ /* 0x000fe200078e0203 */
[----:B------:R-:W-:Y:S01]  /*df30*/  SHF.R.S32.HI R6, RZ, 0x1f, R0 ;  /* 0x0000001fff067819 */ /* 0x000fe20000011400 */
[C---:B------:R-:W-:Y:S01]  /*df40*/  IMAD R7, R15.reuse, c[0x0][0x3f4], R5 ;  /* 0x0000fd000f077a24 */ /* 0x040fe200078e0205 */
[----:B------:R-:W-:Y:S01]  /*df50*/  IADD3 R5, -R0, RZ, RZ ;  /* 0x000000ff00057210 */ /* 0x000fe20007ffe1ff */
[----:B------:R-:W-:-:S04]  /*df60*/  IMAD.WIDE.U32 R2, R15, c[0x0][0x3f0], R2 ;  /* 0x0000fc000f027a25 */ /* 0x000fc800078e0002 */
[----:B------:R-:W-:Y:S02]  /*df70*/  IMAD R6, R6, c[0x0][0x3e0], RZ ;  /* 0x0000f80006067a24 */ /* 0x000fe400078e02ff */
[----:B------:R-:W-:Y:S02]  /*df80*/  IMAD.IADD R3, R3, 0x1, R7 ;  /* 0x0000000103037824 */ /* 0x000fe400078e0207 */
        /* <DEDUP_REMOVED lines=13> */
.L_x_198:
[----:B------:R-:W-:Y:S05]  /*e060*/  BRA.DIV ~URZ, `(.L_x_125) ;  /* 0x000039d27f007947 */ /* 0x000fea000b800000 */
[----:B------:R3:W4:Y:S02]  /*e070*/  SHFL.IDX PT, R2, R6, RZ, 0x181f ;  /* 0x00181fff06027589 */ /* 0x00072400000e0000 */
.L_x_199:
[----:B------:R-:W5:Y:S02]  /*e080*/  S2R R0, SR_TID.X ;  /* 0x0000000000007919 */ /* 0x000f640000002100 */
[----:B-----5:R-:W-:-:S04]  /*e090*/  SHF.R.S32.HI R3, RZ, 0x1f, R0 ;  /* 0x0000001fff037819 */ /* 0x020fc80000011400 */
[----:B------:R-:W-:Y:S02]  /*e0a0*/  LEA.HI R3, R3, R0, RZ, 0x3 ;  /* 0x0000000003037211 */ /* 0x000fe400078f18ff */
[----:B------:R-:W5:Y:S02]  /*e0b0*/  LDL.LU R0, [R1+0x44] ;  /* 0x0000440001007983 */ /* 0x000f640000300800 */
[----:B------:R-:W-:Y:S01]  /*e0c0*/  SHF.R.S32.HI R3, RZ, 0x3, R3 ;  /* 0x00000003ff037819 */ /* 0x000fe20000011403 */
[----:B------:R-:W-:Y:S01]  /*e0d0*/  IMAD R4, R20, c[0x0][0x4e8], RZ ;  /* 0x00013a0014047a24 */ /* 0x000fe200078e02ff */
[----:B------:R-:W-:-:S03]  /*e0e0*/  SHF.R.S32.HI R8, RZ, 0x1f, R231 ;  /* 0x0000001fff087819 */ /* 0x000fc600000114e7 */
[----:B-----5:R-:W-:-:S05]  /*e0f0*/  IMAD R0, R0, 0x80, R3 ;  /* 0x0000008000007824 */ /* 0x020fca00078e0203 */
[----:B------:R-:W-:-:S13]  /*e100*/  ISETP.GE.OR P2, PT, R0, R4, P0 ;  /* 0x000000040000720c */ /* 0x000fda0000746670 */
[----:B----4-:R-:W-:-:S04]  /*e110*/  @!P2 LEA R2, P1, R231, R2, 0x1 ;  /* 0x00000002e702a211 */ /* 0x010fc800078208ff */
[----:B--2---:R-:W-:-:S05]  /*e120*/  @!P2 LEA.HI.X R3, R231, R7, R8, 0x1, P1 ;  /* 0x00000007e703a211 */ /* 0x004fca00008f0c08 */
[----:B------:R2:W-:Y:S01]  /*e130*/  @!P2 ST.E.128 [R2.64], RZ ;  /* 0x000000ff0200a985 */ /* 0x0005e2000c101d06 */
[----:B------:R-:W-:Y:S05]  /*e140*/  BRA.DIV ~URZ, `(.L_x_126) ;  /* 0x000039627f007947 */ /* 0x000fea000b800000 */
[----:B------:R4:W1:Y:S04]  /*e150*/  SHFL.IDX PT, R7, R5, 0x1, 0x181f ;  /* 0x00381f0005077f89 */ /* 0x00086800000e0000 */
[----:B--2---:R4:W2:Y:S02]  /*e160*/  SHFL.IDX PT, R2, R6, 0x1, 0x181f ;  /* 0x00381f0006027f89 */ /* 0x0048a400000e0000 */
.L_x_200:
[----:B------:R-:W-:Y:S02]  /*e170*/  IADD3 R3, R0, 0x10, RZ ;  /* 0x0000001000037810 */ /* 0x000fe40007ffe0ff */
[----:B------:R-:W-:Y:S02]  /*e180*/  SHF.R.S32.HI R8, RZ, 0x1f, R231 ;  /* 0x0000001fff087819 */ /* 0x000fe400000114e7 */
[----:B------:R-:W-:-:S13]  /*e190*/  ISETP.GE.OR P2, PT, R3, R4, P0 ;  /* 0x000000040300720c */ /* 0x000fda0000746670 */
[----:B--2---:R-:W-:-:S04]  /*e1a0*/  @!P2 LEA R2, P1, R231, R2, 0x1 ;  /* 0x00000002e702a211 */ /* 0x004fc800078208ff */
[----:B-1----:R-:W-:-:S05]  /*e1b0*/  @!P2 LEA.HI.X R3, R231, R7, R8, 0x1, P1 ;  /* 0x00000007e703a211 */ /* 0x002fca00008f0c08 */
[----:B------:R1:W-:Y:S01]  /*e1c0*/  @!P2 ST.E.128 [R2.64], RZ ;  /* 0x000000ff0200a985 */ /* 0x0003e2000c101d06 */
[----:B------:R-:W-:Y:S05]  /*e1d0*/  BRA.DIV ~URZ, `(.L_x_127) ;  /* 0x000039a27f007947 */ /* 0x000fea000b800000 */
[----:B------:R2:W1:Y:S02]  /*e1e0*/  SHFL.IDX PT, R7, R5, 0x2, 0x181f ;  /* 0x00581f0005077f89 */ /* 0x00046400000e0000 */
.L_x_201:
[----:B------:R-:W-:Y:S05]  /*e1f0*/  BRA.DIV ~URZ, `(.L_x_128) ;  /* 0x000039f27f007947 */ /* 0x000fea000b800000 */
[----:B-1----:R1:W2:Y:S02]  /*e200*/  SHFL.IDX PT, R2, R6, 0x2, 0x181f ;  /* 0x00581f0006027f89 */ /* 0x0022a400000e0000 */
.L_x_202:
[----:B------:R-:W-:Y:S02]  /*e210*/  IADD3 R3, R0, 0x20, RZ ;  /* 0x0000002000037810 */ /* 0x000fe40007ffe0ff */
[----:B------:R-:W-:Y:S02]  /*e220*/  SHF.R.S32.HI R8, RZ, 0x1f, R231 ;  /* 0x0000001fff087819 */ /* 0x000fe400000114e7 */
[----:B------:R-:W-:-:S13]  /*e230*/  ISETP.GE.OR P2, PT, R3, R4, P0 ;  /* 0x000000040300720c */ /* 0x000fda0000746670 */
[----:B--2---:R-:W-:-:S04]  /*e240*/  @!P2 LEA R2, P1, R231, R2, 0x1 ;  /* 0x00000002e702a211 */ /* 0x004fc800078208ff */
[----:B------:R-:W-:-:S05]  /*e250*/  @!P2 LEA.HI.X R3, R231, R7, R8, 0x1, P1 ;  /* 0x00000007e703a211 */ /* 0x000fca00008f0c08 */
[----:B------:R2:W-:Y:S01]  /*e260*/  @!P2 ST.E.128 [R2.64], RZ ;  /* 0x000000ff0200a985 */ /* 0x0005e2000c101d06 */
[----:B------:R-:W-:Y:S05]  /*e270*/  BRA.DIV ~URZ, `(.L_x_129) ;  /* 0x000039e27f007947 */ /* 0x000fea000b800000 */
[----:B------:R1:W2:Y:S04]  /*e280*/  SHFL.IDX PT, R7, R5, 0x3, 0x181f ;  /* 0x00781f0005077f89 */ /* 0x0002a800000e0000 */
[----:B--2---:R1:W2:Y:S02]  /*e290*/  SHFL.IDX PT, R2, R6, 0x3, 0x181f ;  /* 0x00781f0006027f89 */ /* 0x0042a400000e0000 */
.L_x_203:
[----:B------:R-:W-:Y:S02]  /*e2a0*/  IADD3 R3, R0, 0x30, RZ ;  /* 0x0000003000037810 */ /* 0x000fe40007ffe0ff */
[----:B------:R-:W-:Y:S02]  /*e2b0*/  SHF.R.S32.HI R8, RZ, 0x1f, R231 ;  /* 0x0000001fff087819 */ /* 0x000fe400000114e7 */
[----:B------:R-:W-:-:S13]  /*e2c0*/  ISETP.GE.OR P2, PT, R3, R4, P0 ;  /* 0x000000040300720c */ /* 0x000fda0000746670 */
[----:B--2---:R-:W-:-:S04]  /*e2d0*/  @!P2 LEA R2, P1, R231, R2, 0x1 ;  /* 0x00000002e702a211 */ /* 0x004fc800078208ff */
[----:B------:R-:W-:-:S05]  /*e2e0*/  @!P2 LEA.HI.X R3, R231, R7, R8, 0x1, P1 ;  /* 0x00000007e703a211 */ /* 0x000fca00008f0c08 */
[----:B------:R2:W-:Y:S01]  /*e2f0*/  @!P2 ST.E.128 [R2.64], RZ ;  /* 0x000000ff0200a985 */ /* 0x0005e2000c101d06 */
[----:B------:R-:W-:Y:S05]  /*e300*/  BRA.DIV ~URZ, `(.L_x_130) ;  /* 0x00003a227f007947 */ /* 0x000fea000b800000 */
[----:B------:R1:W2:Y:S02]  /*e310*/  SHFL.IDX PT, R7, R5, 0x4, 0x181f ;  /* 0x00981f0005077f89 */ /* 0x0002a400000e0000 */
.L_x_204:
[----:B------:R-:W-:Y:S05]  /*e320*/  BRA.DIV ~URZ, `(.L_x_131) ;  /* 0x00003a727f007947 */ /* 0x000fea000b800000 */
[----:B--2---:R2:W1:Y:S02]  /*e330*/  SHFL.IDX PT, R2, R6, 0x4, 0x181f ;  /* 0x00981f0006027f89 */ /* 0x00446400000e0000 */
.L_x_205:
[----:B------:R-:W-:Y:S02]  /*e340*/  IADD3 R3, R0, 0x40, RZ ;  /* 0x0000004000037810 */ /* 0x000fe40007ffe0ff */
[----:B------:R-:W-:Y:S02]  /*e350*/  SHF.R.S32.HI R8, RZ, 0x1f, R231 ;  /* 0x0000001fff087819 */ /* 0x000fe400000114e7 */
[----:B------:R-:W-:-:S13]  /*e360*/  ISETP.GE.OR P2, PT, R3, R4, P0 ;  /* 0x000000040300720c */ /* 0x000fda0000746670 */
[----:B-1----:R-:W-:-:S04]  /*e370*/  @!P2 LEA R2, P1, R231, R2, 0x1 ;  /* 0x00000002e702a211 */ /* 0x002fc800078208ff */
[----:B------:R-:W-:-:S05]  /*e380*/  @!P2 LEA.HI.X R3, R231, R7, R8, 0x1, P1 ;  /* 0x00000007e703a211 */ /* 0x000fca00008f0c08 */
[----:B------:R1:W-:Y:S01]  /*e390*/  @!P2 ST.E.128 [R2.64], RZ ;  /* 0x000000ff0200a985 */ /* 0x0003e2000c101d06 */
[----:B------:R-:W-:Y:S05]  /*e3a0*/  BRA.DIV ~URZ, `(.L_x_132) ;  /* 0x00003a627f007947 */ /* 0x000fea000b800000 */
[----:B------:R1:W2:Y:S04]  /*e3b0*/  SHFL.IDX PT, R7, R5, 0x5, 0x181f ;  /* 0x00b81f0005077f89 */ /* 0x0002a800000e0000 */
[----:B-1----:R1:W3:Y:S02]  /*e3c0*/  SHFL.IDX PT, R2, R6, 0x5, 0x181f ;  /* 0x00b81f0006027f89 */ /* 0x0022e400000e0000 */
.L_x_206:
[----:B------:R-:W-:Y:S02]  /*e3d0*/  IADD3 R3, R0, 0x50, RZ ;  /* 0x0000005000037810 */ /* 0x000fe40007ffe0ff */
[----:B------:R-:W-:Y:S02]  /*e3e0*/  SHF.R.S32.HI R8, RZ, 0x1f, R231 ;  /* 0x0000001fff087819 */ /* 0x000fe400000114e7 */
[----:B------:R-:W-:-:S13]  /*e3f0*/  ISETP.GE.OR P2, PT, R3, R4, P0 ;  /* 0x000000040300720c */ /* 0x000fda0000746670 */
[----:B---3--:R-:W-:-:S04]  /*e400*/  @!P2 LEA R2, P1, R231, R2, 0x1 ;  /* 0x00000002e702a211 */ /* 0x008fc800078208ff */
[----:B--2---:R-:W-:-:S05]  /*e410*/  @!P2 LEA.HI.X R3, R231, R7, R8, 0x1, P1 ;  /* 0x00000007e703a211 */ /* 0x004fca00008f0c08 */
[----:B------:R2:W-:Y:S01]  /*e420*/  @!P2 ST.E.128 [R2.64], RZ ;  /* 0x000000ff0200a985 */ /* 0x0005e2000c101d06 */
[----:B------:R-:W-:Y:S05]  /*e430*/  BRA.DIV ~URZ, `(.L_x_133) ;  /* 0x00003aa27f007947 */ /* 0x000fea000b800000 */
[----:B------:R3:W1:Y:S02]  /*e440*/  SHFL.IDX PT, R7, R5, 0x6, 0x181f ;  /* 0x00d81f0005077f89 */ /* 0x00066400000e0000 */
.L_x_207:
[----:B------:R-:W-:Y:S05]  /*e450*/  BRA.DIV ~URZ, `(.L_x_134) ;  /* 0x00003af27f007947 */ /* 0x000fea000b800000 */
[----:B--2---:R2:W3:Y:S02]  /*e460*/  SHFL.IDX PT, R2, R6, 0x6, 0x181f ;  /* 0x00d81f0006027f89 */ /* 0x0044e400000e0000 */
.L_x_208:
[----:B------:R-:W-:Y:S02]  /*e470*/  IADD3 R3, R0, 0x60, RZ ;  /* 0x0000006000037810 */ /* 0x000fe40007ffe0ff */
[----:B------:R-:W-:Y:S02]  /*e480*/  SHF.R.S32.HI R8, RZ, 0x1f, R231 ;  /* 0x0000001fff087819 */ /* 0x000fe400000114e7 */
[----:B------:R-:W-:-:S13]  /*e490*/  ISETP.GE.OR P2, PT, R3, R4, P0 ;  /* 0x000000040300720c */ /* 0x000fda0000746670 */
[----:B---3--:R-:W-:-:S04]  /*e4a0*/  @!P2 LEA R2, P1, R231, R2, 0x1 ;  /* 0x00000002e702a211 */ /* 0x008fc800078208ff */
[----:B-1----:R-:W-:-:S05]  /*e4b0*/  @!P2 LEA.HI.X R3, R231, R7, R8, 0x1, P1 ;  /* 0x00000007e703a211 */ /* 0x002fca00008f0c08 */
[----:B------:R1:W-:Y:S01]  /*e4c0*/  @!P2 ST.E.128 [R2.64], RZ ;  /* 0x000000ff0200a985 */ /* 0x0003e2000c101d06 */
[----:B------:R-:W-:Y:S05]  /*e4d0*/  BRA.DIV ~URZ, `(.L_x_135) ;  /* 0x00003ae27f007947 */ /* 0x000fea000b800000 */
[----:B----4-:R-:W3:Y:S04]  /*e4e0*/  SHFL.IDX PT, R5, R5, 0x7, 0x181f ;  /* 0x00f81f0005057f89 */ /* 0x010ee800000e0000 */
[----:B-1----:R1:W4:Y:S02]  /*e4f0*/  SHFL.IDX PT, R2, R6, 0x7, 0x181f ;  /* 0x00f81f0006027f89 */ /* 0x00232400000e0000 */
.L_x_209:
[----:B------:R-:W-:Y:S02]  /*e500*/  IADD3 R0, R0, 0x70, RZ ;  /* 0x0000007000007810 */ /* 0x000fe40007ffe0ff */
[----:B-12---:R-:W-:Y:S02]  /*e510*/  SHF.R.S32.HI R6, RZ, 0x1f, R231 ;  /* 0x0000001fff067819 */ /* 0x006fe400000114e7 */
[----:B------:R-:W-:-:S13]  /*e520*/  ISETP.GE.OR P1, PT, R0, R4, P0 ;  /* 0x000000040000720c */ /* 0x000fda0000726670 */
[----:B----4-:R-:W-:-:S04]  /*e530*/  @!P1 LEA R2, P0, R231, R2, 0x1 ;  /* 0x00000002e7029211 */ /* 0x010fc800078008ff */
[----:B---3--:R-:W-:-:S05]  /*e540*/  @!P1 LEA.HI.X R3, R231, R5, R6, 0x1, P0 ;  /* 0x00000005e7039211 */ /* 0x008fca00000f0c06 */
[----:B------:R1:W-:Y:S04]  /*e550*/  @!P1 ST.E.128 [R2.64], RZ ;  /* 0x000000ff02009985 */ /* 0x0003e8000c101d06 */
.L_x_108:
[----:B------:R-:W-:Y:S05]  /*e560*/  BSYNC B1 ;  /* 0x0000000000017941 */ /* 0x000fea0003800000 */
.L_x_92:
[----:B-1----:R-:W5:Y:S02]  /*e570*/  LDL R0, [R1+0xc4] ;  /* 0x0000c40001007983 */ /* 0x002f640000100800 */
[----:B-----5:R-:W-:-:S13]  /*e580*/  ISETP.NE.AND P0, PT, R0, RZ, PT ;  /* 0x000000ff0000720c */ /* 0x020fda0003f05270 */
[----:B------:R-:W-:Y:S01]  /*e590*/  @P0 WARPSYNC 0xffffffff ;  /* 0xffffffff00000948 */ /* 0x000fe20003800000 */
[----:B------:R-:W-:Y:S06]  /*e5a0*/  @P0 BAR.SYNC.DEFER_BLOCKING 0x5, 0x80 ;  /* 0x0142000000000b1d */ /* 0x000fec0000010000 */
[----:B--23--:R-:W1:Y:S04]  /*e5b0*/  @P0 LDS.128 R4, [0x9100] ;  /* 0x00910000ff040984 */ /* 0x00ce680000000c00 */
[----:B-1----:R1:W-:Y:S04]  /*e5c0*/  @P0 STL.64 [R1+0x40], R4 ;  /* 0x0000400401000387 */ /* 0x0023e80000100a00 */
[----:B------:R1:W-:Y:S04]  /*e5d0*/  @P0 STL.64 [R1+0x48], R6 ;  /* 0x0000480601000387 */ /* 0x0003e80000100a00 */
[----:B------:R-:W-:Y:S06]  /*e5e0*/  @P0 BAR.ARV 0x4, 0x80 ;  /* 0x0102000000000b1d */ /* 0x000fec0000002000 */
[----:B------:R-:W-:Y:S05]  /*e5f0*/  @P0 BRA `(.L_x_136) ;  /* 0x00000b9000000947 */ /* 0x000fea0003800000 */
[----:B------:R-:W2:Y:S01]  /*e600*/  S2R R0, SR_TID.X ;  /* 0x0000000000007919 */ /* 0x000ea20000002100 */
[----:B-1----:R-:W-:Y:S01]  /*e610*/  IMAD.MOV.U32 R7, RZ, RZ, RZ ;  /* 0x000000ffff077224 */ /* 0x002fe200078e00ff */
[----:B--2---:R-:W-:-:S04]  /*e620*/  LOP3.LUT R13, R0, 0x1f, RZ, 0xc0, !PT ;  /* 0x0000001f000d7812 */ /* 0x004fc800078ec0ff */
[----:B------:R-:W-:Y:S01]  /*e630*/  ISETP.NE.AND P5, PT, R13, 0x1f, PT ;  /* 0x0000001f0d00780c */ /* 0x000fe20003fa5270 */
[----:B------:R-:W-:Y:S10]  /*e640*/  BRA.DIV ~URZ, `(.L_x_137) ;  /* 0x00003a427f007947 */ /* 0x000ff4000b800000 */
[----:B------:R1:W2:Y:S02]  /*e650*/  SHFL.IDX PT, R9, R57, RZ, 0x1f ;  /* 0x00001fff39097589 */ /* 0x0002a400000e0000 */
.L_x_210:
[----:B------:R-:W-:Y:S05]  /*e660*/  BRA.DIV ~URZ, `(.L_x_138) ;  /* 0x00003a927f007947 */ /* 0x000fea000b800000 */
[----:B------:R3:W1:Y:S02]  /*e670*/  SHFL.IDX PT, R8, R57, 0x1, 0x1f ;  /* 0x00201f0039087f89 */ /* 0x00066400000e0000 */
.L_x_211:
[----:B------:R-:W5:Y:S01]  /*e680*/  LDL R0, [R1+0x4c] ;  /* 0x00004c0001007983 */ /* 0x000f620000100800 */
[----:B------:R-:W-:Y:S02]  /*e690*/  IMAD.MOV.U32 R6, RZ, RZ, RZ ;  /* 0x000000ffff067224 */ /* 0x000fe400078e00ff */
[----:B-----5:R-:W-:-:S05]  /*e6a0*/  IMAD.IADD R0, R0, 0x1, R13 ;  /* 0x0000000100007824 */ /* 0x020fca00078e020d */
[----:B------:R-:W-:-:S13]  /*e6b0*/  ISETP.GE.OR P0, PT, R0, c[0x0][0x53c], !P5 ;  /* 0x00014f0000007a0c */ /* 0x000fda0006f06670 */
[----:B------:R-:W-:Y:S01]  /*e6c0*/  @!P0 IMAD.MOV.U32 R2, RZ, RZ, 0x4 ;  /* 0x00000004ff028424 */ /* 0x000fe200078e00ff */
[----:B----4-:R-:W-:-:S03]  /*e6d0*/  @!P0 MOV R3, 0x4 ;  /* 0x0000000400038802 */ /* 0x010fc60000000f00 */
[----:B------:R-:W-:-:S04]  /*e6e0*/  @!P0 IMAD.WIDE R4, R0, R2, c[0x0][0x580] ;  /* 0x0001600000048625 */ /* 0x000fc800078e0202 */
[----:B------:R-:W-:Y:S01]  /*e6f0*/  @!P0 IMAD.WIDE R2, R0, R3, c[0x0][0x578] ;  /* 0x00015e0000028625 */ /* 0x000fe200078e0203 */
[----:B------:R-:W4:Y:S04]  /*e700*/  @!P0 LDG.E R6, [R4.64] ;  /* 0x0000000604068981 */ /* 0x000f28000c1e1900 */
[----:B------:R-:W4:Y:S01]  /*e710*/  @!P0 LDG.E R7, [R2.64] ;  /* 0x0000000602078981 */ /* 0x000f22000c1e1900 */
[C---:B------:R-:W-:Y:S02]  /*e720*/  ISETP.GE.U32.AND P4, PT, R13.reuse, 0x10, PT ;  /* 0x000000100d00780c */ /* 0x040fe40003f86070 */
[C---:B------:R-:W-:Y:S02]  /*e730*/  ISETP.GE.U32.AND P3, PT, R13.reuse, 0x8, PT ;  /* 0x000000080d00780c */ /* 0x040fe40003f66070 */
[----:B------:R-:W-:-:S02]  /*e740*/  ISETP.GE.U32.AND P2, PT, R13, 0x4, PT ;  /* 0x000000040d00780c */ /* 0x000fc40003f46070 */
[C---:B------:R-:W-:Y:S02]  /*e750*/  ISETP.GE.U32.AND P1, PT, R13.reuse, 0x2, PT ;  /* 0x000000020d00780c */ /* 0x040fe40003f26070 */
[----:B------:R-:W-:Y:S02]  /*e760*/  ISETP.NE.AND P0, PT, R13, RZ, PT ;  /* 0x000000ff0d00720c */ /* 0x000fe40003f05270 */
[----:B------:R-:W-:Y:S01]  /*e770*/  MOV R12, RZ ;  /* 0x000000ff000c7202 */ /* 0x000fe20000000f00 */
[----:B----4-:R-:W-:Y:S01]  /*e780*/  IMAD R0, R7, R6, RZ ;  /* 0x0000000607007224 */ /* 0x010fe200078e02ff */
[----:B------:R-:W-:Y:S07]  /*e790*/  BRA.DIV ~URZ, `(.L_x_139) ;  /* 0x000039d27f007947 */ /* 0x000fee000b800000 */
[----:B------:R4:W3:Y:S02]  /*e7a0*/  SHFL.UP PT, R4, R0, 0x1, RZ ;  /* 0x0420000000047989 */ /* 0x0008e400000e00ff */
.L_x_212:
[----:B---3--:R-:W-:-:S04]  /*e7b0*/  SEL R4, R4, RZ, P0 ;  /* 0x000000ff04047207 */ /* 0x008fc80000000000 */
[----:B----4-:R-:W-:Y:S01]  /*e7c0*/  IADD3 R0, R0, R4, RZ ;  /* 0x0000000400007210 */ /* 0x010fe20007ffe0ff */
[----:B------:R-:W-:Y:S05]  /*e7d0*/  BRA.DIV ~URZ, `(.L_x_140) ;  /* 0x000039d27f007947 */ /* 0x000fea000b800000 */
[----:B------:R-:W3:Y:S02]  /*e7e0*/  SHFL.UP PT, R2, R0, 0x2, RZ ;  /* 0x0440000000027989 */ /* 0x000ee400000e00ff */
[----:B---3--:R-:W-:-:S05]  /*e7f0*/  SEL R2, R2, RZ, P1 ;  /* 0x000000ff02027207 */ /* 0x008fca0000800000 */
[----:B------:R-:W-:-:S05]  /*e800*/  IMAD.IADD R4, R0, 0x1, R2 ;  /* 0x0000000100047824 */ /* 0x000fca00078e0202 */
        /* <DEDUP_REMOVED lines=9> */
[----:B------:R3:W4:Y:S02]  /*e8a0*/  SHFL.IDX PT, R0, R4, 0x1f, 0x1f ;  /* 0x03e01f0004007f89 */ /* 0x00072400000e0000 */
.L_x_213:
[----:B----4-:R-:W-:Y:S01]  /*e8b0*/  IMAD R0, R0, c[0x0][0x538], RZ ;  /* 0x00014e0000007a24 */ /* 0x010fe200078e02ff */
[----:B------:R-:W-:Y:S04]  /*e8c0*/  BSSY B1, `(.L_x_141) ;  /* 0x0000083000017945 */ /* 0x000fe80003800000 */
[----:B-1----:R-:W-:-:S04]  /*e8d0*/  IADD3 R8, R0, R8, RZ ;  /* 0x0000000800087210 */ /* 0x002fc80007ffe0ff */
[----:B--2---:R-:W-:-:S13]  /*e8e0*/  ISETP.GT.AND P6, PT, R8, R9, PT ;  /* 0x000000090800720c */ /* 0x004fda0003fc4270 */
[----:B------:R-:W-:Y:S05]  /*e8f0*/  @P6 BRA `(.L_x_142) ;  /* 0x0000025000006947 */ /* 0x000fea0003800000 */
.L_x_146:
[----:B------:R-:W2:Y:S02]  /*e900*/  LDL.LU R0, [R1+0x4c] ;  /* 0x00004c0001007983 */ /* 0x000ea40000300800 */
[----:B--2---:R-:W-:-:S04]  /*e910*/  IADD3 R0, R0, 0x1f, RZ ;  /* 0x0000001f00007810 */ /* 0x004fc80007ffe0ff */
[----:B------:R-:W-:-:S13]  /*e920*/  ISETP.GE.AND P6, PT, R0, c[0x0][0x53c], PT ;  /* 0x00014f0000007a0c */ /* 0x000fda0003fc6270 */
[----:B------:R-:W-:Y:S05]  /*e930*/  @P6 BRA `(.L_x_143) ;  /* 0x0000076000006947 */ /* 0x000fea0003800000 */
[----:B------:R1:W-:Y:S01]  /*e940*/  STL [R1+0x4c], R0 ;  /* 0x00004c0001007387 */ /* 0x0003e20000100800 */
[----:B------:R-:W-:Y:S01]  /*e950*/  CS2R R6, SRZ ;  /* 0x0000000000067805 */ /* 0x000fe2000001ff00 */
[----:B-1----:R-:W-:-:S04]  /*e960*/  IADD3 R0, R0, R13, RZ ;  /* 0x0000000d00007210 */ /* 0x002fc80007ffe0ff */
[----:B------:R-:W-:-:S13]  /*e970*/  ISETP.GE.OR P6, PT, R0, c[0x0][0x53c], !P5 ;  /* 0x00014f0000007a0c */ /* 0x000fda0006fc6670 */
[----:B------:R-:W-:Y:S02]  /*e980*/  @!P6 MOV R2, 0x4 ;  /* 0x000000040002e802 */ /* 0x000fe40000000f00 */
[----:B------:R-:W-:-:S03]  /*e990*/  @!P6 MOV R3, 0x4 ;  /* 0x000000040003e802 */ /* 0x000fc60000000f00 */
[----:B---3--:R-:W-:-:S04]  /*e9a0*/  @!P6 IMAD.WIDE R4, R0, R2, c[0x0][0x580] ;  /* 0x000160000004e625 */ /* 0x008fc800078e0202 */
[----:B------:R-:W-:Y:S01]  /*e9b0*/  @!P6 IMAD.WIDE R2, R0, R3, c[0x0][0x578] ;  /* 0x00015e000002e625 */ /* 0x000fe200078e0203 */
[----:B------:R-:W2:Y:S04]  /*e9c0*/  @!P6 LDG.E R6, [R4.64] ;  /* 0x000000060406e981 */ /* 0x000ea8000c1e1900 */
[----:B------:R-:W2:Y:S02]  /*e9d0*/  @!P6 LDG.E R7, [R2.64] ;  /* 0x000000060207e981 */ /* 0x000ea4000c1e1900 */
[----:B--2---:R-:W-:Y:S01]  /*e9e0*/  IMAD R0, R7, R6, RZ ;  /* 0x0000000607007224 */ /* 0x004fe200078e02ff */
[----:B------:R-:W-:Y:S05]  /*e9f0*/  BRA.DIV ~URZ, `(.L_x_144) ;  /* 0x000039627f007947 */ /* 0x000fea000b800000 */
[----:B------:R1:W2:Y:S02]  /*ea00*/  SHFL.UP PT, R2, R0, 0x1, RZ ;  /* 0x0420000000027989 */ /* 0x0002a400000e00ff */
.L_x_214:
        /* <DEDUP_REMOVED lines=16> */
.L_x_215:
[----:B--2---:R-:W-:-:S05]  /*eb10*/  IMAD R0, R0, c[0x0][0x538], RZ ;  /* 0x00014e0000007a24 */ /* 0x004fca00078e02ff */
[----:B------:R-:W-:-:S04]  /*eb20*/  IADD3 R8, R0, R8, RZ ;  /* 0x0000000800087210 */ /* 0x000fc80007ffe0ff */
[----:B------:R-:W-:-:S13]  /*eb30*/  ISETP.GT.AND P6, PT, R8, R9, PT ;  /* 0x000000090800720c */ /* 0x000fda0003fc4270 */
[----:B-1----:R-:W-:Y:S05]  /*eb40*/  @!P6 BRA `(.L_x_146) ;  /* 0xfffffdb00000e947 */ /* 0x002fea000383ffff */
.L_x_142:
[----:B------:R-:W-:-:S05]  /*eb50*/  IADD3 R8, -R0, R8, RZ ;  /* 0x0000000800087210 */ /* 0x000fca0007ffe1ff */
[----:B------:R-:W-:-:S05]  /*eb60*/  IMAD R0, R4, c[0x0][0x538], R8 ;  /* 0x00014e0004007a24 */ /* 0x000fca00078e0208 */
[----:B------:R-:W-:Y:S01]  /*eb70*/  ISETP.GT.AND P0, PT, R0, R9, PT ;  /* 0x000000090000720c */ /* 0x000fe20003f04270 */
[----:B------:R-:W-:-:S12]  /*eb80*/  BRA.DIV ~URZ, `(.L_x_147) ;  /* 0x000039d27f007947 */ /* 0x000fd8000b800000 */
[----:B------:R-:W-:-:S04]  /*eb90*/  VOTE.ANY R0, PT, !P0 ;  /* 0x0000000000007806 */ /* 0x000fc800040e0100 */
.L_x_216:
[----:B------:R1:W2:Y:S01]  /*eba0*/  POPC R11, R0 ;  /* 0x00000000000b7309 */ /* 0x0002a20000000000 */
[----:B------:R-:W-:Y:S05]  /*ebb0*/  BRA.DIV ~URZ, `(.L_x_148) ;  /* 0x000039e27f007947 */ /* 0x000fea000b800000 */
[----:B--2---:R2:W4:Y:S04]  /*ebc0*/  SHFL.IDX PT, R6, R6, R11, 0x1f ;  /* 0x00001f0b06067589 */ /* 0x00452800000e0000 */
[----:B------:R2:W1:Y:S02]  /*ebd0*/  SHFL.IDX PT, R7, R7, R11, 0x1f ;  /* 0x00001f0b07077589 */ /* 0x00046400000e0000 */
.L_x_217:
[----:B------:R-:W-:Y:S01]  /*ebe0*/  ISETP.NE.AND P0, PT, R0, RZ, PT ;  /* 0x000000ff0000720c */ /* 0x000fe20003f05270 */
[----:B------:R-:W-:-:S12]  /*ebf0*/  BSSY B0, `(.L_x_149) ;  /* 0x0000005000007945 */ /* 0x000fd80003800000 */
[----:B------:R-:W-:Y:S05]  /*ec00*/  @!P0 BRA `(.L_x_150) ;  /* 0x0000003000008947 */ /* 0x000fea0003800000 */
[----:B-1----:R-:W-:Y:S01]  /*ec10*/  IADD3 R0, R11, -0x1, RZ ;  /* 0xffffffff0b007810 */ /* 0x002fe20007ffe0ff */
[----:B------:R-:W-:Y:S05]  /*ec20*/  BRA.DIV ~URZ, `(.L_x_151) ;  /* 0x00003a427f007947 */ /* 0x000fea000b800000 */
[----:B------:R1:W2:Y:S02]  /*ec30*/  SHFL.IDX PT, R12, R4, R0, 0x1f ;  /* 0x00001f00040c7589 */ /* 0x0002a400000e0000 */
.L_x_150:
[----:B------:R-:W-:Y:S05]  /*ec40*/  BSYNC B0 ;  /* 0x0000000000007941 */ /* 0x000fea0003800000 */
.L_x_149:
[----:B--2---:R-:W-:Y:S01]  /*ec50*/  IMAD R5, R12, c[0x0][0x538], R8 ;  /* 0x00014e000c057a24 */ /* 0x004fe200078e0208 */
[----:B-1-34-:R-:W-:Y:S02]  /*ec60*/  IABS R4, R6 ;  /* 0x0000000600047213 */ /* 0x01afe40000000000 */
[----:B------:R-:W-:Y:S01]  /*ec70*/  IABS R0, R7 ;  /* 0x0000000700007213 */ /* 0x000fe20000000000 */
[----:B------:R-:W-:Y:S01]  /*ec80*/  IMAD.IADD R10, R9, 0x1, -R5 ;  /* 0x00000001090a7824 */ /* 0x000fe200078e0a05 */
[----:B------:R1:W-:Y:S01]  /*ec90*/  STL [R1+0x40], R5 ;  /* 0x0000400501007387 */ /* 0x0003e20000100800 */
[----:B------:R-:W2:Y:S03]  /*eca0*/  I2F.RP R2, R4 ;  /* 0x0000000400027306 */ /* 0x000ea60000209400 */
[----:B------:R-:W3:Y:S05]  /*ecb0*/  LDL.LU R14, [R1+0x4c] ;  /* 0x00004c00010e7983 */ /* 0x000eea0000300800 */
[----:B--2---:R-:W2:Y:S02]  /*ecc0*/  MUFU.RCP R2, R2 ;  /* 0x0000000200027308 */ /* 0x004ea40000001000 */
[----:B--2---:R-:W-:-:S06]  /*ecd0*/  IADD3 R2, R2, 0xffffffe, RZ ;  /* 0x0ffffffe02027810 */ /* 0x004fcc0007ffe0ff */
[----:B------:R-:W2:Y:S01]  /*ece0*/  F2I.FTZ.U32.TRUNC.NTZ R3, R2 ;  /* 0x0000000200037305 */ /* 0x000ea2000021f000 */
[----:B-1----:R-:W-:Y:S01]  /*ecf0*/  IMAD.MOV.U32 R5, RZ, RZ, R0 ;  /* 0x000000ffff057224 */ /* 0x002fe200078e0000 */
[----:B------:R-:W-:Y:S02]  /*ed00*/  IABS R0, R6 ;  /* 0x0000000600007213 */ /* 0x000fe40000000000 */
[----:B------:R-:W-:-:S04]  /*ed10*/  IABS R9, R10 ;  /* 0x0000000a00097213 */ /* 0x000fc80000000000 */
[----:B------:R-:W1:Y:S01]  /*ed20*/  I2F.RP R12, R5 ;  /* 0x00000005000c7306 */ /* 0x000e620000209400 */
[----:B--2---:R-:W-:-:S04]  /*ed30*/  IMAD.MOV R2, RZ, RZ, -R3 ;  /* 0x000000ffff027224 */ /* 0x004fc800078e0a03 */
[----:B------:R-:W-:Y:S01]  /*ed40*/  IMAD R8, R2, R4, RZ ;  /* 0x0000000402087224 */ /* 0x000fe200078e02ff */
[----:B------:R-:W-:Y:S01]  /*ed50*/  MOV R2, RZ ;  /* 0x000000ff00027202 */ /* 0x000fe20000000f00 */
[----:B------:R-:W-:-:S04]  /*ed60*/  IMAD.MOV R0, RZ, RZ, -R0 ;  /* 0x000000ffff007224 */ /* 0x000fc800078e0a00 */
[----:B------:R-:W-:-:S04]  /*ed70*/  IMAD.HI.U32 R8, R3, R8, R2 ;  /* 0x0000000803087227 */ /* 0x000fc800078e0002 */
[----:B------:R-:W-:Y:S02]  /*ed80*/  IMAD.MOV.U32 R2, RZ, RZ, R9 ;  /* 0x000000ffff027224 */ /* 0x000fe400078e0009 */
[----:B------:R-:W-:Y:S02]  /*ed90*/  IMAD.MOV.U32 R3, RZ, RZ, R0 ;  /* 0x000000ffff037224 */ /* 0x000fe400078e0000 */
[----:B------:R-:W-:-:S04]  /*eda0*/  IMAD.HI.U32 R0, R8, R2, RZ ;  /* 0x0000000208007227 */ /* 0x000fc800078e00ff */
[----:B------:R-:W-:Y:S02]  /*edb0*/  IMAD R2, R0, R3, R2 ;  /* 0x0000000300027224 */ /* 0x000fe400078e0202 */
[----:B-1----:R-:W1:Y:S03]  /*edc0*/  MUFU.RCP R3, R12 ;  /* 0x0000000c00037308 */ /* 0x002e660000001000 */
[----:B------:R-:W-:Y:S02]  /*edd0*/  ISETP.GT.U32.AND P1, PT, R4, R2, PT ;  /* 0x000000020400720c */ /* 0x000fe40003f24070 */
[----:B-1----:R-:W-:-:S11]  /*ede0*/  IADD3 R3, R3, 0xffffffe, RZ ;  /* 0x0ffffffe03037810 */ /* 0x002fd60007ffe0ff */
[-C--:B------:R-:W-:Y:S01]  /*edf0*/  @!P1 IADD3 R2, R2, -R4.reuse, RZ ;  /* 0x8000000402029210 */ /* 0x080fe20007ffe0ff */
[----:B------:R-:W1:Y:S03]  /*ee00*/  F2I.FTZ.U32.TRUNC.NTZ R3, R3 ;  /* 0x0000000300037305 */ /* 0x000e66000021f000 */
[----:B------:R-:W-:Y:S02]  /*ee10*/  ISETP.GE.U32.AND P2, PT, R2, R4, PT ;  /* 0x000000040200720c */ /* 0x000fe40003f46070 */
[----:B------:R-:W-:Y:S02]  /*ee20*/  LOP3.LUT R2, R10, R6, RZ, 0x3c, !PT ;  /* 0x000000060a027212 */ /* 0x000fe400078e3cff */
[----:B------:R-:W-:Y:S02]  /*ee30*/  @!P1 IADD3 R0, R0, 0x1, RZ ;  /* 0x0000000100009810 */ /* 0x000fe40007ffe0ff */
[----:B------:R-:W-:-:S02]  /*ee40*/  ISETP.GE.AND P0, PT, R2, RZ, PT ;  /* 0x000000ff0200720c */ /* 0x000fc40003f06270 */
[----:B------:R-:W-:-:S05]  /*ee50*/  ISETP.NE.AND P1, PT, R6, RZ, PT ;  /* 0x000000ff0600720c */ /* 0x000fca0003f25270 */
[----:B------:R-:W-:Y:S01]  /*ee60*/  @P2 IADD3 R0, R0, 0x1, RZ ;  /* 0x0000000100002810 */ /* 0x000fe20007ffe0ff */
[----:B-1----:R-:W-:-:S04]  /*ee70*/  IMAD.MOV R2, RZ, RZ, -R3 ;  /* 0x000000ffff027224 */ /* 0x002fc800078e0a03 */
[----:B------:R-:W-:Y:S01]  /*ee80*/  IMAD.MOV.U32 R4, RZ, RZ, R2 ;  /* 0x000000ffff047224 */ /* 0x000fe200078e0002 */
[----:B------:R-:W-:Y:S01]  /*ee90*/  IABS R2, R7 ;  /* 0x0000000700027213 */ /* 0x000fe20000000000 */
[----:B------:R-:W-:Y:S01]  /*eea0*/  @!P0 IMAD.MOV R0, RZ, RZ, -R0 ;  /* 0x000000ffff008224 */ /* 0x000fe200078e0a00 */
[----:B------:R-:W-:Y:S01]  /*eeb0*/  @!P1 LOP3.LUT R0, RZ, R6, RZ, 0x33, !PT ;  /* 0x00000006ff009212 */ /* 0x000fe200078e33ff */
[----:B------:R-:W-:Y:S01]  /*eec0*/  IMAD R4, R4, R5, RZ ;  /* 0x0000000504047224 */ /* 0x000fe200078e02ff */
[----:B------:R-:W-:Y:S01]  /*eed0*/  IADD3 R8, RZ, -R2, RZ ;  /* 0x80000002ff087210 */ /* 0x000fe20007ffe0ff */
[----:B------:R-:W-:Y:S01]  /*eee0*/  IMAD.MOV.U32 R2, RZ, RZ, RZ ;  /* 0x000000ffff027224 */ /* 0x000fe200078e00ff */
[----:B------:R-:W-:-:S03]  /*eef0*/  IABS R9, R0 ;  /* 0x0000000000097213 */ /* 0x000fc60000000000 */
[----:B------:R-:W-:Y:S01]  /*ef00*/  IMAD.HI.U32 R2, R3, R4, R2 ;  /* 0x0000000403027227 */ /* 0x000fe200078e0002 */
[----:B------:R-:W-:-:S03]  /*ef10*/  MOV R4, R8 ;  /* 0x0000000800047202 */ /* 0x000fc60000000f00 */
[----:B------:R-:W-:-:S04]  /*ef20*/  IMAD.MOV.U32 R3, RZ, RZ, R9 ;  /* 0x000000ffff037224 */ /* 0x000fc800078e0009 */
[----:B------:R-:W-:-:S04]  /*ef30*/  IMAD.HI.U32 R2, R2, R3, RZ ;  /* 0x0000000302027227 */ /* 0x000fc800078e00ff */
[----:B------:R-:W-:-:S05]  /*ef40*/  IMAD R3, R2, R4, R3 ;  /* 0x0000000402037224 */ /* 0x000fca00078e0203 */
[----:B------:R-:W-:-:S13]  /*ef50*/  ISETP.GT.U32.AND P1, PT, R5, R3, PT ;  /* 0x000000030500720c */ /* 0x000fda0003f24070 */
[----:B------:R-:W-:-:S05]  /*ef60*/  @!P1 IMAD.IADD R3, R3, 0x1, -R5 ;  /* 0x0000000103039824 */ /* 0x000fca00078e0a05 */
[----:B------:R-:W-:Y:S02]  /*ef70*/  ISETP.GE.U32.AND P2, PT, R3, R5, PT ;  /* 0x000000050300720c */ /* 0x000fe40003f46070 */
[----:B------:R-:W-:Y:S02]  /*ef80*/  LOP3.LUT R3, R0, R7, RZ, 0x3c, !PT ;  /* 0x0000000700037212 */ /* 0x000fe400078e3cff */
[----:B------:R-:W-:Y:S02]  /*ef90*/  @!P1 IADD3 R2, R2, 0x1, RZ ;  /* 0x0000000102029810 */ /* 0x000fe40007ffe0ff */
[----:B------:R-:W-:Y:S02]  /*efa0*/  ISETP.GE.AND P0, PT, R3, RZ, PT ;  /* 0x000000ff0300720c */ /* 0x000fe40003f06270 */
[----:B------:R-:W-:-:S05]  /*efb0*/  ISETP.NE.AND P1, PT, R7, RZ, PT ;  /* 0x000000ff0700720c */ /* 0x000fca0003f25270 */
[----:B------:R-:W-:-:S06]  /*efc0*/  @P2 IADD3 R2, R2, 0x1, RZ ;  /* 0x0000000102022810 */ /* 0x000fcc0007ffe0ff */
[----:B------:R-:W-:Y:S02]  /*efd0*/  @!P0 IMAD.MOV R2, RZ, RZ, -R2 ;  /* 0x000000ffff028224 */ /* 0x000fe400078e0a02 */
[----:B------:R-:W-:-:S04]  /*efe0*/  @!P1 LOP3.LUT R2, RZ, R7, RZ, 0x33, !PT ;  /* 0x00000007ff029212 */ /* 0x000fc800078e33ff */
[----:B------:R-:W-:Y:S01]  /*eff0*/  IADD3 R3, -R2, RZ, RZ ;  /* 0x000000ff02037210 */ /* 0x000fe20007ffe1ff */
[----:B------:R-:W-:Y:S02]  /*f000*/  IMAD R6, R0, R6, RZ ;  /* 0x0000000600067224 */ /* 0x000fe400078e02ff */
[C---:B------:R-:W-:Y:S02]  /*f010*/  IMAD R2, R7.reuse, 0x1000000, R2 ;  /* 0x0100000007027824 */ /* 0x040fe400078e0202 */
[----:B------:R-:W-:Y:S01]  /*f020*/  IMAD R0, R7, R3, R0 ;  /* 0x0000000307007224 */ /* 0x000fe200078e0200 */
[----:B------:R-:W-:-:S03]  /*f030*/  IADD3 R3, R10, -R6, RZ ;  /* 0x800000060a037210 */ /* 0x000fc60007ffe0ff */
[----:B------:R-:W-:-:S05]  /*f040*/  IMAD R0, R0, 0x10000, R2 ;  /* 0x0001000000007824 */ /* 0x000fca00078e0202 */
[----:B------:R1:W-:Y:S01]  /*f050*/  STL [R1+0x48], R0 ;  /* 0x0000480001007387 */ /* 0x0003e20000100800 */
[----:B---3--:R-:W-:-:S05]  /*f060*/  IMAD.IADD R14, R11, 0x1, R14 ;  /* 0x000000010b0e7824 */ /* 0x008fca00078e020e */
[----:B------:R1:W-:Y:S04]  /*f070*/  STL [R1+0x4c], R14 ;  /* 0x00004c0e01007387 */ /* 0x0003e80000100800 */
[----:B------:R1:W-:Y:S01]  /*f080*/  STL [R1+0x44], R3 ;  /* 0x0000440301007387 */ /* 0x0003e20000100800 */
[----:B------:R-:W-:Y:S05]  /*f090*/  BRA `(.L_x_152) ;  /* 0x0000005000007947 */ /* 0x000fea0003800000 */
.L_x_143:
[----:B------:R-:W-:Y:S01]  /*f0a0*/  MOV R0, c[0x0][0x53c] ;  /* 0x00014f0000007a02 */ /* 0x000fe20000000f00 */
[----:B------:R1:W-:Y:S04]  /*f0b0*/  STL [R1+0x40], R9 ;  /* 0x0000400901007387 */ /* 0x0003e80000100800 */
[----:B------:R1:W-:Y:S04]  /*f0c0*/  STL [R1+0x44], RZ ;  /* 0x000044ff01007387 */ /* 0x0003e80000100800 */
[----:B------:R1:W-:Y:S04]  /*f0d0*/  STL [R1+0x48], RZ ;  /* 0x000048ff01007387 */ /* 0x0003e80000100800 */
[----:B------:R1:W-:Y:S02]  /*f0e0*/  STL [R1+0x4c], R0 ;  /* 0x00004c0001007387 */ /* 0x0003e40000100800 */
.L_x_152:
[----:B------:R-:W-:Y:S05]  /*f0f0*/  BSYNC B1 ;  /* 0x0000000000017941 */ /* 0x000fea0003800000 */
.L_x_141:
[----:B---3--:R-:W2:Y:S04]  /*f100*/  LDL R4, [R1+0x40] ;  /* 0x0000400001047983 */ /* 0x008ea80000100800 */
[----:B------:R-:W2:Y:S04]  /*f110*/  LDL R5, [R1+0x44] ;  /* 0x0000440001057983 */ /* 0x000ea80000100800 */
[----:B------:R-:W2:Y:S04]  /*f120*/  LDL R6, [R1+0x48] ;  /* 0x0000480001067983 */ /* 0x000ea80000100800 */
[----:B------:R-:W2:Y:S01]  /*f130*/  LDL R7, [R1+0x4c] ;  /* 0x00004c0001077983 */ /* 0x000ea20000100800 */
[----:B------:R-:W-:Y:S03]  /*f140*/  WARPSYNC 0xffffffff ;  /* 0xffffffff00007948 */ /* 0x000fe60003800000 */
[----:B------:R-:W-:Y:S01]  /*f150*/  BAR.SYNC.DEFER_BLOCKING 0x4, 0x80 ;  /* 0x0102000000007b1d */ /* 0x000fe20000010000 */
[----:B------:R-:W-:-:S13]  /*f160*/  ISETP.NE.AND P0, PT, R13, RZ, PT ;  /* 0x000000ff0d00720c */ /* 0x000fda0003f05270 */
[----:B--2---:R2:W-:Y:S04]  /*f170*/  @!P0 STS.128 [0x9100], R4 ;  /* 0x00910004ff008388 */ /* 0x0045e80000000c00 */
[----:B------:R-:W-:Y:S06]  /*f180*/  BAR.ARV 0x5, 0x80 ;  /* 0x0142000000007b1d */ /* 0x000fec0000002000 */
.L_x_136:
[----:B-1----:R-:W3:Y:S02]  /*f190*/  LDL R0, [R1+0x4c] ;  /* 0x00004c0001007983 */ /* 0x002ee40000100800 */
[----:B---3--:R-:W-:-:S13]  /*f1a0*/  ISETP.GE.AND P0, PT, R0, c[0x0][0x53c], PT ;  /* 0x00014f0000007a0c */ /* 0x008fda0003f06270 */
[----:B--2-4-:R-:W-:Y:S01]  /*f1b0*/  @P0 CALL.REL.NOINC `(.L_x_153) ;  /* 0x0000001000000944 */ /* 0x014fe20003c00000 */
[----:B------:R-:W-:Y:S05]  /*f1c0*/  BRA `(.L_x_154) ;  /* 0xffff23f000007947 */ /* 0x000fea000383ffff */
.L_x_153:
[----:B------:R-:W-:Y:S05]  /*f1d0*/  EXIT ;  /* 0x000000000000794d */ /* 0x000fea0003800000 */
.L_x_34:
[----:B------:R-:W-:Y:S01]  /*f1e0*/  IMAD.MOV.U32 R0, RZ, RZ, R5 ;  /* 0x000000ffff007224 */ /* 0x000fe200078e0005 */
[----:B------:R-:W-:Y:S02]  /*f1f0*/  MOV R2, 0x1 ;  /* 0x0000000100027802 */ /* 0x000fe40000000f00 */
[----:B------:R-:W-:Y:S02]  /*f200*/  MOV R3, 0xf220 ;  /* 0x0000f22000037802 */ /* 0x000fe40000000f00 */
[----:B------:R-:W-:Y:S05]  /*f210*/  CALL.REL.NOINC `($__internal_2_$__cuda_sm70_shflsync_up_p) ;  /* 0x0000357000007944 */ /* 0x000fea0003c00000 */
[----:B------:R-:W-:Y:S01]  /*f220*/  MOV R0, R4 ;  /* 0x0000000400007202 */ /* 0x000fe20000000f00 */
[----:B------:R-:W-:Y:S05]  /*f230*/  BRA `(.L_x_155) ;  /* 0xffff123000007947 */ /* 0x000fea000383ffff */
.L_x_35:
[----:B------:R-:W-:Y:S01]  /*f240*/  IMAD.MOV.U32 R0, RZ, RZ, R5 ;  /* 0x000000ffff007224 */ /* 0x000fe200078e0005 */
[----:B------:R-:W-:Y:S02]  /*f250*/  MOV R2, 0x2 ;  /* 0x0000000200027802 */ /* 0x000fe40000000f00 */
[----:B------:R-:W-:Y:S02]  /*f260*/  MOV R3, 0xf280 ;  /* 0x0000f28000037802 */ /* 0x000fe40000000f00 */
[----:B------:R-:W-:Y:S05]  /*f270*/  CALL.REL.NOINC `($__internal_2_$__cuda_sm70_shflsync_up_p) ;  /* 0x0000351000007944 */ /* 0x000fea0003c00000 */
[----:B------:R-:W-:Y:S01]  /*f280*/  SEL R0, R4, RZ, P4 ;  /* 0x000000ff04007207 */ /* 0x000fe20002000000 */
[----:B------:R-:W-:Y:S01]  /*f290*/  IMAD.MOV.U32 R2, RZ, RZ, 0x4 ;  /* 0x00000004ff027424 */ /* 0x000fe200078e00ff */
[----:B------:R-:W-:-:S03]  /*f2a0*/  MOV R3, 0xf2d0 ;  /* 0x0000f2d000037802 */ /* 0x000fc60000000f00 */
[----:B------:R-:W-:Y:S02]  /*f2b0*/  IMAD.IADD R0, R5, 0x1, R0 ;  /* 0x0000000105007824 */ /* 0x000fe400078e0200 */
        /* <DEDUP_REMOVED lines=13> */
[----:B------:R-:W-:Y:S02]  /*f390*/  MOV R3, 0x1f ;  /* 0x0000001f00037802 */ /* 0x000fe40000000f00 */
[----:B------:R-:W-:Y:S01]  /*f3a0*/  MOV R2, 0xf3e0 ;  /* 0x0000f3e000027802 */ /* 0x000fe20000000f00 */
[----:B------:R-:W-:-:S04]  /*f3b0*/  IMAD.IADD R4, R0, 0x1, R4 ;  /* 0x0000000100047824 */ /* 0x000fc800078e0204 */
[----:B------:R-:W-:Y:S02]  /*f3c0*/  IMAD.MOV.U32 R56, RZ, RZ, R4 ;  /* 0x000000ffff387224 */ /* 0x000fe400078e0004 */
[----:B------:R-:W-:Y:S05]  /*f3d0*/  CALL.REL.NOINC `($__internal_1_$__cuda_sm70_shflsync_idx_p) ;  /* 0x0000336000007944 */ /* 0x000fea0003c00000 */
[----:B------:R-:W-:Y:S01]  /*f3e0*/  MOV R0, R58 ;  /* 0x0000003a00007202 */ /* 0x000fe20000000f00 */
[----:B------:R-:W-:Y:S05]  /*f3f0*/  BRA `(.L_x_156) ;  /* 0xffff117000007947 */ /* 0x000fea000383ffff */
.L_x_37:
[----:B------:R-:W-:Y:S02]  /*f400*/  SEL R0, RZ, 0x1, P0 ;  /* 0x00000001ff007807 */ /* 0x000fe40000000000 */
[----:B------:R-:W-:Y:S02]  /*f410*/  MOV R2, 0xf430 ;  /* 0x0000f43000027802 */ /* 0x000fe40000000f00 */
[----:B------:R-:W-:Y:S05]  /*f420*/  CALL.REL.NOINC `($__internal_3_$__cuda_sm70_votesync_ballot) ;  /* 0x000033d000007944 */ /* 0x000fea0003c00000 */
[----:B------:R-:W-:Y:S05]  /*f430*/  BRA `(.L_x_157) ;  /* 0xffff11c000007947 */ /* 0x000fea000383ffff */
.L_x_38:
[----:B------:R-:W-:Y:S01]  /*f440*/  IMAD.MOV.U32 R56, RZ, RZ, R8 ;  /* 0x000000ffff387224 */ /* 0x000fe200078e0008 */
[----:B--2---:R-:W-:Y:S01]  /*f450*/  MOV R10, R14 ;  /* 0x0000000e000a7202 */ /* 0x004fe20000000f00 */
[----:B------:R-:W-:Y:S01]  /*f460*/  IMAD.MOV.U32 R3, RZ, RZ, 0x1f ;  /* 0x0000001fff037424 */ /* 0x000fe200078e00ff */
[----:B------:R-:W-:Y:S02]  /*f470*/  MOV R2, 0xf490 ;  /* 0x0000f49000027802 */ /* 0x000fe40000000f00 */
[----:B-1----:R-:W-:Y:S05]  /*f480*/  CALL.REL.NOINC `($__internal_1_$__cuda_sm70_shflsync_idx_p) ;  /* 0x000032b000007944 */ /* 0x002fea0003c00000 */
[----:B------:R-:W-:Y:S01]  /*f490*/  IMAD.MOV.U32 R12, RZ, RZ, R58 ;  /* 0x000000ffff0c7224 */ /* 0x000fe200078e003a */
[----:B------:R-:W-:Y:S01]  /*f4a0*/  MOV R56, R7 ;  /* 0x0000000700387202 */ /* 0x000fe20000000f00 */
[----:B------:R-:W-:Y:S01]  /*f4b0*/  IMAD.MOV.U32 R6, RZ, RZ, RZ ;  /* 0x000000ffff067224 */ /* 0x000fe200078e00ff */
[----:B------:R-:W-:Y:S01]  /*f4c0*/  MOV R10, R14 ;  /* 0x0000000e000a7202 */ /* 0x000fe20000000f00 */
[----:B------:R-:W-:Y:S01]  /*f4d0*/  IMAD.MOV.U32 R3, RZ, RZ, 0x1f ;  /* 0x0000001fff037424 */ /* 0x000fe200078e00ff */
[----:B------:R-:W-:-:S02]  /*f4e0*/  MOV R2, 0xf500 ;  /* 0x0000f50000027802 */ /* 0x000fc40000000f00 */
[----:B------:R-:W-:Y:S05]  /*f4f0*/  CALL.REL.NOINC `($__internal_1_$__cuda_sm70_shflsync_idx_p) ;  /* 0x0000324000007944 */ /* 0x000fea0003c00000 */
[----:B------:R-:W-:Y:S01]  /*f500*/  MOV R11, R58 ;  /* 0x0000003a000b7202 */ /* 0x000fe20000000f00 */
[----:B------:R-:W-:Y:S05]  /*f510*/  BRA `(.L_x_158) ;  /* 0xffff113000007947 */ /* 0x000fea000383ffff */
.L_x_41:
[----:B------:R-:W-:Y:S01]  /*f520*/  IMAD.MOV.U32 R56, RZ, RZ, R4 ;  /* 0x000000ffff387224 */ /* 0x000fe200078e0004 */
[----:B------:R-:W-:-:S02]  /*f530*/  MOV R3, 0x1f ;  /* 0x0000001f00037802 */ /* 0x000fc40000000f00 */
[----:B------:R-:W-:Y:S02]  /*f540*/  MOV R2, 0xf560 ;  /* 0x0000f56000027802 */ /* 0x000fe40000000f00 */
[----:B-1234-:R-:W-:Y:S05]  /*f550*/  CALL.REL.NOINC `($__internal_1_$__cuda_sm70_shflsync_idx_p) ;  /* 0x000031e000007944 */ /* 0x01efea0003c00000 */
[----:B------:R-:W-:Y:S01]  /*f560*/  MOV R6, R58 ;  /* 0x0000003a00067202 */ /* 0x000fe20000000f00 */
[----:B------:R-:W-:Y:S05]  /*f570*/  BRA `(.L_x_40) ;  /* 0xffff113000007947 */ /* 0x000fea000383ffff */
.L_x_49:
[----:B------:R-:W-:Y:S01]  /*f580*/  IMAD.MOV.U32 R56, RZ, RZ, R5 ;  /* 0x000000ffff387224 */ /* 0x000fe200078e0005 */
[----:B------:R-:W-:Y:S01]  /*f590*/  MOV R10, RZ ;  /* 0x000000ff000a7202 */ /* 0x000fe20000000f00 */
[----:B------:R-:W-:Y:S01]  /*f5a0*/  IMAD.MOV.U32 R3, RZ, RZ, 0x181f ;  /* 0x0000181fff037424 */ /* 0x000fe200078e00ff */
[----:B------:R-:W-:Y:S02]  /*f5b0*/  MOV R2, 0xf5d0 ;  /* 0x0000f5d000027802 */ /* 0x000fe40000000f00 */
[----:B-----5:R-:W-:Y:S05]  /*f5c0*/  CALL.REL.NOINC `($__internal_1_$__cuda_sm70_shflsync_idx_p) ;  /* 0x0000317000007944 */ /* 0x020fea0003c00000 */
[----:B------:R-:W-:Y:S01]  /*f5d0*/  MOV R7, R58 ;  /* 0x0000003a00077202 */ /* 0x000fe20000000f00 */
[----:B------:R-:W-:Y:S05]  /*f5e0*/  BRA `(.L_x_159) ;  /* 0xffff2bd000007947 */ /* 0x000fea000383ffff */
.L_x_50:
[----:B------:R-:W-:Y:S01]  /*f5f0*/  IMAD.MOV.U32 R56, RZ, RZ, R6 ;  /* 0x000000ffff387224 */ /* 0x000fe200078e0006 */
[----:B------:R-:W-:Y:S01]  /*f600*/  MOV R10, RZ ;  /* 0x000000ff000a7202 */ /* 0x000fe20000000f00 */
[----:B------:R-:W-:Y:S01]  /*f610*/  IMAD.MOV.U32 R3, RZ, RZ, 0x181f ;  /* 0x0000181fff037424 */ /* 0x000fe200078e00ff */
[----:B------:R-:W-:Y:S02]  /*f620*/  MOV R2, 0xf640 ;  /* 0x0000f64000027802 */ /* 0x000fe40000000f00 */
[----:B-12--5:R-:W-:Y:S05]  /*f630*/  CALL.REL.NOINC `($__internal_1_$__cuda_sm70_shflsync_idx_p) ;  /* 0x0000310000007944 */ /* 0x026fea0003c00000 */
[----:B------:R-:W-:Y:S01]  /*f640*/  MOV R2, R58 ;  /* 0x0000003a00027202 */ /* 0x000fe20000000f00 */
[----:B------:R-:W-:Y:S05]  /*f650*/  BRA `(.L_x_160) ;  /* 0xffff2b8000007947 */ /* 0x000fea000383ffff */
.L_x_53:
[----:B------:R-:W-:Y:S01]  /*f660*/  IMAD.MOV.U32 R56, RZ, RZ, R5 ;  /* 0x000000ffff387224 */ /* 0x000fe200078e0005 */
[----:B------:R-:W-:Y:S01]  /*f670*/  MOV R10, 0x1 ;  /* 0x00000001000a7802 */ /* 0x000fe20000000f00 */
[----:B-1----:R-:W-:Y:S01]  /*f680*/  IMAD.MOV.U32 R3, RZ, RZ, 0x181f ;  /* 0x0000181fff037424 */ /* 0x002fe200078e00ff */
[----:B----4-:R-:W-:-:S02]  /*f690*/  MOV R2, 0xf6b0 ;  /* 0x0000f6b000027802 */ /* 0x010fc40000000f00 */
[----:B--2--5:R-:W-:Y:S05]  /*f6a0*/  CALL.REL.NOINC `($__internal_1_$__cuda_sm70_shflsync_idx_p) ;  /* 0x0000309000007944 */ /* 0x024fea0003c00000 */
[----:B------:R-:W-:Y:S01]  /*f6b0*/  IMAD.MOV.U32 R7, RZ, RZ, R58 ;  /* 0x000000ffff077224 */ /* 0x000fe200078e003a */
[----:B------:R-:W-:Y:S01]  /*f6c0*/  MOV R10, 0x1 ;  /* 0x00000001000a7802 */ /* 0x000fe20000000f00 */
[----:B------:R-:W-:Y:S01]  /*f6d0*/  IMAD.MOV.U32 R56, RZ, RZ, R6 ;  /* 0x000000ffff387224 */ /* 0x000fe200078e0006 */
[----:B------:R-:W-:-:S02]  /*f6e0*/  MOV R3, 0x181f ;  /* 0x0000181f00037802 */ /* 0x000fc40000000f00 */
[----:B------:R-:W-:Y:S02]  /*f6f0*/  MOV R2, 0xf710 ;  /* 0x0000f71000027802 */ /* 0x000fe40000000f00 */
[----:B------:R-:W-:Y:S05]  /*f700*/  CALL.REL.NOINC `($__internal_1_$__cuda_sm70_shflsync_idx_p) ;  /* 0x0000303000007944 */ /* 0x000fea0003c00000 */
[----:B------:R-:W-:Y:S01]  /*f710*/  MOV R2, R58 ;  /* 0x0000003a00027202 */ /* 0x000fe20000000f00 */
[----:B------:R-:W-:Y:S05]  /*f720*/  BRA `(.L_x_161) ;  /* 0xffff2c0000007947 */ /* 0x000fea000383ffff */
.L_x_56:
[----:B------:R-:W-:Y:S01]  /*f730*/  IMAD.MOV.U32 R56, RZ, RZ, R5 ;  /* 0x000000ffff387224 */ /* 0x000fe200078e0005 */
[----:B------:R-:W-:Y:S01]  /*f740*/  MOV R10, 0x2 ;  /* 0x00000002000a7802 */ /* 0x000fe20000000f00 */
[----:B-1----:R-:W-:Y:S01]  /*f750*/  IMAD.MOV.U32 R3, RZ, RZ, 0x181f ;  /* 0x0000181fff037424 */ /* 0x002fe200078e00ff */
[----:B------:R-:W-:Y:S02]  /*f760*/  MOV R2, 0xf780 ;  /* 0x0000f78000027802 */ /* 0x000fe40000000f00 */
[----:B--23-5:R-:W-:Y:S05]  /*f770*/  CALL.REL.NOINC `($__internal_1_$__cuda_sm70_shflsync_idx_p) ;  /* 0x00002fc000007944 */ /* 0x02cfea0003c00000 */
[----:B------:R-:W-:Y:S01]  /*f780*/  MOV R7, R58 ;  /* 0x0000003a00077202 */ /* 0x000fe20000000f00 */
[----:B------:R-:W-:Y:S05]  /*f790*/  BRA `(.L_x_162) ;  /* 0xffff2c7000007947 */ /* 0x000fea000383ffff */
.L_x_57:
[----:B------:R-:W-:Y:S01]  /*f7a0*/  IMAD.MOV.U32 R56, RZ, RZ, R6 ;  /* 0x000000ffff387224 */ /* 0x000fe200078e0006 */
[----:B------:R-:W-:Y:S01]  /*f7b0*/  MOV R10, 0x2 ;  /* 0x00000002000a7802 */ /* 0x000fe20000000f00 */
[----:B-1----:R-:W-:Y:S01]  /*f7c0*/  IMAD.MOV.U32 R3, RZ, RZ, 0x181f ;  /* 0x0000181fff037424 */ /* 0x002fe200078e00ff */
[----:B------:R-:W-:Y:S02]  /*f7d0*/  MOV R2, 0xf7f0 ;  /* 0x0000f7f000027802 */ /* 0x000fe40000000f00 */
[----:B--2345:R-:W-:Y:S05]  /*f7e0*/  CALL.REL.NOINC `($__internal_1_$__cuda_sm70_shflsync_idx_p) ;  /* 0x00002f5000007944 */ /* 0x03cfea0003c00000 */
[----:B------:R-:W-:Y:S01]  /*f7f0*/  MOV R2, R58 ;  /* 0x0000003a00027202 */ /* 0x000fe20000000f00 */
[----:B------:R-:W-:Y:S05]  /*f800*/  BRA `(.L_x_163) ;  /* 0xffff2c2000007947 */ /* 0x000fea000383ffff */
.L_x_60:
[----:B------:R-:W-:Y:S01]  /*f810*/  IMAD.MOV.U32 R56, RZ, RZ, R5 ;  /* 0x000000ffff387224 */ /* 0x000fe200078e0005 */
[----:B------:R-:W-:Y:S01]  /*f820*/  MOV R10, 0x3 ;  /* 0x00000003000a7802 */ /* 0x000fe20000000f00 */
[----:B--2---:R-:W-:Y:S01]  /*f830*/  IMAD.MOV.U32 R3, RZ, RZ, 0x181f ;  /* 0x0000181fff037424 */ /* 0x004fe200078e00ff */
[----:B------:R-:W-:-:S02]  /*f840*/  MOV R2, 0xf860 ;  /* 0x0000f86000027802 */ /* 0x000fc40000000f00 */
[----:B-1-345:R-:W-:Y:S05]  /*f850*/  CALL.REL.NOINC `($__internal_1_$__cuda_sm70_shflsync_idx_p) ;  /* 0x00002ee000007944 */ /* 0x03afea0003c00000 */
        /* <DEDUP_REMOVED lines=8> */
.L_x_63:
[----:B------:R-:W-:Y:S01]  /*f8e0*/  IMAD.MOV.U32 R56, RZ, RZ, R5 ;  /* 0x000000ffff387224 */ /* 0x000fe200078e0005 */
[----:B------:R-:W-:Y:S01]  /*f8f0*/  MOV R10, 0x4 ;  /* 0x00000004000a7802 */ /* 0x000fe20000000f00 */
[----:B-1----:R-:W-:Y:S01]  /*f900*/  IMAD.MOV.U32 R3, RZ, RZ, 0x181f ;  /* 0x0000181fff037424 */ /* 0x002fe200078e00ff */
[----:B--2---:R-:W-:Y:S02]  /*f910*/  MOV R2, 0xf930 ;  /* 0x0000f93000027802 */ /* 0x004fe40000000f00 */
[----:B---345:R-:W-:Y:S05]  /*f920*/  CALL.REL.NOINC `($__internal_1_$__cuda_sm70_shflsync_idx_p) ;  /* 0x00002e1000007944 */ /* 0x038fea0003c00000 */
[----:B------:R-:W-:Y:S01]  /*f930*/  MOV R7, R58 ;  /* 0x0000003a00077202 */ /* 0x000fe20000000f00 */
[----:B------:R-:W-:Y:S05]  /*f940*/  BRA `(.L_x_165) ;  /* 0xffff2cb000007947 */ /* 0x000fea000383ffff */
.L_x_64:
[----:B------:R-:W-:Y:S01]  /*f950*/  IMAD.MOV.U32 R56, RZ, RZ, R6 ;  /* 0x000000ffff387224 */ /* 0x000fe200078e0006 */
[----:B------:R-:W-:Y:S01]  /*f960*/  MOV R10, 0x4 ;  /* 0x00000004000a7802 */ /* 0x000fe20000000f00 */
[----:B------:R-:W-:Y:S01]  /*f970*/  IMAD.MOV.U32 R3, RZ, RZ, 0x181f ;  /* 0x0000181fff037424 */ /* 0x000fe200078e00ff */
[----:B--2---:R-:W-:Y:S02]  /*f980*/  MOV R2, 0xf9a0 ;  /* 0x0000f9a000027802 */ /* 0x004fe40000000f00 */
[----:B-1-345:R-:W-:Y:S05]  /*f990*/  CALL.REL.NOINC `($__internal_1_$__cuda_sm70_shflsync_idx_p) ;  /* 0x00002da000007944 */ /* 0x03afea0003c00000 */
[----:B------:R-:W-:Y:S01]  /*f9a0*/  MOV R2, R58 ;  /* 0x0000003a00027202 */ /* 0x000fe20000000f00 */
[----:B------:R-:W-:Y:S05]  /*f9b0*/  BRA `(.L_x_166) ;  /* 0xffff2c6000007947 */ /* 0x000fea000383ffff */
.L_x_67:
[----:B------:R-:W-:Y:S01]  /*f9c0*/  IMAD.MOV.U32 R56, RZ, RZ, R5 ;  /* 0x000000ffff387224 */ /* 0x000fe200078e0005 */
[----:B------:R-:W-:Y:S01]  /*f9d0*/  MOV R10, 0x5 ;  /* 0x00000005000a7802 */ /* 0x000fe20000000f00 */
[----:B-1----:R-:W-:Y:S01]  /*f9e0*/  IMAD.MOV.U32 R3, RZ, RZ, 0x181f ;  /* 0x0000181fff037424 */ /* 0x002fe200078e00ff */
[----:B------:R-:W-:-:S02]  /*f9f0*/  MOV R2, 0xfa10 ;  /* 0x0000fa1000027802 */ /* 0x000fc40000000f00 */
[----:B--2345:R-:W-:Y:S05]  /*fa00*/  CALL.REL.NOINC `($__internal_1_$__cuda_sm70_shflsync_idx_p) ;  /* 0x00002d3000007944 */ /* 0x03cfea0003c00000 */
        /* <DEDUP_REMOVED lines=8> */
.L_x_70:
[----:B------:R-:W-:Y:S01]  /*fa90*/  IMAD.MOV.U32 R56, RZ, RZ, R5 ;  /* 0x000000ffff387224 */ /* 0x000fe200078e0005 */
[----:B------:R-:W-:Y:S01]  /*faa0*/  MOV R10, 0x6 ;  /* 0x00000006000a7802 */ /* 0x000fe20000000f00 */
[----:B-1----:R-:W-:Y:S01]  /*fab0*/  IMAD.MOV.U32 R3, RZ, RZ, 0x181f ;  /* 0x0000181fff037424 */ /* 0x002fe200078e00ff */
[----:B------:R-:W-:Y:S02]  /*fac0*/  MOV R2, 0xfae0 ;  /* 0x0000fae000027802 */ /* 0x000fe40000000f00 */
[----:B--2345:R-:W-:Y:S05]  /*fad0*/  CALL.REL.NOINC `($__internal_1_$__cuda_sm70_shflsync_idx_p) ;  /* 0x00002c6000007944 */ /* 0x03cfea0003c00000 */
[----:B------:R-:W-:Y:S01]  /*fae0*/  MOV R7, R58 ;  /* 0x0000003a00077202 */ /* 0x000fe20000000f00 */
[----:B------:R-:W-:Y:S05]  /*faf0*/  BRA `(.L_x_168) ;  /* 0xffff2cf000007947 */ /* 0x000fea000383ffff */
.L_x_71:
[----:B------:R-:W-:Y:S01]  /*fb00*/  IMAD.MOV.U32 R56, RZ, RZ, R6 ;  /* 0x000000ffff387224 */ /* 0x000fe200078e0006 */
[----:B------:R-:W-:Y:S01]  /*fb10*/  MOV R10, 0x6 ;  /* 0x00000006000a7802 */ /* 0x000fe20000000f00 */
[----:B-1----:R-:W-:Y:S01]  /*fb20*/  IMAD.MOV.U32 R3, RZ, RZ, 0x181f ;  /* 0x0000181fff037424 */ /* 0x002fe200078e00ff */
[----:B------:R-:W-:Y:S02]  /*fb30*/  MOV R2, 0xfb50 ;  /* 0x0000fb5000027802 */ /* 0x000fe40000000f00 */
[----:B--2345:R-:W-:Y:S05]  /*fb40*/  CALL.REL.NOINC `($__internal_1_$__cuda_sm70_shflsync_idx_p) ;  /* 0x00002bf000007944 */ /* 0x03cfea0003c00000 */
[----:B------:R-:W-:Y:S01]  /*fb50*/  MOV R2, R58 ;  /* 0x0000003a00027202 */ /* 0x000fe20000000f00 */
[----:B------:R-:W-:Y:S05]  /*fb60*/  BRA `(.L_x_169) ;  /* 0xffff2ca000007947 */ /* 0x000fea000383ffff */
.L_x_74:
        /* <DEDUP_REMOVED lines=13> */
.L_x_77:
[----:B------:R-:W-:Y:S01]  /*fc40*/  IMAD.MOV.U32 R56, RZ, RZ, R4 ;  /* 0x000000ffff387224 */ /* 0x000fe200078e0004 */
[----:B------:R-:W-:Y:S01]  /*fc50*/  MOV R10, RZ ;  /* 0x000000ff000a7202 */ /* 0x000fe20000000f00 */
[----:B------:R-:W-:Y:S01]  /*fc60*/  IMAD.MOV.U32 R3, RZ, RZ, 0x181f ;  /* 0x0000181fff037424 */ /* 0x000fe200078e00ff */
[----:B------:R-:W-:Y:S02]  /*fc70*/  MOV R2, 0xfc90 ;  /* 0x0000fc9000027802 */ /* 0x000fe40000000f00 */
[----:B------:R-:W-:Y:S05]  /*fc80*/  CALL.REL.NOINC `($__internal_1_$__cuda_sm70_shflsync_idx_p) ;  /* 0x00002ab000007944 */ /* 0x000fea0003c00000 */
[----:B------:R-:W-:Y:S01]  /*fc90*/  MOV R7, R58 ;  /* 0x0000003a00077202 */ /* 0x000fe20000000f00 */
[----:B------:R-:W-:Y:S05]  /*fca0*/  BRA `(.L_x_171) ;  /* 0xffff495000007947 */ /* 0x000fea000383ffff */
.L_x_78:
[----:B------:R-:W-:Y:S01]  /*fcb0*/  IMAD.MOV.U32 R56, RZ, RZ, R0 ;  /* 0x000000ffff387224 */ /* 0x000fe200078e0000 */
[----:B------:R-:W-:Y:S01]  /*fcc0*/  MOV R10, RZ ;  /* 0x000000ff000a7202 */ /* 0x000fe20000000f00 */
[----:B------:R-:W-:Y:S01]  /*fcd0*/  IMAD.MOV.U32 R3, RZ, RZ, 0x181f ;  /* 0x0000181fff037424 */ /* 0x000fe200078e00ff */
[----:B------:R-:W-:Y:S02]  /*fce0*/  MOV R2, 0xfd00 ;  /* 0x0000fd0000027802 */ /* 0x000fe40000000f00 */
[----:B-12---:R-:W-:Y:S05]  /*fcf0*/  CALL.REL.NOINC `($__internal_1_$__cuda_sm70_shflsync_idx_p) ;  /* 0x00002a4000007944 */ /* 0x006fea0003c00000 */
[----:B------:R-:W-:Y:S01]  /*fd00*/  ISETP.GE.AND P1, PT, R231, c[0x0][0x1d4], PT ;  /* 0x00007500e7007a0c */ /* 0x000fe20003f26270 */
[----:B------:R-:W-:Y:S01]  /*fd10*/  IMAD.MOV.U32 R56, RZ, RZ, R4 ;  /* 0x000000ffff387224 */ /* 0x000fe200078e0004 */
[----:B------:R-:W-:Y:S01]  /*fd20*/  IADD3 R2, P2, R58, R155, RZ ;  /* 0x0000009b3a027210 */ /* 0x000fe20007f5e0ff */
[----:B------:R-:W-:Y:S01]  /*fd30*/  IMAD.MOV.U32 R10, RZ, RZ, 0x1 ;  /* 0x00000001ff0a7424 */ /* 0x000fe200078e00ff */
[----:B------:R-:W-:-:S03]  /*fd40*/  SEL R5, RZ, 0x10, P1 ;  /* 0x00000010ff057807 */ /* 0x000fc60000800000 */
[----:B------:R-:W-:-:S06]  /*fd50*/  IMAD.X R3, R7, 0x1, R36, P2 ;  /* 0x0000000107037824 */ /* 0x000fcc00010e0624 */
[----:B------:R-:W-:Y:S01]  /*fd60*/  @!PT LDS RZ, [RZ] ;  /* 0x00000000fffff984 */ /* 0x000fe20000000800 */
[----:B------:R-:W-:Y:S01]  /*fd70*/  @!PT LDS RZ, [RZ] ;  /* 0x00000000fffff984 */ /* 0x000fe20000000800 */
[----:B------:R-:W-:Y:S01]  /*fd80*/  @!PT LDS RZ, [RZ] ;  /* 0x00000000fffff984 */ /* 0x000fe20000000800 */
[----:B------:R1:W-:Y:S02]  /*fd90*/  LDGSTS.E.BYPASS.LTC128B.128 [R204+0x2900], [R2.64], !P1 ;  /* 0x0290000002cc7fae */ /* 0x0003e4000c901d46 */
[----:B-1----:R-:W-:Y:S01]  /*fda0*/  IMAD.MOV.U32 R3, RZ, RZ, 0x181f ;  /* 0x0000181fff037424 */ /* 0x002fe200078e00ff */
[----:B------:R-:W-:Y:S02]  /*fdb0*/  MOV R2, 0xfdd0 ;  /* 0x0000fdd000027802 */ /* 0x000fe40000000f00 */
[----:B------:R-:W-:Y:S05]  /*fdc0*/  CALL.REL.NOINC `($__internal_1_$__cuda_sm70_shflsync_idx_p) ;  /* 0x0000297000007944 */ /* 0x000fea0003c00000 */
[----:B------:R-:W-:Y:S01]  /*fdd0*/  IMAD.MOV.U32 R7, RZ, RZ, R58 ;  /* 0x000000ffff077224 */ /* 0x000fe200078e003a */
[----:B------:R-:W-:Y:S01]  /*fde0*/  MOV R10, 0x1 ;  /* 0x00000001000a7802 */ /* 0x000fe20000000f00 */
[----:B------:R-:W-:Y:S01]  /*fdf0*/  IMAD.MOV.U32 R56, RZ, RZ, R0 ;  /* 0x000000ffff387224 */ /* 0x000fe200078e0000 */
[----:B------:R-:W-:Y:S02]  /*fe00*/  MOV R3, 0x181f ;  /* 0x0000181f00037802 */ /* 0x000fe40000000f00 */
[----:B------:R-:W-:Y:S02]  /*fe10*/  MOV R2, 0xfe30 ;  /* 0x0000fe3000027802 */ /* 0x000fe40000000f00 */
[----:B------:R-:W-:Y:S05]  /*fe20*/  CALL.REL.NOINC `($__internal_1_$__cuda_sm70_shflsync_idx_p) ;  /* 0x0000291000007944 */ /* 0x000fea0003c00000 */
[C---:B------:R-:W-:Y:S01]  /*fe30*/  IADD3 R2, -R5.reuse, 0x10, RZ ;  /* 0x0000001005027810 */ /* 0x040fe20007ffe1ff */
[----:B------:R-:W-:Y:S01]  /*fe40*/  IMAD.MOV.U32 R56, RZ, RZ, R4 ;  /* 0x000000ffff387224 */ /* 0x000fe200078e0004 */
[----:B------:R-:W-:Y:S01]  /*fe50*/  ISETP.NE.U32.AND P3, PT, R5, RZ, PT ;  /* 0x000000ff0500720c */ /* 0x000fe20003f65070 */
[----:B------:R-:W-:Y:S01]  /*fe60*/  IMAD.MOV.U32 R10, RZ, RZ, 0x2 ;  /* 0x00000002ff0a7424 */ /* 0x000fe200078e00ff */
[----:B------:R-:W-:-:S04]  /*fe70*/  LOP3.LUT R2, R2, 0xf, RZ, 0xc0, !PT ;  /* 0x0000000f02027812 */ /* 0x000fc800078ec0ff */
[----:B------:R-:W-:-:S04]  /*fe80*/  IADD3 R2, P2, P1, R2, R58, R155 ;  /* 0x0000003a02027210 */ /* 0x000fc8000795e09b */
[----:B------:R-:W-:-:S05]  /*fe90*/  IADD3.X R3, RZ, R7, R36, P2, P1 ;  /* 0x00000007ff037210 */ /* 0x000fca00017e2424 */
[----:B------:R-:W-:Y:S01]  /*fea0*/  @!PT LDS RZ, [RZ] ;  /* 0x00000000fffff984 */ /* 0x000fe20000000800 */
[----:B------:R-:W-:Y:S01]  /*feb0*/  @!PT LDS RZ, [RZ] ;  /* 0x00000000fffff984 */ /* 0x000fe20000000800 */
[----:B------:R-:W-:Y:S01]  /*fec0*/  @!PT LDS RZ, [RZ] ;  /* 0x00000000fffff984 */ /* 0x000fe20000000800 */
[----:B------:R1:W-:Y:S02]  /*fed0*/  LDGSTS.E.BYPASS.LTC128B.128.ZFILL [R204+0x3100], [R2.64], P3 ;  /* 0x0310000002cc7fae */ /* 0x0003e40009941d46 */
        /* <DEDUP_REMOVED lines=49> */
[----:B------:R-:W-:Y:S01]  /*101f0*/  MOV R0, R58 ;  /* 0x0000003a00007202 */ /* 0x000fe20000000f00 */
[----:B------:R-:W-:Y:S05]  /*10200*/  BRA `(.L_x_172) ;  /* 0xffff457000007947 */ /* 0x000fea000383ffff */
.L_x_79:
[----:B------:R-:W-:Y:S02]  /*10210*/  MOV R3, 0x2 ;  /* 0x0000000200037802 */ /* 0x000fe40000000f00 */
[----:B------:R-:W-:-:S02]  /*10220*/  MOV R2, 0x10240 ;  /* 0x0001024000027802 */ /* 0x000fc40000000f00 */
[----:B------:R-:W-:Y:S05]  /*10230*/  CALL.REL.NOINC `($__internal_0_$__cuda_sm70_shflsync_bfly_p) ;  /* 0x000024a000007944 */ /* 0x000fea0003c00000 */
[----:B------:R-:W-:Y:S01]  /*10240*/  MOV R0, R8 ;  /* 0x0000000800007202 */ /* 0x000fe20000000f00 */
[----:B------:R-:W-:Y:S05]  /*10250*/  BRA `(.L_x_173) ;  /* 0xffff511000007947 */ /* 0x000fea000383ffff */
.L_x_80:
[----:B------:R-:W-:Y:S02]  /*10260*/  MOV R3, 0x1 ;  /* 0x0000000100037802 */ /* 0x000fe40000000f00 */
[----:B------:R-:W-:-:S02]  /*10270*/  MOV R2, 0x10290 ;  /* 0x0001029000027802 */ /* 0x000fc40000000f00 */
[----:B------:R-:W-:Y:S05]  /*10280*/  CALL.REL.NOINC `($__internal_0_$__cuda_sm70_shflsync_bfly_p) ;  /* 0x0000245000007944 */ /* 0x000fea0003c00000 */
[----:B------:R-:W-:Y:S01]  /*10290*/  FMNMX.FTZ R72, R4, R8, !PT ;  /* 0x0000000804487209 */ /* 0x000fe20007810000 */
[----:B------:R-:W-:Y:S01]  /*102a0*/  IMAD.MOV.U32 R4, RZ, RZ, R5 ;  /* 0x000000ffff047224 */ /* 0x000fe200078e0005 */
[----:B------:R-:W-:Y:S01]  /*102b0*/  MOV R2, 0x102e0 ;  /* 0x000102e000027802 */ /* 0x000fe20000000f00 */
[----:B------:R-:W-:-:S02]  /*102c0*/  IMAD.MOV.U32 R3, RZ, RZ, 0x2 ;  /* 0x00000002ff037424 */ /* 0x000fc400078e00ff */
[----:B------:R-:W-:Y:S05]  /*102d0*/  CALL.REL.NOINC `($__internal_0_$__cuda_sm70_shflsync_bfly_p) ;  /* 0x0000240000007944 */ /* 0x000fea0003c00000 */
[----:B------:R-:W-:Y:S01]  /*102e0*/  FMNMX.FTZ R5, R5, R8, !PT ;  /* 0x0000000805057209 */ /* 0x000fe20007810000 */
[----:B------:R-:W-:Y:S01]  /*102f0*/  IMAD.MOV.U32 R3, RZ, RZ, 0x1 ;  /* 0x00000001ff037424 */ /* 0x000fe200078e00ff */
[----:B------:R-:W-:-:S03]  /*10300*/  MOV R2, 0x10330 ;  /* 0x0001033000027802 */ /* 0x000fc60000000f00 */
[----:B------:R-:W-:Y:S02]  /*10310*/  IMAD.MOV.U32 R4, RZ, RZ, R5 ;  /* 0x000000ffff047224 */ /* 0x000fe400078e0005 */
[----:B------:R-:W-:Y:S05]  /*10320*/  CALL.REL.NOINC `($__internal_0_$__cuda_sm70_shflsync_bfly_p) ;  /* 0x000023b000007944 */ /* 0x000fea0003c00000 */
[----:B------:R-:W-:Y:S01]  /*10330*/  FMNMX.FTZ R71, R5, R8, !PT ;  /* 0x0000000805477209 */ /* 0x000fe20007810000 */
[----:B------:R-:W-:Y:S01]  /*10340*/  IMAD.MOV.U32 R4, RZ, RZ, R6 ;  /* 0x000000ffff047224 */ /* 0x000fe200078e0006 */
[----:B------:R-:W-:Y:S01]  /*10350*/  MOV R2, 0x10380 ;  /* 0x0001038000027802 */ /* 0x000fe20000000f00 */
[----:B------:R-:W-:Y:S02]  /*10360*/  IMAD.MOV.U32 R3, RZ, RZ, 0x2 ;  /* 0x00000002ff037424 */ /* 0x000fe400078e00ff */
        /* <DEDUP_REMOVED lines=16> */
[----:B------:R-:W-:Y:S01]  /*10470*/  MOV R14, R8 ;  /* 0x00000008000e7202 */ /* 0x000fe20000000f00 */
[----:B------:R-:W-:Y:S05]  /*10480*/  BRA `(.L_x_174) ;  /* 0xffff4fd000007947 */ /* 0x000fea000383ffff */
.L_x_82:
[----:B-1--4-:R-:W-:Y:S01]  /*10490*/  MOV R3, 0x181f ;  /* 0x0000181f00037802 */ /* 0x012fe20000000f00 */
[----:B------:R-:W-:Y:S01]  /*104a0*/  IMAD.MOV.U32 R10, RZ, RZ, RZ ;  /* 0x000000ffff0a7224 */ /* 0x000fe200078e00ff */
[----:B------:R-:W-:Y:S02]  /*104b0*/  MOV R2, 0x104d0 ;  /* 0x000104d000027802 */ /* 0x000fe40000000f00 */
[----:B------:R-:W-:Y:S05]  /*104c0*/  CALL.REL.NOINC `($__internal_1_$__cuda_sm70_shflsync_idx_p) ;  /* 0x0000227000007944 */ /* 0x000fea0003c00000 */
[----:B------:R-:W-:-:S05]  /*104d0*/  BRA `(.L_x_175) ;  /* 0xffff6b9000007947 */ /* 0x000fca000383ffff */
.L_x_85:
[----:B------:R-:W-:Y:S01]  /*104e0*/  MOV R10, RZ ;  /* 0x000000ff000a7202 */ /* 0x000fe20000000f00 */
[----:B------:R-:W-:Y:S01]  /*104f0*/  IMAD.MOV.U32 R56, RZ, RZ, R5 ;  /* 0x000000ffff387224 */ /* 0x000fe200078e0005 */
[----:B------:R-:W-:Y:S01]  /*10500*/  MOV R2, 0x10530 ;  /* 0x0001053000027802 */ /* 0x000fe20000000f00 */
[----:B------:R-:W-:Y:S02]  /*10510*/  IMAD.MOV.U32 R3, RZ, RZ, 0x181f ;  /* 0x0000181fff037424 */ /* 0x000fe400078e00ff */
[----:B------:R-:W-:Y:S05]  /*10520*/  CALL.REL.NOINC `($__internal_1_$__cuda_sm70_shflsync_idx_p) ;  /* 0x0000221000007944 */ /* 0x000fea0003c00000 */
[----:B------:R-:W-:Y:S01]  /*10530*/  MOV R9, R58 ;  /* 0x0000003a00097202 */ /* 0x000fe20000000f00 */
[----:B------:R-:W-:-:S05]  /*10540*/  BRA `(.L_x_176) ;  /* 0xffff7ff000007947 */ /* 0x000fca000383ffff */
.L_x_86:
[----:B------:R-:W-:Y:S01]  /*10550*/  MOV R10, RZ ;  /* 0x000000ff000a7202 */ /* 0x000fe20000000f00 */
[----:B------:R-:W-:Y:S01]  /*10560*/  IMAD.MOV.U32 R56, RZ, RZ, R4 ;  /* 0x000000ffff387224 */ /* 0x000fe200078e0004 */
[----:B------:R-:W-:Y:S01]  /*10570*/  MOV R2, 0x105a0 ;  /* 0x000105a000027802 */ /* 0x000fe20000000f00 */
[----:B------:R-:W-:Y:S02]  /*10580*/  IMAD.MOV.U32 R3, RZ, RZ, 0x181f ;  /* 0x0000181fff037424 */ /* 0x000fe400078e00ff */
[----:B-12---:R-:W-:Y:S05]  /*10590*/  CALL.REL.NOINC `($__internal_1_$__cuda_sm70_shflsync_idx_p) ;  /* 0x000021a000007944 */ /* 0x006fea0003c00000 */
[C---:B------:R-:W-:Y:S01]  /*105a0*/  IADD3 R2, -R198.reuse, 0x10, RZ ;  /* 0x00000010c6027810 */ /* 0x040fe20007ffe1ff */
[----:B------:R-:W-:Y:S01]  /*105b0*/  IMAD.MOV.U32 R56, RZ, RZ, R5 ;  /* 0x000000ffff387224 */ /* 0x000fe200078e0005 */
[----:B------:R-:W-:Y:S01]  /*105c0*/  ISETP.NE.U32.AND P1, PT, R198, RZ, PT ;  /* 0x000000ffc600720c */ /* 0x000fe20003f25070 */
[----:B------:R-:W-:Y:S01]  /*105d0*/  IMAD.MOV.U32 R10, RZ, RZ, 0x1 ;  /* 0x00000001ff0a7424 */ /* 0x000fe200078e00ff */
[----:B------:R-:W-:Y:S04]  /*105e0*/  LOP3.LUT R2, R2, 0xf, RZ, 0xc0, !PT ;  /* 0x0000000f02027812 */ /* 0x000fe800078ec0ff */
[----:B------:R-:W-:Y:S04]  /*105f0*/  IADD3 R2, P3, P2, R2, R58, R17 ;  /* 0x0000003a02027210 */ /* 0x000fe80007a7e011 */
[----:B------:R-:W-:Y:S05]  /*10600*/  IADD3.X R3, RZ, R9, R6, P3, P2 ;  /* 0x00000009ff037210 */ /* 0x000fea0001fe4406 */
[----:B------:R-:W-:Y:S01]  /*10610*/  @!PT LDS RZ, [RZ] ;  /* 0x00000000fffff984 */ /* 0x000fe20000000800 */
[----:B------:R-:W-:Y:S01]  /*10620*/  @!PT LDS RZ, [RZ] ;  /* 0x00000000fffff984 */ /* 0x000fe20000000800 */
[----:B------:R-:W-:Y:S01]  /*10630*/  @!PT LDS RZ, [RZ] ;  /* 0x00000000fffff984 */ /* 0x000fe20000000800 */
[----:B------:R1:W-:Y:S02]  /*10640*/  LDGSTS.E.BYPASS.LTC128B.128.ZFILL [R204+0x2900], [R2.64], P1 ;  /* 0x0290000002cc7fae */ /* 0x0003e40008941d46 */
[----:B-1----:R-:W-:Y:S01]  /*10650*/  MOV R2, 0x10680 ;  /* 0x0001068000027802 */ /* 0x002fe20000000f00 */
[----:B------:R-:W-:Y:S04]  /*10660*/  IMAD.MOV.U32 R3, RZ, RZ, 0x181f ;  /* 0x0000181fff037424 */ /* 0x000fe800078e00ff */
[----:B------:R-:W-:Y:S05]  /*10670*/  CALL.REL.NOINC `($__internal_1_$__cuda_sm70_shflsync_idx_p) ;  /* 0x000020c000007944 */ /* 0x000fea0003c00000 */
[----:B------:R-:W-:Y:S01]  /*10680*/  MOV R10, 0x1 ;  /* 0x00000001000a7802 */ /* 0x000fe20000000f00 */
[----:B------:R-:W-:Y:S01]  /*10690*/  IMAD.MOV.U32 R7, RZ, RZ, R58 ;  /* 0x000000ffff077224 */ /* 0x000fe200078e003a */
[----:B------:R-:W-:Y:S01]  /*106a0*/  MOV R3, 0x181f ;  /* 0x0000181f00037802 */ /* 0x000fe20000000f00 */
[----:B------:R-:W-:Y:S01]  /*106b0*/  IMAD.MOV.U32 R56, RZ, RZ, R4 ;  /* 0x000000ffff387224 */ /* 0x000fe200078e0004 */
[----:B------:R-:W-:Y:S02]  /*106c0*/  MOV R2, 0x106e0 ;  /* 0x000106e000027802 */ /* 0x000fe40000000f00 */
[----:B------:R-:W-:Y:S05]  /*106d0*/  CALL.REL.NOINC `($__internal_1_$__cuda_sm70_shflsync_idx_p) ;  /* 0x0000206000007944 */ /* 0x000fea0003c00000 */
        /* <DEDUP_REMOVED lines=60> */
[----:B------:R-:W-:Y:S01]  /*10aa0*/  MOV R4, R58 ;  /* 0x0000003a00047202 */ /* 0x000fe20000000f00 */
[----:B------:R-:W-:-:S05]  /*10ab0*/  BRA `(.L_x_177) ;  /* 0xffff7c1000007947 */ /* 0x000fca000383ffff */
.L_x_87:
[----:B------:R-:W-:Y:S02]  /*10ac0*/  MOV R3, 0x2 ;  /* 0x0000000200037802 */ /* 0x000fe40000000f00 */
[----:B------:R-:W-:Y:S02]  /*10ad0*/  MOV R2, 0x10af0 ;  /* 0x00010af000027802 */ /* 0x000fe40000000f00 */
[----:B------:R-:W-:Y:S05]  /*10ae0*/  CALL.REL.NOINC `($__internal_0_$__cuda_sm70_shflsync_bfly_p) ;  /* 0x00001bf000007944 */ /* 0x000fea0003c00000 */
[----:B------:R-:W-:Y:S01]  /*10af0*/  FMNMX.FTZ R4, R4, R8, !PT ;  /* 0x0000000804047209 */ /* 0x000fe20007810000 */
[----:B------:R-:W-:Y:S01]  /*10b00*/  IMAD.MOV.U32 R3, RZ, RZ, 0x1 ;  /* 0x00000001ff037424 */ /* 0x000fe200078e00ff */
[----:B------:R-:W-:Y:S02]  /*10b10*/  MOV R2, 0x10b30 ;  /* 0x00010b3000027802 */ /* 0x000fe40000000f00 */
[----:B------:R-:W-:Y:S05]  /*10b20*/  CALL.REL.NOINC `($__internal_0_$__cuda_sm70_shflsync_bfly_p) ;  /* 0x00001bb000007944 */ /* 0x000fea0003c00000 */
[----:B------:R-:W-:Y:S01]  /*10b30*/  IMAD.MOV.U32 R3, RZ, RZ, 0x2 ;  /* 0x00000002ff037424 */ /* 0x000fe200078e00ff */
[----:B------:R-:W-:Y:S01]  /*10b40*/  FMNMX.FTZ R72, R4, R8, !PT ;  /* 0x0000000804487209 */ /* 0x000fe20007810000 */
[----:B------:R-:W-:Y:S01]  /*10b50*/  IMAD.MOV.U32 R4, RZ, RZ, R5 ;  /* 0x000000ffff047224 */ /* 0x000fe200078e0005 */
        /* <DEDUP_REMOVED lines=24> */
[----:B------:R-:W-:Y:S01]  /*10ce0*/  MOV R2, R8 ;  /* 0x0000000800027202 */ /* 0x000fe20000000f00 */
[----:B------:R-:W-:-:S05]  /*10cf0*/  BRA `(.L_x_178) ;  /* 0xffff808000007947 */ /* 0x000fca000383ffff */
.L_x_89:
[----:B-1----:R1:W5:Y:S01]  /*10d00*/  LDL R4, [R1] ;  /* 0x0000000001047983 */ /* 0x0023620000100800 */
[----:B------:R-:W-:-:S02]  /*10d10*/  MOV R3, 0x2 ;  /* 0x0000000200037802 */ /* 0x000fc40000000f00 */
[----:B------:R-:W-:Y:S02]  /*10d20*/  MOV R2, 0x10d40 ;  /* 0x00010d4000027802 */ /* 0x000fe40000000f00 */
[----:B-1---5:R-:W-:Y:S05]  /*10d30*/  CALL.REL.NOINC `($__internal_0_$__cuda_sm70_shflsync_bfly_p) ;  /* 0x000019a000007944 */ /* 0x022fea0003c00000 */
[----:B------:R-:W2:Y:S01]  /*10d40*/  LDL.LU R0, [R1] ;  /* 0x0000000001007983 */ /* 0x000ea20000300800 */
[----:B------:R-:W-:Y:S02]  /*10d50*/  MOV R3, 0x1 ;  /* 0x0000000100037802 */ /* 0x000fe40000000f00 */
[----:B------:R-:W-:Y:S01]  /*10d60*/  MOV R2, 0x10da0 ;  /* 0x00010da000027802 */ /* 0x000fe20000000f00 */
[----:B--2---:R-:W-:-:S05]  /*10d70*/  FADD.FTZ R5, R0, R8 ;  /* 0x0000000800057221 */ /* 0x004fca0000010000 */
[----:B------:R-:W-:Y:S02]  /*10d80*/  MOV R4, R5 ;  /* 0x0000000500047202 */ /* 0x000fe40000000f00 */
[----:B------:R-:W-:Y:S05]  /*10d90*/  CALL.REL.NOINC `($__internal_0_$__cuda_sm70_shflsync_bfly_p) ;  /* 0x0000194000007944 */ /* 0x000fea0003c00000 */
[----:B------:R1:W5:Y:S01]  /*10da0*/  LDL R4, [R1+0x4] ;  /* 0x0000040001047983 */ /* 0x0003620000100800 */
[----:B------:R-:W-:Y:S01]  /*10db0*/  FADD.FTZ R5, R5, R8 ;  /* 0x0000000805057221 */ /* 0x000fe20000010000 */
[----:B------:R-:W-:Y:S02]  /*10dc0*/  MOV R3, 0x2 ;  /* 0x0000000200037802 */ /* 0x000fe40000000f00 */
[----:B------:R-:W-:Y:S02]  /*10dd0*/  MOV R2, 0x10df0 ;  /* 0x00010df000027802 */ /* 0x000fe40000000f00 */
[----:B-1---5:R-:W-:Y:S05]  /*10de0*/  CALL.REL.NOINC `($__internal_0_$__cuda_sm70_shflsync_bfly_p) ;  /* 0x000018f000007944 */ /* 0x022fea0003c00000 */
[----:B------:R-:W2:Y:S01]  /*10df0*/  LDL.LU R0, [R1+0x4] ;  /* 0x0000040001007983 */ /* 0x000ea20000300800 */
        /* <DEDUP_REMOVED lines=24> */
[----:B--2---:R-:W-:Y:S02]  /*10f80*/  FADD.FTZ R4, R0, R8 ;  /* 0x0000000800047221 */ /* 0x004fe40000010000 */
[----:B------:R-:W-:Y:S05]  /*10f90*/  CALL.REL.NOINC `($__internal_0_$__cuda_sm70_shflsync_bfly_p) ;  /* 0x0000174000007944 */ /* 0x000fea0003c00000 */
[----:B------:R-:W-:Y:S05]  /*10fa0*/  BRA `(.L_x_179) ;  /* 0xffff9dd000007947 */ /* 0x000fea000383ffff */
.L_x_96:
[----:B-1234-:R-:W-:Y:S01]  /*10fb0*/  IMAD.MOV.U32 R56, RZ, RZ, R5 ;  /* 0x000000ffff387224 */ /* 0x01efe200078e0005 */
[----:B------:R-:W-:Y:S01]  /*10fc0*/  MOV R10, RZ ;  /* 0x000000ff000a7202 */ /* 0x000fe20000000f00 */
[----:B------:R-:W-:Y:S01]  /*10fd0*/  IMAD.MOV.U32 R3, RZ, RZ, 0x181f ;  /* 0x0000181fff037424 */ /* 0x000fe200078e00ff */
[----:B------:R-:W-:-:S02]  /*10fe0*/  MOV R2, 0x11000 ;  /* 0x0001100000027802 */ /* 0x000fc40000000f00 */
[----:B------:R-:W-:Y:S05]  /*10ff0*/  CALL.REL.NOINC `($__internal_1_$__cuda_sm70_shflsync_idx_p) ;  /* 0x0000174000007944 */ /* 0x000fea0003c00000 */
[----:B------:R-:W-:Y:S01]  /*11000*/  MOV R7, R58 ;  /* 0x0000003a00077202 */ /* 0x000fe20000000f00 */
[----:B------:R-:W-:Y:S05]  /*11010*/  BRA `(.L_x_180) ;  /* 0xffffb3c000007947 */ /* 0x000fea000383ffff */
.L_x_97:
[----:B------:R-:W-:Y:S01]  /*11020*/  IMAD.MOV.U32 R56, RZ, RZ, R6 ;  /* 0x000000ffff387224 */ /* 0x000fe200078e0006 */
[----:B------:R-:W-:Y:S01]  /*11030*/  MOV R10, RZ ;  /* 0x000000ff000a7202 */ /* 0x000fe20000000f00 */
[----:B------:R-:W-:Y:S01]  /*11040*/  IMAD.MOV.U32 R3, RZ, RZ, 0x181f ;  /* 0x0000181fff037424 */ /* 0x000fe200078e00ff */
[----:B------:R-:W-:-:S02]  /*11050*/  MOV R2, 0x11070 ;  /* 0x0001107000027802 */ /* 0x000fc40000000f00 */
[----:B-12---:R-:W-:Y:S05]  /*11060*/  CALL.REL.NOINC `($__internal_1_$__cuda_sm70_shflsync_idx_p) ;  /* 0x000016d000007944 */ /* 0x006fea0003c00000 */
[----:B------:R-:W-:Y:S01]  /*11070*/  MOV R2, R58 ;  /* 0x0000003a00027202 */ /* 0x000fe20000000f00 */
[----:B------:R-:W-:Y:S05]  /*11080*/  BRA `(.L_x_181) ;  /* 0xffffb37000007947 */ /* 0x000fea000383ffff */
.L_x_98:
[----:B------:R-:W-:Y:S01]  /*11090*/  IMAD.MOV.U32 R56, RZ, RZ, R5 ;  /* 0x000000ffff387224 */ /* 0x000fe200078e0005 */
[----:B------:R-:W-:Y:S01]  /*110a0*/  MOV R10, 0x1 ;  /* 0x00000001000a7802 */ /* 0x000fe20000000f00 */
[----:B--2---:R-:W-:Y:S01]  /*110b0*/  IMAD.MOV.U32 R3, RZ, RZ, 0x181f ;  /* 0x0000181fff037424 */ /* 0x004fe200078e00ff */
[----:B------:R-:W-:-:S02]  /*110c0*/  MOV R2, 0x110e0 ;  /* 0x000110e000027802 */ /* 0x000fc40000000f00 */
[----:B-1-3--:R-:W-:Y:S05]  /*110d0*/  CALL.REL.NOINC `($__internal_1_$__cuda_sm70_shflsync_idx_p) ;  /* 0x0000166000007944 */ /* 0x00afea0003c00000 */
        /* <DEDUP_REMOVED lines=8> */
.L_x_99:
[----:B------:R-:W-:Y:S01]  /*11160*/  IMAD.MOV.U32 R56, RZ, RZ, R5 ;  /* 0x000000ffff387224 */ /* 0x000fe200078e0005 */
[----:B------:R-:W-:Y:S01]  /*11170*/  MOV R10, 0x2 ;  /* 0x00000002000a7802 */ /* 0x000fe20000000f00 */
[----:B-1----:R-:W-:Y:S01]  /*11180*/  IMAD.MOV.U32 R3, RZ, RZ, 0x181f ;  /* 0x0000181fff037424 */ /* 0x002fe200078e00ff */
[----:B------:R-:W-:Y:S02]  /*11190*/  MOV R2, 0x111b0 ;  /* 0x000111b000027802 */ /* 0x000fe40000000f00 */
[----:B---34-:R-:W-:Y:S05]  /*111a0*/  CALL.REL.NOINC `($__internal_1_$__cuda_sm70_shflsync_idx_p) ;  /* 0x0000159000007944 */ /* 0x018fea0003c00000 */
[----:B------:R-:W-:Y:S01]  /*111b0*/  MOV R7, R58 ;  /* 0x0000003a00077202 */ /* 0x000fe20000000f00 */
[----:B------:R-:W-:Y:S05]  /*111c0*/  BRA `(.L_x_183) ;  /* 0xffffb39000007947 */ /* 0x000fea000383ffff */
.L_x_100:
[----:B------:R-:W-:Y:S01]  /*111d0*/  IMAD.MOV.U32 R56, RZ, RZ, R6 ;  /* 0x000000ffff387224 */ /* 0x000fe200078e0006 */
[----:B------:R-:W-:Y:S01]  /*111e0*/  MOV R10, 0x2 ;  /* 0x00000002000a7802 */ /* 0x000fe20000000f00 */
[----:B-1----:R-:W-:Y:S01]  /*111f0*/  IMAD.MOV.U32 R3, RZ, RZ, 0x181f ;  /* 0x0000181fff037424 */ /* 0x002fe200078e00ff */
[----:B------:R-:W-:Y:S02]  /*11200*/  MOV R2, 0x11220 ;  /* 0x0001122000027802 */ /* 0x000fe40000000f00 */
[----:B--234-:R-:W-:Y:S05]  /*11210*/  CALL.REL.NOINC `($__internal_1_$__cuda_sm70_shflsync_idx_p) ;  /* 0x0000152000007944 */ /* 0x01cfea0003c00000 */
[----:B------:R-:W-:Y:S01]  /*11220*/  MOV R2, R58 ;  /* 0x0000003a00027202 */ /* 0x000fe20000000f00 */
[----:B------:R-:W-:Y:S05]  /*11230*/  BRA `(.L_x_184) ;  /* 0xffffb34000007947 */ /* 0x000fea000383ffff */
.L_x_101:
[----:B------:R-:W-:Y:S01]  /*11240*/  IMAD.MOV.U32 R56, RZ, RZ, R5 ;  /* 0x000000ffff387224 */ /* 0x000fe200078e0005 */
[----:B------:R-:W-:Y:S01]  /*11250*/  MOV R10, 0x3 ;  /* 0x00000003000a7802 */ /* 0x000fe20000000f00 */
[----:B--2---:R-:W-:Y:S01]  /*11260*/  IMAD.MOV.U32 R3, RZ, RZ, 0x181f ;  /* 0x0000181fff037424 */ /* 0x004fe200078e00ff */
[----:B------:R-:W-:-:S02]  /*11270*/  MOV R2, 0x11290 ;  /* 0x0001129000027802 */ /* 0x000fc40000000f00 */
[----:B-1-34-:R-:W-:Y:S05]  /*11280*/  CALL.REL.NOINC `($__internal_1_$__cuda_sm70_shflsync_idx_p) ;  /* 0x000014b000007944 */ /* 0x01afea0003c00000 */
        /* <DEDUP_REMOVED lines=8> */
.L_x_102:
[----:B------:R-:W-:Y:S01]  /*11310*/  IMAD.MOV.U32 R56, RZ, RZ, R5 ;  /* 0x000000ffff387224 */ /* 0x000fe200078e0005 */
[----:B------:R-:W-:Y:S01]  /*11320*/  MOV R10, 0x4 ;  /* 0x00000004000a7802 */ /* 0x000fe20000000f00 */
[----:B--2---:R-:W-:Y:S01]  /*11330*/  IMAD.MOV.U32 R3, RZ, RZ, 0x181f ;  /* 0x0000181fff037424 */ /* 0x004fe200078e00ff */
[----:B------:R-:W-:Y:S02]  /*11340*/  MOV R2, 0x11360 ;  /* 0x0001136000027802 */ /* 0x000fe40000000f00 */
[----:B-1-34-:R-:W-:Y:S05]  /*11350*/  CALL.REL.NOINC `($__internal_1_$__cuda_sm70_shflsync_idx_p) ;  /* 0x000013e000007944 */ /* 0x01afea0003c00000 */
[----:B------:R-:W-:Y:S01]  /*11360*/  MOV R7, R58 ;  /* 0x0000003a00077202 */ /* 0x000fe20000000f00 */
[----:B------:R-:W-:Y:S05]  /*11370*/  BRA `(.L_x_186) ;  /* 0xffffb31000007947 */ /* 0x000fea000383ffff */
.L_x_103:
[----:B------:R-:W-:Y:S01]  /*11380*/  IMAD.MOV.U32 R56, RZ, RZ, R6 ;  /* 0x000000ffff387224 */ /* 0x000fe200078e0006 */
[----:B------:R-:W-:Y:S01]  /*11390*/  MOV R10, 0x4 ;  /* 0x00000004000a7802 */ /* 0x000fe20000000f00 */
[----:B--2---:R-:W-:Y:S01]  /*113a0*/  IMAD.MOV.U32 R3, RZ, RZ, 0x181f ;  /* 0x0000181fff037424 */ /* 0x004fe200078e00ff */
[----:B------:R-:W-:Y:S02]  /*113b0*/  MOV R2, 0x113d0 ;  /* 0x000113d000027802 */ /* 0x000fe40000000f00 */
[----:B-1-34-:R-:W-:Y:S05]  /*113c0*/  CALL.REL.NOINC `($__internal_1_$__cuda_sm70_shflsync_idx_p) ;  /* 0x0000137000007944 */ /* 0x01afea0003c00000 */
[----:B------:R-:W-:Y:S01]  /*113d0*/  MOV R2, R58 ;  /* 0x0000003a00027202 */ /* 0x000fe20000000f00 */
[----:B------:R-:W-:Y:S05]  /*113e0*/  BRA `(.L_x_187) ;  /* 0xffffb2c000007947 */ /* 0x000fea000383ffff */
.L_x_104:
[----:B------:R-:W-:Y:S01]  /*113f0*/  IMAD.MOV.U32 R56, RZ, RZ, R5 ;  /* 0x000000ffff387224 */ /* 0x000fe200078e0005 */
[----:B------:R-:W-:Y:S01]  /*11400*/  MOV R10, 0x5 ;  /* 0x00000005000a7802 */ /* 0x000fe20000000f00 */
[----:B-1----:R-:W-:Y:S01]  /*11410*/  IMAD.MOV.U32 R3, RZ, RZ, 0x181f ;  /* 0x0000181fff037424 */ /* 0x002fe200078e00ff */
[----:B------:R-:W-:-:S02]  /*11420*/  MOV R2, 0x11440 ;  /* 0x0001144000027802 */ /* 0x000fc40000000f00 */
[----:B--234-:R-:W-:Y:S05]  /*11430*/  CALL.REL.NOINC `($__internal_1_$__cuda_sm70_shflsync_idx_p) ;  /* 0x0000130000007944 */ /* 0x01cfea0003c00000 */
        /* <DEDUP_REMOVED lines=8> */
.L_x_105:
[----:B------:R-:W-:Y:S01]  /*114c0*/  IMAD.MOV.U32 R56, RZ, RZ, R5 ;  /* 0x000000ffff387224 */ /* 0x000fe200078e0005 */
[----:B------:R-:W-:Y:S01]  /*114d0*/  MOV R10, 0x6 ;  /* 0x00000006000a7802 */ /* 0x000fe20000000f00 */
[----:B--2---:R-:W-:Y:S01]  /*114e0*/  IMAD.MOV.U32 R3, RZ, RZ, 0x181f ;  /* 0x0000181fff037424 */ /* 0x004fe200078e00ff */
[----:B------:R-:W-:Y:S02]  /*114f0*/  MOV R2, 0x11510 ;  /* 0x0001151000027802 */ /* 0x000fe40000000f00 */
[----:B-1--4-:R-:W-:Y:S05]  /*11500*/  CALL.REL.NOINC `($__internal_1_$__cuda_sm70_shflsync_idx_p) ;  /* 0x0000123000007944 */ /* 0x012fea0003c00000 */
[----:B------:R-:W-:Y:S01]  /*11510*/  MOV R7, R58 ;  /* 0x0000003a00077202 */ /* 0x000fe20000000f00 */
[----:B------:R-:W-:Y:S05]  /*11520*/  BRA `(.L_x_189) ;  /* 0xffffb29000007947 */ /* 0x000fea000383ffff */
.L_x_106:
[----:B------:R-:W-:Y:S01]  /*11530*/  IMAD.MOV.U32 R56, RZ, RZ, R6 ;  /* 0x000000ffff387224 */ /* 0x000fe200078e0006 */
[----:B------:R-:W-:Y:S01]  /*11540*/  MOV R10, 0x6 ;  /* 0x00000006000a7802 */ /* 0x000fe20000000f00 */
[----:B--2---:R-:W-:Y:S01]  /*11550*/  IMAD.MOV.U32 R3, RZ, RZ, 0x181f ;  /* 0x0000181fff037424 */ /* 0x004fe200078e00ff */
[----:B------:R-:W-:Y:S02]  /*11560*/  MOV R2, 0x11580 ;  /* 0x0001158000027802 */ /* 0x000fe40000000f00 */
[----:B-1-34-:R-:W-:Y:S05]  /*11570*/  CALL.REL.NOINC `($__internal_1_$__cuda_sm70_shflsync_idx_p) ;  /* 0x000011c000007944 */ /* 0x01afea0003c00000 */
[----:B------:R-:W-:Y:S01]  /*11580*/  MOV R2, R58 ;  /* 0x0000003a00027202 */ /* 0x000fe20000000f00 */
[----:B------:R-:W-:Y:S05]  /*11590*/  BRA `(.L_x_190) ;  /* 0xffffb24000007947 */ /* 0x000fea000383ffff */
.L_x_107:
[----:B------:R-:W-:Y:S01]  /*115a0*/  IMAD.MOV.U32 R56, RZ, RZ, R5 ;  /* 0x000000ffff387224 */ /* 0x000fe200078e0005 */
[----:B------:R-:W-:Y:S01]  /*115b0*/  MOV R10, 0x7 ;  /* 0x00000007000a7802 */ /* 0x000fe20000000f00 */
[----:B-1----:R-:W-:Y:S01]  /*115c0*/  IMAD.MOV.U32 R3, RZ, RZ, 0x181f ;  /* 0x0000181fff037424 */ /* 0x002fe200078e00ff */
[----:B------:R-:W-:-:S02]  /*115d0*/  MOV R2, 0x115f0 ;  /* 0x000115f000027802 */ /* 0x000fc40000000f00 */
[----:B--2-4-:R-:W-:Y:S05]  /*115e0*/  CALL.REL.NOINC `($__internal_1_$__cuda_sm70_shflsync_idx_p) ;  /* 0x0000115000007944 */ /* 0x014fea0003c00000 */
        /* <DEDUP_REMOVED lines=8> */
.L_x_109:
[----:B------:R-:W-:Y:S01]  /*11670*/  IMAD.MOV.U32 R56, RZ, RZ, R5 ;  /* 0x000000ffff387224 */ /* 0x000fe200078e0005 */
[----:B------:R-:W-:Y:S01]  /*11680*/  MOV R10, RZ ;  /* 0x000000ff000a7202 */ /* 0x000fe20000000f00 */
[----:B------:R-:W-:Y:S01]  /*11690*/  IMAD.MOV.U32 R3, RZ, RZ, 0x1c1f ;  /* 0x00001c1fff037424 */ /* 0x000fe200078e00ff */
[----:B------:R-:W-:Y:S02]  /*116a0*/  MOV R2, 0x116c0 ;  /* 0x000116c000027802 */ /* 0x000fe40000000f00 */
[----:B------:R-:W-:Y:S05]  /*116b0*/  CALL.REL.NOINC `($__internal_1_$__cuda_sm70_shflsync_idx_p) ;  /* 0x0000108000007944 */ /* 0x000fea0003c00000 */
[----:B------:R-:W-:Y:S01]  /*116c0*/  MOV R4, R58 ;  /* 0x0000003a00047202 */ /* 0x000fe20000000f00 */
[----:B------:R-:W-:Y:S05]  /*116d0*/  BRA `(.L_x_192) ;  /* 0xffffb43000007947 */ /* 0x000fea000383ffff */
.L_x_110:
[----:B------:R-:W-:Y:S01]  /*116e0*/  IMAD.MOV.U32 R56, RZ, RZ, R12 ;  /* 0x000000ffff387224 */ /* 0x000fe200078e000c */
[----:B------:R-:W-:Y:S01]  /*116f0*/  MOV R10, RZ ;  /* 0x000000ff000a7202 */ /* 0x000fe20000000f00 */
[----:B------:R-:W-:Y:S01]  /*11700*/  IMAD.MOV.U32 R3, RZ, RZ, 0x1c1f ;  /* 0x00001c1fff037424 */ /* 0x000fe200078e00ff */
[----:B------:R-:W-:Y:S02]  /*11710*/  MOV R2, 0x11730 ;  /* 0x0001173000027802 */ /* 0x000fe40000000f00 */
[----:B-12---:R-:W-:Y:S05]  /*11720*/  CALL.REL.NOINC `($__internal_1_$__cuda_sm70_shflsync_idx_p) ;  /* 0x0000101000007944 */ /* 0x006fea0003c00000 */
[----:B------:R-:W-:Y:S01]  /*11730*/  MOV R0, R58 ;  /* 0x0000003a00007202 */ /* 0x000fe20000000f00 */
[----:B------:R-:W-:Y:S05]  /*11740*/  BRA `(.L_x_193) ;  /* 0xffffb3e000007947 */ /* 0x000fea000383ffff */
.L_x_113:
        /* <DEDUP_REMOVED lines=13> */
.L_x_116:
[----:B------:R-:W-:Y:S01]  /*11820*/  IMAD.MOV.U32 R56, RZ, RZ, R5 ;  /* 0x000000ffff387224 */ /* 0x000fe200078e0005 */
[----:B---3--:R-:W-:Y:S01]  /*11830*/  MOV R10, 0x2 ;  /* 0x00000002000a7802 */ /* 0x008fe20000000f00 */
[----:B------:R-:W-:Y:S01]  /*11840*/  IMAD.MOV.U32 R3, RZ, RZ, 0x1c1f ;  /* 0x00001c1fff037424 */ /* 0x000fe200078e00ff */
[----:B------:R-:W-:Y:S02]  /*11850*/  MOV R2, 0x11870 ;  /* 0x0001187000027802 */ /* 0x000fe40000000f00 */
[----:B-12-4-:R-:W-:Y:S05]  /*11860*/  CALL.REL.NOINC `($__internal_1_$__cuda_sm70_shflsync_idx_p) ;  /* 0x00000ed000007944 */ /* 0x016fea0003c00000 */
[----:B------:R-:W-:Y:S01]  /*11870*/  MOV R4, R58 ;  /* 0x0000003a00047202 */ /* 0x000fe20000000f00 */
[----:B------:R-:W-:Y:S05]  /*11880*/  BRA `(.L_x_195) ;  /* 0xffffb95000007947 */ /* 0x000fea000383ffff */
.L_x_117:
[----:B------:R-:W-:Y:S01]  /*11890*/  IMAD.MOV.U32 R56, RZ, RZ, R12 ;  /* 0x000000ffff387224 */ /* 0x000fe200078e000c */
[----:B---3--:R-:W-:Y:S01]  /*118a0*/  MOV R10, 0x2 ;  /* 0x00000002000a7802 */ /* 0x008fe20000000f00 */
[----:B------:R-:W-:Y:S01]  /*118b0*/  IMAD.MOV.U32 R3, RZ, RZ, 0x1c1f ;  /* 0x00001c1fff037424 */ /* 0x000fe200078e00ff */
[----:B------:R-:W-:Y:S02]  /*118c0*/  MOV R2, 0x118e0 ;  /* 0x000118e000027802 */ /* 0x000fe40000000f00 */
[----:B-12-4-:R-:W-:Y:S05]  /*118d0*/  CALL.REL.NOINC `($__internal_1_$__cuda_sm70_shflsync_idx_p) ;  /* 0x00000e6000007944 */ /* 0x016fea0003c00000 */
[----:B------:R-:W-:Y:S01]  /*118e0*/  MOV R0, R58 ;  /* 0x0000003a00007202 */ /* 0x000fe20000000f00 */
[----:B------:R-:W-:Y:S05]  /*118f0*/  BRA `(.L_x_196) ;  /* 0xffffb90000007947 */ /* 0x000fea000383ffff */
.L_x_120:
[----:B------:R-:W-:Y:S01]  /*11900*/  IMAD.MOV.U32 R56, RZ, RZ, R5 ;  /* 0x000000ffff387224 */ /* 0x000fe200078e0005 */
[----:B--23--:R-:W-:Y:S01]  /*11910*/  MOV R10, 0x3 ;  /* 0x00000003000a7802 */ /* 0x00cfe20000000f00 */
[----:B------:R-:W-:Y:S01]  /*11920*/  IMAD.MOV.U32 R3, RZ, RZ, 0x1c1f ;  /* 0x00001c1fff037424 */ /* 0x000fe200078e00ff */
[----:B------:R-:W-:-:S02]  /*11930*/  MOV R2, 0x11950 ;  /* 0x0001195000027802 */ /* 0x000fc40000000f00 */
[----:B-1--4-:R-:W-:Y:S05]  /*11940*/  CALL.REL.NOINC `($__internal_1_$__cuda_sm70_shflsync_idx_p) ;  /* 0x00000df000007944 */ /* 0x012fea0003c00000 */
        /* <DEDUP_REMOVED lines=8> */
.L_x_124:
[----:B------:R-:W-:Y:S01]  /*119d0*/  IMAD.MOV.U32 R56, RZ, RZ, R5 ;  /* 0x000000ffff387224 */ /* 0x000fe200078e0005 */
[----:B------:R-:W-:Y:S01]  /*119e0*/  MOV R10, RZ ;  /* 0x000000ff000a7202 */ /* 0x000fe20000000f00 */
[----:B------:R-:W-:Y:S01]  /*119f0*/  IMAD.MOV.U32 R3, RZ, RZ, 0x181f ;  /* 0x0000181fff037424 */ /* 0x000fe200078e00ff */
[----:B------:R-:W-:Y:S02]  /*11a00*/  MOV R2, 0x11a20 ;  /* 0x00011a2000027802 */ /* 0x000fe40000000f00 */
[----:B------:R-:W-:Y:S05]  /*11a10*/  CALL.REL.NOINC `($__internal_1_$__cuda_sm70_shflsync_idx_p) ;  /* 0x00000d2000007944 */ /* 0x000fea0003c00000 */
[----:B------:R-:W-:Y:S01]  /*11a20*/  MOV R7, R58 ;  /* 0x0000003a00077202 */ /* 0x000fe20000000f00 */
[----:B------:R-:W-:Y:S05]  /*11a30*/  BRA `(.L_x_198) ;  /* 0xffffc62000007947 */ /* 0x000fea000383ffff */
.L_x_125:
[----:B------:R-:W-:Y:S01]  /*11a40*/  IMAD.MOV.U32 R56, RZ, RZ, R6 ;  /* 0x000000ffff387224 */ /* 0x000fe200078e0006 */
[----:B------:R-:W-:Y:S01]  /*11a50*/  MOV R10, RZ ;  /* 0x000000ff000a7202 */ /* 0x000fe20000000f00 */
[----:B------:R-:W-:Y:S01]  /*11a60*/  IMAD.MOV.U32 R3, RZ, RZ, 0x181f ;  /* 0x0000181fff037424 */ /* 0x000fe200078e00ff */
[----:B------:R-:W-:Y:S02]  /*11a70*/  MOV R2, 0x11a90 ;  /* 0x00011a9000027802 */ /* 0x000fe40000000f00 */
[----:B-12---:R-:W-:Y:S05]  /*11a80*/  CALL.REL.NOINC `($__internal_1_$__cuda_sm70_shflsync_idx_p) ;  /* 0x00000cb000007944 */ /* 0x006fea0003c00000 */
[----:B------:R-:W-:Y:S01]  /*11a90*/  MOV R2, R58 ;  /* 0x0000003a00027202 */ /* 0x000fe20000000f00 */
[----:B------:R-:W-:Y:S05]  /*11aa0*/  BRA `(.L_x_199) ;  /* 0xffffc5d000007947 */ /* 0x000fea000383ffff */
.L_x_126:
        /* <DEDUP_REMOVED lines=13> */
.L_x_127:
[----:B------:R-:W-:Y:S01]  /*11b80*/  IMAD.MOV.U32 R56, RZ, RZ, R5 ;  /* 0x000000ffff387224 */ /* 0x000fe200078e0005 */
[----:B------:R-:W-:Y:S01]  /*11b90*/  MOV R10, 0x2 ;  /* 0x00000002000a7802 */ /* 0x000fe20000000f00 */
[----:B-1----:R-:W-:Y:S01]  /*11ba0*/  IMAD.MOV.U32 R3, RZ, RZ, 0x181f ;  /* 0x0000181fff037424 */ /* 0x002fe200078e00ff */
[----:B------:R-:W-:Y:S02]  /*11bb0*/  MOV R2, 0x11bd0 ;  /* 0x00011bd000027802 */ /* 0x000fe40000000f00 */
[----:B---34-:R-:W-:Y:S05]  /*11bc0*/  CALL.REL.NOINC `($__internal_1_$__cuda_sm70_shflsync_idx_p) ;  /* 0x00000b7000007944 */ /* 0x018fea0003c00000 */
[----:B------:R-:W-:Y:S01]  /*11bd0*/  MOV R7, R58 ;  /* 0x0000003a00077202 */ /* 0x000fe20000000f00 */
[----:B------:R-:W-:Y:S05]  /*11be0*/  BRA `(.L_x_201) ;  /* 0xffffc60000007947 */ /* 0x000fea000383ffff */
.L_x_128:
[----:B------:R-:W-:Y:S01]  /*11bf0*/  IMAD.MOV.U32 R56, RZ, RZ, R6 ;  /* 0x000000ffff387224 */ /* 0x000fe200078e0006 */
[----:B------:R-:W-:Y:S01]  /*11c00*/  MOV R10, 0x2 ;  /* 0x00000002000a7802 */ /* 0x000fe20000000f00 */
[----:B-1----:R-:W-:Y:S01]  /*11c10*/  IMAD.MOV.U32 R3, RZ, RZ, 0x181f ;  /* 0x0000181fff037424 */ /* 0x002fe200078e00ff */
[----:B------:R-:W-:Y:S02]  /*11c20*/  MOV R2, 0x11c40 ;  /* 0x00011c4000027802 */ /* 0x000fe40000000f00 */
[----:B--234-:R-:W-:Y:S05]  /*11c30*/  CALL.REL.NOINC `($__internal_1_$__cuda_sm70_shflsync_idx_p) ;  /* 0x00000b0000007944 */ /* 0x01cfea0003c00000 */
[----:B------:R-:W-:Y:S01]  /*11c40*/  MOV R2, R58 ;  /* 0x0000003a00027202 */ /* 0x000fe20000000f00 */
[----:B------:R-:W-:Y:S05]  /*11c50*/  BRA `(.L_x_202) ;  /* 0xffffc5b000007947 */ /* 0x000fea000383ffff */
.L_x_129:
        /* <DEDUP_REMOVED lines=13> */
.L_x_130:
[----:B------:R-:W-:Y:S01]  /*11d30*/  IMAD.MOV.U32 R56, RZ, RZ, R5 ;  /* 0x000000ffff387224 */ /* 0x000fe200078e0005 */
[----:B------:R-:W-:Y:S01]  /*11d40*/  MOV R10, 0x4 ;  /* 0x00000004000a7802 */ /* 0x000fe20000000f00 */
[----:B--2---:R-:W-:Y:S01]  /*11d50*/  IMAD.MOV.U32 R3, RZ, RZ, 0x181f ;  /* 0x0000181fff037424 */ /* 0x004fe200078e00ff */
[----:B------:R-:W-:Y:S02]  /*11d60*/  MOV R2, 0x11d80 ;  /* 0x00011d8000027802 */ /* 0x000fe40000000f00 */
[----:B-1-34-:R-:W-:Y:S05]  /*11d70*/  CALL.REL.NOINC `($__internal_1_$__cuda_sm70_shflsync_idx_p) ;  /* 0x000009c000007944 */ /* 0x01afea0003c00000 */
[----:B------:R-:W-:Y:S01]  /*11d80*/  MOV R7, R58 ;  /* 0x0000003a00077202 */ /* 0x000fe20000000f00 */
[----:B------:R-:W-:Y:S05]  /*11d90*/  BRA `(.L_x_204) ;  /* 0xffffc58000007947 */ /* 0x000fea000383ffff */
.L_x_131:
[----:B------:R-:W-:Y:S01]  /*11da0*/  IMAD.MOV.U32 R56, RZ, RZ, R6 ;  /* 0x000000ffff387224 */ /* 0x000fe200078e0006 */
[----:B------:R-:W-:Y:S01]  /*11db0*/  MOV R10, 0x4 ;  /* 0x00000004000a7802 */ /* 0x000fe20000000f00 */
[----:B--2---:R-:W-:Y:S01]  /*11dc0*/  IMAD.MOV.U32 R3, RZ, RZ, 0x181f ;  /* 0x0000181fff037424 */ /* 0x004fe200078e00ff */
[----:B------:R-:W-:Y:S02]  /*11dd0*/  MOV R2, 0x11df0 ;  /* 0x00011df000027802 */ /* 0x000fe40000000f00 */
[----:B-1-34-:R-:W-:Y:S05]  /*11de0*/  CALL.REL.NOINC `($__internal_1_$__cuda_sm70_shflsync_idx_p) ;  /* 0x0000095000007944 */ /* 0x01afea0003c00000 */
[----:B------:R-:W-:Y:S01]  /*11df0*/  MOV R2, R58 ;  /* 0x0000003a00027202 */ /* 0x000fe20000000f00 */
[----:B------:R-:W-:Y:S05]  /*11e00*/  BRA `(.L_x_205) ;  /* 0xffffc53000007947 */ /* 0x000fea000383ffff */
.L_x_132:
        /* <DEDUP_REMOVED lines=13> */
.L_x_133:
[----:B------:R-:W-:Y:S01]  /*11ee0*/  IMAD.MOV.U32 R56, RZ, RZ, R5 ;  /* 0x000000ffff387224 */ /* 0x000fe200078e0005 */
[----:B------:R-:W-:Y:S01]  /*11ef0*/  MOV R10, 0x6 ;  /* 0x00000006000a7802 */ /* 0x000fe20000000f00 */
[----:B--2---:R-:W-:Y:S01]  /*11f00*/  IMAD.MOV.U32 R3, RZ, RZ, 0x181f ;  /* 0x0000181fff037424 */ /* 0x004fe200078e00ff */
[----:B------:R-:W-:Y:S02]  /*11f10*/  MOV R2, 0x11f30 ;  /* 0x00011f3000027802 */ /* 0x000fe40000000f00 */
[----:B-1--4-:R-:W-:Y:S05]  /*11f20*/  CALL.REL.NOINC `($__internal_1_$__cuda_sm70_shflsync_idx_p) ;  /* 0x0000081000007944 */ /* 0x012fea0003c00000 */
[----:B------:R-:W-:Y:S01]  /*11f30*/  MOV R7, R58 ;  /* 0x0000003a00077202 */ /* 0x000fe20000000f00 */
[----:B------:R-:W-:Y:S05]  /*11f40*/  BRA `(.L_x_207) ;  /* 0xffffc50000007947 */ /* 0x000fea000383ffff */
.L_x_134:
[----:B------:R-:W-:Y:S01]  /*11f50*/  IMAD.MOV.U32 R56, RZ, RZ, R6 ;  /* 0x000000ffff387224 */ /* 0x000fe200078e0006 */
[----:B------:R-:W-:Y:S01]  /*11f60*/  MOV R10, 0x6 ;  /* 0x00000006000a7802 */ /* 0x000fe20000000f00 */
[----:B--2---:R-:W-:Y:S01]  /*11f70*/  IMAD.MOV.U32 R3, RZ, RZ, 0x181f ;  /* 0x0000181fff037424 */ /* 0x004fe200078e00ff */
[----:B------:R-:W-:Y:S02]  /*11f80*/  MOV R2, 0x11fa0 ;  /* 0x00011fa000027802 */ /* 0x000fe40000000f00 */
[----:B-1-34-:R-:W-:Y:S05]  /*11f90*/  CALL.REL.NOINC `($__internal_1_$__cuda_sm70_shflsync_idx_p) ;  /* 0x000007a000007944 */ /* 0x01afea0003c00000 */
[----:B------:R-:W-:Y:S01]  /*11fa0*/  MOV R2, R58 ;  /* 0x0000003a00027202 */ /* 0x000fe20000000f00 */
[----:B------:R-:W-:Y:S05]  /*11fb0*/  BRA `(.L_x_208) ;  /* 0xffffc4b000007947 */ /* 0x000fea000383ffff */
.L_x_135:
        /* <DEDUP_REMOVED lines=13> */
.L_x_137:
[----:B------:R-:W-:Y:S01]  /*12090*/  IMAD.MOV.U32 R56, RZ, RZ, R57 ;  /* 0x000000ffff387224 */ /* 0x000fe200078e0039 */
[----:B------:R-:W-:Y:S01]  /*120a0*/  MOV R10, RZ ;  /* 0x000000ff000a7202 */ /* 0x000fe20000000f00 */
[----:B----4-:R-:W-:Y:S01]  /*120b0*/  IMAD.MOV.U32 R3, RZ, RZ, 0x1f ;  /* 0x0000001fff037424 */ /* 0x010fe200078e00ff */
[----:B------:R-:W-:Y:S02]  /*120c0*/  MOV R2, 0x120e0 ;  /* 0x000120e000027802 */ /* 0x000fe40000000f00 */
[----:B------:R-:W-:Y:S05]  /*120d0*/  CALL.REL.NOINC `($__internal_1_$__cuda_sm70_shflsync_idx_p) ;  /* 0x0000066000007944 */ /* 0x000fea0003c00000 */
[----:B------:R-:W-:Y:S01]  /*120e0*/  MOV R9, R58 ;  /* 0x0000003a00097202 */ /* 0x000fe20000000f00 */
[----:B------:R-:W-:Y:S05]  /*120f0*/  BRA `(.L_x_210) ;  /* 0xffffc56000007947 */ /* 0x000fea000383ffff */
.L_x_138:
[----:B------:R-:W-:Y:S01]  /*12100*/  IMAD.MOV.U32 R56, RZ, RZ, R57 ;  /* 0x000000ffff387224 */ /* 0x000fe200078e0039 */
[----:B------:R-:W-:Y:S01]  /*12110*/  MOV R10, 0x1 ;  /* 0x00000001000a7802 */ /* 0x000fe20000000f00 */
[----:B----4-:R-:W-:Y:S01]  /*12120*/  IMAD.MOV.U32 R3, RZ, RZ, 0x1f ;  /* 0x0000001fff037424 */ /* 0x010fe200078e00ff */
[----:B------:R-:W-:Y:S02]  /*12130*/  MOV R2, 0x12150 ;  /* 0x0001215000027802 */ /* 0x000fe40000000f00 */
[----:B-12---:R-:W-:Y:S05]  /*12140*/  CALL.REL.NOINC `($__internal_1_$__cuda_sm70_shflsync_idx_p) ;  /* 0x000005f000007944 */ /* 0x006fea0003c00000 */
[----:B------:R-:W-:Y:S01]  /*12150*/  MOV R8, R58 ;  /* 0x0000003a00087202 */ /* 0x000fe20000000f00 */
[----:B------:R-:W-:Y:S05]  /*12160*/  BRA `(.L_x_211) ;  /* 0xffffc51000007947 */ /* 0x000fea000383ffff */
.L_x_139:
[----:B------:R-:W-:Y:S02]  /*12170*/  MOV R2, 0x1 ;  /* 0x0000000100027802 */ /* 0x000fe40000000f00 */
[----:B------:R-:W-:-:S02]  /*12180*/  MOV R3, 0x121a0 ;  /* 0x000121a000037802 */ /* 0x000fc40000000f00 */
[----:B-123--:R-:W-:Y:S05]  /*12190*/  CALL.REL.NOINC `($__internal_2_$__cuda_sm70_shflsync_up_p) ;  /* 0x000005f000007944 */ /* 0x00efea0003c00000 */
[----:B------:R-:W-:Y:S05]  /*121a0*/  BRA `(.L_x_212) ;  /* 0xffffc60000007947 */ /* 0x000fea000383ffff */
.L_x_140:
[----:B------:R-:W-:Y:S02]  /*121b0*/  MOV R2, 0x2 ;  /* 0x0000000200027802 */ /* 0x000fe40000000f00 */
[----:B------:R-:W-:-:S02]  /*121c0*/  MOV R3, 0x121e0 ;  /* 0x000121e000037802 */ /* 0x000fc40000000f00 */
[----:B-12---:R-:W-:Y:S05]  /*121d0*/  CALL.REL.NOINC `($__internal_2_$__cuda_sm70_shflsync_up_p) ;  /* 0x000005b000007944 */ /* 0x006fea0003c00000 */
        /* <DEDUP_REMOVED lines=24> */
.L_x_144:
[----:B------:R-:W-:Y:S02]  /*12360*/  MOV R2, 0x1 ;  /* 0x0000000100027802 */ /* 0x000fe40000000f00 */
[----:B------:R-:W-:Y:S02]  /*12370*/  MOV R3, 0x12390 ;  /* 0x0001239000037802 */ /* 0x000fe40000000f00 */
[----:B------:R-:W-:Y:S05]  /*12380*/  CALL.REL.NOINC `($__internal_2_$__cuda_sm70_shflsync_up_p) ;  /* 0x0000040000007944 */ /* 0x000fea0003c00000 */
[----:B------:R-:W-:Y:S01]  /*12390*/  MOV R2, R4 ;  /* 0x0000000400027202 */ /* 0x000fe20000000f00 */
[----:B------:R-:W-:Y:S05]  /*123a0*/  BRA `(.L_x_214) ;  /* 0xffffc66000007947 */ /* 0x000fea000383ffff */
.L_x_145:
        /* <DEDUP_REMOVED lines=27> */
.L_x_147:
[----:B------:R-:W-:Y:S02]  /*12560*/  SEL R0, RZ, 0x1, P0 ;  /* 0x00000001ff007807 */ /* 0x000fe40000000000 */
[----:B------:R-:W-:Y:S02]  /*12570*/  MOV R2, 0x12590 ;  /* 0x0001259000027802 */ /* 0x000fe40000000f00 */
[----:B---3--:R-:W-:Y:S05]  /*12580*/  CALL.REL.NOINC `($__internal_3_$__cuda_sm70_votesync_ballot) ;  /* 0x0000027000007944 */ /* 0x008fea0003c00000 */
[----:B------:R-:W-:Y:S05]  /*12590*/  BRA `(.L_x_216) ;  /* 0xffffc60000007947 */ /* 0x000fea000383ffff */
.L_x_148:
[----:B------:R-:W-:Y:S01]  /*125a0*/  IMAD.MOV.U32 R56, RZ, RZ, R6 ;  /* 0x000000ffff387224 */ /* 0x000fe200078e0006 */
[----:B--2---:R-:W-:Y:S01]  /*125b0*/  MOV R10, R11 ;  /* 0x0000000b000a7202 */ /* 0x004fe20000000f00 */
[----:B------:R-:W-:Y:S01]  /*125c0*/  IMAD.MOV.U32 R3, RZ, RZ, 0x1f ;  /* 0x0000001fff037424 */ /* 0x000fe200078e00ff */
[----:B------:R-:W-:Y:S02]  /*125d0*/  MOV R2, 0x125f0 ;  /* 0x000125f000027802 */ /* 0x000fe40000000f00 */
[----:B-1-3--:R-:W-:Y:S05]  /*125e0*/  CALL.REL.NOINC `($__internal_1_$__cuda_sm70_shflsync_idx_p) ;  /* 0x0000015000007944 */ /* 0x00afea0003c00000 */
[----:B------:R-:W-:Y:S01]  /*125f0*/  IMAD.MOV.U32 R6, RZ, RZ, R58 ;  /* 0x000000ffff067224 */ /* 0x000fe200078e003a */
[----:B------:R-:W-:Y:S01]  /*12600*/  MOV R10, R11 ;  /* 0x0000000b000a7202 */ /* 0x000fe20000000f00 */
[----:B------:R-:W-:Y:S01]  /*12610*/  IMAD.MOV.U32 R56, RZ, RZ, R7 ;  /* 0x000000ffff387224 */ /* 0x000fe200078e0007 */
[----:B------:R-:W-:Y:S02]  /*12620*/  MOV R3, 0x1f ;  /* 0x0000001f00037802 */ /* 0x000fe40000000f00 */
[----:B------:R-:W-:-:S02]  /*12630*/  MOV R2, 0x12650 ;  /* 0x0001265000027802 */ /* 0x000fc40000000f00 */
[----:B------:R-:W-:Y:S05]  /*12640*/  CALL.REL.NOINC `($__internal_1_$__cuda_sm70_shflsync_idx_p) ;  /* 0x000000f000007944 */ /* 0x000fea0003c00000 */
[----:B------:R-:W-:Y:S01]  /*12650*/  MOV R7, R58 ;  /* 0x0000003a00077202 */ /* 0x000fe20000000f00 */
[----:B------:R-:W-:Y:S05]  /*12660*/  BRA `(.L_x_217) ;  /* 0xffffc57000007947 */ /* 0x000fea000383ffff */
.L_x_151:
[----:B------:R-:W-:Y:S01]  /*12670*/  IMAD.MOV.U32 R56, RZ, RZ, R4 ;  /* 0x000000ffff387224 */ /* 0x000fe200078e0004 */
[----:B------:R-:W-:Y:S01]  /*12680*/  MOV R10, R0 ;  /* 0x00000000000a7202 */ /* 0x000fe20000000f00 */
[----:B------:R-:W-:Y:S01]  /*12690*/  IMAD.MOV.U32 R3, RZ, RZ, 0x1f ;  /* 0x0000001fff037424 */ /* 0x000fe200078e00ff */
[----:B------:R-:W-:-:S02]  /*126a0*/  MOV R2, 0x126c0 ;  /* 0x000126c000027802 */ /* 0x000fc40000000f00 */
[----:B--234-:R-:W-:Y:S05]  /*126b0*/  CALL.REL.NOINC `($__internal_1_$__cuda_sm70_shflsync_idx_p) ;  /* 0x0000008000007944 */ /* 0x01cfea0003c00000 */
[----:B------:R-:W-:Y:S01]  /*126c0*/  MOV R12, R58 ;  /* 0x0000003a000c7202 */ /* 0x000fe20000000f00 */
[----:B------:R-:W-:Y:S05]  /*126d0*/  BRA `(.L_x_150) ;  /* 0xffffc56000007947 */ /* 0x000fea000383ffff */
        .weak           $__internal_0_$__cuda_sm70_shflsync_bfly_p
        .type           $__internal_0_$__cuda_sm70_shflsync_bfly_p,@function
        .size           $__internal_0_$__cuda_sm70_shflsync_bfly_p,($__internal_1_$__cuda_sm70_shflsync_idx_p - $__internal_0_$__cuda_sm70_shflsync_bfly_p)
$__internal_0_$__cuda_sm70_shflsync_bfly_p:
[----:B------:R-:W-:Y:S02]  /*126e0*/  MOV R8, 0x1f ;  /* 0x0000001f00087802 */ /* 0x000fe40000000f00 */
[----:B------:R-:W-:-:S04]  /*126f0*/  MOV R14, 0xffffffff ;  /* 0xffffffff000e7802 */ /* 0x000fc80000000f00 */
[----:B------:R-:W-:Y:S04]  /*12700*/  WARPSYNC R14 ;  /* 0x0000000e00007348 */ /* 0x000fe80003800000 */
[----:B------:R1:W2:Y:S02]  /*12710*/  SHFL.BFLY PT, R8, R4, R3, R8 ;  /* 0x0c00000304087389 */ /* 0x0002a400000e0008 */
[----:B-1----:R-:W-:-:S04]  /*12720*/  MOV R3, 0x0 ;  /* 0x0000000000037802 */ /* 0x002fc80000000f00 */
[----:B--2---:R-:W-:Y:S05]  /*12730*/  RET.REL.NODEC R2 `(_ZN7cutlass13device_kernelIN5flash19enable_sm80_to_sm89INS1_16FlashAttnFwdSm80INS1_25CollectiveMainloopFwdSm80ILi4ELi1ELb0EN4cute5tupleIJNS5_1CILi128EEENS7_ILi80EEENS7_ILi64EEEEEELi64ENS_10bfloat16_tEfNS_4arch4Sm80ELb0ELb0ELb1ELb1ELb1ELb0ELb1ELb1EEENS1_21CollectiveEpilogueFwdINS6_IJS8_SA_S9_EEENS6_IJNS7_ILi1EEESI_SI_EEESC_SE_Li128ELb1ELb1ELb1ELb0EEENS1_36VarlenDynamicPersistentTileSchedulerILi128ELi80ELi128ELi128ELb1ELb1ELb0ELb0ELb1ELb1EEEEEEEEEvNT_6ParamsE) ;  /* 0xfffed8c002007950 */ /* 0x004fea0003c3ffff */
        .weak           $__internal_1_$__cuda_sm70_shflsync_idx_p
        .type           $__internal_1_$__cuda_sm70_shflsync_idx_p,@function
        .size           $__internal_1_$__cuda_sm70_shflsync_idx_p,($__internal_2_$__cuda_sm70_shflsync_up_p - $__internal_1_$__cuda_sm70_shflsync_idx_p)
$__internal_1_$__cuda_sm70_shflsync_idx_p:
[----:B------:R-:W-:-:S04]  /*12740*/  MOV R58, 0xffffffff ;  /* 0xffffffff003a7802 */ /* 0x000fc80000000f00 */
[----:B------:R-:W-:Y:S04]  /*12750*/  WARPSYNC R58 ;  /* 0x0000003a00007348 */ /* 0x000fe80003800000 */
[----:B------:R1:W2:Y:S02]  /*12760*/  SHFL.IDX PT, R58, R56, R10, R3 ;  /* 0x0000000a383a7389 */ /* 0x0002a400000e0003 */
[----:B-1----:R-:W-:-:S04]  /*12770*/  MOV R3, 0x0 ;  /* 0x0000000000037802 */ /* 0x002fc80000000f00 */
[----:B--2---:R-:W-:Y:S05]  /*12780*/  RET.REL.NODEC R2 `(_ZN7cutlass13device_kernelIN5flash19enable_sm80_to_sm89INS1_16FlashAttnFwdSm80INS1_25CollectiveMainloopFwdSm80ILi4ELi1ELb0EN4cute5tupleIJNS5_1CILi128EEENS7_ILi80EEENS7_ILi64EEEEEELi64ENS_10bfloat16_tEfNS_4arch4Sm80ELb0ELb0ELb1ELb1ELb1ELb0ELb1ELb1EEENS1_21CollectiveEpilogueFwdINS6_IJS8_SA_S9_EEENS6_IJNS7_ILi1EEESI_SI_EEESC_SE_Li128ELb1ELb1ELb1ELb0EEENS1_36VarlenDynamicPersistentTileSchedulerILi128ELi80ELi128ELi128ELb1ELb1ELb0ELb0ELb1ELb1EEEEEEEEEvNT_6ParamsE) ;  /* 0xfffed87002007950 */ /* 0x004fea0003c3ffff */
        .weak           $__internal_2_$__cuda_sm70_shflsync_up_p
        .type           $__internal_2_$__cuda_sm70_shflsync_up_p,@function
        .size           $__internal_2_$__cuda_sm70_shflsync_up_p,($__internal_3_$__cuda_sm70_votesync_ballot - $__internal_2_$__cuda_sm70_shflsync_up_p)
$__internal_2_$__cuda_sm70_shflsync_up_p:
[----:B------:R-:W-:Y:S02]  /*12790*/  IMAD.MOV.U32 R4, RZ, RZ, RZ ;  /* 0x000000ffff047224 */ /* 0x000fe400078e00ff */
[----:B------:R-:W-:-:S04]  /*127a0*/  IMAD.MOV.U32 R10, RZ, RZ, -0x1 ;  /* 0xffffffffff0a7424 */ /* 0x000fc800078e00ff */
[----:B------:R-:W-:Y:S04]  /*127b0*/  WARPSYNC R10 ;  /* 0x0000000a00007348 */ /* 0x000fe80003800000 */
[----:B------:R1:W2:Y:S02]  /*127c0*/  SHFL.UP PT, R4, R0, R2, R4 ;  /* 0x0400000200047389 */ /* 0x0002a400000e0004 */
[----:B-1----:R-:W-:Y:S02]  /*127d0*/  MOV R2, R3 ;  /* 0x0000000300027202 */ /* 0x002fe40000000f00 */
[----:B------:R-:W-:-:S04]  /*127e0*/  MOV R3, 0x0 ;  /* 0x0000000000037802 */ /* 0x000fc80000000f00 */
[----:B--2---:R-:W-:Y:S05]  /*127f0*/  RET.REL.NODEC R2 `(_ZN7cutlass13device_kernelIN5flash19enable_sm80_to_sm89INS1_16FlashAttnFwdSm80INS1_25CollectiveMainloopFwdSm80ILi4ELi1ELb0EN4cute5tupleIJNS5_1CILi128EEENS7_ILi80EEENS7_ILi64EEEEEELi64ENS_10bfloat16_tEfNS_4arch4Sm80ELb0ELb0ELb1ELb1ELb1ELb0ELb1ELb1EEENS1_21CollectiveEpilogueFwdINS6_IJS8_SA_S9_EEENS6_IJNS7_ILi1EEESI_SI_EEESC_SE_Li128ELb1ELb1ELb1ELb0EEENS1_36VarlenDynamicPersistentTileSchedulerILi128ELi80ELi128ELi128ELb1ELb1ELb0ELb0ELb1ELb1EEEEEEEEEvNT_6ParamsE) ;  /* 0xfffed80002007950 */ /* 0x004fea0003c3ffff */
        .weak           $__internal_3_$__cuda_sm70_votesync_ballot
        .type           $__internal_3_$__cuda_sm70_votesync_ballot,@function
        .size           $__internal_3_$__cuda_sm70_votesync_ballot,(.L_x_1910 - $__internal_3_$__cuda_sm70_votesync_ballot)
$__internal_3_$__cuda_sm70_votesync_ballot:
[----:B------:R-:W-:Y:S01]  /*12800*/  ISETP.NE.U32.AND P0, PT, R0, 0x1, PT ;  /* 0x000000010000780c */ /* 0x000fe20003f05070 */
[----:B------:R-:W-:-:S04]  /*12810*/  IMAD.MOV.U32 R3, RZ, RZ, -0x1 ;  /* 0xffffffffff037424 */ /* 0x000fc800078e00ff */
[----:B------:R-:W-:Y:S08]  /*12820*/  WARPSYNC R3 ;  /* 0x0000000300007348 */ /* 0x000ff00003800000 */
[----:B------:R-:W-:-:S04]  /*12830*/  VOTE.ANY R0, PT, !P0 ;  /* 0x0000000000007806 */ /* 0x000fc800040e0100 */
[----:B------:R-:W-:Y:S01]  /*12840*/  LOP3.LUT R0, R0, R3, RZ, 0xc0, !PT ;  /* 0x0000000300007212 */ /* 0x000fe200078ec0ff */
[----:B------:R-:W-:-:S04]  /*12850*/  IMAD.MOV.U32 R3, RZ, RZ, 0x0 ;  /* 0x00000000ff037424 */ /* 0x000fc800078e00ff */
[----:B------:R-:W-:Y:S05]  /*12860*/  RET.REL.NODEC R2 `(_ZN7cutlass13device_kernelIN5flash19enable_sm80_to_sm89INS1_16FlashAttnFwdSm80INS1_25CollectiveMainloopFwdSm80ILi4ELi1ELb0EN4cute5tupleIJNS5_1CILi128EEENS7_ILi80EEENS7_ILi64EEEEEELi64ENS_10bfloat16_tEfNS_4arch4Sm80ELb0ELb0ELb1ELb1ELb1ELb0ELb1ELb1EEENS1_21CollectiveEpilogueFwdINS6_IJS8_SA_S9_EEENS6_IJNS7_ILi1EEESI_SI_EEESC_SE_Li128ELb1ELb1ELb1ELb0EEENS1_36VarlenDynamicPersistentTileSchedulerILi128ELi80ELi128ELi128ELb1ELb1ELb0ELb0ELb1ELb1EEEEEEEEEvNT_6ParamsE) ;  /* 0xfffed79002007950 */ /* 0x000fea0003c3ffff */
.L_x_218:
        /* <DEDUP_REMOVED lines=9> */
.L_x_1910:


//--------------------- .text._ZN7cutlass13device_kernelIN5flash19enable_sm80_to_sm89INS1_16FlashAttnFwdSm80INS1_25CollectiveMainloopFwdSm80ILi4ELi1ELb0EN4cute5tupleIJNS5_1CILi128EEENS7_ILi80EEENS7_ILi64EEEEEELi64ENS_10bfloat16_tEfNS_4arch4Sm80ELb0ELb0ELb1ELb1ELb1ELb1ELb1ELb1EEENS1_21CollectiveEpilogueFwdINS6_IJS8_SA_S9_EEENS6_IJNS7_ILi1EEESI_SI_EEESC_SE_Li128ELb1ELb1ELb1ELb0EEENS1_36VarlenDynamicPersistentTileSchedulerILi128ELi80ELi128ELi128ELb1ELb1ELb0ELb0ELb1ELb1EEEEEEEEEvNT_6ParamsE --------------------------
	.section	.text._ZN7cutlass13device_kernelIN5flash19enable_sm80_to_sm89INS1_16FlashAttnFwdSm80INS1_25CollectiveMainloopFwdSm80ILi4ELi1ELb0EN4cute5tupleIJNS5_1CILi128EEENS7_ILi80EEENS7_ILi64EEEEEELi64ENS_10bfloat16_tEfNS_4arch4Sm80ELb0ELb0ELb1ELb1ELb1ELb1ELb1ELb1EEENS1_21CollectiveEpilogueFwdINS6_IJS8_SA_S9_EEENS6_IJNS7_ILi1EEESI_SI_EEESC_SE_Li128ELb1ELb1ELb1ELb0EEENS1_36VarlenDynamicPersistentTileSchedulerILi128ELi80ELi128ELi128ELb1ELb1ELb0ELb0ELb1ELb1EEEEEEEEEvNT_6ParamsE,"ax",@progbits
	.sectioninfo	@"SHI_REGISTERS=255"
	.align	128
.text._ZN7cutlass13device_kernelIN5flash19enable_sm80_to_sm89INS1_16FlashAttnFwdSm80INS1_25CollectiveMainloopFwdSm80ILi4ELi1ELb0EN4cute5tupleIJNS5_1CILi128EEENS7_ILi80EEENS7_ILi64EEEEEELi64ENS_10bfloat16_tEfNS_4arch4Sm80ELb0ELb0ELb1ELb1ELb1ELb1ELb1ELb1EEENS1_21CollectiveEpilogueFwdINS6_IJS8_SA_S9_EEENS6_IJNS7_ILi1EEESI_SI_EEESC_SE_Li128ELb1ELb1ELb1ELb0EEENS1_36VarlenDynamicPersistentTileSchedulerILi128ELi80ELi128ELi128ELb1ELb1ELb0ELb0ELb1ELb1EEEEEEEEEvNT_6ParamsE:
        .type           _ZN7cutlass13device_kernelIN5flash19enable_sm80_to_sm89INS1_16FlashAttnFwdSm80INS1_25CollectiveMainloopFwdSm80ILi4ELi1ELb0EN4cute5tupleIJNS5_1CILi128EEENS7_ILi80EEENS7_ILi64EEEEEELi64ENS_10bfloat16_tEfNS_4arch4Sm80ELb0ELb0ELb1ELb1ELb1ELb1ELb1ELb1EEENS1_21CollectiveEpilogueFwdINS6_IJS8_SA_S9_EEENS6_IJNS7_ILi1EEESI_SI_EEESC_SE_Li128ELb1ELb1ELb1ELb0EEENS1_36VarlenDynamicPersistentTileSchedulerILi128ELi80ELi128ELi128ELb1ELb1ELb0ELb0ELb1ELb1EEEEEEEEEvNT_6ParamsE,@function
        .size           _ZN7cutlass13device_kernelIN5flash19enable_sm80_to_sm89INS1_16FlashAttnFwdSm80INS1_25CollectiveMainloopFwdSm80ILi4ELi1ELb0EN4cute5tupleIJNS5_1CILi128EEENS7_ILi80EEENS7_ILi64EEEEEELi64ENS_10bfloat16_tEfNS_4arch4Sm80ELb0ELb0ELb1ELb1ELb1ELb1ELb1ELb1EEENS1_21CollectiveEpilogueFwdINS6_IJS8_SA_S9_EEENS6_IJNS7_ILi1EEESI_SI_EEESC_SE_Li128ELb1ELb1ELb1ELb0EEENS1_36VarlenDynamicPersistentTileSchedulerILi128ELi80ELi128ELi128ELb1ELb1ELb0ELb0ELb1ELb1EEEEEEEEEvNT_6ParamsE,(.L_x_1915 - _ZN7cutlass13device_kernelIN5flash19enable_sm80_to_sm89INS1_16FlashAttnFwdSm80INS1_25CollectiveMainloopFwdSm80ILi4ELi1ELb0EN4cute5tupleIJNS5_1CILi128EEENS7_ILi80EEENS7_ILi64EEEEEELi64ENS_10bfloat16_tEfNS_4arch4Sm80ELb0ELb0ELb1ELb1ELb1ELb1ELb1ELb1EEENS1_21CollectiveEpilogueFwdINS6_IJS8_SA_S9_EEENS6_IJNS7_ILi1EEESI_SI_EEESC_SE_Li128ELb1ELb1ELb1ELb0EEENS1_36VarlenDynamicPersistentTileSchedulerILi128ELi80ELi128ELi128ELb1ELb1ELb0ELb0ELb1ELb1EEEEEEEEEvNT_6ParamsE)
        .other          _ZN7cutlass13device_kernelIN5flash19enable_sm80_to_sm89INS1_16FlashAttnFwdSm80INS1_25CollectiveMainloopFwdSm80ILi4ELi1ELb0EN4cute5tupleIJNS5_1CILi128EEENS7_ILi80EEENS7_ILi64EEEEEELi64ENS_10bfloat16_tEfNS_4arch4Sm80ELb0ELb0ELb1ELb1ELb1ELb1ELb1ELb1EEENS1_21CollectiveEpilogueFwdINS6_IJS8_SA_S9_EEENS6_IJNS7_ILi1EEESI_SI_EEESC_SE_Li128ELb1ELb1ELb1ELb0EEENS1_36VarlenDynamicPersistentTileSchedulerILi128ELi80ELi128ELi128ELb1ELb1ELb0ELb0ELb1ELb1EEEEEEEEEvNT_6ParamsE,@"STO_CUDA_ENTRY STV_DEFAULT"
_ZN7cutlass13device_kernelIN5flash19enable_sm80_to_sm89INS1_16FlashAttnFwdSm80INS1_25CollectiveMainloopFwdSm80ILi4ELi1ELb0EN4cute5tupleIJNS5_1CILi128EEENS7_ILi80EEENS7_ILi64EEEEEELi64ENS_10bfloat16_tEfNS_4arch4Sm80ELb0ELb0ELb1ELb1ELb1ELb1ELb1ELb1EEENS1_21CollectiveEpilogueFwdINS6_IJS8_SA_S9_EEENS6_IJNS7_ILi1EEESI_SI_EEESC_SE_Li128ELb1ELb1ELb1ELb0EEENS1_36VarlenDynamicPersistentTileSchedulerILi128ELi80ELi128ELi128ELb1ELb1ELb0ELb0ELb1ELb1EEEEEEEEEvNT_6ParamsE:
        /* <DEDUP_REMOVED lines=54> */
.L_x_224:
        /* <DEDUP_REMOVED lines=17> */
.L_x_411:
        /* <DEDUP_REMOVED lines=16> */
.L_x_412:
[----:B--2---:R-:W-:-:S05]  /*0570*/  IMAD R0, R0, c[0x0][0x538], RZ ;  /* 0x00014e0000007a24 */ /* 0x004fca00078e02ff */
[----:B------:R-:W-:-:S04]  /*0580*/  IADD3 R6, R0, R6, RZ ;  /* 0x0000000600067210 */ /* 0x000fc80007ffe0ff */
[----:B------:R-:W-:-:S13]  /*0590*/  ISETP.GT.AND P0, PT, R6, UR4, PT ;  /* 0x0000000406007c0c */ /* 0x000fda000bf04270 */
[----:B-1----:R-:W-:Y:S05]  /*05a0*/  @!P0 BRA `(.L_x_224) ;  /* 0xfffffdb000008947 */ /* 0x002fea000383ffff */
.L_x_220:
[----:B------:R-:W-:-:S05]  /*05b0*/  IADD3 R12, -R0, R6, RZ ;  /* 0x00000006000c7210 */ /* 0x000fca0007ffe1ff */
[----:B------:R-:W-:-:S05]  /*05c0*/  IMAD R0, R4, c[0x0][0x538], R12 ;  /* 0x00014e0004007a24 */ /* 0x000fca00078e020c */
[----:B------:R-:W-:Y:S01]  /*05d0*/  ISETP.GT.AND P0, PT, R0, UR4, PT ;  /* 0x0000000400007c0c */ /* 0x000fe2000bf04270 */
[----:B------:R-:W-:-:S12]  /*05e0*/  BRA.DIV ~URZ, `(.L_x_225) ;  /* 0x000181d27f007947 */ /* 0x000fd8000b800000 */
[----:B------:R-:W-:-:S04]  /*05f0*/  VOTE.ANY R0, PT, !P0 ;  /* 0x0000000000007806 */ /* 0x000fc800040e0100 */
.L_x_413:
[----:B------:R1:W2:Y:S01]  /*0600*/  POPC R13, R0 ;  /* 0x00000000000d7309 */ /* 0x0002a20000000000 */
[----:B------:R-:W-:Y:S05]  /*0610*/  BRA.DIV ~URZ, `(.L_x_226) ;  /* 0x000181e27f007947 */ /* 0x000fea000b800000 */
[----:B--2---:R2:W3:Y:S01]  /*0620*/  SHFL.IDX PT, R11, R8, R13, 0x1f ;  /* 0x00001f0d080b7589 */ /* 0x0044e200000e0000 */
[----:B------:R-:W-:-:S03]  /*0630*/  MOV R6, RZ ;  /* 0x000000ff00067202 */ /* 0x000fc60000000f00 */
[----:B------:R2:W4:Y:S04]  /*0640*/  SHFL.IDX PT, R10, R7, R13, 0x1f ;  /* 0x00001f0d070a7589 */ /* 0x00052800000e0000 */
.L_x_414:
[----:B------:R-:W-:Y:S01]  /*0650*/  ISETP.NE.AND P0, PT, R0, RZ, PT ;  /* 0x000000ff0000720c */ /* 0x000fe20003f05270 */
[----:B------:R-:W-:-:S12]  /*0660*/  BSSY B0, `(.L_x_227) ;  /* 0x0000005000007945 */ /* 0x000fd80003800000 */
[----:B------:R-:W-:Y:S05]  /*0670*/  @!P0 BRA `(.L_x_228) ;  /* 0x0000003000008947 */ /* 0x000fea0003800000 */
[----:B------:R-:W-:Y:S01]  /*0680*/  IADD3 R47, R13, -0x1, RZ ;  /* 0xffffffff0d2f7810 */ /* 0x000fe20007ffe0ff */
[----:B------:R-:W-:Y:S05]  /*0690*/  BRA.DIV ~URZ, `(.L_x_229) ;  /* 0x000182427f007947 */ /* 0x000fea000b800000 */
[----:B------:R1:W2:Y:S02]  /*06a0*/  SHFL.IDX PT, R6, R4, R47, 0x1f ;  /* 0x00001f2f04067589 */ /* 0x0002a400000e0000 */
.L_x_228:
[----:B------:R-:W-:Y:S05]  /*06b0*/  BSYNC B0 ;  /* 0x0000000000007941 */ /* 0x000fea0003800000 */
.L_x_227:
        /* <DEDUP_REMOVED lines=69> */
.L_x_221:
[----:B------:R-:W-:Y:S01]  /*0b10*/  MOV R0, UR4 ;  /* 0x0000000400007c02 */ /* 0x000fe20008000f00 */
[----:B------:R-:W-:Y:S04]  /*0b20*/  STL [R1+0x2c], RZ ;  /* 0x00002cff01007387 */ /* 0x000fe80000100800 */
[----:B------:R-:W-:Y:S04]  /*0b30*/  STL [R1+0x30], RZ ;  /* 0x000030ff01007387 */ /* 0x000fe80000100800 */
[----:B------:R1:W-:Y:S02]  /*0b40*/  STL [R1+0x28], R0 ;  /* 0x0000280001007387 */ /* 0x0003e40000100800 */
[----:B-1----:R-:W-:-:S05]  /*0b50*/  MOV R0, c[0x0][0x53c] ;  /* 0x00014f0000007a02 */ /* 0x002fca0000000f00 */
[----:B------:R1:W-:Y:S02]  /*0b60*/  STL [R1+0x34], R0 ;  /* 0x0000340001007387 */ /* 0x0003e40000100800 */
.L_x_230:
        /* <DEDUP_REMOVED lines=8> */
.L_x_219:
[----:B------:R-:W2:Y:S02]  /*0bf0*/  LDL R0, [R1+0x34] ;  /* 0x0000340001007983 */ /* 0x000ea40000100800 */
[----:B--2---:R-:W-:-:S13]  /*0c00*/  ISETP.GE.AND P0, PT, R0, c[0x0][0x53c], PT ;  /* 0x00014f0000007a0c */ /* 0x004fda0003f06270 */
[----:B------:R-:W-:Y:S05]  /*0c10*/  @P0 EXIT ;  /* 0x000000000000094d */ /* 0x000fea0003800000 */
[----:B------:R-:W2:Y:S01]  /*0c20*/  S2R R15, SR_TID.X ;  /* 0x00000000000f7919 */ /* 0x000ea20000002100 */
[----:B------:R-:W-:Y:S01]  /*0c30*/  IMAD.MOV.U32 R18, RZ, RZ, -0x10 ;  /* 0xfffffff0ff127424 */ /* 0x000fe200078e00ff */
[----:B------:R-:W-:Y:S01]  /*0c40*/  ULDC UR4, c[0x0][0x2ac] ;  /* 0x0000ab0000047ab9 */ /* 0x000fe20000000800 */
[----:B------:R-:W-:Y:S01]  /*0c50*/  IMAD.MOV.U32 R17, RZ, RZ, 0x20 ;  /* 0x00000020ff117424 */ /* 0x000fe200078e00ff */
[----:B------:R-:W-:Y:S01]  /*0c60*/  ULDC UR6, c[0x0][0x1d0] ;  /* 0x0000740000067ab9 */ /* 0x000fe20000000800 */
[----:B------:R-:W-:Y:S01]  /*0c70*/  IMAD.MOV.U32 R16, RZ, RZ, 0x40 ;  /* 0x00000040ff107424 */ /* 0x000fe200078e00ff */
[----:B------:R-:W-:Y:S01]  /*0c80*/  UIMAD UR6, UR4, UR6, URZ ;  /* 0x00000006040672a4 */ /* 0x000fe2000f8e023f */
[----:B--2---:R-:W-:-:S04]  /*0c90*/  SHF.R.S32.HI R14, RZ, 0x1f, R15 ;  /* 0x0000001fff0e7819 */ /* 0x004fc8000001140f */
[CC--:B------:R-:W-:Y:S02]  /*0ca0*/  LEA.HI R10, R14.reuse, R15.reuse, RZ, 0x3 ;  /* 0x0000000f0e0a7211 */ /* 0x0c0fe400078f18ff */
[----:B------:R-:W-:Y:S02]  /*0cb0*/  LEA.HI R2, R14, R15, RZ, 0x4 ;  /* 0x0000000f0e027211 */ /* 0x000fe400078f20ff */
[----:B------:R-:W-:Y:S02]  /*0cc0*/  SHF.R.S32.HI R26, RZ, 0x3, R10 ;  /* 0x00000003ff1a7819 */ /* 0x000fe4000001140a */
[----:B-1----:R-:W-:Y:S02]  /*0cd0*/  LOP3.LUT R4, R10, 0xfffffff8, RZ, 0xc0, !PT ;  /* 0xfffffff80a047812 */ /* 0x002fe400078ec0ff */
[----:B------:R-:W-:Y:S01]  /*0ce0*/  SHF.R.S32.HI R3, RZ, 0x4, R2 ;  /* 0x00000004ff037819 */ /* 0x000fe20000011402 */
[----:B------:R-:W-:Y:S01]  /*0cf0*/  IMAD.SHL.U32 R6, R26, 0x40, RZ ;  /* 0x000000401a067824 */ /* 0x000fe200078e00ff */
[C---:B------:R-:W-:Y:S01]  /*0d00*/  LOP3.LUT R0, R2.reuse, 0xfffffff0, RZ, 0xc0, !PT ;  /* 0xfffffff002007812 */ /* 0x040fe200078ec0ff */
[----:B------:R-:W-:Y:S01]  /*0d10*/  IMAD.IADD R9, R15, 0x1, -R4 ;  /* 0x000000010f097824 */ /* 0x000fe200078e0a04 */
[----:B------:R-:W-:-:S03]  /*0d20*/  LEA.HI R5, R2, R3, RZ, 0x1 ;  /* 0x0000000302057211 */ /* 0x000fc600078f08ff */
[----:B------:R-:W-:Y:S01]  /*0d30*/  IMAD.IADD R2, R15, 0x1, -R0 ;  /* 0x000000010f027824 */ /* 0x000fe200078e0a00 */
[----:B------:R-:W-:Y:S01]  /*0d40*/  LOP3.LUT R0, R6, 0x1c0, RZ, 0xc0, !PT ;  /* 0x000001c006007812 */ /* 0x000fe200078ec0ff */
[----:B------:R-:W-:Y:S01]  /*0d50*/  IMAD.SHL.U32 R244, R9, 0x8, RZ ;  /* 0x0000000809f47824 */ /* 0x000fe200078e00ff */
[----:B------:R-:W-:Y:S01]  /*0d60*/  LOP3.LUT R5, R5, 0xfffffffe, RZ, 0xc0, !PT ;  /* 0xfffffffe05057812 */ /* 0x000fe200078ec0ff */
[C---:B------:R-:W-:Y:S01]  /*0d70*/  IMAD.SHL.U32 R7, R9.reuse, 0x40, RZ ;  /* 0x0000004009077824 */ /* 0x040fe200078e00ff */
[----:B------:R-:W-:Y:S01]  /*0d80*/  SHF.R.S32.HI R8, RZ, 0x1f, R2 ;  /* 0x0000001fff087819 */ /* 0x000fe20000011402 */
[----:B------:R-:W-:Y:S01]  /*0d90*/  IMAD R251, R9, 0x10, R26 ;  /* 0x0000001009fb7824 */ /* 0x000fe200078e021a */
[----:B------:R-:W-:Y:S01]  /*0da0*/  LOP3.LUT R6, R0, 0x38, R244, 0xf8, !PT ;  /* 0x0000003800067812 */ /* 0x000fe200078ef8f4 */
[----:B------:R-:W-:Y:S01]  /*0db0*/  IMAD.IADD R12, R3, 0x1, -R5 ;  /* 0x00000001030c7824 */ /* 0x000fe200078e0a05 */
[----:B------:R-:W-:Y:S02]  /*0dc0*/  SHF.R.U32.HI R4, RZ, 0x3, R0 ;  /* 0x00000003ff047819 */ /* 0x000fe40000011600 */
[----:B------:R-:W-:-:S02]  /*0dd0*/  LEA.HI R11, R8, R2, RZ, 0x3 ;  /* 0x00000002080b7211 */ /* 0x000fc400078f18ff */
[----:B------:R-:W-:Y:S02]  /*0de0*/  LOP3.LUT R0, R7, 0x1c0, RZ, 0xc0, !PT ;  /* 0x000001c007007812 */ /* 0x000fe400078ec0ff */
[----:B------:R-:W-:Y:S02]  /*0df0*/  LOP3.LUT R5, R6, R4, RZ, 0x3c, !PT ;  /* 0x0000000406057212 */ /* 0x000fe400078e3cff */
[-C--:B------:R-:W-:Y:S02]  /*0e00*/  LEA.HI R7, R14, R15.reuse, RZ, 0x6 ;  /* 0x0000000f0e077211 */ /* 0x080fe400078f30ff */
[----:B------:R-:W-:Y:S02]  /*0e10*/  LOP3.LUT R4, R11, 0xfffffff8, RZ, 0xc0, !PT ;  /* 0xfffffff80b047812 */ /* 0x000fe400078ec0ff */
[----:B------:R-:W-:Y:S02]  /*0e20*/  LOP3.LUT R6, R0, 0x8, R10, 0xf8, !PT ;  /* 0x0000000800067812 */ /* 0x000fe400078ef80a */
[----:B------:R-:W-:Y:S01]  /*0e30*/  SHF.R.U32.HI R3, RZ, 0x3, R0 ;  /* 0x00000003ff037819 */ /* 0x000fe20000011600 */
[----:B------:R-:W-:Y:S01]  /*0e40*/  IMAD.SHL.U32 R0, R7, 0x8, RZ ;  /* 0x0000000807007824 */ /* 0x000fe200078e00ff */
[-C--:B------:R-:W-:Y:S01]  /*0e50*/  LEA.HI R10, R14, R15.reuse, RZ, 0x2 ;  /* 0x0000000f0e0a7211 */ /* 0x080fe200078f10ff */
[----:B------:R-:W-:Y:S01]  /*0e60*/  IMAD.IADD R8, R2, 0x1, -R4 ;  /* 0x0000000102087824 */ /* 0x000fe200078e0a04 */
[----:B------:R-:W-:-:S02]  /*0e70*/  LEA.HI R2, R14, R15, RZ, 0x5 ;  /* 0x0000000f0e027211 */ /* 0x000fc400078f28ff */
[----:B------:R-:W-:Y:S02]  /*0e80*/  LOP3.LUT R13, R6, R3, RZ, 0x3c, !PT ;  /* 0x00000003060d7212 */ /* 0x000fe400078e3cff */
[--C-:B------:R-:W-:Y:S02]  /*0e90*/  SHF.R.S32.HI R93, RZ, 0x2, R10.reuse ;  /* 0x00000002ff5d7819 */ /* 0x100fe4000001140a */
[----:B------:R-:W-:Y:S02]  /*0ea0*/  SHF.R.S32.HI R3, RZ, 0x1f, R10 ;  /* 0x0000001fff037819 */ /* 0x000fe4000001140a */
[----:B------:R-:W-:Y:S02]  /*0eb0*/  LOP3.LUT R209, R5, 0x7ffffe00, R0, 0xf8, !PT ;  /* 0x7ffffe0005d17812 */ /* 0x000fe400078ef800 */
[----:B------:R-:W-:Y:S02]  /*0ec0*/  LOP3.LUT R0, R2, 0xffffffe0, RZ, 0xc0, !PT ;  /* 0xffffffe002007812 */ /* 0x000fe400078ec0ff */
[--C-:B------:R-:W-:Y:S01]  /*0ed0*/  SHF.R.S32.HI R7, RZ, 0x5, R2.reuse ;  /* 0x00000005ff077819 */ /* 0x100fe20000011402 */
[----:B------:R-:W-:Y:S01]  /*0ee0*/  IMAD.SHL.U32 R209, R209, 0x2, RZ ;  /* 0x00000002d1d17824 */ /* 0x000fe200078e00ff */
[----:B------:R-:W-:Y:S01]  /*0ef0*/  SHF.R.S32.HI R2, RZ, 0x1f, R2 ;  /* 0x0000001fff027819 */ /* 0x000fe20000011402 */
[----:B------:R-:W-:Y:S01]  /*0f00*/  IMAD.IADD R20, R15, 0x1, -R0 ;  /* 0x000000010f147824 */ /* 0x000fe200078e0a00 */
[----:B------:R-:W-:Y:S01]  /*0f10*/  LEA.HI R4, R3, R93, RZ, 0x3 ;  /* 0x0000005d03047211 */ /* 0x000fe200078f18ff */
[----:B------:R-:W-:Y:S01]  /*0f20*/  IMAD.SHL.U32 R19, R7, 0x200, RZ ;  /* 0x0000020007137824 */ /* 0x000fe200078e00ff */
[----:B------:R-:W-:-:S02]  /*0f30*/  LOP3.LUT R3, R10, 0xfffffffc, RZ, 0xc0, !PT ;  /* 0xfffffffc0a037812 */ /* 0x000fc400078ec0ff */
[----:B------:R-:W-:Y:S02]  /*0f40*/  LEA.HI R0, R2, R7, RZ, 0x2 ;  /* 0x0000000702007211 */ /* 0x000fe400078f10ff */
[----:B------:R-:W-:Y:S01]  /*0f50*/  LOP3.LUT R2, R4, 0xfffffff8, RZ, 0xc0, !PT ;  /* 0xfffffff804027812 */ /* 0x000fe200078ec0ff */
[----:B------:R-:W-:Y:S01]  /*0f60*/  IMAD.IADD R94, R15, 0x1, -R3 ;  /* 0x000000010f5e7824 */ /* 0x000fe200078e0a03 */
[----:B------:R-:W-:Y:S02]  /*0f70*/  SHF.R.S32.HI R4, RZ, 0x1f, R20 ;  /* 0x0000001fff047819 */ /* 0x000fe40000011414 */
[----:B------:R-:W-:Y:S01]  /*0f80*/  LOP3.LUT R3, R0, 0xffffffc, RZ, 0xc0, !PT ;  /* 0x0ffffffc00037812 */ /* 0x000fe200078ec0ff */
[----:B------:R-:W-:Y:S01]  /*0f90*/  IMAD.IADD R0, R93, 0x1, -R2 ;  /* 0x000000015d007824 */ /* 0x000fe200078e0a02 */
[C---:B------:R-:W-:Y:S01]  /*0fa0*/  LEA.HI R2, R94.reuse, R94, RZ, 0x1 ;  /* 0x0000005e5e027211 */ /* 0x040fe200078f08ff */
[----:B------:R-:W-:Y:S01]  /*0fb0*/  IMAD.SHL.U32 R86, R94, 0x4, RZ ;  /* 0x000000045e567824 */ /* 0x000fe200078e00ff */
[----:B------:R-:W-:Y:S01]  /*0fc0*/  LEA.HI R10, R4, R20, RZ, 0x2 ;  /* 0x00000014040a7211 */ /* 0x000fe200078f10ff */
[----:B------:R-:W-:Y:S01]  /*0fd0*/  IMAD.IADD R5, R7, 0x1, -R3 ;  /* 0x0000000107057824 */ /* 0x000fe200078e0a03 */
[C---:B------:R-:W-:Y:S01]  /*0fe0*/  LOP3.LUT R3, R2.reuse, 0x1ffffffe, RZ, 0xc0, !PT ;  /* 0x1ffffffe02037812 */ /* 0x040fe200078ec0ff */
[----:B------:R-:W-:Y:S01]  /*0ff0*/  IMAD.SHL.U32 R2, R2, 0x20, RZ ;  /* 0x0000002002027824 */ /* 0x000fe200078e00ff */
[----:B------:R-:W-:Y:S01]  /*1000*/  SHF.R.S32.HI R4, RZ, 0x2, R10 ;  /* 0x00000002ff047819 */ /* 0x000fe2000001140a */
[----:B------:R-:W-:Y:S01]  /*1010*/  IMAD.SHL.U32 R84, R94, 0x8, RZ ;  /* 0x000000085e547824 */ /* 0x000fe200078e00ff */
[----:B------:R-:W-:Y:S01]  /*1020*/  LOP3.LUT R6, R0, 0x1, RZ, 0xc0, !PT ;  /* 0x0000000100067812 */ /* 0x000fe200078ec0ff */
[----:B------:R-:W-:Y:S01]  /*1030*/  IMAD.IADD R3, R94, 0x1, -R3 ;  /* 0x000000015e037824 */ /* 0x000fe200078e0a03 */
[----:B------:R-:W-:Y:S01]  /*1040*/  LOP3.LUT R2, R2, 0xffffffc0, RZ, 0xc0, !PT ;  /* 0xffffffc002027812 */ /* 0x000fe200078ec0ff */
[----:B------:R-:W-:Y:S01]  /*1050*/  IMAD R27, R5, 0x10, R4 ;  /* 0x00000010051b7824 */ /* 0x000fe200078e0204 */
[C---:B------:R-:W-:Y:S01]  /*1060*/  LOP3.LUT P2, RZ, R0.reuse, 0x4, RZ, 0xc0, !PT ;  /* 0x0000000400ff7812 */ /* 0x040fe2000784c0ff */
[C---:B------:R-:W-:Y:S01]  /*1070*/  IMAD.SHL.U32 R4, R0.reuse, 0x40, RZ ;  /* 0x0000004000047824 */ /* 0x040fe200078e00ff */
[----:B------:R-:W-:Y:S01]  /*1080*/  LOP3.LUT P0, RZ, R0, 0x2, RZ, 0xc0, !PT ;  /* 0x0000000200ff7812 */ /* 0x000fe2000780c0ff */
[----:B------:R-:W-:Y:S01]  /*1090*/  IMAD.SHL.U32 R0, R8, 0x40, RZ ;  /* 0x0000004008007824 */ /* 0x000fe200078e00ff */
[----:B------:R-:W-:Y:S01]  /*10a0*/  ISETP.NE.U32.AND P1, PT, R6, 0x1, PT ;  /* 0x000000010600780c */ /* 0x000fe20003f25070 */
[----:B------:R-:W-:Y:S01]  /*10b0*/  IMAD R14, R3, 0x8, R2 ;  /* 0x00000008030e7824 */ /* 0x000fe200078e0202 */
[----:B------:R-:W-:Y:S01]  /*10c0*/  LOP3.LUT R22, R4, 0x1c0, RZ, 0xc0, !PT ;  /* 0x000001c004167812 */ /* 0x000fe200078ec0ff */
[----:B------:R-:W-:Y:S01]  /*10d0*/  IMAD.SHL.U32 R2, R12, 0x8, RZ ;  /* 0x000000080c027824 */ /* 0x000fe200078e00ff */
[----:B------:R-:W-:Y:S01]  /*10e0*/  LOP3.LUT R0, R0, 0x1c0, RZ, 0xc0, !PT ;  /* 0x000001c000007812 */ /* 0x000fe200078ec0ff */
[----:B------:R-:W-:Y:S01]  /*10f0*/  IMAD.SHL.U32 R5, R7, 0x400, RZ ;  /* 0x0000040007057824 */ /* 0x000fe200078e00ff */
[----:B------:R-:W-:Y:S01]  /*1100*/  SHF.R.U32.HI R21, RZ, 0x3, R22 ;  /* 0x00000003ff157819 */ /* 0x000fe20000011616 */
[----:B------:R-:W-:Y:S01]  /*1110*/  IMAD.SHL.U32 R3, R11, 0x40, RZ ;  /* 0x000000400b037824 */ /* 0x000fe200078e00ff */
[----:B------:R-:W-:Y:S01]  /*1120*/  LOP3.LUT R2, R0, 0x8, R2, 0xf8, !PT ;  /* 0x0000000800027812 */ /* 0x000fe200078ef802 */
[----:B------:R-:W-:Y:S01]  /*1130*/  IMAD R6, R94, 0x2, R5 ;  /* 0x000000025e067824 */ /* 0x000fe200078e0205 */
[----:B------:R-:W-:Y:S01]  /*1140*/  SHF.R.U32.HI R0, RZ, 0x3, R0 ;  /* 0x00000003ff007819 */ /* 0x000fe20000011600 */
[----:B------:R-:W-:Y:S01]  /*1150*/  STL [R1+0xe4], R27 ;  /* 0x0000e41b01007387 */ /* 0x000fe20000100800 */
[----:B------:R-:W-:-:S02]  /*1160*/  LOP3.LUT R4, R21, R22, RZ, 0xfc, !PT ;  /* 0x0000001615047212 */ /* 0x000fc400078efcff */
[----:B------:R-:W-:Y:S01]  /*1170*/  LOP3.LUT R0, R2, R0, RZ, 0x3c, !PT ;  /* 0x0000000002007212 */ /* 0x000fe200078e3cff */
[----:B------:R-:W-:Y:S01]  /*1180*/  IMAD R2, R12, 0x200, R13 ;  /* 0x000002000c027824 */ /* 0x000fe200078e020d */
[----:B------:R-:W-:Y:S01]  /*1190*/  LOP3.LUT R3, R3, 0xfffffe00, RZ, 0xc0, !PT ;  /* 0xfffffe0003037812 */ /* 0x000fe200078ec0ff */
[----:B------:R-:W-:Y:S01]  /*11a0*/  IMAD.IADD R15, R6, 0x1, R4 ;  /* 0x00000001060f7824 */ /* 0x000fe200078e0204 */
[C---:B------:R-:W-:Y:S01]  /*11b0*/  IADD3 R25, R93.reuse, 0x20, RZ ;  /* 0x000000205d197810 */ /* 0x040fe20007ffe0ff */
[----:B------:R-:W-:Y:S01]  /*11c0*/  STL [R1+0x38], R22 ;  /* 0x0000381601007387 */ /* 0x000fe20000100800 */
[C---:B------:R-:W-:Y:S02]  /*11d0*/  IADD3 R24, R93.reuse, 0x60, RZ ;  /* 0x000000605d187810 */ /* 0x040fe40007ffe0ff */
[----:B------:R-:W-:Y:S01]  /*11e0*/  IADD3 R23, R93, 0x40, RZ ;  /* 0x000000405d177810 */ /* 0x000fe20007ffe0ff */
[----:B------:R-:W-:Y:S01]  /*11f0*/  IMAD.SHL.U32 R6, R25, 0x40, RZ ;  /* 0x0000004019067824 */ /* 0x000fe200078e00ff */
[CC--:B------:R-:W-:Y:S01]  /*1200*/  IADD3 R4, R0.reuse, R3.reuse, R5 ;  /* 0x0000000300047210 */ /* 0x0c0fe20007ffe005 */
[----:B------:R-:W-:Y:S01]  /*1210*/  STL [R1+0x3c], R21 ;  /* 0x00003c1501007387 */ /* 0x000fe20000100800 */
[----:B------:R-:W-:Y:S01]  /*1220*/  LOP3.LUT R5, R0, R3, RZ, 0xfc, !PT ;  /* 0x0000000300057212 */ /* 0x000fe200078efcff */
[----:B------:R-:W-:Y:S01]  /*1230*/  IMAD.SHL.U32 R0, R24, 0x40, RZ ;  /* 0x0000004018007824 */ /* 0x000fe200078e00ff */
[C---:B------:R-:W-:Y:S01]  /*1240*/  LOP3.LUT P6, RZ, R8.reuse, 0x2, RZ, 0xc0, !PT ;  /* 0x0000000208ff7812 */ /* 0x040fe200078cc0ff */
[----:B------:R-:W-:Y:S01]  /*1250*/  IMAD.SHL.U32 R3, R23, 0x40, RZ ;  /* 0x0000004017037824 */ /* 0x000fe200078e00ff */
[----:B------:R-:W-:-:S02]  /*1260*/  LOP3.LUT P5, RZ, R8, 0x4, RZ, 0xc0, !PT ;  /* 0x0000000408ff7812 */ /* 0x000fc400078ac0ff */
[----:B------:R-:W-:Y:S02]  /*1270*/  SHF.R.S32.HI R7, RZ, 0x1f, R25 ;  /* 0x0000001fff077819 */ /* 0x000fe40000011419 */
[----:B------:R-:W-:Y:S02]  /*1280*/  SHF.R.S32.HI R8, RZ, 0x1f, R23 ;  /* 0x0000001fff087819 */ /* 0x000fe40000011417 */
[C---:B------:R-:W-:Y:S02]  /*1290*/  LOP3.LUT P4, RZ, R9.reuse, 0x2, RZ, 0xc0, !PT ;  /* 0x0000000209ff7812 */ /* 0x040fe4000788c0ff */
[----:B------:R-:W-:Y:S02]  /*12a0*/  LOP3.LUT P3, RZ, R9, 0x4, RZ, 0xc0, !PT ;  /* 0x0000000409ff7812 */ /* 0x000fe4000786c0ff */
[----:B------:R-:W-:Y:S02]  /*12b0*/  SHF.R.S32.HI R9, RZ, 0x1f, R24 ;  /* 0x0000001fff097819 */ /* 0x000fe40000011418 */
[----:B------:R-:W-:-:S02]  /*12c0*/  LOP3.LUT R11, R6, 0x1c0, RZ, 0xc0, !PT ;  /* 0x000001c0060b7812 */ /* 0x000fc400078ec0ff */
[----:B------:R-:W-:Y:S02]  /*12d0*/  LEA.HI R7, R7, R25, RZ, 0x3 ;  /* 0x0000001907077211 */ /* 0x000fe400078f18ff */
[----:B------:R-:W-:Y:S02]  /*12e0*/  LEA.HI R6, R8, R23, RZ, 0x3 ;  /* 0x0000001708067211 */ /* 0x000fe400078f18ff */
[----:B------:R-:W-:Y:S01]  /*12f0*/  LOP3.LUT R13, R0, 0x1c0, RZ, 0xc0, !PT ;  /* 0x000001c0000d7812 */ /* 0x000fe200078ec0ff */
[----:B------:R-:W-:Y:S01]  /*1300*/  IMAD.SHL.U32 R8, R7, 0x40, RZ ;  /* 0x0000004007087824 */ /* 0x000fe200078e00ff */
[----:B------:R-:W-:Y:S01]  /*1310*/  IADD3 R88, R86, 0x10, RZ ;  /* 0x0000001056587810 */ /* 0x000fe20007ffe0ff */
[----:B------:R-:W-:Y:S01]  /*1320*/  IMAD.SHL.U32 R7, R6, 0x40, RZ ;  /* 0x0000004006077824 */ /* 0x000fe200078e00ff */
[----:B------:R-:W-:Y:S02]  /*1330*/  LOP3.LUT R23, R3, 0x1c0, RZ, 0xc0, !PT ;  /* 0x000001c003177812 */ /* 0x000fe400078ec0ff */
[----:B------:R-:W-:-:S02]  /*1340*/  LEA.HI R3, R9, R24, RZ, 0x3 ;  /* 0x0000001809037211 */ /* 0x000fc400078f18ff */
[----:B------:R-:W-:Y:S02]  /*1350*/  LOP3.LUT R9, R10, 0x7ffffffc, RZ, 0xc0, !PT ;  /* 0x7ffffffc0a097812 */ /* 0x000fe400078ec0ff */
[----:B------:R-:W-:Y:S01]  /*1360*/  LOP3.LUT R10, R13, 0x38, R84, 0xf8, !PT ;  /* 0x000000380d0a7812 */ /* 0x000fe200078ef854 */
[----:B------:R-:W-:Y:S01]  /*1370*/  IMAD.SHL.U32 R6, R3, 0x40, RZ ;  /* 0x0000004003067824 */ /* 0x000fe200078e00ff */
[----:B------:R-:W-:Y:S01]  /*1380*/  SHF.R.U32.HI R24, RZ, 0x3, R13 ;  /* 0x00000003ff187819 */ /* 0x000fe2000001160d */
[----:B------:R-:W-:Y:S01]  /*1390*/  IMAD.SHL.U32 R13, R88, 0x2, RZ ;  /* 0x00000002580d7824 */ /* 0x000fe200078e00ff */
[----:B------:R-:W-:Y:S01]  /*13a0*/  SHF.R.S32.HI R3, RZ, 0x1f, R88 ;  /* 0x0000001fff037819 */ /* 0x000fe20000011458 */
[----:B------:R-:W-:Y:S01]  /*13b0*/  IMAD.IADD R9, R20, 0x1, -R9 ;  /* 0x0000000114097824 */ /* 0x000fe200078e0a09 */
[----:B------:R-:W-:Y:S02]  /*13c0*/  LOP3.LUT R12, R11, 0x38, R84, 0xf8, !PT ;  /* 0x000000380b0c7812 */ /* 0x000fe400078ef854 */
[----:B------:R1:W-:Y:S01]  /*13d0*/  STL [R1+0xd8], R13 ;  /* 0x0000d80d01007387 */ /* 0x0003e20000100800 */
[----:B------:R-:W-:Y:S01]  /*13e0*/  SHF.L.U64.HI R3, R88, 0x1, R3 ;  /* 0x0000000158037819 */ /* 0x000fe20000010203 */
[----:B------:R-:W-:Y:S01]  /*13f0*/  IMAD.SHL.U32 R20, R9, 0x2, RZ ;  /* 0x0000000209147824 */ /* 0x000fe200078e00ff */
[----:B------:R-:W-:-:S02]  /*1400*/  SHF.R.U32.HI R26, RZ, 0x3, R11 ;  /* 0x00000003ff1a7819 */ /* 0x000fc4000001160b */
[--C-:B------:R-:W-:Y:S02]  /*1410*/  LOP3.LUT R11, R23, 0x38, R84.reuse, 0xf8, !PT ;  /* 0x00000038170b7812 */ /* 0x100fe400078ef854 */
[----:B------:R-:W-:Y:S02]  /*1420*/  SHF.R.U32.HI R25, RZ, 0x3, R23 ;  /* 0x00000003ff197819 */ /* 0x000fe40000011617 */
[----:B------:R-:W-:Y:S02]  /*1430*/  LOP3.LUT R7, R7, 0xfffffe00, RZ, 0xc0, !PT ;  /* 0xfffffe0007077812 */ /* 0x000fe400078ec0ff */
[----:B------:R-:W-:Y:S02]  /*1440*/  LOP3.LUT R23, R6, 0xfffffe00, RZ, 0xc0, !PT ;  /* 0xfffffe0006177812 */ /* 0x000fe400078ec0ff */
[----:B------:R-:W-:Y:S02]  /*1450*/  LOP3.LUT R9, R22, 0x38, R84, 0xf8, !PT ;  /* 0x0000003816097812 */ /* 0x000fe400078ef854 */
[----:B------:R-:W-:-:S02]  /*1460*/  LEA R95, R2, 0x2900, 0x1 ;  /* 0x00002900025f7811 */ /* 0x000fc400078e08ff */
[----:B------:R-:W-:Y:S02]  /*1470*/  LOP3.LUT R9, R19, R9, R21, 0xf6, !PT ;  /* 0x0000000913097212 */ /* 0x000fe400078ef615 */
[C---:B------:R-:W-:Y:S02]  /*1480*/  SEL R6, R17.reuse, 0xffffffe0, !P0 ;  /* 0xffffffe011067807 */ /* 0x040fe40004000000 */
[----:B------:R-:W-:Y:S02]  /*1490*/  SEL R2, R17, 0xffffffe0, !P6 ;  /* 0xffffffe011027807 */ /* 0x000fe40007000000 */
[----:B------:R-:W-:Y:S02]  /*14a0*/  SEL R0, R16, 0xffffffc0, !P3 ;  /* 0xffffffc010007807 */ /* 0x000fe40005800000 */
[----:B-1----:R-:W-:Y:S02]  /*14b0*/  LOP3.LUT R13, R8, 0xfffffe00, RZ, 0xc0, !PT ;  /* 0xfffffe00080d7812 */ /* 0x002fe400078ec0ff */
[----:B------:R-:W-:Y:S01]  /*14c0*/  SEL R8, R16, 0xffffffc0, !P2 ;  /* 0xffffffc010087807 */ /* 0x000fe20005000000 */
[----:B------:R-:W-:Y:S01]  /*14d0*/  IMAD.IADD R197, R95, 0x1, R0 ;  /* 0x000000015fc57824 */ /* 0x000fe200078e0200 */
[----:B------:R-:W-:Y:S01]  /*14e0*/  IADD3 R17, R20, 0x18, RZ ;  /* 0x0000001814117810 */ /* 0x000fe20007ffe0ff */
[----:B------:R1:W-:Y:S01]  /*14f0*/  STL [R1+0x44], R13 ;  /* 0x0000440d01007387 */ /* 0x0003e20000100800 */
[----:B------:R-:W-:-:S02]  /*1500*/  LEA R9, R9, 0x5100, 0x1 ;  /* 0x0000510009097811 */ /* 0x000fc400078e08ff */
[C---:B------:R-:W-:Y:S01]  /*1510*/  IADD3 R202, R95.reuse, 0x20, RZ ;  /* 0x000000205fca7810 */ /* 0x040fe20007ffe0ff */
[----:B------:R2:W-:Y:S01]  /*1520*/  STL [R1+0xd4], R3 ;  /* 0x0000d40301007387 */ /* 0x0005e20000100800 */
[----:B------:R-:W-:Y:S02]  /*1530*/  @P4 IADD3 R202, R95, -0x20, RZ ;  /* 0xffffffe05fca4810 */ /* 0x000fe40007ffe0ff */
[----:B------:R-:W-:Y:S01]  /*1540*/  LEA R198, R4, 0x5100, 0x1 ;  /* 0x0000510004c67811 */ /* 0x000fe200078e08ff */
[----:B------:R3:W-:Y:S01]  /*1550*/  STL [R1+0x40], R7 ;  /* 0x0000400701007387 */ /* 0x0007e20000100800 */
[----:B------:R-:W-:Y:S01]  /*1560*/  LEA R192, R5, 0x100, 0x1 ;  /* 0x0000010005c07811 */ /* 0x000fe200078e08ff */
[----:B------:R-:W-:Y:S01]  /*1570*/  IMAD.IADD R194, R0, 0x1, R202 ;  /* 0x0000000100c27824 */ /* 0x000fe200078e02ca */
[----:B------:R-:W-:Y:S01]  /*1580*/  IADD3 R208, R84, 0x20, RZ ;  /* 0x0000002054d07810 */ /* 0x000fe20007ffe0ff */
[----:B------:R-:W-:Y:S01]  /*1590*/  STL [R1+0xe0], R23 ;  /* 0x0000e01701007387 */ /* 0x000fe20000100800 */
[----:B------:R-:W-:Y:S01]  /*15a0*/  SHF.R.S32.HI R245, RZ, 0x1f, R244 ;  /* 0x0000001ffff57819 */ /* 0x000fe200000114f4 */
[----:B------:R-:W-:Y:S01]  /*15b0*/  IMAD.IADD R201, R198, 0x1, R2 ;  /* 0x00000001c6c97824 */ /* 0x000fe200078e0202 */
[----:B------:R-:W-:Y:S01]  /*15c0*/  SHF.R.S32.HI R85, RZ, 0x1f, R84 ;  /* 0x0000001fff557819 */ /* 0x000fe20000011454 */
[----:B------:R-:W-:Y:S01]  /*15d0*/  IMAD.IADD R196, R2, 0x1, R192 ;  /* 0x0000000102c47824 */ /* 0x000fe200078e02c0 */
[----:B------:R-:W-:-:S02]  /*15e0*/  SHF.R.S32.HI R250, RZ, 0x1f, R208 ;  /* 0x0000001ffffa7819 */ /* 0x000fc400000114d0 */
[C---:B------:R-:W-:Y:S02]  /*15f0*/  IADD3 R206, R202.reuse, 0x800, RZ ;  /* 0x00000800cace7810 */ /* 0x040fe40007ffe0ff */
[C---:B------:R-:W-:Y:S02]  /*1600*/  IADD3 R205, R202.reuse, 0x1000, RZ ;  /* 0x00001000cacd7810 */ /* 0x040fe40007ffe0ff */
[----:B------:R-:W-:Y:S02]  /*1610*/  IADD3 R204, R202, 0x1800, RZ ;  /* 0x00001800cacc7810 */ /* 0x000fe40007ffe0ff */
[----:B-1----:R-:W-:Y:S02]  /*1620*/  LOP3.LUT R13, R13, R12, R26, 0xf6, !PT ;  /* 0x0000000c0d0d7212 */ /* 0x002fe400078ef61a */
[----:B------:R-:W-:Y:S01]  /*1630*/  LOP3.LUT R12, R7, R11, R25, 0xf6, !PT ;  /* 0x0000000b070c7212 */ /* 0x000fe200078ef619 */
[----:B--2---:R-:W-:Y:S01]  /*1640*/  IMAD.IADD R3, R27, 0x1, R14 ;  /* 0x000000011b037824 */ /* 0x004fe200078e020e */
[----:B------:R-:W-:-:S02]  /*1650*/  LOP3.LUT R11, R23, R10, R24, 0xf6, !PT ;  /* 0x0000000a170b7212 */ /* 0x000fc400078ef618 */
[----:B------:R-:W-:Y:S02]  /*1660*/  LEA R13, R13, 0x5100, 0x1 ;  /* 0x000051000d0d7811 */ /* 0x000fe400078e08ff */
[----:B------:R1:W-:Y:S01]  /*1670*/  STL [R1+0xe8], R3 ;  /* 0x0000e80301007387 */ /* 0x0003e20000100800 */
[----:B------:R-:W-:Y:S02]  /*1680*/  LEA R12, R12, 0x5100, 0x1 ;  /* 0x000051000c0c7811 */ /* 0x000fe400078e08ff */
[----:B------:R-:W-:Y:S01]  /*1690*/  LEA R11, R11, 0x5100, 0x1 ;  /* 0x000051000b0b7811 */ /* 0x000fe200078e08ff */
[----:B------:R-:W-:Y:S01]  /*16a0*/  STL [R1+0x74], R20 ;  /* 0x0000741401007387 */ /* 0x000fe20000100800 */
[----:B---3--:R-:W-:Y:S02]  /*16b0*/  SEL R7, R18, 0x10, !P1 ;  /* 0x0000001012077807 */ /* 0x008fe40004800000 */
[C---:B------:R-:W-:Y:S01]  /*16c0*/  IADD3 R18, R20.reuse, 0x10, RZ ;  /* 0x0000001014127810 */ /* 0x040fe20007ffe0ff */
[----:B------:R2:W-:Y:S01]  /*16d0*/  STL [R1+0xd0], R13 ;  /* 0x0000d00d01007387 */ /* 0x0005e20000100800 */
[----:B------:R-:W-:-:S02]  /*16e0*/  IADD3 R14, R20, 0x28, RZ ;  /* 0x00000028140e7810 */ /* 0x000fc40007ffe0ff */
[----:B------:R-:W-:Y:S01]  /*16f0*/  IADD3 R203, R202, 0x2000, RZ ;  /* 0x00002000cacb7810 */ /* 0x000fe20007ffe0ff */
[----:B------:R3:W-:Y:S04]  /*1700*/  STL [R1+0xcc], R12 ;  /* 0x0000cc0c01007387 */ /* 0x0007e80000100800 */
[----:B------:R4:W-:Y:S01]  /*1710*/  STL [R1+0xc8], R11 ;  /* 0x0000c80b01007387 */ /* 0x0009e20000100800 */
[----:B-1----:R-:W-:-:S04]  /*1720*/  LOP3.LUT R3, R22, 0x18, R84, 0xf8, !PT ;  /* 0x0000001816037812 */ /* 0x002fc800078ef854 */
[----:B------:R-:W-:Y:S02]  /*1730*/  LOP3.LUT R10, R19, R3, R21, 0xf6, !PT ;  /* 0x00000003130a7212 */ /* 0x000fe400078ef615 */
[----:B------:R-:W-:Y:S02]  /*1740*/  IADD3 R19, R20, 0x8, RZ ;  /* 0x0000000814137810 */ /* 0x000fe40007ffe0ff */
[----:B------:R-:W-:Y:S02]  /*1750*/  SEL R3, R16, 0xffffffc0, !P5 ;  /* 0xffffffc010037807 */ /* 0x000fe40006800000 */
[C---:B------:R-:W-:Y:S01]  /*1760*/  IADD3 R16, R20.reuse, 0x20, RZ ;  /* 0x0000002014107810 */ /* 0x040fe20007ffe0ff */
[----:B------:R-:W-:Y:S01]  /*1770*/  STL [R1+0x6c], R19 ;  /* 0x00006c1301007387 */ /* 0x000fe20000100800 */
[----:B--2---:R-:W-:Y:S01]  /*1780*/  IADD3 R13, R20, 0x30, RZ ;  /* 0x00000030140d7810 */ /* 0x004fe20007ffe0ff */
[----:B------:R-:W-:Y:S01]  /*1790*/  IMAD.IADD R199, R198, 0x1, R3 ;  /* 0x00000001c6c77824 */ /* 0x000fe200078e0203 */
[----:B---3--:R-:W-:Y:S01]  /*17a0*/  IADD3 R12, R20, 0x38, RZ ;  /* 0x00000038140c7810 */ /* 0x008fe20007ffe0ff */
[----:B------:R-:W-:Y:S01]  /*17b0*/  STL [R1+0x68], R18 ;  /* 0x0000681201007387 */ /* 0x000fe20000100800 */
[----:B----4-:R-:W-:Y:S01]  /*17c0*/  SHF.R.S32.HI R11, RZ, 0x1f, R19 ;  /* 0x0000001fff0b7819 */ /* 0x010fe20000011413 */
[----:B------:R-:W-:Y:S01]  /*17d0*/  IMAD.IADD R193, R3, 0x1, R192 ;  /* 0x0000000103c17824 */ /* 0x000fe200078e02c0 */
[----:B------:R-:W-:Y:S01]  /*17e0*/  LEA R248, R10, 0x100, 0x1 ;  /* 0x000001000af87811 */ /* 0x000fe200078e08ff */
[----:B------:R-:W-:Y:S01]  /*17f0*/  STL [R1+0x64], R17 ;  /* 0x0000641101007387 */ /* 0x000fe20000100800 */
[----:B------:R-:W-:Y:S01]  /*1800*/  SHF.R.S32.HI R10, RZ, 0x1f, R18 ;  /* 0x0000001fff0a7819 */ /* 0x000fe20000011412 */
[----:B------:R-:W-:-:S02]  /*1810*/  IMAD.IADD R200, R2, 0x1, R199 ;  /* 0x0000000102c87824 */ /* 0x000fc400078e02c7 */
[----:B------:R-:W-:Y:S01]  /*1820*/  STL [R1+0x60], R16 ;  /* 0x0000601001007387 */ /* 0x000fe20000100800 */
[----:B------:R-:W-:Y:S02]  /*1830*/  IMAD.IADD R249, R8, 0x1, R248 ;  /* 0x0000000108f97824 */ /* 0x000fe400078e02f8 */
[----:B------:R-:W-:Y:S01]  /*1840*/  IMAD.IADD R195, R2, 0x1, R193 ;  /* 0x0000000102c37824 */ /* 0x000fe200078e02c1 */
[----:B------:R-:W-:Y:S04]  /*1850*/  STL [R1+0x5c], R14 ;  /* 0x00005c0e01007387 */ /* 0x000fe80000100800 */
[----:B------:R-:W-:Y:S04]  /*1860*/  STL [R1+0x58], R13 ;  /* 0x0000580d01007387 */ /* 0x000fe80000100800 */
[----:B------:R1:W-:Y:S04]  /*1870*/  STL [R1+0xc4], R9 ;  /* 0x0000c40901007387 */ /* 0x0003e80000100800 */
[----:B------:R-:W-:Y:S04]  /*1880*/  STL [R1+0x54], R12 ;  /* 0x0000540c01007387 */ /* 0x000fe80000100800 */
[----:B------:R2:W-:Y:S04]  /*1890*/  STL [R1+0xb8], R11 ;  /* 0x0000b80b01007387 */ /* 0x0005e80000100800 */
[----:B------:R3:W-:Y:S01]  /*18a0*/  STL [R1+0xb4], R10 ;  /* 0x0000b40a01007387 */ /* 0x0007e20000100800 */
[----:B-1----:R-:W-:-:S05]  /*18b0*/  SHF.R.S32.HI R9, RZ, 0x1f, R17 ;  /* 0x0000001fff097819 */ /* 0x002fca0000011411 */
[----:B------:R1:W-:Y:S01]  /*18c0*/  STL [R1+0xb0], R9 ;  /* 0x0000b00901007387 */ /* 0x0003e20000100800 */
[----:B--2---:R-:W-:Y:S02]  /*18d0*/  SHF.R.S32.HI R11, RZ, 0x1f, R16 ;  /* 0x0000001fff0b7819 */ /* 0x004fe40000011410 */
[----:B---3--:R-:W-:-:S03]  /*18e0*/  SHF.R.S32.HI R10, RZ, 0x1f, R14 ;  /* 0x0000001fff0a7819 */ /* 0x008fc6000001140e */
[----:B------:R2:W-:Y:S04]  /*18f0*/  STL [R1+0xac], R11 ;  /* 0x0000ac0b01007387 */ /* 0x0005e80000100800 */
[----:B------:R3:W-:Y:S01]  /*1900*/  STL [R1+0xa8], R10 ;  /* 0x0000a80a01007387 */ /* 0x0007e20000100800 */
[----:B-1----:R-:W-:-:S05]  /*1910*/  SHF.R.S32.HI R9, RZ, 0x1f, R13 ;  /* 0x0000001fff097819 */ /* 0x002fca000001140d */
[----:B------:R1:W-:Y:S01]  /*1920*/  STL [R1+0xa4], R9 ;  /* 0x0000a40901007387 */ /* 0x0003e20000100800 */
[----:B--2---:R-:W-:-:S05]  /*1930*/  LEA R11, R15, 0x80, 0x1 ;  /* 0x000000800f0b7811 */ /* 0x004fca00078e08ff */
[C---:B---3--:R-:W-:Y:S02]  /*1940*/  IMAD.IADD R10, R11.reuse, 0x1, R8 ;  /* 0x000000010b0a7824 */ /* 0x048fe400078e0208 */
[----:B------:R-:W-:Y:S02]  /*1950*/  IMAD.IADD R0, R11, 0x1, R6 ;  /* 0x000000010b007824 */ /* 0x000fe400078e0206 */
[----:B------:R-:W-:-:S04]  /*1960*/  IMAD.IADD R4, R6, 0x1, R10 ;  /* 0x0000000106047824 */ /* 0x000fc800078e020a */
[----:B------:R-:W-:Y:S01]  /*1970*/  IMAD.IADD R3, R7, 0x1, R4 ;  /* 0x0000000107037824 */ /* 0x000fe200078e0204 */
[----:B-1----:R-:W-:-:S05]  /*1980*/  SHF.R.S32.HI R9, RZ, 0x1f, R12 ;  /* 0x0000001fff097819 */ /* 0x002fca000001140c */
[----:B------:R1:W-:Y:S04]  /*1990*/  STL [R1+0xa0], R9 ;  /* 0x0000a00901007387 */ /* 0x0003e80000100800 */
[----:B------:R-:W-:Y:S04]  /*19a0*/  STL [R1+0x84], R11 ;  /* 0x0000840b01007387 */ /* 0x000fe80000100800 */
[----:B------:R-:W-:Y:S04]  /*19b0*/  STL [R1+0x88], R10 ;  /* 0x0000880a01007387 */ /* 0x000fe80000100800 */
[----:B------:R2:W-:Y:S01]  /*19c0*/  STL [R1+0x9c], R0 ;  /* 0x00009c0001007387 */ /* 0x0005e20000100800 */
[----:B-1----:R-:W-:-:S04]  /*19d0*/  IMAD.IADD R9, R11, 0x1, R7 ;  /* 0x000000010b097824 */ /* 0x002fc800078e0207 */
[----:B------:R-:W-:Y:S01]  /*19e0*/  IMAD.IADD R5, R9, 0x1, R6 ;  /* 0x0000000109057824 */ /* 0x000fe200078e0206 */
[----:B------:R-:W-:Y:S01]  /*19f0*/  STL [R1+0x94], R9 ;  /* 0x0000940901007387 */ /* 0x000fe20000100800 */
[----:B--2---:R-:W-:-:S05]  /*1a00*/  IMAD.IADD R0, R7, 0x1, R10 ;  /* 0x0000000107007824 */ /* 0x004fca00078e020a */
[----:B------:R1:W-:Y:S04]  /*1a10*/  STL [R1+0x90], R0 ;  /* 0x0000900001007387 */ /* 0x0003e80000100800 */
[----:B------:R2:W-:Y:S04]  /*1a20*/  STL [R1+0x98], R5 ;  /* 0x0000980501007387 */ /* 0x0005e80000100800 */
[----:B------:R2:W-:Y:S04]  /*1a30*/  STL [R1+0x8c], R4 ;  /* 0x00008c0401007387 */ /* 0x0005e80000100800 */
[----:B------:R2:W-:Y:S01]  /*1a40*/  STL [R1+0xc0], R3 ;  /* 0x0000c00301007387 */ /* 0x0005e20000100800 */
[----:B-1----:R-:W-:-:S05]  /*1a50*/  IMAD.IADD R0, R6, 0x1, R0 ;  /* 0x0000000106007824 */ /* 0x002fca00078e0200 */
[----:B------:R2:W-:Y:S02]  /*1a60*/  STL [R1+0xbc], R0 ;  /* 0x0000bc0001007387 */ /* 0x0005e40000100800 */
.L_x_410:
[----:B--2---:R-:W2:Y:S01]  /*1a70*/  LDL R0, [R1+0x34] ;  /* 0x0000340001007983 */ /* 0x004ea20000100800 */
[----:B------:R-:W-:Y:S01]  /*1a80*/  IMAD.MOV.U32 R2, RZ, RZ, 0x4 ;  /* 0x00000004ff027424 */ /* 0x000fe200078e00ff */
[----:B------:R-:W-:-:S04]  /*1a90*/  ISETP.NE.U32.AND P0, PT, RZ, c[0x0][0x370], PT ;  /* 0x0000dc00ff007a0c */ /* 0x000fc80003f05070 */
[----:B------:R-:W-:Y:S01]  /*1aa0*/  ISETP.NE.AND.EX P1, PT, RZ, c[0x0][0x374], PT, P0 ;  /* 0x0000dd00ff007a0c */ /* 0x000fe20003f25300 */
[----:B--2---:R-:W-:-:S05]  /*1ab0*/  IMAD.WIDE R2, R0, R2, c[0x0][0x588] ;  /* 0x0001620000027625 */ /* 0x004fca00078e0202 */
[----:B------:R-:W2:Y:S01]  /*1ac0*/  LDG.E R27, [R2.64] ;  /* 0x00000008021b7981 */ /* 0x000ea2000c1e1900 */
[----:B------:R-:W-:Y:S01]  /*1ad0*/  ISETP.NE.U32.AND P4, PT, RZ, c[0x0][0x360], PT ;  /* 0x0000d800ff007a0c */ /* 0x000fe20003f85070 */
[----:B------:R-:W-:Y:S01]  /*1ae0*/  IMAD.MOV.U32 R9, RZ, RZ, RZ ;  /* 0x000000ffff097224 */ /* 0x000fe200078e00ff */
[----:B------:R-:W-:Y:S02]  /*1af0*/  ISETP.NE.U32.AND P3, PT, RZ, c[0x0][0x348], PT ;  /* 0x0000d200ff007a0c */ /* 0x000fe40003f65070 */
[----:B------:R-:W-:Y:S02]  /*1b00*/  ISETP.NE.AND.EX P4, PT, RZ, c[0x0][0x364], PT, P4 ;  /* 0x0000d900ff007a0c */ /* 0x000fe40003f85340 */
[----:B------:R-:W-:Y:S02]  /*1b10*/  ISETP.NE.U32.AND P5, PT, RZ, c[0x0][0x350], PT ;  /* 0x0000d400ff007a0c */ /* 0x000fe40003fa5070 */
[----:B------:R-:W-:Y:S02]  /*1b20*/  ISETP.NE.U32.AND P6, PT, RZ, c[0x0][0x358], PT ;  /* 0x0000d600ff007a0c */ /* 0x000fe40003fc5070 */
[----:B------:R-:W-:-:S02]  /*1b30*/  ISETP.NE.AND.EX P3, PT, RZ, c[0x0][0x34c], PT, P3 ;  /* 0x0000d300ff007a0c */ /* 0x000fc40003f65330 */
[----:B------:R-:W-:Y:S02]  /*1b40*/  ISETP.NE.AND.EX P5, PT, RZ, c[0x0][0x354], PT, P5 ;  /* 0x0000d500ff007a0c */ /* 0x000fe40003fa5350 */
[----:B------:R-:W-:Y:S01]  /*1b50*/  ISETP.NE.AND.EX P6, PT, RZ, c[0x0][0x35c], PT, P6 ;  /* 0x0000d700ff007a0c */ /* 0x000fe20003fc5360 */
[----:B------:R-:W-:Y:S01]  /*1b60*/  IMAD.MOV.U32 R144, RZ, RZ, RZ ;  /* 0x000000ffff907224 */ /* 0x000fe200078e00ff */
[----:B------:R-:W-:Y:S01]  /*1b70*/  CS2R R12, SRZ ;  /* 0x00000000000c7805 */ /* 0x000fe2000001ff00 */
[----:B--2---:R-:W-:Y:S01]  /*1b80*/  SHF.R.S32.HI R28, RZ, 0x1f, R27 ;  /* 0x0000001fff1c7819 */ /* 0x004fe2000001141b */
[C---:B------:R-:W-:Y:S01]  /*1b90*/  IMAD.SHL.U32 R16, R27.reuse, 0x4, RZ ;  /* 0x000000041b107824 */ /* 0x040fe200078e00ff */
[C---:B------:R-:W-:Y:S01]  /*1ba0*/  @P1 LEA R4, P0, R27.reuse, c[0x0][0x370], 0x2 ;  /* 0x0000dc001b041a11 */ /* 0x040fe200078010ff */
[----:B------:R1:W-:Y:S01]  /*1bb0*/  STL [R1+0x50], R27 ;  /* 0x0000501b01007387 */ /* 0x0003e20000100800 */
[C-C-:B------:R-:W-:Y:S02]  /*1bc0*/  SHF.L.U64.HI R15, R27.reuse, 0x2, R28.reuse ;  /* 0x000000021b0f7819 */ /* 0x140fe4000001021c */
[----:B------:R-:W-:Y:S01]  /*1bd0*/  @P1 LEA.HI.X R5, R27, c[0x0][0x374], R28, 0x2, P0 ;  /* 0x0000dd001b051a11 */ /* 0x000fe200000f141c */
[----:B------:R1:W-:Y:S01]  /*1be0*/  STL [R1+0x78], R28 ;  /* 0x0000781c01007387 */ /* 0x0003e20000100800 */
[----:B------:R-:W-:-:S03]  /*1bf0*/  @P4 IADD3 R2, P0, R16, c[0x0][0x360], RZ ;  /* 0x0000d80010024a10 */ /* 0x000fc60007f1e0ff */
[----:B------:R2:W3:Y:S01]  /*1c00*/  @P1 LDG.E R9, [R4.64] ;  /* 0x0000000804091981 */ /* 0x0004e2000c1e1900 */
[C---:B------:R-:W-:Y:S02]  /*1c10*/  @P4 IADD3.X R3, R15.reuse, c[0x0][0x364], RZ, P0, !PT ;  /* 0x0000d9000f034a10 */ /* 0x040fe400007fe4ff */
[----:B------:R-:W-:Y:S01]  /*1c20*/  IADD3 R6, P2, R16, c[0x0][0x348], RZ ;  /* 0x0000d20010067a10 */ /* 0x000fe20007f5e0ff */
[----:B------:R1:W-:Y:S04]  /*1c30*/  STL [R1+0x48], R16 ;  /* 0x0000481001007387 */ /* 0x0003e80000100800 */
[----:B------:R4:W5:Y:S01]  /*1c40*/  @P4 LDG.E R148, [R2.64] ;  /* 0x0000000802944981 */ /* 0x000962000c1e1900 */
[----:B------:R-:W-:-:S03]  /*1c50*/  IADD3.X R7, R15, c[0x0][0x34c], RZ, P2, !PT ;  /* 0x0000d3000f077a10 */ /* 0x000fc600017fe4ff */
[----:B------:R1:W-:Y:S04]  /*1c60*/  STL [R1+0x4c], R15 ;  /* 0x00004c0f01007387 */ /* 0x0003e80000100800 */
[----:B------:R1:W5:Y:S01]  /*1c70*/  @P3 LDG.E R144, [R6.64] ;  /* 0x0000000806903981 */ /* 0x000362000c1e1900 */
[----:B--2---:R-:W-:-:S04]  /*1c80*/  IADD3 R4, P1, R16, c[0x0][0x350], RZ ;  /* 0x0000d40010047a10 */ /* 0x004fc80007f3e0ff */
[----:B------:R-:W-:Y:S02]  /*1c90*/  IADD3.X R5, R15, c[0x0][0x354], RZ, P1, !PT ;  /* 0x0000d5000f057a10 */ /* 0x000fe40000ffe4ff */
[----:B----4-:R-:W-:-:S03]  /*1ca0*/  IADD3 R2, P0, R16, c[0x0][0x358], RZ ;  /* 0x0000d60010027a10 */ /* 0x010fc60007f1e0ff */
[----:B------:R1:W5:Y:S01]  /*1cb0*/  @P5 LDG.E R13, [R4.64] ;  /* 0x00000008040d5981 */ /* 0x000362000c1e1900 */
[----:B------:R-:W-:-:S05]  /*1cc0*/  IADD3.X R3, R15, c[0x0][0x35c], RZ, P0, !PT ;  /* 0x0000d7000f037a10 */ /* 0x000fca00007fe4ff */
[----:B------:R1:W5:Y:S01]  /*1cd0*/  @P6 LDG.E R12, [R2.64] ;  /* 0x00000008020c6981 */ /* 0x000362000c1e1900 */
[----:B------:R-:W-:Y:S03]  /*1ce0*/  YIELD ;  /* 0x0000000000007946 */ /* 0x000fe60003800000 */
[----:B---3--:R1:W-:Y:S01]  /*1cf0*/  STL [R1+0x24], R9 ;  /* 0x0000240901007387 */ /* 0x0083e20000100800 */
[----:B------:R-:W-:Y:S05]  /*1d00*/  @P4 BRA `(.L_x_231) ;  /* 0x0000005000004947 */ /* 0x000fea0003800000 */
[----:B-----5:R-:W-:Y:S01]  /*1d10*/  MOV R148, c[0x0][0x168] ;  /* 0x00005a0000947a02 */ /* 0x020fe20000000f00 */
[----:B------:R-:W-:Y:S05]  /*1d20*/  @!P3 BRA `(.L_x_231) ;  /* 0x000000300000b947 */ /* 0x000fea0003800000 */
[----:B------:R-:W2:Y:S04]  /*1d30*/  LDG.E R8, [R6.64] ;  /* 0x0000000806087981 */ /* 0x000ea8000c1e1900 */
[----:B------:R-:W2:Y:S02]  /*1d40*/  LDG.E R0, [R6.64+0x4] ;  /* 0x0000040806007981 */ /* 0x000ea4000c1e1900 */
[----:B--2---:R-:W-:-:S02]  /*1d50*/  IADD3 R148, -R8, R0, RZ ;  /* 0x0000000008947210 */ /* 0x004fc40007ffe1ff */
.L_x_231:
[----:B------:R-:W-:-:S04]  /*1d60*/  ISETP.NE.U32.AND P0, PT, RZ, c[0x0][0x368], PT ;  /* 0x0000da00ff007a0c */ /* 0x000fc80003f05070 */
[----:B------:R-:W-:-:S13]  /*1d70*/  ISETP.NE.AND.EX P0, PT, RZ, c[0x0][0x36c], PT, P0 ;  /* 0x0000db00ff007a0c */ /* 0x000fda0003f05300 */
[----:B------:R-:W-:Y:S05]  /*1d80*/  @!P0 BRA `(.L_x_232) ;  /* 0x0000004000008947 */ /* 0x000fea0003800000 */
[----:B-1----:R-:W-:-:S04]  /*1d90*/  IADD3 R6, P0, R16, c[0x0][0x368], RZ ;  /* 0x0000da0010067a10 */ /* 0x002fc80007f1e0ff */
[----:B------:R-:W-:-:S05]  /*1da0*/  IADD3.X R7, R15, c[0x0][0x36c], RZ, P0, !PT ;  /* 0x0000db000f077a10 */ /* 0x000fca00007fe4ff */
[----:B------:R1:W5:Y:S01]  /*1db0*/  LDG.E R6, [R6.64] ;  /* 0x0000000806067981 */ /* 0x000362000c1e1900 */
[----:B------:R-:W-:Y:S05]  /*1dc0*/  BRA `(.L_x_233) ;  /* 0x0000005000007947 */ /* 0x000fea0003800000 */
.L_x_232:
[----:B-1----:R-:W-:Y:S01]  /*1dd0*/  MOV R6, UR6 ;  /* 0x0000000600067c02 */ /* 0x002fe20008000f00 */
[----:B------:R-:W-:Y:S05]  /*1de0*/  @!P5 BRA `(.L_x_233) ;  /* 0x000000300000d947 */ /* 0x000fea0003800000 */
[----:B------:R-:W2:Y:S04]  /*1df0*/  LDG.E R6, [R4.64] ;  /* 0x0000000804067981 */ /* 0x000ea8000c1e1900 */
[----:B------:R-:W2:Y:S02]  /*1e00*/  LDG.E R0, [R4.64+0x4] ;  /* 0x0000040804007981 */ /* 0x000ea4000c1e1900 */
[----:B--2---:R-:W-:Y:S02]  /*1e10*/  IADD3 R6, -R6, R0, RZ ;  /* 0x0000000006067210 */ /* 0x004fe40007ffe1ff */
.L_x_233:
[----:B------:R-:W2:Y:S04]  /*1e20*/  LDL R14, [R1+0x30] ;  /* 0x00003000010e7983 */ /* 0x000ea80000100800 */
[----:B------:R3:W4:Y:S04]  /*1e30*/  @P6 LDG.E R4, [R2.64] ;  /* 0x0000000802046981 */ /* 0x000728000c1e1900 */
[----:B------:R3:W4:Y:S01]  /*1e40*/  @P6 LDG.E R0, [R2.64+0x4] ;  /* 0x0000040802006981 */ /* 0x000722000c1e1900 */
[----:B------:R-:W-:Y:S01]  /*1e50*/  ISETP.NE.U32.AND P0, PT, RZ, c[0x0][0x378], PT ;  /* 0x0000de00ff007a0c */ /* 0x000fe20003f05070 */
[----:B-----5:R-:W-:-:S03]  /*1e60*/  IMAD.MOV.U32 R142, RZ, RZ, R6 ;  /* 0x000000ffff8e7224 */ /* 0x020fc600078e0006 */
[----:B------:R-:W-:-:S13]  /*1e70*/  ISETP.NE.AND.EX P1, PT, RZ, c[0x0][0x37c], PT, P0 ;  /* 0x0000df00ff007a0c */ /* 0x000fda0003f25300 */
[----:B---3--:R-:W-:-:S04]  /*1e80*/  @P1 IADD3 R2, P0, R16, c[0x0][0x378], RZ ;  /* 0x0000de0010021a10 */ /* 0x008fc80007f1e0ff */
[----:B------:R-:W-:-:S05]  /*1e90*/  @P1 IADD3.X R3, R15, c[0x0][0x37c], RZ, P0, !PT ;  /* 0x0000df000f031a10 */ /* 0x000fca00007fe4ff */
[----:B------:R3:W5:Y:S01]  /*1ea0*/  @P1 LDG.E R142, [R2.64] ;  /* 0x00000008028e1981 */ /* 0x000762000c1e1900 */
[----:B-1----:R-:W-:Y:S01]  /*1eb0*/  IMAD.IADD R7, R6, 0x1, -R9 ;  /* 0x0000000106077824 */ /* 0x002fe200078e0a09 */
[----:B------:R-:W-:Y:S01]  /*1ec0*/  BSSY B0, `(.L_x_234) ;  /* 0x0000031000007945 */ /* 0x000fe20003800000 */
[----:B---3--:R-:W-:Y:S01]  /*1ed0*/  IMAD.MOV.U32 R2, RZ, RZ, c[0x0][0x228] ;  /* 0x00008a00ff027624 */ /* 0x008fe200078e00ff */
[----:B--2---:R-:W-:-:S04]  /*1ee0*/  LOP3.LUT R3, R14, 0xff000000, RZ, 0xc0, !PT ;  /* 0xff0000000e037812 */ /* 0x004fc800078ec0ff */
[----:B------:R-:W-:Y:S01]  /*1ef0*/  SHF.R.U32.HI R3, RZ, 0x8, R3 ;  /* 0x00000008ff037819 */ /* 0x000fe20000011603 */
[----:B----4-:R-:W-:Y:S01]  /*1f00*/  @P6 IMAD.IADD R2, R0, 0x1, -R4 ;  /* 0x0000000100026824 */ /* 0x010fe200078e0a04 */
[----:B------:R-:W-:-:S03]  /*1f10*/  LOP3.LUT R4, R14, 0xff0000, RZ, 0xc0, !PT ;  /* 0x00ff00000e047812 */ /* 0x000fc600078ec0ff */
[----:B------:R-:W-:Y:S01]  /*1f20*/  IMAD.IADD R143, R7, 0x1, R2 ;  /* 0x00000001078f7824 */ /* 0x000fe200078e0202 */
[----:B------:R-:W-:-:S04]  /*1f30*/  LEA.HI R3, R4, R3, RZ, 0x10 ;  /* 0x0000000304037211 */ /* 0x000fc800078f80ff */
[----:B------:R-:W-:Y:S02]  /*1f40*/  SHF.R.U32.HI R5, RZ, 0x10, R3 ;  /* 0x00000010ff057819 */ /* 0x000fe40000011603 */
[----:B------:R-:W-:Y:S02]  /*1f50*/  LOP3.LUT R17, R3, 0xff, RZ, 0xc0, !PT ;  /* 0x000000ff03117812 */ /* 0x000fe400078ec0ff */
[C---:B------:R-:W-:Y:S01]  /*1f60*/  IADD3 R0, R143.reuse, 0x4f, RZ ;  /* 0x0000004f8f007810 */ /* 0x040fe20007ffe0ff */
[----:B------:R1:W-:Y:S01]  /*1f70*/  STL [R1+0x7c], R5 ;  /* 0x00007c0501007387 */ /* 0x0003e20000100800 */
[----:B------:R-:W-:Y:S02]  /*1f80*/  ISETP.GE.AND P0, PT, R143, 0x1, PT ;  /* 0x000000018f00780c */ /* 0x000fe40003f06270 */
[----:B------:R-:W-:Y:S01]  /*1f90*/  ISETP.NE.AND P1, PT, R5, RZ, PT ;  /* 0x000000ff0500720c */ /* 0x000fe20003f25270 */
[----:B------:R1:W-:Y:S01]  /*1fa0*/  STL [R1+0x80], R17 ;  /* 0x0000801101007387 */ /* 0x0003e20000100800 */
[----:B------:R-:W-:-:S02]  /*1fb0*/  IMAD.HI R0, R0, 0x66666667, RZ ;  /* 0x6666666700007827 */ /* 0x000fc400078e02ff */
[----:B------:R-:W-:-:S03]  /*1fc0*/  SEL R130, R5, c[0x0][0x338], P1 ;  /* 0x0000ce0005827a07 */ /* 0x000fc60000800000 */
[----:B------:R-:W-:-:S04]  /*1fd0*/  SHF.R.U32.HI R4, RZ, 0x1f, R0 ;  /* 0x0000001fff047819 */ /* 0x000fc80000011600 */
[----:B------:R-:W-:Y:S01]  /*1fe0*/  LEA.HI.SX32 R138, R0, R4, 0x1b ;  /* 0x00000004008a7211 */ /* 0x000fe200078fdaff */
[----:B------:R-:W-:Y:S01]  /*1ff0*/  IMAD.MOV.U32 R0, RZ, RZ, RZ ;  /* 0x000000ffff007224 */ /* 0x000fe200078e00ff */
[----:B------:R-:W-:Y:S05]  /*2000*/  @!P0 BRA `(.L_x_235) ;  /* 0x000001c000008947 */ /* 0x000fea0003800000 */
        /* <DEDUP_REMOVED lines=11> */
[----:B------:R-:W-:Y:S02]  /*20c0*/  IMAD.MOV.U32 R4, RZ, RZ, RZ ;  /* 0x000000ffff047224 */ /* 0x000fe400078e00ff */
        /* <DEDUP_REMOVED lines=16> */
.L_x_235:
[----:B------:R-:W-:Y:S05]  /*21d0*/  BSYNC B0 ;  /* 0x0000000000007941 */ /* 0x000fea0003800000 */
.L_x_234:
[----:B------:R-:W-:-:S04]  /*21e0*/  IMAD R3, R17, R0, RZ ;  /* 0x0000000011037224 */ /* 0x000fc800078e02ff */
[C---:B------:R-:W-:Y:S02]  /*21f0*/  IMAD.IADD R0, R3.reuse, 0x1, R0 ;  /* 0x0000000103007824 */ /* 0x040fe400078e0200 */
[----:B------:R-:W-:-:S03]  /*2200*/  IMAD R3, R3, 0x50, -R7 ;  /* 0x0000005003037824 */ /* 0x000fc600078e0a07 */
[----:B------:R-:W-:Y:S02]  /*2210*/  IMNMX R0, R138, R0, PT ;  /* 0x000000008a007217 */ /* 0x000fe40003800200 */
[----:B------:R-:W-:-:S03]  /*2220*/  IMNMX R3, RZ, R3, !PT ;  /* 0x00000003ff037217 */ /* 0x000fc60007800200 */
[----:B------:R-:W-:Y:S02]  /*2230*/  IMAD R0, R0, 0x50, -R7 ;  /* 0x0000005000007824 */ /* 0x000fe400078e0a07 */
[----:B-1----:R-:W-:-:S03]  /*2240*/  IMAD.WIDE.U32 R4, R3, -0x33333333, RZ ;  /* 0xcccccccd03047825 */ /* 0x002fc600078e00ff */
[----:B------:R-:W-:Y:S02]  /*2250*/  IMNMX R0, R0, R2, PT ;  /* 0x0000000200007217 */ /* 0x000fe40003800200 */
[----:B------:R-:W-:Y:S02]  /*2260*/  SHF.R.U32.HI R120, RZ, 0x6, R5 ;  /* 0x00000006ff787819 */ /* 0x000fe40000011605 */
[----:B------:R-:W-:-:S13]  /*2270*/  ISETP.GT.AND P0, PT, R0, R3, PT ;  /* 0x000000030000720c */ /* 0x000fda0003f04270 */
[----:B------:R-:W-:Y:S01]  /*2280*/  @P0 IADD3 R3, R0, 0x4f, RZ ;  /* 0x0000004f00030810 */ /* 0x000fe20007ffe0ff */
[----:B------:R-:W-:-:S04]  /*2290*/  IMAD.MOV.U32 R0, RZ, RZ, R120 ;  /* 0x000000ffff007224 */ /* 0x000fc800078e0078 */
[----:B------:R-:W-:-:S05]  /*22a0*/  @P0 IMAD.HI R3, R3, 0x66666667, RZ ;  /* 0x6666666703030827 */ /* 0x000fca00078e02ff */
[----:B------:R-:W-:-:S04]  /*22b0*/  @P0 SHF.R.U32.HI R4, RZ, 0x1f, R3 ;  /* 0x0000001fff040819 */ /* 0x000fc80000011603 */
[----:B------:R-:W-:-:S04]  /*22c0*/  @P0 LEA.HI.SX32 R0, R3, R4, 0x1b ;  /* 0x0000000403000211 */ /* 0x000fc800078fdaff */
[----:B------:R-:W-:-:S13]  /*22d0*/  ISETP.GT.AND P0, PT, R0, R120, PT ;  /* 0x000000780000720c */ /* 0x000fda0003f04270 */
[----:B------:R-:W-:Y:S05]  /*22e0*/  @!P0 BRA `(.L_x_236) ;  /* 0x0000592000008947 */ /* 0x000fea0003800000 */
[----:B------:R-:W-:Y:S01]  /*22f0*/  ISETP.NE.U32.AND P0, PT, RZ, c[0x0][0x340], PT ;  /* 0x0000d000ff007a0c */ /* 0x000fe20003f05070 */
[----:B------:R-:W1:Y:S03]  /*2300*/  S2R R9, SR_TID.X ;  /* 0x0000000000097919 */ /* 0x000e660000002100 */
[----:B------:R-:W-:-:S13]  /*2310*/  ISETP.NE.AND.EX P5, PT, RZ, c[0x0][0x344], PT, P0 ;  /* 0x0000d100ff007a0c */ /* 0x000fda0003fa5300 */
[----:B------:R-:W-:-:S04]  /*2320*/  @P5 IADD3 R4, P0, R16, c[0x0][0x340], RZ ;  /* 0x0000d00010045a10 */ /* 0x000fc80007f1e0ff */
[----:B------:R-:W-:Y:S02]  /*2330*/  @P5 IADD3.X R5, R15, c[0x0][0x344], RZ, P0, !PT ;  /* 0x0000d1000f055a10 */ /* 0x000fe400007fe4ff */
[----:B-1----:R-:W-:-:S03]  /*2340*/  SHF.R.S32.HI R8, RZ, 0x1f, R9 ;  /* 0x0000001fff087819 */ /* 0x002fc60000011409 */
[----:B------:R1:W2:Y:S01]  /*2350*/  @P5 LDG.E R23, [R4.64] ;  /* 0x0000000804175981 */ /* 0x0002a2000c1e1900 */
[----:B------:R-:W-:-:S04]  /*2360*/  LEA.HI R8, R8, R9, RZ, 0x3 ;  /* 0x0000000908087211 */ /* 0x000fc800078f18ff */
[----:B------:R-:W-:Y:S02]  /*2370*/  SHF.R.S32.HI R8, RZ, 0x3, R8 ;  /* 0x00000003ff087819 */ /* 0x000fe40000011408 */
[----:B------:R-:W-:Y:S02]  /*2380*/  SHF.R.S32.HI R3, RZ, 0x1f, R12 ;  /* 0x0000001fff037819 */ /* 0x000fe4000001140c */
[----:B------:R-:W-:-:S04]  /*2390*/  IADD3 R108, P0, R8, R12, RZ ;  /* 0x0000000c086c7210 */ /* 0x000fc80007f1e0ff */
[----:B------:R-:W-:-:S05]  /*23a0*/  LEA.HI.X.SX32 R109, R8, R3, 0x1, P0 ;  /* 0x00000003086d7211 */ /* 0x000fca00000f0eff */
[----:B------:R-:W-:Y:S01]  /*23b0*/  IMAD R3, R109, c[0x0][0x238], RZ ;  /* 0x00008e006d037a24 */ /* 0x000fe200078e02ff */
[----:B------:R-:W-:-:S03]  /*23c0*/  LOP3.LUT R26, R14, 0xffff, RZ, 0xc0, !PT ;  /* 0x0000ffff0e1a7812 */ /* 0x000fc600078ec0ff */
[C---:B------:R-:W-:Y:S02]  /*23d0*/  IMAD R3, R108.reuse, c[0x0][0x23c], R3 ;  /* 0x00008f006c037a24 */ /* 0x040fe400078e0203 */
[----:B-1----:R-:W-:Y:S01]  /*23e0*/  IMAD.WIDE.U32 R4, R108, c[0x0][0x238], R244 ;  /* 0x00008e006c047a25 */ /* 0x002fe200078e00f4 */
[----:B------:R-:W-:-:S03]  /*23f0*/  SEL R24, R28, RZ, !P6 ;  /* 0x000000ff1c187207 */ /* 0x000fc60007000000 */
[----:B------:R-:W-:Y:S01]  /*2400*/  IMAD.IADD R5, R5, 0x1, R3 ;  /* 0x0000000105057824 */ /* 0x000fe200078e0203 */
[----:B------:R-:W-:Y:S01]  /*2410*/  IADD3 R29, R0, -0x1, RZ ;  /* 0xffffffff001d7810 */ /* 0x000fe20007ffe0ff */
[----:B------:R-:W-:Y:S01]  /*2420*/  IMAD.MOV.U32 R134, RZ, RZ, 0x50 ;  /* 0x00000050ff867424 */ /* 0x000fe200078e00ff */
[----:B------:R-:W-:Y:S01]  /*2430*/  IADD3 R107, -R8, R2, RZ ;  /* 0x00000002086b7210 */ /* 0x000fe20007ffe1ff */
[----:B------:R-:W-:Y:S01]  /*2440*/  IMAD.WIDE.U32 R4, R26, c[0x0][0x240], R4 ;  /* 0x000090001a047a25 */ /* 0x000fe200078e0004 */
[----:B------:R-:W-:-:S03]  /*2450*/  SEL R25, R27, RZ, !P6 ;  /* 0x000000ff1b197207 */ /* 0x000fc60007000000 */
[----:B------:R-:W-:Y:S02]  /*2460*/  IMAD R5, R26, c[0x0][0x244], R5 ;  /* 0x000091001a057a24 */ /* 0x000fe400078e0205 */
[----:B------:R-:W-:Y:S02]  /*2470*/  IMAD R3, R24, c[0x0][0x248], RZ ;  /* 0x0000920018037a24 */ /* 0x000fe400078e02ff */
[C---:B------:R-:W-:Y:S02]  /*2480*/  IMAD R151, R134.reuse, c[0x0][0x23c], RZ ;  /* 0x00008f0086977a24 */ /* 0x040fe400078e02ff */
[----:B------:R-:W-:-:S04]  /*2490*/  IMAD.WIDE.U32 R132, R134, c[0x0][0x238], RZ ;  /* 0x00008e0086847a25 */ /* 0x000fc800078e00ff */
[----:B------:R-:W-:Y:S02]  /*24a0*/  IMAD R0, R29, -0x50, R107 ;  /* 0xffffffb01d007824 */ /* 0x000fe400078e026b */
[C---:B------:R-:W-:Y:S02]  /*24b0*/  IMAD R7, R25.reuse, c[0x0][0x24c], R3 ;  /* 0x0000930019077a24 */ /* 0x040fe400078e0203 */
[----:B------:R-:W-:Y:S01]  /*24c0*/  IMAD.WIDE.U32 R112, R25, c[0x0][0x248], R4 ;  /* 0x0000920019707a25 */ /* 0x000fe200078e0004 */
[----:B------:R-:W-:-:S03]  /*24d0*/  ISETP.GE.AND P1, PT, R0, 0x1, PT ;  /* 0x000000010000780c */ /* 0x000fc60003f26270 */
[----:B------:R-:W-:Y:S01]  /*24e0*/  IMAD.IADD R151, R133, 0x1, R151 ;  /* 0x0000000185977824 */ /* 0x000fe200078e0297 */
[----:B------:R-:W-:Y:S01]  /*24f0*/  SHF.R.S32.HI R4, RZ, 0x1f, R29 ;  /* 0x0000001fff047819 */ /* 0x000fe2000001141d */
[----:B------:R-:W-:Y:S01]  /*2500*/  IMAD.MOV.U32 R110, RZ, RZ, R112 ;  /* 0x000000ffff6e7224 */ /* 0x000fe200078e0070 */
[----:B------:R-:W-:Y:S01]  /*2510*/  IADD3 R111, R113, R7, RZ ;  /* 0x00000007716f7210 */ /* 0x000fe20007ffe0ff */
[----:B------:R-:W-:Y:S01]  /*2520*/  IMAD R3, R151, R29, RZ ;  /* 0x0000001d97037224 */ /* 0x000fe200078e02ff */
[----:B------:R-:W-:-:S03]  /*2530*/  ISETP.GE.AND P3, PT, R0, 0x11, PT ;  /* 0x000000110000780c */ /* 0x000fc60003f66270 */
[-C--:B------:R-:W-:Y:S01]  /*2540*/  IMAD R3, R4, R132.reuse, R3 ;  /* 0x0000008404037224 */ /* 0x080fe200078e0203 */
[----:B------:R-:W-:Y:S01]  /*2550*/  ISETP.GE.AND P6, PT, R244, c[0x0][0x1d4], PT ;  /* 0x00007500f4007a0c */ /* 0x000fe20003fc6270 */
[----:B------:R-:W-:Y:S01]  /*2560*/  IMAD.WIDE.U32 R4, R29, R132, R110 ;  /* 0x000000841d047225 */ /* 0x000fe200078e006e */
[----:B------:R-:W-:Y:S02]  /*2570*/  SHF.R.S32.HI R10, RZ, 0x1f, R93 ;  /* 0x0000001fff0a7819 */ /* 0x000fe4000001145d */
[----:B------:R-:W-:Y:S01]  /*2580*/  ISETP.GE.AND P2, PT, R0, 0x21, PT ;  /* 0x000000210000780c */ /* 0x000fe20003f46270 */
[----:B------:R-:W-:Y:S01]  /*2590*/  IMAD.IADD R128, R6, 0x1, R13 ;  /* 0x0000000106807824 */ /* 0x000fe200078e020d */
[----:B------:R-:W-:Y:S01]  /*25a0*/  @P1 LEA R6, P0, R4, c[0x0][0x220], 0x1 ;  /* 0x0000880004061a11 */ /* 0x000fe200078008ff */
[----:B------:R-:W-:Y:S01]  /*25b0*/  IMAD.IADD R5, R5, 0x1, R3 ;  /* 0x0000000105057824 */ /* 0x000fe200078e0203 */
[----:B------:R-:W-:Y:S01]  /*25c0*/  SHF.R.S32.HI R87, RZ, 0x1f, R86 ;  /* 0x0000001fff577819 */ /* 0x000fe20000011456 */
[----:B------:R-:W-:Y:S01]  /*25d0*/  IMAD R3, R10, c[0x0][0x280], RZ ;  /* 0x0000a0000a037a24 */ /* 0x000fe200078e02ff */
[----:B------:R-:W-:-:S02]  /*25e0*/  MOV R139, c[0x0][0x238] ;  /* 0x00008e00008b7a02 */ /* 0x000fc40000000f00 */
[----:B------:R-:W-:Y:S01]  /*25f0*/  @P1 LEA.HI.X R7, R4, c[0x0][0x224], R5, 0x1, P0 ;  /* 0x0000890004071a11 */ /* 0x000fe200000f0c05 */
[C---:B------:R-:W-:Y:S01]  /*2600*/  IMAD R22, R93.reuse, c[0x0][0x284], R3 ;  /* 0x0000a1005d167a24 */ /* 0x040fe200078e0203 */
[----:B------:R-:W-:Y:S01]  /*2610*/  ISETP.GE.AND P0, PT, R0, 0x31, PT ;  /* 0x000000310000780c */ /* 0x000fe20003f06270 */
[----:B------:R-:W-:Y:S01]  /*2620*/  IMAD.WIDE.U32 R8, R93, c[0x0][0x280], R86 ;  /* 0x0000a0005d087a25 */ /* 0x000fe200078e0056 */
[----:B------:R-:W-:Y:S01]  /*2630*/  MOV R131, c[0x0][0x23c] ;  /* 0x00008f0000837a02 */ /* 0x000fe20000000f00 */
[----:B------:R-:W-:Y:S01]  /*2640*/  @!PT LDS RZ, [RZ] ;  /* 0x00000000fffff984 */ /* 0x000fe20000000800 */
[----:B------:R-:W-:Y:S01]  /*2650*/  @!PT LDS RZ, [RZ] ;  /* 0x00000000fffff984 */ /* 0x000fe20000000800 */
[----:B------:R-:W-:Y:S01]  /*2660*/  @!PT LDS RZ, [RZ] ;  /* 0x00000000fffff984 */ /* 0x000fe20000000800 */
[----:B------:R1:W-:Y:S01]  /*2670*/  @P1 LDGSTS.E.BYPASS.LTC128B.128 [R209+0x2900], [R6.64], !P6 ;  /* 0x0290000006d11fae */ /* 0x0003e2000f101d48 */
[C---:B------:R-:W-:Y:S01]  /*2680*/  @P3 LEA R3, P4, R139.reuse, R4, 0x4 ;  /* 0x000000048b033211 */ /* 0x040fe200078820ff */
[----:B------:R-:W-:Y:S01]  /*2690*/  IMAD.WIDE.U32 R14, R139, 0x20, RZ ;  /* 0x000000208b0e7825 */ /* 0x000fe200078e00ff */
[----:B------:R-:W-:Y:S02]  /*26a0*/  IADD3 R13, R9, R22, RZ ;  /* 0x00000016090d7210 */ /* 0x000fe40007ffe0ff */
[----:B------:R-:W-:-:S02]  /*26b0*/  @P3 LEA R20, P1, R3, c[0x0][0x220], 0x1 ;  /* 0x0000880003143a11 */ /* 0x000fc400078208ff */
[----:B-1----:R-:W-:Y:S01]  /*26c0*/  @P3 LEA.HI.X R6, R139, R5, R131, 0x4, P4 ;  /* 0x000000058b063211 */ /* 0x002fe200020f2483 */
[----:B------:R-:W-:Y:S01]  /*26d0*/  IMAD.SHL.U32 R7, R131, 0x20, RZ ;  /* 0x0000002083077824 */ /* 0x000fe200078e00ff */
[----:B------:R-:W-:Y:S02]  /*26e0*/  @P2 IADD3 R9, P4, R4, R14, RZ ;  /* 0x0000000e04092210 */ /* 0x000fe40007f9e0ff */
[----:B------:R-:W-:Y:S02]  /*26f0*/  @P3 LEA.HI.X R21, R3, c[0x0][0x224], R6, 0x1, P1 ;  /* 0x0000890003153a11 */ /* 0x000fe400008f0c06 */
[----:B------:R-:W-:Y:S02]  /*2700*/  ISETP.GE.AND P1, PT, R0, 0x41, PT ;  /* 0x000000410000780c */ /* 0x000fe40003f26270 */
[----:B------:R-:W-:Y:S01]  /*2710*/  @P2 IADD3.X R0, R5, R15, R7, P4, !PT ;  /* 0x0000000f05002210 */ /* 0x000fe200027fe407 */
[----:B------:R-:W-:Y:S01]  /*2720*/  @P0 IMAD R3, R131, 0x30, RZ ;  /* 0x0000003083030824 */ /* 0x000fe200078e02ff */
[----:B------:R-:W-:Y:S01]  /*2730*/  @P2 LEA R18, P4, R9, c[0x0][0x220], 0x1 ;  /* 0x0000880009122a11 */ /* 0x000fe200078808ff */
[----:B------:R-:W-:Y:S01]  /*2740*/  @P0 IMAD.WIDE.U32 R6, R139, 0x30, R4 ;  /* 0x000000308b060825 */ /* 0x000fe200078e0004 */
[----:B------:R1:W-:Y:S02]  /*2750*/  @P3 LDGSTS.E.BYPASS.LTC128B.128 [R209+0x3100], [R20.64], !P6 ;  /* 0x0310000014d13fae */ /* 0x0003e4000f101d48 */
[----:B------:R-:W-:Y:S01]  /*2760*/  @P2 LEA.HI.X R19, R9, c[0x0][0x224], R0, 0x1, P4 ;  /* 0x0000890009132a11 */ /* 0x000fe200020f0c00 */
[----:B------:R-:W-:Y:S01]  /*2770*/  IMAD R0, R10, c[0x0][0x290], RZ ;  /* 0x0000a4000a007a24 */ /* 0x000fe200078e02ff */
[----:B------:R-:W-:Y:S01]  /*2780*/  @P0 LEA R16, P4, R6, c[0x0][0x220], 0x1 ;  /* 0x0000880006100a11 */ /* 0x000fe200078808ff */
[----:B------:R-:W-:-:S02]  /*2790*/  @P0 IMAD.IADD R3, R7, 0x1, R3 ;  /* 0x0000000107030824 */ /* 0x000fc400078e0203 */
[C---:B------:R-:W-:Y:S01]  /*27a0*/  IMAD.WIDE.U32 R10, R93.reuse, c[0x0][0x290], R86 ;  /* 0x0000a4005d0a7a25 */ /* 0x040fe200078e0056 */
[----:B------:R1:W-:Y:S02]  /*27b0*/  @P2 LDGSTS.E.BYPASS.LTC128B.128 [R209+0x3900], [R18.64], !P6 ;  /* 0x0390000012d12fae */ /* 0x0003e4000f101d48 */
[----:B------:R-:W-:Y:S01]  /*27c0*/  @P0 LEA.HI.X R17, R6, c[0x0][0x224], R3, 0x1, P4 ;  /* 0x0000890006110a11 */ /* 0x000fe200020f0c03 */
[C---:B------:R-:W-:Y:S02]  /*27d0*/  IMAD R0, R93.reuse, c[0x0][0x294], R0 ;  /* 0x0000a5005d007a24 */ /* 0x040fe400078e0200 */
[----:B------:R-:W-:Y:S01]  /*27e0*/  IMAD.WIDE.U32 R14, R93, c[0x0][0x290], R84 ;  /* 0x0000a4005d0e7a25 */ /* 0x000fe200078e0054 */
[----:B------:R-:W-:Y:S01]  /*27f0*/  @P1 LEA R3, P4, R139, R4, 0x6 ;  /* 0x000000048b031211 */ /* 0x000fe200078830ff */
[----:B------:R1:W-:Y:S01]  /*2800*/  @P0 LDGSTS.E.BYPASS.LTC128B.128 [R209+0x4100], [R16.64], !P6 ;  /* 0x0410000010d10fae */ /* 0x0003e2000f101d48 */
[----:B------:R-:W-:Y:S02]  /*2810*/  IADD3 R11, R11, R0, RZ ;  /* 0x000000000b0b7210 */ /* 0x000fe40007ffe0ff */
[----:B------:R-:W-:-:S02]  /*2820*/  IADD3 R7, R0, R15, RZ ;  /* 0x0000000f00077210 */ /* 0x000fc40007ffe0ff */
[----:B------:R-:W-:Y:S02]  /*2830*/  @P1 LEA.HI.X R0, R139, R5, R131, 0x6, P4 ;  /* 0x000000058b001211 */ /* 0x000fe400020f3483 */
[----:B------:R-:W-:-:S04]  /*2840*/  @P1 LEA R4, P4, R3, c[0x0][0x220], 0x1 ;  /* 0x0000880003041a11 */ /* 0x000fc800078808ff */
[----:B------:R-:W-:Y:S02]  /*2850*/  @P1 LEA.HI.X R5, R3, c[0x0][0x224], R0, 0x1, P4 ;  /* 0x0000890003051a11 */ /* 0x000fe400020f0c00 */
[----:B-----5:R-:W-:Y:S02]  /*2860*/  SHF.R.S32.HI R0, RZ, 0x1f, R142 ;  /* 0x0000001fff007819 */ /* 0x020fe4000001148e */
[----:B------:R-:W-:Y:S01]  /*2870*/  MOV R12, R8 ;  /* 0x00000008000c7202 */ /* 0x000fe20000000f00 */
[----:B------:R2:W-:Y:S01]  /*2880*/  @P1 LDGSTS.E.BYPASS.LTC128B.128 [R209+0x4900], [R4.64], !P6 ;  /* 0x0490000004d11fae */ /* 0x0005e2000f101d48 */
[----:B------:R-:W-:-:S04]  /*2890*/  IMAD.WIDE.U32 R8, R93, c[0x0][0x280], R84 ;  /* 0x0000a0005d087a25 */ /* 0x000fc800078e0054 */
[----:B------:R-:W-:Y:S02]  /*28a0*/  IMAD R3, R0, c[0x0][0x280], RZ ;  /* 0x0000a00000037a24 */ /* 0x000fe400078e02ff */
[----:B------:R-:W-:Y:S01]  /*28b0*/  IMAD.MOV.U32 R6, RZ, RZ, R14 ;  /* 0x000000ffff067224 */ /* 0x000fe200078e000e */
[----:B------:R-:W-:Y:S01]  /*28c0*/  MOV R147, 0x5 ;  /* 0x0000000500937802 */ /* 0x000fe20000000f00 */
[----:B------:R-:W-:Y:S02]  /*28d0*/  IMAD.IADD R9, R22, 0x1, R9 ;  /* 0x0000000116097824 */ /* 0x000fe400078e0209 */
[----:B------:R-:W-:Y:S02]  /*28e0*/  IMAD.MOV.U32 R140, RZ, RZ, c[0x0][0x280] ;  /* 0x0000a000ff8c7624 */ /* 0x000fe400078e00ff */
[C---:B------:R-:W-:Y:S02]  /*28f0*/  IMAD R149, R134.reuse, c[0x0][0x284], RZ ;  /* 0x0000a10086957a24 */ /* 0x040fe400078e02ff */
[----:B------:R-:W-:-:S02]  /*2900*/  IMAD R150, R134, c[0x0][0x294], RZ ;  /* 0x0000a50086967a24 */ /* 0x000fc400078e02ff */
[----:B------:R-:W-:Y:S01]  /*2910*/  IMAD.WIDE.U32 R136, R134, c[0x0][0x280], RZ ;  /* 0x0000a00086887a25 */ /* 0x000fe200078e00ff */
[----:B------:R-:W-:Y:S01]  /*2920*/  ISETP.GE.AND P1, PT, R208, c[0x0][0x1d4], PT ;  /* 0x00007500d0007a0c */ /* 0x000fe20003f26270 */
[----:B------:R-:W0:Y:S02]  /*2930*/  LDGDEPBAR ;  /* 0x00000000000079af */ /* 0x000e240000000000 */
[----:B------:R-:W-:Y:S01]  /*2940*/  IMAD R0, R0, c[0x0][0x290], RZ ;  /* 0x0000a40000007a24 */ /* 0x000fe200078e02ff */
[----:B------:R-:W-:Y:S01]  /*2950*/  ISETP.GE.AND P0, PT, R84, c[0x0][0x1d4], PT ;  /* 0x0000750054007a0c */ /* 0x000fe20003f06270 */
[----:B------:R-:W-:Y:S01]  /*2960*/  IMAD.MOV.U32 R153, RZ, RZ, c[0x0][0x290] ;  /* 0x0000a400ff997624 */ /* 0x000fe200078e00ff */
[----:B------:R-:W-:Y:S01]  /*2970*/  MOV R145, c[0x0][0x27c] ;  /* 0x00009f0000917a02 */ /* 0x000fe20000000f00 */
[----:B------:R-:W-:Y:S01]  /*2980*/  IMAD.WIDE.U32 R134, R134, c[0x0][0x290], RZ ;  /* 0x0000a40086867a25 */ /* 0x000fe200078e00ff */
[----:B------:R-:W-:Y:S03]  /*2990*/  WARPSYNC 0xffffffff ;  /* 0xffffffff00007948 */ /* 0x000fe60003800000 */
[----:B------:R-:W-:-:S02]  /*29a0*/  IMAD R3, R142, c[0x0][0x284], R3 ;  /* 0x0000a1008e037a24 */ /* 0x000fc400078e0203 */
[C---:B------:R-:W-:Y:S02]  /*29b0*/  IMAD R0, R142.reuse, c[0x0][0x294], R0 ;  /* 0x0000a5008e007a24 */ /* 0x040fe400078e0200 */
[----:B------:R-:W-:-:S04]  /*29c0*/  IMAD.WIDE.U32 R90, R142, c[0x0][0x280], R8 ;  /* 0x0000a0008e5a7a25 */ /* 0x000fc800078e0008 */
[----:B------:R-:W-:Y:S01]  /*29d0*/  IMAD.WIDE.U32 R82, R142, c[0x0][0x290], R6 ;  /* 0x0000a4008e527a25 */ /* 0x000fe200078e0006 */
[----:B------:R-:W-:-:S03]  /*29e0*/  SHF.L.U64.HI R146, R140, R147, c[0x0][0x284] ;  /* 0x0000a1008c927619 */ /* 0x000fc60000010293 */
[----:B------:R-:W-:-:S04]  /*29f0*/  IMAD.WIDE.U32 R118, R26, c[0x0][0x1e8], RZ ;  /* 0x00007a001a767a25 */ /* 0x000fc800078e00ff */
[----:B------:R-:W-:-:S04]  /*2a00*/  IMAD.WIDE.U32 R116, R26, c[0x0][0x210], RZ ;  /* 0x000084001a747a25 */ /* 0x000fc800078e00ff */
[----:B------:R-:W-:-:S04]  /*2a10*/  IMAD.WIDE.U32 R98, R142, c[0x0][0x280], R12 ;  /* 0x0000a0008e627a25 */ /* 0x000fc800078e000c */
[----:B------:R-:W-:Y:S01]  /*2a20*/  IMAD.WIDE.U32 R96, R142, c[0x0][0x290], R10 ;  /* 0x0000a4008e607a25 */ /* 0x000fe200078e000a */
[----:B------:R-:W-:Y:S02]  /*2a30*/  P2R R106, PR, RZ, 0x2 ;  /* 0x00000002ff6a7803 */ /* 0x000fe40000000000 */
[----:B------:R-:W-:Y:S01]  /*2a40*/  P2R R81, PR, RZ, 0x1 ;  /* 0x00000001ff517803 */ /* 0x000fe20000000000 */
[----:B------:R-:W-:Y:S01]  /*2a50*/  IMAD.SHL.U32 R154, R140, 0x20, RZ ;  /* 0x000000208c9a7824 */ /* 0x000fe200078e00ff */
[----:B------:R-:W-:Y:S01]  /*2a60*/  SHF.L.U32 R145, R145, 0x1, RZ ;  /* 0x0000000191917819 */ /* 0x000fe200000006ff */
[----:B------:R-:W-:Y:S01]  /*2a70*/  IMAD.IADD R149, R137, 0x1, R149 ;  /* 0x0000000189957824 */ /* 0x000fe200078e0295 */
[C---:B------:R-:W-:Y:S01]  /*2a80*/  SHF.L.U64.HI R147, R153.reuse, R147, c[0x0][0x294] ;  /* 0x0000a50099937619 */ /* 0x040fe20000010293 */
[C---:B------:R-:W-:Y:S01]  /*2a90*/  IMAD R127, R26.reuse, c[0x0][0x1ec], R119 ;  /* 0x00007b001a7f7a24 */ /* 0x040fe200078e0277 */
[----:B------:R-:W-:Y:S01]  /*2aa0*/  SHF.L.U32 R155, R153, 0x5, RZ ;  /* 0x00000005999b7819 */ /* 0x000fe200000006ff */
[----:B------:R-:W-:Y:S01]  /*2ab0*/  IMAD R126, R26, c[0x0][0x214], R117 ;  /* 0x000085001a7e7a24 */ /* 0x000fe200078e0275 */
[----:B------:R-:W-:Y:S01]  /*2ac0*/  IADD3 R150, R135, R150, RZ ;  /* 0x0000009687967210 */ /* 0x000fe20007ffe0ff */
[----:B------:R-:W-:Y:S01]  /*2ad0*/  IMAD.IADD R105, R99, 0x1, R3 ;  /* 0x0000000163697824 */ /* 0x000fe200078e0203 */
[----:B------:R-:W-:Y:S01]  /*2ae0*/  IADD3 R103, R3, R91, RZ ;  /* 0x0000005b03677210 */ /* 0x000fe20007ffe0ff */
[----:B------:R-:W-:Y:S01]  /*2af0*/  IMAD.IADD R104, R97, 0x1, R0 ;  /* 0x0000000161687824 */ /* 0x000fe200078e0200 */
[----:B------:R-:W-:-:S02]  /*2b00*/  IADD3 R102, R0, R83, RZ ;  /* 0x0000005300667210 */ /* 0x000fc40007ffe0ff */
[----:B--2---:R-:W-:Y:S01]  /*2b10*/  @P5 SHF.R.S32.HI R4, RZ, 0x1f, R23 ;  /* 0x0000001fff045819 */ /* 0x004fe20000011417 */
[----:B------:R-:W-:Y:S01]  /*2b20*/  @!P5 IMAD.MOV.U32 R4, RZ, RZ, R28 ;  /* 0x000000ffff04d224 */ /* 0x000fe200078e001c */
[----:B------:R-:W-:-:S03]  /*2b30*/  @!P5 MOV R23, R27 ;  /* 0x0000001b0017d202 */ /* 0x000fc60000000f00 */
[----:B------:R-:W-:Y:S02]  /*2b40*/  IMAD R4, R4, c[0x0][0x2b0], RZ ;  /* 0x0000ac0004047a24 */ /* 0x000fe400078e02ff */
[----:B------:R-:W-:-:S04]  /*2b50*/  IMAD.WIDE.U32 R114, R23, c[0x0][0x2b0], RZ ;  /* 0x0000ac0017727a25 */ /* 0x000fc800078e00ff */
[----:B------:R-:W-:-:S04]  /*2b60*/  IMAD R4, R23, c[0x0][0x2b4], R4 ;  /* 0x0000ad0017047a24 */ /* 0x000fc800078e0204 */
[----:B------:R-:W-:Y:S02]  /*2b70*/  IMAD.IADD R124, R115, 0x1, R4 ;  /* 0x00000001737c7824 */ /* 0x000fe400078e0204 */
[----:B-1----:R-:W2:Y:S04]  /*2b80*/  LDL R17, [R1+0x38] ;  /* 0x0000380001117983 */ /* 0x002ea80000100800 */
[----:B------:R-:W3:Y:S04]  /*2b90*/  LDL R14, [R1+0x3c] ;  /* 0x00003c00010e7983 */ /* 0x000ee80000100800 */
[----:B------:R-:W4:Y:S04]  /*2ba0*/  LDL R13, [R1+0x44] ;  /* 0x00004400010d7983 */ /* 0x000f280000100800 */
[----:B------:R-:W5:Y:S01]  /*2bb0*/  LDL R12, [R1+0x40] ;  /* 0x00004000010c7983 */ /* 0x000f620000100800 */
[----:B------:R-:W-:Y:S01]  /*2bc0*/  ISETP.GE.AND P0, PT, R84, c[0x0][0x27c], PT ;  /* 0x00009f0054007a0c */ /* 0x000fe20003f06270 */
[C---:B------:R-:W-:Y:S01]  /*2bd0*/  IMAD.WIDE.U32 R4, R26.reuse, c[0x0][0x260], R244 ;  /* 0x000098001a047a25 */ /* 0x040fe200078e00f4 */
[C---:B------:R-:W-:Y:S01]  /*2be0*/  IADD3 R15, R93.reuse, 0x20, RZ ;  /* 0x000000205d0f7810 */ /* 0x040fe20007ffe0ff */
[----:B------:R-:W-:Y:S01]  /*2bf0*/  ULDC.U8 UR5, c[0x0][0x298] ;  /* 0x0000a60000057ab9 */ /* 0x000fe20000000000 */
[----:B------:R-:W-:Y:S01]  /*2c00*/  SEL R3, RZ, c[0x0][0x27c], !P0 ;  /* 0x00009f00ff037a07 */ /* 0x000fe20004000000 */
[----:B------:R-:W-:Y:S01]  /*2c10*/  IMAD R5, R26, c[0x0][0x264], R5 ;  /* 0x000099001a057a24 */ /* 0x000fe200078e0205 */
[----:B------:R-:W-:Y:S01]  /*2c20*/  IADD3 R16, R93, 0x40, RZ ;  /* 0x000000405d107810 */ /* 0x000fe20007ffe0ff */
[----:B------:R-:W-:Y:S01]  /*2c30*/  IMAD.SHL.U32 R15, R15, 0x40, RZ ;  /* 0x000000400f0f7824 */ /* 0x000fe200078e00ff */
[----:B------:R-:W-:Y:S01]  /*2c40*/  P2R R125, PR, RZ, 0x1 ;  /* 0x00000001ff7d7803 */ /* 0x000fe20000000000 */
[----:B------:R-:W-:Y:S01]  /*2c50*/  IMAD.IADD R3, R84, 0x1, R3 ;  /* 0x0000000154037824 */ /* 0x000fe200078e0203 */
[----:B------:R-:W-:Y:S01]  /*2c60*/  SHF.L.U64.HI R131, R139, 0x5, R131 ;  /* 0x000000058b837819 */ /* 0x000fe20000010283 */
[----:B------:R-:W-:Y:S01]  /*2c70*/  IMAD.WIDE.U32 R78, R25, c[0x0][0x268], R4 ;  /* 0x00009a00194e7a25 */ /* 0x000fe200078e0004 */
[----:B------:R-:W-:-:S02]  /*2c80*/  LOP3.LUT R15, R15, 0x1c0, RZ, 0xc0, !PT ;  /* 0x000001c00f0f7812 */ /* 0x000fc400078ec0ff */
[----:B------:R-:W-:Y:S01]  /*2c90*/  SHF.R.S32.HI R6, RZ, 0x1f, R3 ;  /* 0x0000001fff067819 */ /* 0x000fe20000011403 */
[----:B------:R-:W-:Y:S02]  /*2ca0*/  IMAD.SHL.U32 R16, R16, 0x40, RZ ;  /* 0x0000004010107824 */ /* 0x000fe400078e00ff */
[----:B------:R-:W-:Y:S01]  /*2cb0*/  IMAD R0, R24, c[0x0][0x268], RZ ;  /* 0x00009a0018007a24 */ /* 0x000fe200078e02ff */
[----:B------:R-:W-:Y:S01]  /*2cc0*/  LEA.HI R3, R6, R3, RZ, 0x3 ;  /* 0x0000000306037211 */ /* 0x000fe200078f18ff */
[----:B------:R-:W-:Y:S01]  /*2cd0*/  IMAD.MOV.U32 R141, RZ, RZ, 0x6 ;  /* 0x00000006ff8d7424 */ /* 0x000fe200078e00ff */
[----:B------:R-:W-:Y:S01]  /*2ce0*/  LOP3.LUT R16, R16, 0x1c0, RZ, 0xc0, !PT ;  /* 0x000001c010107812 */ /* 0x000fe200078ec0ff */
[----:B------:R-:W-:Y:S01]  /*2cf0*/  IMAD.MOV.U32 R157, RZ, RZ, c[0x0][0x2b8] ;  /* 0x0000ae00ff9d7624 */ /* 0x000fe200078e00ff */
[--C-:B------:R-:W-:Y:S01]  /*2d00*/  LOP3.LUT R5, R15, 0x38, R3.reuse, 0xf8, !PT ;  /* 0x000000380f057812 */ /* 0x100fe200078ef803 */
[----:B------:R-:W-:Y:S01]  /*2d10*/  IMAD.MOV.U32 R156, RZ, RZ, c[0x0][0x27c] ;  /* 0x00009f00ff9c7624 */ /* 0x000fe200078e00ff */
[----:B------:R-:W1:Y:S01]  /*2d20*/  S2R R15, SR_TID.X ;  /* 0x00000000000f7919 */ /* 0x000e620000002100 */
[--C-:B------:R-:W-:Y:S01]  /*2d30*/  LOP3.LUT R4, R16, 0x38, R3.reuse, 0xf8, !PT ;  /* 0x0000003810047812 */ /* 0x100fe200078ef803 */
[----:B------:R-:W-:Y:S01]  /*2d40*/  IMAD R7, R25, c[0x0][0x26c], R0 ;  /* 0x00009b0019077a24 */ /* 0x000fe200078e0200 */
[----:B------:R-:W-:Y:S01]  /*2d50*/  IADD3 R16, R93, 0x20, RZ ;  /* 0x000000205d107810 */ /* 0x000fe20007ffe0ff */
[----:B------:R-:W-:Y:S01]  /*2d60*/  IMAD.SHL.U32 R152, R140, 0x40, RZ ;  /* 0x000000408c987824 */ /* 0x000fe200078e00ff */
[----:B------:R-:W-:Y:S01]  /*2d70*/  SHF.R.S32.HI R101, RZ, 0x3, R3 ;  /* 0x00000003ff657819 */ /* 0x000fe20000011403 */
[----:B------:R-:W-:Y:S01]  /*2d80*/  IMAD.SHL.U32 R139, R139, 0x20, RZ ;  /* 0x000000208b8b7824 */ /* 0x000fe200078e00ff */
[----:B------:R-:W-:Y:S01]  /*2d90*/  LOP3.LUT R77, R3, 0xfffffff8, RZ, 0xc0, !PT ;  /* 0xfffffff8034d7812 */ /* 0x000fe200078ec0ff */
[----:B------:R-:W-:Y:S01]  /*2da0*/  IMAD.SHL.U32 R16, R16, 0x40, RZ ;  /* 0x0000004010107824 */ /* 0x000fe200078e00ff */
[-C--:B------:R-:W-:Y:S01]  /*2db0*/  SHF.L.U64.HI R140, R140, R141.reuse, c[0x0][0x284] ;  /* 0x0000a1008c8c7619 */ /* 0x080fe2000001028d */
[----:B------:R-:W-:Y:S01]  /*2dc0*/  IMAD R0, R94, 0x20, R93 ;  /* 0x000000205e007824 */ /* 0x000fe200078e025d */
[C---:B------:R-:W-:Y:S01]  /*2dd0*/  SHF.L.U64.HI R141, R153.reuse, R141, c[0x0][0x294] ;  /* 0x0000a500998d7619 */ /* 0x040fe2000001028d */
[----:B------:R-:W-:Y:S01]  /*2de0*/  IMAD.SHL.U32 R153, R153, 0x40, RZ ;  /* 0x0000004099997824 */ /* 0x000fe200078e00ff */
[----:B------:R-:W-:Y:S01]  /*2df0*/  LOP3.LUT R16, R16, 0x1c0, RZ, 0xc0, !PT ;  /* 0x000001c010107812 */ /* 0x000fe200078ec0ff */
[----:B------:R-:W-:Y:S01]  /*2e00*/  IMAD.IADD R80, R79, 0x1, R7 ;  /* 0x000000014f507824 */ /* 0x000fe200078e0207 */
[----:B------:R-:W-:-:S02]  /*2e10*/  SHF.R.S32.HI R100, RZ, 0x1f, R77 ;  /* 0x0000001fff647819 */ /* 0x000fc4000001144d */
[----:B------:R-:W-:Y:S01]  /*2e20*/  SHF.R.U32.HI R16, RZ, 0x3, R16 ;  /* 0x00000003ff107819 */ /* 0x000fe20000011610 */
[----:B------:R-:W-:Y:S01]  /*2e30*/  BAR.SYNC.DEFER_BLOCKING 0x0 ;  /* 0x0000000000007b1d */ /* 0x000fe20000010000 */
[----:B------:R-:W-:Y:S02]  /*2e40*/  ISETP.NE.AND P1, PT, R157, 0x1, PT ;  /* 0x000000019d00780c */ /* 0x000fe40003f25270 */
[----:B------:R-:W-:Y:S02]  /*2e50*/  LOP3.LUT R5, R5, R16, RZ, 0x3c, !PT ;  /* 0x0000001005057212 */ /* 0x000fe400078e3cff */
[----:B------:R-:W-:Y:S02]  /*2e60*/  ISETP.GE.AND P0, PT, R156, 0x1, PT ;  /* 0x000000019c00780c */ /* 0x000fe40003f06270 */
[----:B--2---:R-:W-:-:S04]  /*2e70*/  LOP3.LUT R6, R17, 0x38, R3, 0xf8, !PT ;  /* 0x0000003811067812 */ /* 0x004fc800078ef803 */
[----:B---3--:R-:W-:Y:S02]  /*2e80*/  LOP3.LUT R6, R6, R14, RZ, 0x3c, !PT ;  /* 0x0000000e06067212 */ /* 0x008fe400078e3cff */
[----:B-1----:R-:W-:Y:S01]  /*2e90*/  SHF.R.S32.HI R14, RZ, 0x1f, R15 ;  /* 0x0000001fff0e7819 */ /* 0x002fe2000001140f */
[----:B----4-:R-:W-:-:S03]  /*2ea0*/  IMAD.IADD R5, R13, 0x1, R5 ;  /* 0x000000010d057824 */ /* 0x010fc600078e0205 */
[----:B------:R-:W-:Y:S02]  /*2eb0*/  LEA.HI R14, R14, R15, RZ, 0x5 ;  /* 0x0000000f0e0e7211 */ /* 0x000fe400078f28ff */
[----:B------:R-:W-:Y:S01]  /*2ec0*/  IADD3 R15, R93, 0x40, RZ ;  /* 0x000000405d0f7810 */ /* 0x000fe20007ffe0ff */
[----:B------:R-:W-:Y:S01]  /*2ed0*/  IMAD.SHL.U32 R122, R5, 0x2, RZ ;  /* 0x00000002057a7824 */ /* 0x000fe200078e00ff */
[----:B------:R-:W-:-:S03]  /*2ee0*/  SHF.R.S32.HI R14, RZ, 0x5, R14 ;  /* 0x00000005ff0e7819 */ /* 0x000fc6000001140e */
[----:B------:R-:W-:Y:S02]  /*2ef0*/  IMAD.SHL.U32 R15, R15, 0x40, RZ ;  /* 0x000000400f0f7824 */ /* 0x000fe400078e00ff */
[----:B------:R-:W-:-:S03]  /*2f00*/  IMAD.SHL.U32 R14, R14, 0x200, RZ ;  /* 0x000002000e0e7824 */ /* 0x000fc600078e00ff */
[----:B------:R-:W-:Y:S01]  /*2f10*/  LOP3.LUT R15, R15, 0x1c0, RZ, 0xc0, !PT ;  /* 0x000001c00f0f7812 */ /* 0x000fe200078ec0ff */
[----:B------:R-:W-:-:S03]  /*2f20*/  IMAD.IADD R6, R14, 0x1, R6 ;  /* 0x000000010e067824 */ /* 0x000fc600078e0206 */
[----:B------:R-:W-:Y:S01]  /*2f30*/  SHF.R.U32.HI R15, RZ, 0x3, R15 ;  /* 0x00000003ff0f7819 */ /* 0x000fe2000001160f */
[----:B------:R-:W-:-:S03]  /*2f40*/  IMAD.SHL.U32 R123, R6, 0x2, RZ ;  /* 0x00000002067b7824 */ /* 0x000fc600078e00ff */
[----:B------:R-:W-:-:S05]  /*2f50*/  LOP3.LUT R4, R4, R15, RZ, 0x3c, !PT ;  /* 0x0000000f04047212 */ /* 0x000fca00078e3cff */
[----:B-----5:R-:W-:-:S04]  /*2f60*/  IMAD.IADD R3, R12, 0x1, R4 ;  /* 0x000000010c037824 */ /* 0x020fc800078e0204 */
[----:B------:R-:W-:Y:S02]  /*2f70*/  IMAD.SHL.U32 R121, R3, 0x2, RZ ;  /* 0x0000000203797824 */ /* 0x000fe400078e00ff */
.L_x_271:
[----:B------:R-:W-:Y:S01]  /*2f80*/  IMAD R3, R29, 0x50, R0 ;  /* 0x000000501d037824 */ /* 0x000fe200078e0200 */
[----:B------:R-:W-:Y:S01]  /*2f90*/  ISETP.NE.AND P1, PT, R157, 0x1, PT ;  /* 0x000000019d00780c */ /* 0x000fe20003f25270 */
[----:B------:R-:W-:Y:S01]  /*2fa0*/  IMAD.MOV.U32 R75, RZ, RZ, RZ ;  /* 0x000000ffff4b7224 */ /* 0x000fe200078e00ff */
[----:B------:R-:W-:Y:S04]  /*2fb0*/  DEPBAR.LE SB0, 0x0 ;  /* 0x000080000000791a */ /* 0x000fe80000000000 */
[----:B-1----:R-:W-:Y:S01]  /*2fc0*/  IMAD.IADD R4, R128, 0x1, R3 ;  /* 0x0000000180047824 */ /* 0x002fe200078e0203 */
[----:B------:R-:W-:Y:S01]  /*2fd0*/  ISETP.GE.AND P0, PT, R3, R2, PT ;  /* 0x000000020300720c */ /* 0x000fe20003f06270 */
[----:B------:R-:W-:Y:S01]  /*2fe0*/  WARPSYNC 0xffffffff ;  /* 0xffffffff00007948 */ /* 0x000fe20003800000 */
[----:B------:R-:W-:Y:S01]  /*2ff0*/  ISETP.GE.AND P2, PT, R156, 0x1, PT ;  /* 0x000000019c00780c */ /* 0x000fe20003f46270 */
[--C-:B------:R-:W-:Y:S01]  /*3000*/  IMAD.MOV.U32 R3, RZ, RZ, R4.reuse ;  /* 0x000000ffff037224 */ /* 0x100fe200078e0004 */
[----:B------:R-:W-:Y:S01]  /*3010*/  ISETP.GT.OR P0, PT, R0, 0x4f, P0 ;  /* 0x0000004f0000780c */ /* 0x000fe20000704670 */
[----:B------:R-:W-:Y:S01]  /*3020*/  BSSY B2, `(.L_x_237) ;  /* 0x0000415000027945 */ /* 0x000fe20003800000 */
[----:B------:R-:W-:Y:S05]  /*3030*/  @P1 IMAD.HI.U32 R5, R4, c[0x0][0x2bc], RZ ;  /* 0x0000af0004051a27 */ /* 0x000fea00078e00ff */
[----:B------:R-:W-:Y:S06]  /*3040*/  @P1 SHF.R.U32.HI R3, RZ, c[0x0][0x2c0], R5 ;  /* 0x0000b000ff031a19 */ /* 0x000fec0000011605 */
[C---:B------:R-:W-:Y:S04]  /*3050*/  @!P0 IADD3 R5, P1, R3.reuse, R114, RZ ;  /* 0x0000007203058210 */ /* 0x040fe80007f3e0ff */
[----:B------:R-:W-:Y:S01]  /*3060*/  @!P0 LEA.HI.X.SX32 R7, R3, R124, 0x1, P1 ;  /* 0x0000007c03078211 */ /* 0x000fe200008f0eff */
[----:B------:R-:W-:Y:S01]  /*3070*/  IMAD.MOV R3, RZ, RZ, -R3 ;  /* 0x000000ffff037224 */ /* 0x000fe200078e0a03 */
[----:B------:R-:W-:Y:S03]  /*3080*/  @!P0 LEA R6, P1, R5, c[0x0][0x2a0], 0x2 ;  /* 0x0000a80005068a11 */ /* 0x000fe600078210ff */
[----:B------:R-:W-:Y:S01]  /*3090*/  IMAD R76, R3, c[0x0][0x2b8], R4 ;  /* 0x0000ae00034c7a24 */ /* 0x000fe200078e0204 */
[----:B------:R-:W-:Y:S03]  /*30a0*/  @!P0 LEA.HI.X R7, R5, c[0x0][0x2a4], R7, 0x2, P1 ;  /* 0x0000a90005078a11 */ /* 0x000fe600008f1407 */
[C---:B------:R-:W-:Y:S01]  /*30b0*/  IMAD.WIDE.U32 R4, R76.reuse, c[0x0][0x1e0], RZ ;  /* 0x000078004c047a25 */ /* 0x040fe200078e00ff */
[----:B------:R-:W-:Y:S01]  /*30c0*/  SHF.R.S32.HI R89, RZ, 0x1f, R76 ;  /* 0x0000001fff597819 */ /* 0x000fe2000001144c */
[----:B------:R-:W2:Y:S04]  /*30d0*/  @!P0 LDG.E R75, [R6.64] ;  /* 0x00000008064b8981 */ /* 0x000ea8000c1e1900 */
[----:B------:R-:W-:Y:S01]  /*30e0*/  IMAD R3, R89, c[0x0][0x1e0], RZ ;  /* 0x0000780059037a24 */ /* 0x000fe200078e02ff */
[----:B------:R-:W-:Y:S03]  /*30f0*/  BAR.SYNC.DEFER_BLOCKING 0x0 ;  /* 0x0000000000007b1d */ /* 0x000fe60000010000 */
[----:B------:R-:W-:Y:S04]  /*3100*/  IMAD R3, R76, c[0x0][0x1e4], R3 ;  /* 0x000079004c037a24 */ /* 0x000fe800078e0203 */
[----:B------:R-:W-:Y:S01]  /*3110*/  IMAD.IADD R5, R5, 0x1, R3 ;  /* 0x0000000105057824 */ /* 0x000fe200078e0203 */
[----:B--2---:R-:W-:Y:S03]  /*3120*/  SHF.R.S32.HI R92, RZ, 0x1f, R75 ;  /* 0x0000001fff5c7819 */ /* 0x004fe6000001144b */
[C---:B------:R-:W-:Y:S04]  /*3130*/  IMAD.WIDE.U32 R4, R75.reuse, c[0x0][0x1f0], R4 ;  /* 0x00007c004b047a25 */ /* 0x040fe800078e0004 */
[----:B------:R-:W-:Y:S01]  /*3140*/  IMAD R6, R92, c[0x0][0x1f0], RZ ;  /* 0x00007c005c067a24 */ /* 0x000fe200078e02ff */
[----:B------:R-:W-:Y:S03]  /*3150*/  IADD3 R3, P0, R118, R4, RZ ;  /* 0x0000000476037210 */ /* 0x000fe60007f1e0ff */
[----:B------:R-:W-:Y:S05]  /*3160*/  IMAD R6, R75, c[0x0][0x1f4], R6 ;  /* 0x00007d004b067a24 */ /* 0x000fea00078e0206 */
[----:B------:R-:W-:Y:S02]  /*3170*/  IADD3.X R4, R127, R5, R6, P0, !PT ;  /* 0x000000057f047210 */ /* 0x000fe400007fe406 */
[C---:B------:R-:W-:Y:S04]  /*3180*/  LEA R74, P0, R3.reuse, c[0x0][0x1c8], 0x1 ;  /* 0x00007200034a7a11 */ /* 0x040fe800078008ff */
[----:B------:R-:W-:Y:S01]  /*3190*/  LEA.HI.X R71, R3, c[0x0][0x1cc], R4, 0x1, P0 ;  /* 0x0000730003477a11 */ /* 0x000fe200000f0c04 */
[----:B------:R-:W-:-:S05]  /*31a0*/  @!P2 BRA `(.L_x_238) ;  /* 0x00003c400000a947 */ /* 0x000fca0003800000 */
[-C--:B------:R-:W-:Y:S01]  /*31b0*/  IMAD R5, R149, R29.reuse, RZ ;  /* 0x0000001d95057224 */ /* 0x080fe200078e02ff */
[----:B------:R-:W-:Y:S01]  /*31c0*/  ISETP.NE.AND P0, PT, RZ, UR5, PT ;  /* 0x00000005ff007c0c */ /* 0x000fe2000bf05270 */
[-C--:B------:R-:W-:Y:S01]  /*31d0*/  IMAD R4, R150, R29.reuse, RZ ;  /* 0x0000001d96047224 */ /* 0x080fe200078e02ff */
[----:B------:R-:W-:Y:S01]  /*31e0*/  SHF.R.S32.HI R3, RZ, 0x1f, R29 ;  /* 0x0000001fff037819 */ /* 0x000fe2000001141d */
[----:B------:R-:W-:Y:S04]  /*31f0*/  IMAD.WIDE.U32 R32, R136, R29, RZ ;  /* 0x0000001d88207225 */ /* 0x000fe800078e00ff */
[C---:B------:R-:W-:Y:S02]  /*3200*/  IMAD R5, R3.reuse, R136, R5 ;  /* 0x0000008803057224 */ /* 0x040fe400078e0205 */
[----:B------:R-:W-:Y:S02]  /*3210*/  IMAD R4, R3, R134, R4 ;  /* 0x0000008603047224 */ /* 0x000fe400078e0204 */
[----:B------:R-:W-:Y:S01]  /*3220*/  IMAD R3, R29, -0x50, R2 ;  /* 0xffffffb01d037824 */ /* 0x000fe200078e0202 */
[----:B------:R-:W-:Y:S01]  /*3230*/  IADD3 R34, R33, R5, RZ ;  /* 0x0000000521227210 */ /* 0x000fe20007ffe0ff */
[----:B------:R-:W-:Y:S03]  /*3240*/  IMAD.WIDE.U32 R10, R134, R29, RZ ;  /* 0x0000001d860a7225 */ /* 0x000fe600078e00ff */
[----:B------:R-:W-:Y:S02]  /*3250*/  IMNMX R60, R3, 0x50, PT ;  /* 0x00000050033c7817 */ /* 0x000fe40003800200 */
[----:B------:R-:W-:Y:S01]  /*3260*/  IADD3 R56, R11, R4, RZ ;  /* 0x000000040b387210 */ /* 0x000fe20007ffe0ff */
[----:B------:R-:W-:-:S05]  /*3270*/  @!P0 BRA `(.L_x_239) ;  /* 0x00001e2000008947 */ /* 0x000fca0003800000 */
[----:B------:R-:W-:Y:S01]  /*3280*/  ISETP.GE.AND P3, PT, R93, R60, PT ;  /* 0x0000003c5d00720c */ /* 0x000fe20003f66270 */
[----:B------:R-:W-:Y:S01]  /*3290*/  BSSY B0, `(.L_x_240) ;  /* 0x000001b000007945 */ /* 0x000fe20003800000 */
[----:B------:R-:W-:Y:S01]  /*32a0*/  CS2R R16, SRZ ;  /* 0x0000000000107805 */ /* 0x000fe2000001ff00 */
[----:B------:R-:W-:Y:S01]  /*32b0*/  CS2R R12, SRZ ;  /* 0x00000000000c7805 */ /* 0x000fe2000001ff00 */
[----:B------:R-:W-:Y:S01]  /*32c0*/  CS2R R4, SRZ ;  /* 0x0000000000047805 */ /* 0x000fe2000001ff00 */
[----:B------:R-:W-:Y:S01]  /*32d0*/  CS2R R36, SRZ ;  /* 0x0000000000247805 */ /* 0x000fe2000001ff00 */
[----:B------:R-:W-:Y:S07]  /*32e0*/  CS2R R30, SRZ ;  /* 0x00000000001e7805 */ /* 0x000fee000001ff00 */
[----:B------:R-:W-:-:S05]  /*32f0*/  @P3 BRA `(.L_x_241) ;  /* 0x0000014000003947 */ /* 0x000fca0003800000 */
[----:B------:R-:W-:Y:S01]  /*3300*/  IADD3 R3, P0, R98, R32, RZ ;  /* 0x0000002062037210 */ /* 0x000fe20007f1e0ff */
[----:B------:R-:W-:Y:S01]  /*3310*/  CS2R R30, SRZ ;  /* 0x00000000001e7805 */ /* 0x000fe2000001ff00 */
[----:B------:R-:W-:Y:S01]  /*3320*/  CS2R R12, SRZ ;  /* 0x00000000000c7805 */ /* 0x000fe2000001ff00 */
[----:B------:R-:W-:Y:S02]  /*3330*/  CS2R R36, SRZ ;  /* 0x0000000000247805 */ /* 0x000fe4000001ff00 */
[----:B------:R-:W-:Y:S01]  /*3340*/  IMAD.X R5, R34, 0x1, R105, P0 ;  /* 0x0000000122057824 */ /* 0x000fe200000e0669 */
[----:B------:R-:W-:Y:S05]  /*3350*/  IADD3 R4, P0, R96, R10, RZ ;  /* 0x0000000a60047210 */ /* 0x000fea0007f1e0ff */
[----:B------:R-:W-:Y:S01]  /*3360*/  IMAD.X R7, R56, 0x1, R104, P0 ;  /* 0x0000000138077824 */ /* 0x000fe200000e0668 */
[C---:B------:R-:W-:Y:S04]  /*3370*/  LEA R8, P0, R3.reuse, c[0x0][0x270], 0x1 ;  /* 0x00009c0003087a11 */ /* 0x040fe800078008ff */
[----:B------:R-:W-:Y:S02]  /*3380*/  LEA.HI.X R9, R3, c[0x0][0x274], R5, 0x1, P0 ;  /* 0x00009d0003097a11 */ /* 0x000fe400000f0c05 */
[C---:B------:R-:W-:Y:S04]  /*3390*/  LEA R6, P0, R4.reuse, c[0x0][0x288], 0x1 ;  /* 0x0000a20004067a11 */ /* 0x040fe800078008ff */
[----:B------:R-:W-:Y:S02]  /*33a0*/  LEA.HI.X R7, R4, c[0x0][0x28c], R7, 0x1, P0 ;  /* 0x0000a30004077a11 */ /* 0x000fe400000f0c07 */
[----:B------:R-:W-:Y:S01]  /*33b0*/  ISETP.GE.AND P0, PT, R86, c[0x0][0x27c], PT ;  /* 0x00009f0056007a0c */ /* 0x000fe20003f06270 */
[----:B------:R-:W-:Y:S11]  /*33c0*/  CS2R R4, SRZ ;  /* 0x0000000000047805 */ /* 0x000ff6000001ff00 */
[----:B------:R-:W-:Y:S01]  /*33d0*/  @!UPT UIADD3 URZ, URZ, URZ, URZ ;  /* 0x0000003f3f3ff290 */ /* 0x000fe2000fffe03f */
[----:B------:R1:W5:Y:S04]  /*33e0*/  @!P0 LDG.E.64 R4, [R8.64] ;  /* 0x0000000808048981 */ /* 0x000368000c1e1b00 */
[----:B------:R1:W5:Y:S01]  /*33f0*/  @!P0 LDG.E.64 R30, [R6.64] ;  /* 0x00000008061e8981 */ /* 0x000362000c1e1b00 */
[----:B------:R-:W-:Y:S11]  /*3400*/  ISETP.GE.AND P0, PT, R88, c[0x0][0x27c], PT ;  /* 0x00009f0058007a0c */ /* 0x000ff60003f06270 */
[----:B------:R-:W-:Y:S02]  /*3410*/  @!UPT UIADD3 URZ, URZ, URZ, URZ ;  /* 0x0000003f3f3ff290 */ /* 0x000fe4000fffe03f */
[----:B------:R1:W5:Y:S04]  /*3420*/  @!P0 LDG.E.64 R12, [R8.64+0x20] ;  /* 0x00002008080c8981 */ /* 0x000368000c1e1b00 */
[----:B------:R1:W5:Y:S02]  /*3430*/  @!P0 LDG.E.64 R36, [R6.64+0x20] ;  /* 0x0000200806248981 */ /* 0x000364000c1e1b00 */
.L_x_241:
[----:B------:R-:W-:Y:S05]  /*3440*/  BSYNC B0 ;  /* 0x0000000000007941 */ /* 0x000fea0003800000 */
.L_x_240:
[----:B-1----:R-:W-:Y:S01]  /*3450*/  IADD3 R9, R93, 0x20, RZ ;  /* 0x000000205d097810 */ /* 0x002fe20007ffe0ff */
[----:B-----5:R-:W-:Y:S01]  /*3460*/  IMAD.MOV.U32 R8, RZ, RZ, R12 ;  /* 0x000000ffff087224 */ /* 0x020fe200078e000c */
[----:B------:R-:W-:Y:S01]  /*3470*/  BSSY B0, `(.L_x_242) ;  /* 0x0000025000007945 */ /* 0x000fe20003800000 */
[----:B------:R-:W-:Y:S01]  /*3480*/  IMAD.MOV.U32 R7, RZ, RZ, R13 ;  /* 0x000000ffff077224 */ /* 0x000fe200078e000d */
[----:B------:R-:W-:Y:S01]  /*3490*/  ISETP.GE.AND P4, PT, R9, R60, PT ;  /* 0x0000003c0900720c */ /* 0x000fe20003f86270 */
[----:B------:R-:W-:Y:S01]  /*34a0*/  IMAD.MOV.U32 R6, RZ, RZ, R4 ;  /* 0x000000ffff067224 */ /* 0x000fe200078e0004 */
[----:B------:R-:W-:Y:S01]  /*34b0*/  CS2R R14, SRZ ;  /* 0x00000000000e7805 */ /* 0x000fe2000001ff00 */
[----:B------:R-:W-:Y:S01]  /*34c0*/  IMAD.MOV.U32 R3, RZ, RZ, R5 ;  /* 0x000000ffff037224 */ /* 0x000fe200078e0005 */
[----:B------:R-:W-:Y:S01]  /*34d0*/  PRMT R23, R7, 0x5410, R8 ;  /* 0x0000541007177816 */ /* 0x000fe20000000008 */
[----:B------:R-:W-:Y:S01]  /*34e0*/  IMAD.MOV.U32 R7, RZ, RZ, R37 ;  /* 0x000000ffff077224 */ /* 0x000fe200078e0025 */
[----:B------:R-:W-:Y:S01]  /*34f0*/  MOV R8, R36 ;  /* 0x0000002400087202 */ /* 0x000fe20000000f00 */
[----:B------:R-:W-:Y:S01]  /*3500*/  CS2R R40, SRZ ;  /* 0x0000000000287805 */ /* 0x000fe2000001ff00 */
[----:B------:R-:W-:Y:S01]  /*3510*/  PRMT R22, R3, 0x5410, R6 ;  /* 0x0000541003167816 */ /* 0x000fe20000000006 */
[----:B------:R-:W-:Y:S01]  /*3520*/  IMAD.MOV.U32 R6, RZ, RZ, R30 ;  /* 0x000000ffff067224 */ /* 0x000fe200078e001e */
[----:B------:R-:W-:Y:S01]  /*3530*/  MOV R3, R31 ;  /* 0x0000001f00037202 */ /* 0x000fe20000000f00 */
[----:B------:R-:W-:Y:S01]  /*3540*/  CS2R R38, SRZ ;  /* 0x0000000000267805 */ /* 0x000fe2000001ff00 */
[----:B------:R-:W-:Y:S02]  /*3550*/  PRMT R35, R8, 0x5410, R7 ;  /* 0x0000541008237816 */ /* 0x000fe40000000007 */
[----:B------:R-:W-:Y:S01]  /*3560*/  PRMT R28, R6, 0x5410, R3 ;  /* 0x00005410061c7816 */ /* 0x000fe20000000003 */
[----:B------:R-:W-:-:S05]  /*3570*/  @P4 BRA `(.L_x_243) ;  /* 0x0000014000004947 */ /* 0x000fca0003800000 */
[----:B------:R-:W-:Y:S01]  /*3580*/  IADD3 R3, P1, P0, R98, R32, R154 ;  /* 0x0000002062037210 */ /* 0x000fe2000783e09a */
[----:B------:R-:W-:Y:S01]  /*3590*/  CS2R R38, SRZ ;  /* 0x0000000000267805 */ /* 0x000fe2000001ff00 */
[----:B------:R-:W-:Y:S01]  /*35a0*/  CS2R R16, SRZ ;  /* 0x0000000000107805 */ /* 0x000fe2000001ff00 */
[----:B------:R-:W-:Y:S01]  /*35b0*/  CS2R R40, SRZ ;  /* 0x0000000000287805 */ /* 0x000fe2000001ff00 */
[----:B------:R-:W-:Y:S02]  /*35c0*/  IADD3.X R6, R105, R34, R146, P1, P0 ;  /* 0x0000002269067210 */ /* 0x000fe40000fe0492 */
[----:B------:R-:W-:Y:S04]  /*35d0*/  IADD3 R7, P1, P0, R96, R10, R155 ;  /* 0x0000000a60077210 */ /* 0x000fe8000783e09b */
[----:B------:R-:W-:Y:S02]  /*35e0*/  IADD3.X R14, R104, R56, R147, P1, P0 ;  /* 0x00000038680e7210 */ /* 0x000fe40000fe0493 */
        /* <DEDUP_REMOVED lines=13> */
.L_x_243:
[----:B------:R-:W-:Y:S05]  /*36c0*/  BSYNC B0 ;  /* 0x0000000000007941 */ /* 0x000fea0003800000 */
.L_x_242:
        /* <DEDUP_REMOVED lines=16> */
[----:B------:R-:W-:Y:S01]  /*37d0*/  PRMT R47, R8, 0x5410, R7 ;  /* 0x00005410082f7816 */ /* 0x000fe20000000007 */
[----:B------:R-:W-:Y:S01]  /*37e0*/  CS2R R42, SRZ ;  /* 0x00000000002a7805 */ /* 0x000fe2000001ff00 */
[----:B------:R-:W-:Y:S01]  /*37f0*/  PRMT R46, R6, 0x5410, R3 ;  /* 0x00005410062e7816 */ /* 0x000fe20000000003 */
[----:B------:R-:W-:-:S05]  /*3800*/  @P2 BRA `(.L_x_245) ;  /* 0x0000012000002947 */ /* 0x000fca0003800000 */
[----:B------:R-:W-:Y:S01]  /*3810*/  IADD3 R6, P1, P0, R98, R152, R32 ;  /* 0x0000009862067210 */ /* 0x000fe2000783e020 */
[----:B------:R-:W-:Y:S01]  /*3820*/  CS2R R20, SRZ ;  /* 0x0000000000147805 */ /* 0x000fe2000001ff00 */
[----:B------:R-:W-:Y:S02]  /*3830*/  CS2R R44, SRZ ;  /* 0x00000000002c7805 */ /* 0x000fe4000001ff00 */
[----:B------:R-:W-:Y:S02]  /*3840*/  IADD3.X R9, R105, R140, R34, P1, P0 ;  /* 0x0000008c69097210 */ /* 0x000fe40000fe0422 */
[----:B------:R-:W-:Y:S04]  /*3850*/  IADD3 R3, P1, P0, R96, R153, R10 ;  /* 0x0000009960037210 */ /* 0x000fe8000783e00a */
[----:B------:R-:W-:Y:S02]  /*3860*/  IADD3.X R7, R104, R141, R56, P1, P0 ;  /* 0x0000008d68077210 */ /* 0x000fe40000fe0438 */
[C---:B------:R-:W-:Y:S04]  /*3870*/  LEA R8, P0, R6.reuse, c[0x0][0x270], 0x1 ;  /* 0x00009c0006087a11 */ /* 0x040fe800078008ff */
[----:B------:R-:W-:Y:S02]  /*3880*/  LEA.HI.X R9, R6, c[0x0][0x274], R9, 0x1, P0 ;  /* 0x00009d0006097a11 */ /* 0x000fe400000f0c09 */
[C---:B------:R-:W-:Y:S04]  /*3890*/  LEA R6, P0, R3.reuse, c[0x0][0x288], 0x1 ;  /* 0x0000a20003067a11 */ /* 0x040fe800078008ff */
[----:B------:R-:W-:Y:S02]  /*38a0*/  LEA.HI.X R7, R3, c[0x0][0x28c], R7, 0x1, P0 ;  /* 0x0000a30003077a11 */ /* 0x000fe400000f0c07 */
[----:B------:R-:W-:Y:S11]  /*38b0*/  ISETP.GE.AND P0, PT, R86, c[0x0][0x27c], PT ;  /* 0x00009f0056007a0c */ /* 0x000ff60003f06270 */
[----:B------:R-:W-:Y:S02]  /*38c0*/  @!UPT UIADD3 URZ, URZ, URZ, URZ ;  /* 0x0000003f3f3ff290 */ /* 0x000fe4000fffe03f */
[----:B------:R1:W5:Y:S04]  /*38d0*/  @!P0 LDG.E.64 R18, [R8.64] ;  /* 0x0000000808128981 */ /* 0x000368000c1e1b00 */
[----:B------:R1:W5:Y:S01]  /*38e0*/  @!P0 LDG.E.64 R42, [R6.64] ;  /* 0x00000008062a8981 */ /* 0x000362000c1e1b00 */
[----:B------:R-:W-:Y:S11]  /*38f0*/  ISETP.GE.AND P0, PT, R88, c[0x0][0x27c], PT ;  /* 0x00009f0058007a0c */ /* 0x000ff60003f06270 */
[----:B------:R-:W-:Y:S02]  /*3900*/  @!UPT UIADD3 URZ, URZ, URZ, URZ ;  /* 0x0000003f3f3ff290 */ /* 0x000fe4000fffe03f */
[----:B------:R1:W5:Y:S04]  /*3910*/  @!P0 LDG.E.64 R20, [R8.64+0x20] ;  /* 0x0000200808148981 */ /* 0x000368000c1e1b00 */
[----:B------:R1:W5:Y:S02]  /*3920*/  @!P0 LDG.E.64 R44, [R6.64+0x20] ;  /* 0x00002008062c8981 */ /* 0x000364000c1e1b00 */
.L_x_245:
[----:B------:R-:W-:Y:S05]  /*3930*/  BSYNC B0 ;  /* 0x0000000000007941 */ /* 0x000fea0003800000 */
.L_x_244:
[----:B-1---5:R-:W-:Y:S01]  /*3940*/  MOV R6, R18 ;  /* 0x0000001200067202 */ /* 0x022fe20000000f00 */
[----:B------:R1:W2:Y:S01]  /*3950*/  SHFL.IDX PT, R53, R71, RZ, 0x1c1f ;  /* 0x001c1fff47357589 */ /* 0x0002a200000e0000 */
[----:B------:R-:W-:Y:S01]  /*3960*/  IMAD.MOV.U32 R8, RZ, RZ, R20 ;  /* 0x000000ffff087224 */ /* 0x000fe200078e0014 */
[----:B------:R-:W-:Y:S01]  /*3970*/  BSSY B1, `(.L_x_246) ;  /* 0x0000081000017945 */ /* 0x000fe20003800000 */
[----:B------:R-:W-:Y:S02]  /*3980*/  IMAD.MOV.U32 R7, RZ, RZ, R21 ;  /* 0x000000ffff077224 */ /* 0x000fe400078e0015 */
[----:B------:R-:W-:Y:S01]  /*3990*/  IMAD.MOV.U32 R3, RZ, RZ, R19 ;  /* 0x000000ffff037224 */ /* 0x000fe200078e0013 */
[----:B------:R1:W3:Y:S02]  /*39a0*/  SHFL.IDX PT, R52, R74, RZ, 0x1c1f ;  /* 0x001c1fff4a347589 */ /* 0x0002e400000e0000 */
[----:B------:R-:W-:Y:S01]  /*39b0*/  PRMT R27, R7, 0x5410, R8 ;  /* 0x00005410071b7816 */ /* 0x000fe20000000008 */
[----:B------:R-:W-:Y:S01]  /*39c0*/  IMAD.MOV.U32 R8, RZ, RZ, R44 ;  /* 0x000000ffff087224 */ /* 0x000fe200078e002c */
[----:B------:R-:W-:Y:S01]  /*39d0*/  PRMT R26, R3, 0x5410, R6 ;  /* 0x00005410031a7816 */ /* 0x000fe20000000006 */
[----:B------:R-:W-:Y:S01]  /*39e0*/  IMAD.MOV.U32 R6, RZ, RZ, R42 ;  /* 0x000000ffff067224 */ /* 0x000fe200078e002a */
[----:B------:R-:W-:Y:S02]  /*39f0*/  MOV R7, R45 ;  /* 0x0000002d00077202 */ /* 0x000fe40000000f00 */
[----:B------:R-:W-:Y:S02]  /*3a00*/  MOV R3, R43 ;  /* 0x0000002b00037202 */ /* 0x000fe40000000f00 */
[----:B------:R-:W-:Y:S02]  /*3a10*/  PRMT R49, R8, 0x5410, R7 ;  /* 0x0000541008317816 */ /* 0x000fe40000000007 */
[----:B------:R-:W-:Y:S01]  /*3a20*/  PRMT R48, R6, 0x5410, R3 ;  /* 0x0000541006307816 */ /* 0x000fe20000000003 */
[----:B------:R-:W-:-:S05]  /*3a30*/  @P3 BRA `(.L_x_247) ;  /* 0x0000074000003947 */ /* 0x000fca0003800000 */
[----:B------:R-:W-:Y:S01]  /*3a40*/  ISETP.NE.AND P0, PT, R81, RZ, PT ;  /* 0x000000ff5100720c */ /* 0x000fe20003f05270 */
[----:B------:R-:W-:Y:S01]  /*3a50*/  @!UPT UIADD3 URZ, URZ, URZ, URZ ;  /* 0x0000003f3f3ff290 */ /* 0x000fe2000fffe03f */
[----:B------:R-:W-:Y:S11]  /*3a60*/  BSSY B0, `(.L_x_248) ;  /* 0x0000038000007945 */ /* 0x000ff60003800000 */
[----:B------:R-:W-:-:S05]  /*3a70*/  @P0 BRA `(.L_x_249) ;  /* 0x0000036000000947 */ /* 0x000fca0003800000 */
[C---:B---3--:R-:W-:Y:S01]  /*3a80*/  LEA R50, P0, R84.reuse, R52, 0x1 ;  /* 0x0000003454327211 */ /* 0x048fe200078008ff */
[----:B------:R-:W3:Y:S03]  /*3a90*/  LDS.128 R8, [R248+0x2800] ;  /* 0x00280000f8087984 */ /* 0x000ee60000000c00 */
[----:B--2---:R-:W-:Y:S02]  /*3aa0*/  LEA.HI.X R51, R84, R53, R85, 0x1, P0 ;  /* 0x0000003554337211 */ /* 0x004fe400000f0c55 */
[----:B------:R-:W-:Y:S11]  /*3ab0*/  ISETP.GE.AND P0, PT, R86, c[0x0][0x27c], PT ;  /* 0x00009f0056007a0c */ /* 0x000ff60003f06270 */
[----:B------:R-:W-:Y:S02]  /*3ac0*/  @!UPT UIADD3 URZ, URZ, URZ, URZ ;  /* 0x0000003f3f3ff290 */ /* 0x000fe4000fffe03f */
[----:B------:R-:W-:Y:S02]  /*3ad0*/  @!P0 SHF.R.U64 R6, R30, 0x10, R31 ;  /* 0x000000101e068819 */ /* 0x000fe4000000121f */
[--C-:B------:R-:W-:Y:S02]  /*3ae0*/  @!P0 SHF.R.U64 R3, R4, 0x10, R5.reuse ;  /* 0x0000001004038819 */ /* 0x100fe40000001205 */
[----:B------:R-:W-:Y:S02]  /*3af0*/  @!P0 SHF.R.U32.HI R4, RZ, 0x10, R5 ;  /* 0x00000010ff048819 */ /* 0x000fe40000011605 */
[----:B------:R-:W-:Y:S02]  /*3b00*/  @!P0 SHF.R.U32.HI R7, RZ, 0x10, R31 ;  /* 0x00000010ff078819 */ /* 0x000fe4000001161f */
[----:B------:R-:W-:Y:S02]  /*3b10*/  @!P0 PRMT R6, R28, 0x5410, R6 ;  /* 0x000054101c068816 */ /* 0x000fe40000000006 */
[----:B------:R-:W-:Y:S02]  /*3b20*/  @!P0 PRMT R3, R22, 0x5432, R3 ;  /* 0x0000543216038816 */ /* 0x000fe40000000003 */
[----:B------:R-:W-:Y:S01]  /*3b30*/  @!P0 PRMT R33, R28, 0x5432, R7 ;  /* 0x000054321c218816 */ /* 0x000fe20000000007 */
[----:B------:R-:W-:Y:S01]  /*3b40*/  @!P0 IMAD.U32 R28, R6, 0x10000, RZ ;  /* 0x00010000061c8824 */ /* 0x000fe200078e00ff */
[----:B------:R-:W-:Y:S01]  /*3b50*/  @!P0 PRMT R7, R22, 0x5410, R4 ;  /* 0x0000541016078816 */ /* 0x000fe20000000004 */
[C---:B------:R-:W-:Y:S01]  /*3b60*/  @!P0 IMAD.U32 R22, R3.reuse, 0x10000, RZ ;  /* 0x0001000003168824 */ /* 0x040fe200078e00ff */
[----:B------:R-:W-:Y:S02]  /*3b70*/  @!P0 LOP3.LUT R31, R6, 0xffff0000, RZ, 0xc0, !PT ;  /* 0xffff0000061f8812 */ /* 0x000fe400078ec0ff */
[----:B------:R-:W-:Y:S01]  /*3b80*/  @!P0 LOP3.LUT R6, R3, 0xffff0000, RZ, 0xc0, !PT ;  /* 0xffff000003068812 */ /* 0x000fe200078ec0ff */
[C---:B---3--:R-:W-:Y:S01]  /*3b90*/  @!P0 IMAD.U32 R30, R8.reuse, 0x10000, RZ ;  /* 0x00010000081e8824 */ /* 0x048fe200078e00ff */
[----:B------:R-:W-:Y:S02]  /*3ba0*/  @!P0 LOP3.LUT R4, R8, 0xffff0000, RZ, 0xc0, !PT ;  /* 0xffff000008048812 */ /* 0x000fe400078ec0ff */
[C---:B------:R-:W-:Y:S02]  /*3bb0*/  @!P0 LOP3.LUT R5, R9.reuse, 0xffff0000, RZ, 0xc0, !PT ;  /* 0xffff000009058812 */ /* 0x040fe400078ec0ff */
[----:B------:R-:W-:Y:S01]  /*3bc0*/  @!P0 SHF.L.U32 R32, R9, 0x10, RZ ;  /* 0x0000001009208819 */ /* 0x000fe200000006ff */
[C---:B------:R-:W-:Y:S02]  /*3bd0*/  @!P0 FMUL.FTZ R34, R4.reuse, R28 ;  /* 0x0000001c04228220 */ /* 0x040fe40000410000 */
[-C--:B------:R-:W-:Y:S02]  /*3be0*/  @!P0 FMUL.FTZ R3, R4, R22.reuse ;  /* 0x0000001604038220 */ /* 0x080fe40000410000 */
[----:B------:R-:W-:Y:S02]  /*3bf0*/  @!P0 FMUL.FTZ R54, R5, R31 ;  /* 0x0000001f05368220 */ /* 0x000fe40000410000 */
[----:B------:R-:W-:Y:S01]  /*3c00*/  @!P0 FFMA.FTZ R57, R30, R22, -R34 ;  /* 0x000000161e398223 */ /* 0x000fe20000010822 */
[----:B------:R-:W-:Y:S01]  /*3c10*/  @!P0 SHF.L.U32 R22, R7, 0x10, RZ ;  /* 0x0000001007168819 */ /* 0x000fe200000006ff */
[----:B------:R-:W-:Y:S01]  /*3c20*/  @!P0 FMUL.FTZ R4, R5, R6 ;  /* 0x0000000605048220 */ /* 0x000fe20000410000 */
[----:B------:R-:W-:Y:S01]  /*3c30*/  @!P0 LOP3.LUT R5, R10, 0xffff0000, RZ, 0xc0, !PT ;  /* 0xffff00000a058812 */ /* 0x000fe200078ec0ff */
[----:B------:R-:W-:Y:S01]  /*3c40*/  @!P0 FFMA.FTZ R3, R28, R30, R3 ;  /* 0x0000001e1c038223 */ /* 0x000fe20000010003 */
[----:B------:R-:W-:Y:S01]  /*3c50*/  @!P0 LOP3.LUT R7, R7, 0xffff0000, RZ, 0xc0, !PT ;  /* 0xffff000007078812 */ /* 0x000fe200078ec0ff */
[C---:B------:R-:W-:Y:S01]  /*3c60*/  @!P0 IMAD.U32 R28, R33.reuse, 0x10000, RZ ;  /* 0x00010000211c8824 */ /* 0x040fe200078e00ff */
[----:B------:R-:W-:Y:S01]  /*3c70*/  @!P0 LOP3.LUT R33, R33, 0xffff0000, RZ, 0xc0, !PT ;  /* 0xffff000021218812 */ /* 0x000fe200078ec0ff */
[----:B------:R-:W-:Y:S01]  /*3c80*/  @!P0 FFMA.FTZ R56, R32, R6, -R54 ;  /* 0x0000000620388223 */ /* 0x000fe20000010836 */
[----:B------:R-:W-:Y:S01]  /*3c90*/  @!P0 LOP3.LUT R6, R11, 0xffff0000, RZ, 0xc0, !PT ;  /* 0xffff00000b068812 */ /* 0x000fe200078ec0ff */
[----:B------:R-:W-:Y:S02]  /*3ca0*/  @!P0 IMAD.U32 R30, R10, 0x10000, RZ ;  /* 0x000100000a1e8824 */ /* 0x000fe400078e00ff */
[C---:B------:R-:W-:Y:S02]  /*3cb0*/  @!P0 FMUL.FTZ R54, R5.reuse, R28 ;  /* 0x0000001c05368220 */ /* 0x040fe40000410000 */
[----:B------:R-:W-:Y:S02]  /*3cc0*/  @!P0 FMUL.FTZ R5, R5, R22 ;  /* 0x0000001605058220 */ /* 0x000fe40000410000 */
[----:B------:R-:W-:Y:S02]  /*3cd0*/  @!P0 IMAD.U32 R34, R11, 0x10000, RZ ;  /* 0x000100000b228824 */ /* 0x000fe400078e00ff */
[C---:B------:R-:W-:Y:S02]  /*3ce0*/  @!P0 FMUL.FTZ R55, R6.reuse, R33 ;  /* 0x0000002106378220 */ /* 0x040fe40000410000 */
[-C--:B------:R-:W-:Y:S02]  /*3cf0*/  @!P0 FMUL.FTZ R6, R6, R7.reuse ;  /* 0x0000000706068220 */ /* 0x080fe40000410000 */
[----:B------:R-:W-:Y:S02]  /*3d00*/  @!P0 FFMA.FTZ R4, R31, R32, R4 ;  /* 0x000000201f048223 */ /* 0x000fe40000010004 */
[----:B------:R-:W-:Y:S02]  /*3d10*/  @!P0 FFMA.FTZ R5, R28, R30, R5 ;  /* 0x0000001e1c058223 */ /* 0x000fe40000010005 */
[----:B------:R-:W-:Y:S01]  /*3d20*/  @!P0 FFMA.FTZ R54, R30, R22, -R54 ;  /* 0x000000161e368223 */ /* 0x000fe20000010836 */
[----:B------:R-:W-:Y:S01]  /*3d30*/  @!P0 F2FP.BF16.PACK_AB R4, R4, R56 ;  /* 0x000000380404823e */ /* 0x000fe200000010ff */
[----:B------:R-:W-:Y:S01]  /*3d40*/  @!P0 FFMA.FTZ R55, R34, R7, -R55 ;  /* 0x0000000722378223 */ /* 0x000fe20000010837 */
[----:B------:R-:W-:Y:S01]  /*3d50*/  @!P0 F2FP.BF16.PACK_AB R7, R3, R57 ;  /* 0x000000390307823e */ /* 0x000fe200000010ff */
[----:B------:R-:W-:Y:S01]  /*3d60*/  @!P0 FFMA.FTZ R6, R33, R34, R6 ;  /* 0x0000002221068223 */ /* 0x000fe20000010006 */
[----:B------:R-:W-:Y:S02]  /*3d70*/  @!P0 F2FP.BF16.PACK_AB R5, R5, R54 ;  /* 0x000000360505823e */ /* 0x000fe400000010ff */
[----:B------:R-:W-:Y:S01]  /*3d80*/  @!P0 MOV R9, R4 ;  /* 0x0000000400098202 */ /* 0x000fe20000000f00 */
[----:B------:R-:W-:Y:S01]  /*3d90*/  @!P0 IMAD.MOV.U32 R8, RZ, RZ, R7 ;  /* 0x000000ffff088224 */ /* 0x000fe200078e0007 */
[----:B------:R-:W-:Y:S01]  /*3da0*/  @!P0 F2FP.BF16.PACK_AB R3, R6, R55 ;  /* 0x000000370603823e */ /* 0x000fe200000010ff */
[----:B------:R-:W-:Y:S03]  /*3db0*/  @!P0 IMAD.MOV.U32 R10, RZ, RZ, R5 ;  /* 0x000000ffff0a8224 */ /* 0x000fe600078e0005 */
[----:B------:R-:W-:Y:S05]  /*3dc0*/  @!P0 MOV R11, R3 ;  /* 0x00000003000b8202 */ /* 0x000fea0000000f00 */
[----:B------:R2:W-:Y:S02]  /*3dd0*/  ST.E.128 [R50.64], R8 ;  /* 0x0000000832007985 */ /* 0x0005e4000c101d08 */
.L_x_249:
[----:B------:R-:W-:Y:S05]  /*3de0*/  BSYNC B0 ;  /* 0x0000000000007941 */ /* 0x000fea0003800000 */
.L_x_248:
[----:B------:R-:W-:Y:S11]  /*3df0*/  ISETP.NE.AND P0, PT, R106, RZ, PT ;  /* 0x000000ff6a00720c */ /* 0x000ff60003f05270 */
[----:B------:R-:W-:Y:S02]  /*3e00*/  @!UPT UIADD3 URZ, URZ, URZ, URZ ;  /* 0x0000003f3f3ff290 */ /* 0x000fe4000fffe03f */
[----:B------:R-:W-:-:S05]  /*3e10*/  @P0 BRA `(.L_x_247) ;  /* 0x0000036000000947 */ /* 0x000fca0003800000 */
[C---:B---3--:R-:W-:Y:S01]  /*3e20*/  LEA R32, P0, R208.reuse, R52, 0x1 ;  /* 0x00000034d0207211 */ /* 0x048fe200078008ff */
[----:B--2---:R-:W2:Y:S03]  /*3e30*/  LDS.128 R8, [R249+0x2800] ;  /* 0x00280000f9087984 */ /* 0x004ea60000000c00 */
[----:B------:R-:W-:Y:S02]  /*3e40*/  LEA.HI.X R33, R208, R53, R250, 0x1, P0 ;  /* 0x00000035d0217211 */ /* 0x000fe400000f0cfa */
[----:B------:R-:W-:Y:S11]  /*3e50*/  ISETP.GE.AND P0, PT, R88, c[0x0][0x27c], PT ;  /* 0x00009f0058007a0c */ /* 0x000ff60003f06270 */
[----:B------:R-:W-:Y:S02]  /*3e60*/  @!UPT UIADD3 URZ, URZ, URZ, URZ ;  /* 0x0000003f3f3ff290 */ /* 0x000fe4000fffe03f */
[----:B------:R-:W-:Y:S02]  /*3e70*/  @!P0 SHF.R.U64 R6, R36, 0x10, R37 ;  /* 0x0000001024068819 */ /* 0x000fe40000001225 */
[--C-:B------:R-:W-:Y:S02]  /*3e80*/  @!P0 SHF.R.U64 R3, R12, 0x10, R13.reuse ;  /* 0x000000100c038819 */ /* 0x100fe4000000120d */
[----:B------:R-:W-:Y:S02]  /*3e90*/  @!P0 SHF.R.U32.HI R4, RZ, 0x10, R13 ;  /* 0x00000010ff048819 */ /* 0x000fe4000001160d */
[----:B------:R-:W-:Y:S02]  /*3ea0*/  @!P0 PRMT R6, R35, 0x5410, R6 ;  /* 0x0000541023068816 */ /* 0x000fe40000000006 */
[C---:B------:R-:W-:Y:S02]  /*3eb0*/  @!P0 PRMT R3, R23.reuse, 0x5432, R3 ;  /* 0x0000543217038816 */ /* 0x040fe40000000003 */
[----:B------:R-:W-:Y:S01]  /*3ec0*/  @!P0 SHF.R.U32.HI R5, RZ, 0x10, R37 ;  /* 0x00000010ff058819 */ /* 0x000fe20000011625 */
[C---:B------:R-:W-:Y:S01]  /*3ed0*/  @!P0 IMAD.U32 R13, R6.reuse, 0x10000, RZ ;  /* 0x00010000060d8824 */ /* 0x040fe200078e00ff */
[----:B------:R-:W-:Y:S01]  /*3ee0*/  @!P0 PRMT R7, R23, 0x5410, R4 ;  /* 0x0000541017078816 */ /* 0x000fe20000000004 */
[----:B------:R-:W-:Y:S01]  /*3ef0*/  @!P0 IMAD.U32 R12, R3, 0x10000, RZ ;  /* 0x00010000030c8824 */ /* 0x000fe200078e00ff */
[----:B------:R-:W-:Y:S02]  /*3f00*/  @!P0 PRMT R30, R35, 0x5432, R5 ;  /* 0x00005432231e8816 */ /* 0x000fe40000000005 */
[----:B------:R-:W-:Y:S02]  /*3f10*/  @!P0 LOP3.LUT R23, R6, 0xffff0000, RZ, 0xc0, !PT ;  /* 0xffff000006178812 */ /* 0x000fe400078ec0ff */
[----:B------:R-:W-:Y:S01]  /*3f20*/  @!P0 LOP3.LUT R6, R3, 0xffff0000, RZ, 0xc0, !PT ;  /* 0xffff000003068812 */ /* 0x000fe200078ec0ff */
[C---:B--2---:R-:W-:Y:S01]  /*3f30*/  @!P0 IMAD.U32 R22, R8.reuse, 0x10000, RZ ;  /* 0x0001000008168824 */ /* 0x044fe200078e00ff */
        /* <DEDUP_REMOVED lines=36> */
.L_x_247:
[----:B------:R-:W-:Y:S05]  /*4180*/  BSYNC B1 ;  /* 0x0000000000017941 */ /* 0x000fea0003800000 */
.L_x_246:
[----:B--2---:R2:W4:Y:S01]  /*4190*/  SHFL.IDX PT, R32, R71, 0x1, 0x1c1f ;  /* 0x003c1f0047207f89 */ /* 0x00452200000e0000 */
[----:B------:R-:W-:Y:S03]  /*41a0*/  BSSY B1, `(.L_x_250) ;  /* 0x0000077000017945 */ /* 0x000fe60003800000 */
[----:B------:R2:W1:Y:S01]  /*41b0*/  SHFL.IDX PT, R28, R74, 0x1, 0x1c1f ;  /* 0x003c1f004a1c7f89 */ /* 0x00046200000e0000 */
[----:B------:R-:W-:-:S05]  /*41c0*/  @P4 BRA `(.L_x_251) ;  /* 0x0000074000004947 */ /* 0x000fca0003800000 */
[----:B------:R-:W-:Y:S01]  /*41d0*/  ISETP.NE.AND P0, PT, R81, RZ, PT ;  /* 0x000000ff5100720c */ /* 0x000fe20003f05270 */
[----:B------:R-:W-:Y:S01]  /*41e0*/  @!UPT UIADD3 URZ, URZ, URZ, URZ ;  /* 0x0000003f3f3ff290 */ /* 0x000fe2000fffe03f */
[----:B------:R-:W-:Y:S11]  /*41f0*/  BSSY B0, `(.L_x_252) ;  /* 0x0000038000007945 */ /* 0x000ff60003800000 */
[----:B------:R-:W-:-:S05]  /*4200*/  @P0 BRA `(.L_x_253) ;  /* 0x0000036000000947 */ /* 0x000fca0003800000 */
[C---:B-1----:R-:W-:Y:S01]  /*4210*/  LEA R30, P0, R84.reuse, R28, 0x1 ;  /* 0x0000001c541e7211 */ /* 0x042fe200078008ff */
[----:B------:R-:W1:Y:S03]  /*4220*/  LDS.128 R8, [R248+0x3800] ;  /* 0x00380000f8087984 */ /* 0x000e660000000c00 */
[----:B----4-:R-:W-:Y:S02]  /*4230*/  LEA.HI.X R31, R84, R32, R85, 0x1, P0 ;  /* 0x00000020541f7211 */ /* 0x010fe400000f0c55 */
[----:B------:R-:W-:Y:S11]  /*4240*/  ISETP.GE.AND P0, PT, R86, c[0x0][0x27c], PT ;  /* 0x00009f0056007a0c */ /* 0x000ff60003f06270 */
[----:B------:R-:W-:Y:S02]  /*4250*/  @!UPT UIADD3 URZ, URZ, URZ, URZ ;  /* 0x0000003f3f3ff290 */ /* 0x000fe4000fffe03f */
[----:B------:R-:W-:Y:S02]  /*4260*/  @!P0 SHF.R.U64 R6, R38, 0x10, R39 ;  /* 0x0000001026068819 */ /* 0x000fe40000001227 */
[--C-:B------:R-:W-:Y:S02]  /*4270*/  @!P0 SHF.R.U64 R3, R14, 0x10, R15.reuse ;  /* 0x000000100e038819 */ /* 0x100fe4000000120f */
[----:B------:R-:W-:Y:S02]  /*4280*/  @!P0 SHF.R.U32.HI R4, RZ, 0x10, R15 ;  /* 0x00000010ff048819 */ /* 0x000fe4000001160f */
[----:B------:R-:W-:Y:S02]  /*4290*/  @!P0 PRMT R6, R46, 0x5410, R6 ;  /* 0x000054102e068816 */ /* 0x000fe40000000006 */
[----:B------:R-:W-:Y:S02]  /*42a0*/  @!P0 PRMT R3, R24, 0x5432, R3 ;  /* 0x0000543218038816 */ /* 0x000fe40000000003 */
[----:B------:R-:W-:Y:S01]  /*42b0*/  @!P0 SHF.R.U32.HI R5, RZ, 0x10, R39 ;  /* 0x00000010ff058819 */ /* 0x000fe20000011627 */
[----:B------:R-:W-:Y:S01]  /*42c0*/  @!P0 IMAD.U32 R13, R6, 0x10000, RZ ;  /* 0x00010000060d8824 */ /* 0x000fe200078e00ff */
[----:B------:R-:W-:Y:S01]  /*42d0*/  @!P0 PRMT R7, R24, 0x5410, R4 ;  /* 0x0000541018078816 */ /* 0x000fe20000000004 */
[C---:B------:R-:W-:Y:S01]  /*42e0*/  @!P0 IMAD.U32 R12, R3.reuse, 0x10000, RZ ;  /* 0x00010000030c8824 */ /* 0x040fe200078e00ff */
[----:B------:R-:W-:Y:S02]  /*42f0*/  @!P0 PRMT R23, R46, 0x5432, R5 ;  /* 0x000054322e178816 */ /* 0x000fe40000000005 */
[----:B------:R-:W-:Y:S02]  /*4300*/  @!P0 LOP3.LUT R15, R6, 0xffff0000, RZ, 0xc0, !PT ;  /* 0xffff0000060f8812 */ /* 0x000fe400078ec0ff */
[----:B------:R-:W-:Y:S01]  /*4310*/  @!P0 LOP3.LUT R6, R3, 0xffff0000, RZ, 0xc0, !PT ;  /* 0xffff000003068812 */ /* 0x000fe200078ec0ff */
[C---:B-1----:R-:W-:Y:S01]  /*4320*/  @!P0 IMAD.U32 R14, R8.reuse, 0x10000, RZ ;  /* 0x00010000080e8824 */ /* 0x042fe200078e00ff */
        /* <DEDUP_REMOVED lines=21> */
[----:B------:R-:W-:Y:S02]  /*4480*/  @!P0 FMUL.FTZ R6, R6, R7 ;  /* 0x0000000706068220 */ /* 0x000fe40000410000 */
        /* <DEDUP_REMOVED lines=14> */
.L_x_253:
[----:B------:R-:W-:Y:S05]  /*4570*/  BSYNC B0 ;  /* 0x0000000000007941 */ /* 0x000fea0003800000 */
.L_x_252:
[----:B------:R-:W-:Y:S11]  /*4580*/  ISETP.NE.AND P0, PT, R106, RZ, PT ;  /* 0x000000ff6a00720c */ /* 0x000ff60003f05270 */
[----:B------:R-:W-:Y:S02]  /*4590*/  @!UPT UIADD3 URZ, URZ, URZ, URZ ;  /* 0x0000003f3f3ff290 */ /* 0x000fe4000fffe03f */
        /* <DEDUP_REMOVED lines=55> */
.L_x_251:
[----:B------:R-:W-:Y:S05]  /*4910*/  BSYNC B1 ;  /* 0x0000000000017941 */ /* 0x000fea0003800000 */
.L_x_250:
[----:B-1----:R1:W2:Y:S04]  /*4920*/  SHFL.IDX PT, R28, R71, 0x2, 0x1c1f ;  /* 0x005c1f00471c7f89 */ /* 0x0022a800000e0000 */
[----:B------:R1:W4:Y:S01]  /*4930*/  SHFL.IDX PT, R25, R74, 0x2, 0x1c1f ;  /* 0x005c1f004a197f89 */ /* 0x00032200000e0000 */
[----:B------:R-:W-:-:S05]  /*4940*/  @P2 BRA `(.L_x_254) ;  /* 0x0000282000002947 */ /* 0x000fca0003800000 */
[----:B------:R-:W-:Y:S01]  /*4950*/  ISETP.NE.AND P0, PT, R81, RZ, PT ;  /* 0x000000ff5100720c */ /* 0x000fe20003f05270 */
[----:B------:R-:W-:Y:S01]  /*4960*/  @!UPT UIADD3 URZ, URZ, URZ, URZ ;  /* 0x0000003f3f3ff290 */ /* 0x000fe2000fffe03f */
[----:B------:R-:W-:Y:S11]  /*4970*/  BSSY B0, `(.L_x_255) ;  /* 0x0000038000007945 */ /* 0x000ff60003800000 */
[----:B------:R-:W-:-:S05]  /*4980*/  @P0 BRA `(.L_x_256) ;  /* 0x0000036000000947 */ /* 0x000fca0003800000 */
[C---:B----4-:R-:W-:Y:S01]  /*4990*/  LEA R22, P0, R84.reuse, R25, 0x1 ;  /* 0x0000001954167211 */ /* 0x050fe200078008ff */
[----:B------:R-:W4:Y:S03]  /*49a0*/  LDS.128 R8, [R248+0x4800] ;  /* 0x00480000f8087984 */ /* 0x000f260000000c00 */
[----:B--2---:R-:W-:Y:S02]  /*49b0*/  LEA.HI.X R23, R84, R28, R85, 0x1, P0 ;  /* 0x0000001c54177211 */ /* 0x004fe400000f0c55 */
        /* <DEDUP_REMOVED lines=14> */
[C---:B----4-:R-:W-:Y:S01]  /*4aa0*/  @!P0 IMAD.U32 R14, R8.reuse, 0x10000, RZ ;  /* 0x00010000080e8824 */ /* 0x050fe200078e00ff */
        /* <DEDUP_REMOVED lines=36> */
.L_x_256:
[----:B------:R-:W-:Y:S05]  /*4cf0*/  BSYNC B0 ;  /* 0x0000000000007941 */ /* 0x000fea0003800000 */
.L_x_255:
[----:B------:R-:W-:Y:S11]  /*4d00*/  ISETP.NE.AND P0, PT, R106, RZ, PT ;  /* 0x000000ff6a00720c */ /* 0x000ff60003f05270 */
[----:B------:R-:W-:Y:S02]  /*4d10*/  @!UPT UIADD3 URZ, URZ, URZ, URZ ;  /* 0x0000003f3f3ff290 */ /* 0x000fe4000fffe03f */
[----:B------:R-:W-:-:S05]  /*4d20*/  @P0 BRA `(.L_x_254) ;  /* 0x0000244000000947 */ /* 0x000fca0003800000 */
[C---:B--2-4-:R-:W-:Y:S01]  /*4d30*/  LEA R22, P0, R208.reuse, R25, 0x1 ;  /* 0x00000019d0167211 */ /* 0x054fe200078008ff */
[----:B------:R-:W2:Y:S03]  /*4d40*/  LDS.128 R8, [R249+0x4800] ;  /* 0x00480000f9087984 */ /* 0x000ea60000000c00 */
        /* <DEDUP_REMOVED lines=51> */
[----:B------:R2:W-:Y:S01]  /*5080*/  ST.E.128 [R22.64], R8 ;  /* 0x0000000816007985 */ /* 0x0005e2000c101d08 */
[----:B------:R-:W-:-:S05]  /*5090*/  BRA `(.L_x_254) ;  /* 0x000020d000007947 */ /* 0x000fca0003800000 */
.L_x_239:
[C---:B------:R-:W-:Y:S01]  /*50a0*/  IADD3 R159, R93.reuse, 0x20, RZ ;  /* 0x000000205d9f7810 */ /* 0x040fe20007ffe0ff */
[----:B------:R-:W-:Y:S01]  /*50b0*/  CS2R R50, SRZ ;  /* 0x0000000000327805 */ /* 0x000fe2000001ff00 */
[----:B------:R-:W-:Y:S01]  /*50c0*/  IADD3 R158, R93, 0x40, RZ ;  /* 0x000000405d9e7810 */ /* 0x000fe20007ffe0ff */
[----:B------:R-:W-:Y:S01]  /*50d0*/  CS2R R48, SRZ ;  /* 0x0000000000307805 */ /* 0x000fe2000001ff00 */
[----:B------:R-:W-:Y:S01]  /*50e0*/  ISETP.GE.AND P0, PT, R159, R60, PT ;  /* 0x0000003c9f00720c */ /* 0x000fe20003f06270 */
[----:B------:R-:W-:Y:S01]  /*50f0*/  CS2R R26, SRZ ;  /* 0x00000000001a7805 */ /* 0x000fe2000001ff00 */
[----:B------:R-:W-:Y:S01]  /*5100*/  ISETP.NE.AND P5, PT, R81, RZ, PT ;  /* 0x000000ff5100720c */ /* 0x000fe20003fa5270 */
[----:B------:R-:W-:Y:S01]  /*5110*/  CS2R R24, SRZ ;  /* 0x0000000000187805 */ /* 0x000fe2000001ff00 */
[----:B------:R-:W-:Y:S01]  /*5120*/  ISETP.GE.OR P2, PT, R84, c[0x0][0x27c], P0 ;  /* 0x00009f0054007a0c */ /* 0x000fe20000746670 */
[----:B------:R-:W-:Y:S01]  /*5130*/  CS2R R54, SRZ ;  /* 0x0000000000367805 */ /* 0x000fe2000001ff00 */
[----:B------:R-:W-:Y:S01]  /*5140*/  ISETP.NE.AND P4, PT, R125, RZ, PT ;  /* 0x000000ff7d00720c */ /* 0x000fe20003f85270 */
[----:B------:R-:W-:Y:S01]  /*5150*/  CS2R R52, SRZ ;  /* 0x0000000000347805 */ /* 0x000fe2000001ff00 */
[----:B------:R-:W-:Y:S01]  /*5160*/  IADD3 R129, -R145, c[0x0][0x1d4], RZ ;  /* 0x0000750091817a10 */ /* 0x000fe20007ffe1ff */
[----:B------:R-:W-:Y:S01]  /*5170*/  CS2R R22, SRZ ;  /* 0x0000000000167805 */ /* 0x000fe2000001ff00 */
[----:B------:R-:W-:Y:S01]  /*5180*/  CS2R R20, SRZ ;  /* 0x0000000000147805 */ /* 0x000fe2000001ff00 */
[----:B------:R1:W2:Y:S01]  /*5190*/  SHFL.IDX PT, R41, R71, RZ, 0x1c1f ;  /* 0x001c1fff47297589 */ /* 0x0002a200000e0000 */
[----:B------:R-:W-:Y:S05]  /*51a0*/  BSSY B0, `(.L_x_257) ;  /* 0x00000c5000007945 */ /* 0x000fea0003800000 */
[----:B------:R-:W-:Y:S02]  /*51b0*/  @!P2 IADD3 R3, P1, P0, R90, R32, R154 ;  /* 0x000000205a03a210 */ /* 0x000fe4000783e09a */
[----:B------:R1:W3:Y:S02]  /*51c0*/  SHFL.IDX PT, R40, R74, RZ, 0x1c1f ;  /* 0x001c1fff4a287589 */ /* 0x0002e400000e0000 */
[C---:B------:R-:W-:Y:S02]  /*51d0*/  @!P2 IADD3.X R4, R103.reuse, R34, R146, P1, P0 ;  /* 0x000000226704a210 */ /* 0x040fe40000fe0492 */
[----:B------:R-:W-:Y:S04]  /*51e0*/  @!P2 IADD3 R5, P1, P0, R82, R10, R155 ;  /* 0x0000000a5205a210 */ /* 0x000fe8000783e09b */
[----:B------:R-:W-:Y:S02]  /*51f0*/  @!P2 IADD3.X R11, R102, R56, R147, P1, P0 ;  /* 0x00000038660ba210 */ /* 0x000fe40000fe0493 */
[----:B------:R-:W-:Y:S04]  /*5200*/  ISETP.GE.AND P0, PT, R158, R60, PT ;  /* 0x0000003c9e00720c */ /* 0x000fe80003f06270 */
[----:B------:R-:W-:Y:S11]  /*5210*/  ISETP.GE.OR P1, PT, R84, c[0x0][0x27c], P0 ;  /* 0x00009f0054007a0c */ /* 0x000ff60000726670 */
[----:B------:R-:W-:Y:S02]  /*5220*/  @!UPT UIADD3 URZ, URZ, URZ, URZ ;  /* 0x0000003f3f3ff290 */ /* 0x000fe4000fffe03f */
[----:B------:R-:W-:Y:S04]  /*5230*/  @!P1 IADD3 R8, P3, P0, R90, R152, R32 ;  /* 0x000000985a089210 */ /* 0x000fe8000787e020 */
[----:B------:R-:W-:Y:S02]  /*5240*/  @!P1 IADD3.X R13, R103, R140, R34, P3, P0 ;  /* 0x0000008c670d9210 */ /* 0x000fe40001fe0422 */
[----:B------:R-:W-:Y:S04]  /*5250*/  @!P1 IADD3 R9, P3, P0, R82, R153, R10 ;  /* 0x0000009952099210 */ /* 0x000fe8000787e00a */
[----:B------:R-:W-:Y:S02]  /*5260*/  @!P1 IADD3.X R14, R102, R141, R56, P3, P0 ;  /* 0x0000008d660e9210 */ /* 0x000fe40001fe0438 */
[C---:B------:R-:W-:Y:S04]  /*5270*/  @!P2 LEA R6, P0, R3.reuse, c[0x0][0x270], 0x1 ;  /* 0x00009c000306aa11 */ /* 0x040fe800078008ff */
[----:B------:R-:W-:Y:S02]  /*5280*/  @!P2 LEA.HI.X R7, R3, c[0x0][0x274], R4, 0x1, P0 ;  /* 0x00009d000307aa11 */ /* 0x000fe400000f0c04 */
[C---:B------:R-:W-:Y:S03]  /*5290*/  @!P2 LEA R4, P0, R5.reuse, c[0x0][0x288], 0x1 ;  /* 0x0000a2000504aa11 */ /* 0x040fe600078008ff */
[----:B------:R4:W2:Y:S01]  /*52a0*/  @!P2 LDG.E.128 R20, [R6.64] ;  /* 0x000000080614a981 */ /* 0x0008a2000c1e1d00 */
[----:B------:R-:W-:Y:S02]  /*52b0*/  @!P2 LEA.HI.X R5, R5, c[0x0][0x28c], R11, 0x1, P0 ;  /* 0x0000a3000505aa11 */ /* 0x000fe400000f0c0b */
[C---:B------:R-:W-:Y:S04]  /*52c0*/  @!P1 LEA R12, P0, R8.reuse, c[0x0][0x270], 0x1 ;  /* 0x00009c00080c9a11 */ /* 0x040fe800078008ff */
[----:B------:R-:W-:Y:S01]  /*52d0*/  @!P1 LEA.HI.X R13, R8, c[0x0][0x274], R13, 0x1, P0 ;  /* 0x00009d00080d9a11 */ /* 0x000fe200000f0c0d */
[----:B------:R1:W3:Y:S01]  /*52e0*/  @!P2 LDG.E.128 R48, [R4.64] ;  /* 0x000000080430a981 */ /* 0x0002e2000c1e1d00 */
[C---:B------:R-:W-:Y:S04]  /*52f0*/  @!P1 LEA R8, P0, R9.reuse, c[0x0][0x288], 0x1 ;  /* 0x0000a20009089a11 */ /* 0x040fe800078008ff */
[----:B------:R-:W-:Y:S02]  /*5300*/  @!P1 LEA.HI.X R9, R9, c[0x0][0x28c], R14, 0x1, P0 ;  /* 0x0000a30009099a11 */ /* 0x000fe400000f0c0e */
[----:B------:R-:W-:Y:S01]  /*5310*/  ISETP.GE.AND P0, PT, R93, R60, PT ;  /* 0x0000003c5d00720c */ /* 0x000fe20003f06270 */
[----:B------:R1:W3:Y:S03]  /*5320*/  @!P1 LDG.E.128 R24, [R12.64] ;  /* 0x000000080c189981 */ /* 0x0002e6000c1e1d00 */
[----:B------:R-:W-:Y:S05]  /*5330*/  ISETP.GE.OR P0, PT, R84, c[0x0][0x27c], P0 ;  /* 0x00009f0054007a0c */ /* 0x000fea0000706670 */
[----:B------:R1:W3:Y:S01]  /*5340*/  @!P1 LDG.E.128 R52, [R8.64] ;  /* 0x0000000808349981 */ /* 0x0002e2000c1e1d00 */
[----:B----4-:R-:W-:Y:S07]  /*5350*/  CS2R R6, SRZ ;  /* 0x0000000000067805 */ /* 0x010fee000001ff00 */
[----:B------:R-:W-:Y:S02]  /*5360*/  @!P0 IADD3 R3, P1, R90, R32, RZ ;  /* 0x000000205a038210 */ /* 0x000fe40007f3e0ff */
[----:B------:R-:W-:Y:S03]  /*5370*/  CS2R R32, SRZ ;  /* 0x0000000000207805 */ /* 0x000fe6000001ff00 */
[----:B-1----:R-:W-:Y:S02]  /*5380*/  @!P0 IMAD.X R4, R34, 0x1, R103, P1 ;  /* 0x0000000122048824 */ /* 0x002fe400008e0667 */
[----:B------:R-:W-:Y:S01]  /*5390*/  CS2R R34, SRZ ;  /* 0x0000000000227805 */ /* 0x000fe2000001ff00 */
[C---:B------:R-:W-:Y:S04]  /*53a0*/  @!P0 LEA R12, P1, R3.reuse, c[0x0][0x270], 0x1 ;  /* 0x00009c00030c8a11 */ /* 0x040fe800078208ff */
[----:B------:R-:W-:Y:S02]  /*53b0*/  @!P0 LEA.HI.X R13, R3, c[0x0][0x274], R4, 0x1, P1 ;  /* 0x00009d00030d8a11 */ /* 0x000fe400008f0c04 */
[----:B------:R-:W-:Y:S05]  /*53c0*/  @!P0 IADD3 R3, P1, R82, R10, RZ ;  /* 0x0000000a52038210 */ /* 0x000fea0007f3e0ff */
[----:B------:R-:W-:Y:S01]  /*53d0*/  @!P0 IMAD.X R4, R56, 0x1, R102, P1 ;  /* 0x0000000138048824 */ /* 0x000fe200008e0666 */
[C---:B------:R-:W-:Y:S04]  /*53e0*/  @!P0 LEA R8, P1, R3.reuse, c[0x0][0x288], 0x1 ;  /* 0x0000a20003088a11 */ /* 0x040fe800078208ff */
[----:B------:R-:W-:Y:S02]  /*53f0*/  @!P0 LEA.HI.X R9, R3, c[0x0][0x28c], R4, 0x1, P1 ;  /* 0x0000a30003098a11 */ /* 0x000fe400008f0c04 */
[----:B------:R-:W-:Y:S01]  /*5400*/  CS2R R4, SRZ ;  /* 0x0000000000047805 */ /* 0x000fe2000001ff00 */
[----:B------:R-:W-:Y:S02]  /*5410*/  ISETP.GE.AND P1, PT, R84, c[0x0][0x27c], PT ;  /* 0x00009f0054007a0c */ /* 0x000fe40003f26270 */
[----:B------:R1:W5:Y:S08]  /*5420*/  @!P0 LDG.E.128 R32, [R8.64] ;  /* 0x0000000808208981 */ /* 0x000370000c1e1d00 */
[----:B------:R4:W5:Y:S01]  /*5430*/  @!P0 LDG.E.128 R4, [R12.64] ;  /* 0x000000080c048981 */ /* 0x000962000c1e1d00 */
[----:B------:R-:W-:Y:S01]  /*5440*/  ISETP.GE.OR P0, PT, R93, R60, P5 ;  /* 0x0000003c5d00720c */ /* 0x000fe20002f06670 */
[----:B--2---:R-:W-:Y:S02]  /*5450*/  IMAD.MOV.U32 R10, RZ, RZ, R22 ;  /* 0x000000ffff0a7224 */ /* 0x004fe400078e0016 */
[----:B-1----:R-:W-:Y:S02]  /*5460*/  IMAD.MOV.U32 R9, RZ, RZ, R23 ;  /* 0x000000ffff097224 */ /* 0x002fe400078e0017 */
[----:B------:R-:W-:Y:S02]  /*5470*/  IMAD.MOV.U32 R8, RZ, RZ, R20 ;  /* 0x000000ffff087224 */ /* 0x000fe400078e0014 */
[----:B------:R-:W-:Y:S01]  /*5480*/  IMAD.MOV.U32 R3, RZ, RZ, R21 ;  /* 0x000000ffff037224 */ /* 0x000fe200078e0015 */
[----:B------:R-:W-:Y:S01]  /*5490*/  PRMT R18, R9, 0x5410, R10 ;  /* 0x0000541009127816 */ /* 0x000fe2000000000a */
[----:B---3--:R-:W-:Y:S02]  /*54a0*/  IMAD.MOV.U32 R10, RZ, RZ, R50 ;  /* 0x000000ffff0a7224 */ /* 0x008fe400078e0032 */
[----:B------:R-:W-:Y:S01]  /*54b0*/  IMAD.MOV.U32 R9, RZ, RZ, R51 ;  /* 0x000000ffff097224 */ /* 0x000fe200078e0033 */
[----:B------:R-:W-:Y:S01]  /*54c0*/  PRMT R17, R3, 0x5410, R8 ;  /* 0x0000541003117816 */ /* 0x000fe20000000008 */
[----:B------:R-:W-:Y:S02]  /*54d0*/  IMAD.MOV.U32 R8, RZ, RZ, R48 ;  /* 0x000000ffff087224 */ /* 0x000fe400078e0030 */
        /* <DEDUP_REMOVED lines=13> */
[----:B------:R-:W-:Y:S04]  /*55b0*/  PRMT R59, R10, 0x5410, R9 ;  /* 0x000054100a3b7816 */ /* 0x000fe80000000009 */
[----:B------:R-:W-:Y:S01]  /*55c0*/  PRMT R58, R3, 0x5410, R8 ;  /* 0x00005410033a7816 */ /* 0x000fe20000000008 */
[----:B------:R-:W-:-:S05]  /*55d0*/  @P0 BRA `(.L_x_258) ;  /* 0x0000081000000947 */ /* 0x000fca0003800000 */
[----:B----4-:R-:W-:Y:S01]  /*55e0*/  SEL R3, R145, R129, !P4 ;  /* 0x0000008191037207 */ /* 0x010fe20006000000 */
[----:B------:R-:W2:Y:S01]  /*55f0*/  LDL R30, [R1+0x38] ;  /* 0x00003800011e7983 */ /* 0x000ea20000100800 */
[----:B-----5:R-:W-:Y:S01]  /*5600*/  MOV R11, R7 ;  /* 0x00000007000b7202 */ /* 0x020fe20000000f00 */
[----:B------:R-:W-:Y:S01]  /*5610*/  IMAD.MOV.U32 R37, RZ, RZ, R35 ;  /* 0x000000ffff257224 */ /* 0x000fe200078e0023 */
[----:B------:R-:W-:Y:S01]  /*5620*/  SHF.R.S32.HI R8, RZ, 0x1f, R3 ;  /* 0x0000001fff087819 */ /* 0x000fe20000011403 */
[----:B------:R-:W3:Y:S01]  /*5630*/  LDL R16, [R1+0x3c] ;  /* 0x00003c0001107983 */ /* 0x000ee20000100800 */
[----:B------:R-:W-:Y:S01]  /*5640*/  MOV R10, R5 ;  /* 0x00000005000a7202 */ /* 0x000fe20000000f00 */
[----:B------:R-:W-:Y:S01]  /*5650*/  IMAD.MOV.U32 R9, RZ, RZ, R6 ;  /* 0x000000ffff097224 */ /* 0x000fe200078e0006 */
[----:B------:R-:W-:Y:S01]  /*5660*/  LEA.HI R3, R8, R3, RZ, 0x4 ;  /* 0x0000000308037211 */ /* 0x000fe200078f20ff */
[----:B------:R-:W-:Y:S01]  /*5670*/  IMAD.MOV.U32 R36, RZ, RZ, R33 ;  /* 0x000000ffff247224 */ /* 0x000fe200078e0021 */
[----:B------:R-:W-:Y:S01]  /*5680*/  @!P1 SHF.R.U64 R8, R4, 0x10, R5 ;  /* 0x0000001004089819 */ /* 0x000fe20000001205 */
[----:B------:R-:W1:Y:S01]  /*5690*/  S2R R31, SR_TID.X ;  /* 0x00000000001f7919 */ /* 0x000e620000002100 */
[----:B------:R-:W-:Y:S02]  /*56a0*/  LEA.HI.SX32 R3, R3, R101, 0x1c ;  /* 0x0000006503037211 */ /* 0x000fe400078fe2ff */
[----:B------:R-:W-:Y:S02]  /*56b0*/  LEA R64, P0, R77, R40, 0x1 ;  /* 0x000000284d407211 */ /* 0x000fe400078008ff */
[----:B------:R-:W-:Y:S01]  /*56c0*/  @!P1 SHF.R.U64 R6, R6, 0x10, R7 ;  /* 0x0000001006069819 */ /* 0x000fe20000001207 */
[----:B------:R-:W-:Y:S01]  /*56d0*/  IMAD.SHL.U32 R39, R3, 0x8, RZ ;  /* 0x0000000803277824 */ /* 0x000fe200078e00ff */
[----:B------:R-:W-:Y:S01]  /*56e0*/  LEA.HI.X R65, R77, R41, R100, 0x1, P0 ;  /* 0x000000294d417211 */ /* 0x000fe200000f0c64 */
[----:B------:R-:W4:Y:S01]  /*56f0*/  LDS.128 R44, [R123+0x2900] ;  /* 0x002900007b2c7984 */ /* 0x000f220000000c00 */
[----:B------:R-:W-:Y:S02]  /*5700*/  @!P1 SHF.R.U32.HI R5, RZ, 0x10, R5 ;  /* 0x00000010ff059819 */ /* 0x000fe40000011605 */
[C---:B------:R-:W-:Y:S11]  /*5710*/  ISETP.GE.AND P0, PT, R39.reuse, c[0x0][0x1d4], PT ;  /* 0x0000750027007a0c */ /* 0x040ff60003f06270 */
[----:B------:R-:W-:Y:S02]  /*5720*/  @!UPT UIADD3 URZ, URZ, URZ, URZ ;  /* 0x0000003f3f3ff290 */ /* 0x000fe4000fffe03f */
[----:B------:R-:W-:Y:S04]  /*5730*/  @!P0 IMAD.WIDE R72, R39, 0x2, R40 ;  /* 0x0000000227488825 */ /* 0x000fe800078e0228 */
[C---:B----4-:R-:W-:Y:S01]  /*5740*/  @!P1 IMAD.U32 R41, R47.reuse, 0x10000, RZ ;  /* 0x000100002f299824 */ /* 0x050fe200078e00ff */
[----:B-1----:R-:W-:Y:S02]  /*5750*/  SHF.R.S32.HI R15, RZ, 0x1f, R31 ;  /* 0x0000001fff0f7819 */ /* 0x002fe4000001141f */
[----:B------:R-:W-:Y:S02]  /*5760*/  @!P1 LOP3.LUT R43, R47, 0xffff0000, RZ, 0xc0, !PT ;  /* 0xffff00002f2b9812 */ /* 0x000fe400078ec0ff */
[----:B------:R-:W-:Y:S02]  /*5770*/  LEA.HI R15, R15, R31, RZ, 0x5 ;  /* 0x0000001f0f0f7211 */ /* 0x000fe400078f28ff */
[----:B------:R-:W-:Y:S02]  /*5780*/  @!P1 SHF.R.U64 R31, R32, 0x10, R33 ;  /* 0x00000010201f9819 */ /* 0x000fe40000001221 */
[----:B------:R-:W-:Y:S05]  /*5790*/  SHF.R.S32.HI R15, RZ, 0x5, R15 ;  /* 0x00000005ff0f7819 */ /* 0x000fea000001140f */
[----:B------:R-:W-:Y:S01]  /*57a0*/  IMAD.SHL.U32 R15, R15, 0x200, RZ ;  /* 0x000002000f0f7824 */ /* 0x000fe200078e00ff */
[----:B--2---:R-:W-:Y:S01]  /*57b0*/  LOP3.LUT R3, R30, 0x38, R39, 0xf8, !PT ;  /* 0x000000381e037812 */ /* 0x004fe200078ef827 */
[----:B------:R-:W-:Y:S01]  /*57c0*/  IMAD.MOV.U32 R30, RZ, RZ, R34 ;  /* 0x000000ffff1e7224 */ /* 0x000fe200078e0022 */
[----:B------:R-:W-:Y:S02]  /*57d0*/  @!P1 LOP3.LUT R39, R46, 0xffff0000, RZ, 0xc0, !PT ;  /* 0xffff00002e279812 */ /* 0x000fe400078ec0ff */
[----:B---3--:R-:W-:Y:S01]  /*57e0*/  LOP3.LUT R3, R3, R16, RZ, 0x3c, !PT ;  /* 0x0000001003037212 */ /* 0x008fe200078e3cff */
[----:B------:R-:W-:Y:S01]  /*57f0*/  IMAD.MOV.U32 R16, RZ, RZ, R32 ;  /* 0x000000ffff107224 */ /* 0x000fe200078e0020 */
[----:B------:R-:W-:Y:S02]  /*5800*/  @!P1 SHF.R.U32.HI R32, RZ, 0x10, R33 ;  /* 0x00000010ff209819 */ /* 0x000fe40000011621 */
[----:B------:R-:W-:Y:S01]  /*5810*/  @!P1 SHF.R.U64 R33, R34, 0x10, R35 ;  /* 0x0000001022219819 */ /* 0x000fe20000001223 */
[----:B------:R-:W-:Y:S01]  /*5820*/  IMAD.IADD R3, R15, 0x1, R3 ;  /* 0x000000010f037824 */ /* 0x000fe200078e0203 */
[----:B------:R-:W-:Y:S02]  /*5830*/  @!P1 SHF.R.U32.HI R35, RZ, 0x10, R35 ;  /* 0x00000010ff239819 */ /* 0x000fe40000011623 */
[----:B------:R-:W-:Y:S02]  /*5840*/  @!P1 PRMT R38, R30, 0x5410, R33 ;  /* 0x000054101e269816 */ /* 0x000fe40000000021 */
[----:B------:R-:W-:Y:S02]  /*5850*/  SHF.L.U32 R3, R3, 0x1, RZ ;  /* 0x0000000103037819 */ /* 0x000fe400000006ff */
[----:B------:R-:W-:Y:S01]  /*5860*/  @!P1 PRMT R42, R37, 0x5410, R35 ;  /* 0x00005410252a9816 */ /* 0x000fe20000000023 */
[----:B------:R-:W-:Y:S01]  /*5870*/  @!P1 IMAD.U32 R37, R46, 0x10000, RZ ;  /* 0x000100002e259824 */ /* 0x000fe200078e00ff */
[----:B------:R-:W-:Y:S01]  /*5880*/  @!P1 LOP3.LUT R35, R45, 0xffff0000, RZ, 0xc0, !PT ;  /* 0xffff00002d239812 */ /* 0x000fe200078ec0ff */
[----:B------:R1:W2:Y:S01]  /*5890*/  LDS.128 R12, [R3+0x2900] ;  /* 0x00290000030c7984 */ /* 0x0002a20000000c00 */
[----:B------:R-:W-:Y:S01]  /*58a0*/  @!P1 PRMT R34, R36, 0x5410, R32 ;  /* 0x0000541024229816 */ /* 0x000fe20000000020 */
[C---:B------:R-:W-:Y:S01]  /*58b0*/  @!P1 IMAD.U32 R36, R38.reuse, 0x10000, RZ ;  /* 0x0001000026249824 */ /* 0x040fe200078e00ff */
[----:B------:R-:W-:Y:S01]  /*58c0*/  @!P1 LOP3.LUT R38, R38, 0xffff0000, RZ, 0xc0, !PT ;  /* 0xffff000026269812 */ /* 0x000fe200078ec0ff */
[----:B-1----:R-:W-:Y:S01]  /*58d0*/  IMAD.MOV.U32 R3, RZ, RZ, R4 ;  /* 0x000000ffff037224 */ /* 0x002fe200078e0004 */
[----:B------:R-:W-:Y:S02]  /*58e0*/  @!P1 SHF.R.U32.HI R4, RZ, 0x10, R7 ;  /* 0x00000010ff049819 */ /* 0x000fe40000011607 */
[----:B------:R-:W-:Y:S02]  /*58f0*/  @!P1 PRMT R7, R16, 0x5410, R31 ;  /* 0x0000541010079816 */ /* 0x000fe4000000001f */
[C---:B------:R-:W-:Y:S02]  /*5900*/  @!P1 LOP3.LUT R31, R44.reuse, 0xffff0000, RZ, 0xc0, !PT ;  /* 0xffff00002c1f9812 */ /* 0x040fe400078ec0ff */
[----:B------:R-:W-:Y:S02]  /*5910*/  @!P1 LOP3.LUT R30, R7, 0xffff0000, RZ, 0xc0, !PT ;  /* 0xffff0000071e9812 */ /* 0x000fe400078ec0ff */
[----:B------:R-:W-:Y:S01]  /*5920*/  @!P1 PRMT R16, R11, 0x5410, R4 ;  /* 0x000054100b109816 */ /* 0x000fe20000000004 */
[----:B------:R-:W-:Y:S01]  /*5930*/  @!P1 IMAD.U32 R11, R44, 0x10000, RZ ;  /* 0x000100002c0b9824 */ /* 0x000fe200078e00ff */
[----:B------:R-:W-:Y:S02]  /*5940*/  @!P1 PRMT R3, R3, 0x5410, R8 ;  /* 0x0000541003039816 */ /* 0x000fe40000000008 */
[----:B------:R-:W-:Y:S02]  /*5950*/  @!P1 PRMT R8, R10, 0x5410, R5 ;  /* 0x000054100a089816 */ /* 0x000fe40000000005 */
[----:B------:R-:W-:Y:S01]  /*5960*/  @!P1 LOP3.LUT R5, R3, 0xffff0000, RZ, 0xc0, !PT ;  /* 0xffff000003059812 */ /* 0x000fe200078ec0ff */
[C---:B--2---:R-:W-:Y:S01]  /*5970*/  @!P1 IMAD.U32 R4, R12.reuse, 0x10000, RZ ;  /* 0x000100000c049824 */ /* 0x044fe200078e00ff */
[----:B------:R-:W-:Y:S01]  /*5980*/  @!P1 PRMT R10, R9, 0x5410, R6 ;  /* 0x00005410090a9816 */ /* 0x000fe20000000006 */
[----:B------:R-:W-:Y:S01]  /*5990*/  @!P1 IMAD.U32 R9, R7, 0x10000, RZ ;  /* 0x0001000007099824 */ /* 0x000fe200078e00ff */
[----:B------:R-:W-:Y:S02]  /*59a0*/  @!P1 LOP3.LUT R7, R12, 0xffff0000, RZ, 0xc0, !PT ;  /* 0xffff00000c079812 */ /* 0x000fe400078ec0ff */
[----:B------:R-:W-:Y:S01]  /*59b0*/  @!P1 SHF.L.U32 R6, R3, 0x10, RZ ;  /* 0x0000001003069819 */ /* 0x000fe200000006ff */
[C---:B------:R-:W-:Y:S02]  /*59c0*/  @!P1 FMUL.FTZ R32, R4.reuse, R9 ;  /* 0x0000000904209220 */ /* 0x040fe40000410000 */
[----:B------:R-:W-:Y:S02]  /*59d0*/  @!P1 FMUL.FTZ R33, R7, R30 ;  /* 0x0000001e07219220 */ /* 0x000fe40000410000 */
[-C--:B------:R-:W-:Y:S02]  /*59e0*/  @!P1 FMUL.FTZ R3, R4, R6.reuse ;  /* 0x0000000604039220 */ /* 0x080fe40000410000 */
[----:B------:R-:W-:Y:S01]  /*59f0*/  @!P1 FFMA.FTZ R70, R11, R6, -R32 ;  /* 0x000000060b469223 */ /* 0x000fe20000010820 */
[C---:B------:R-:W-:Y:S01]  /*5a00*/  @!P1 SHF.L.U32 R6, R8.reuse, 0x10, RZ ;  /* 0x0000001008069819 */ /* 0x040fe200000006ff */
[-C--:B------:R-:W-:Y:S01]  /*5a10*/  @!P1 FMUL.FTZ R4, R7, R5.reuse ;  /* 0x0000000507049220 */ /* 0x080fe20000410000 */
[----:B------:R-:W-:Y:S01]  /*5a20*/  @!P1 LOP3.LUT R7, R13, 0xffff0000, RZ, 0xc0, !PT ;  /* 0xffff00000d079812 */ /* 0x000fe200078ec0ff */
[----:B------:R-:W-:Y:S01]  /*5a30*/  @!P1 FFMA.FTZ R69, R31, R5, -R33 ;  /* 0x000000051f459223 */ /* 0x000fe20000010821 */
[----:B------:R-:W-:Y:S01]  /*5a40*/  @!P1 LOP3.LUT R8, R8, 0xffff0000, RZ, 0xc0, !PT ;  /* 0xffff000008089812 */ /* 0x000fe200078ec0ff */
[C---:B------:R-:W-:Y:S01]  /*5a50*/  @!P1 IMAD.U32 R32, R34.reuse, 0x10000, RZ ;  /* 0x0001000022209824 */ /* 0x040fe200078e00ff */
[----:B------:R-:W-:Y:S01]  /*5a60*/  @!P1 LOP3.LUT R34, R34, 0xffff0000, RZ, 0xc0, !PT ;  /* 0xffff000022229812 */ /* 0x000fe200078ec0ff */
[----:B------:R-:W-:Y:S02]  /*5a70*/  @!P1 IMAD.U32 R5, R13, 0x10000, RZ ;  /* 0x000100000d059824 */ /* 0x000fe400078e00ff */
[----:B------:R-:W-:Y:S02]  /*5a80*/  @!P1 FFMA.FTZ R3, R9, R11, R3 ;  /* 0x0000000b09039223 */ /* 0x000fe40000010003 */
[----:B------:R-:W-:Y:S02]  /*5a90*/  @!P1 IMAD.U32 R33, R45, 0x10000, RZ ;  /* 0x000100002d219824 */ /* 0x000fe400078e00ff */
[----:B------:R-:W-:Y:S02]  /*5aa0*/  @!P1 FMUL.FTZ R9, R5, R32 ;  /* 0x0000002005099220 */ /* 0x000fe40000410000 */
[----:B------:R-:W-:Y:S02]  /*5ab0*/  @!P1 FMUL.FTZ R11, R7, R34 ;  /* 0x00000022070b9220 */ /* 0x000fe40000410000 */
[-C--:B------:R-:W-:Y:S02]  /*5ac0*/  @!P1 FMUL.FTZ R5, R5, R6.reuse ;  /* 0x0000000605059220 */ /* 0x080fe40000410000 */
[----:B------:R-:W-:Y:S01]  /*5ad0*/  @!P1 FFMA.FTZ R68, R33, R6, -R9 ;  /* 0x0000000621449223 */ /* 0x000fe20000010809 */
[C---:B------:R-:W-:Y:S01]  /*5ae0*/  @!P1 LOP3.LUT R9, R14.reuse, 0xffff0000, RZ, 0xc0, !PT ;  /* 0xffff00000e099812 */ /* 0x040fe200078ec0ff */
[-C--:B------:R-:W-:Y:S01]  /*5af0*/  @!P1 FMUL.FTZ R6, R7, R8.reuse ;  /* 0x0000000807069220 */ /* 0x080fe20000410000 */
[----:B------:R-:W-:Y:S01]  /*5b00*/  @!P1 SHF.L.U32 R7, R14, 0x10, RZ ;  /* 0x000000100e079819 */ /* 0x000fe200000006ff */
[----:B------:R-:W-:Y:S02]  /*5b10*/  @!P1 FFMA.FTZ R67, R35, R8, -R11 ;  /* 0x0000000823439223 */ /* 0x000fe4000001080b */
[C---:B------:R-:W-:Y:S01]  /*5b20*/  @!P1 IMAD.U32 R8, R10.reuse, 0x10000, RZ ;  /* 0x000100000a089824 */ /* 0x040fe200078e00ff */
[----:B------:R-:W-:Y:S01]  /*5b30*/  @!P1 LOP3.LUT R10, R10, 0xffff0000, RZ, 0xc0, !PT ;  /* 0xffff00000a0a9812 */ /* 0x000fe200078ec0ff */
[----:B------:R-:W-:Y:S02]  /*5b40*/  @!P1 FMUL.FTZ R11, R7, R36 ;  /* 0x00000024070b9220 */ /* 0x000fe40000410000 */
[----:B------:R-:W-:Y:S02]  /*5b50*/  @!P1 FMUL.FTZ R40, R9, R38 ;  /* 0x0000002609289220 */ /* 0x000fe40000410000 */
[----:B------:R-:W-:Y:S01]  /*5b60*/  @!P1 FFMA.FTZ R66, R37, R8, -R11 ;  /* 0x0000000825429223 */ /* 0x000fe2000001080b */
[----:B------:R-:W-:Y:S01]  /*5b70*/  @!P1 LOP3.LUT R11, R15, 0xffff0000, RZ, 0xc0, !PT ;  /* 0xffff00000f0b9812 */ /* 0x000fe200078ec0ff */
[----:B------:R-:W-:Y:S01]  /*5b80*/  @!P1 FFMA.FTZ R63, R39, R10, -R40 ;  /* 0x0000000a273f9223 */ /* 0x000fe20000010828 */
[C---:B------:R-:W-:Y:S01]  /*5b90*/  @!P1 SHF.L.U32 R40, R42.reuse, 0x10, RZ ;  /* 0x000000102a289819 */ /* 0x040fe200000006ff */
[----:B------:R-:W-:Y:S01]  /*5ba0*/  @!P1 FMUL.FTZ R7, R7, R8 ;  /* 0x0000000807079220 */ /* 0x000fe20000410000 */
[----:B------:R-:W-:Y:S01]  /*5bb0*/  @!P1 LOP3.LUT R42, R42, 0xffff0000, RZ, 0xc0, !PT ;  /* 0xffff00002a2a9812 */ /* 0x000fe200078ec0ff */
[----:B------:R-:W-:Y:S02]  /*5bc0*/  @!P1 FMUL.FTZ R8, R9, R10 ;  /* 0x0000000a09089220 */ /* 0x000fe40000410000 */
[----:B------:R-:W-:Y:S02]  /*5bd0*/  @!P1 IMAD.U32 R9, R15, 0x10000, RZ ;  /* 0x000100000f099824 */ /* 0x000fe400078e00ff */
[C---:B------:R-:W-:Y:S01]  /*5be0*/  @!P1 IMAD.U32 R10, R16.reuse, 0x10000, RZ ;  /* 0x00010000100a9824 */ /* 0x040fe200078e00ff */
[----:B------:R-:W-:Y:S01]  /*5bf0*/  @!P1 LOP3.LUT R16, R16, 0xffff0000, RZ, 0xc0, !PT ;  /* 0xffff000010109812 */ /* 0x000fe200078ec0ff */
[----:B------:R-:W-:Y:S01]  /*5c00*/  @!P1 FFMA.FTZ R4, R30, R31, R4 ;  /* 0x0000001f1e049223 */ /* 0x000fe20000010004 */
[----:B------:R-:W-:Y:S01]  /*5c10*/  @!P1 F2FP.BF16.PACK_AB R30, R63, R66 ;  /* 0x000000423f1e923e */ /* 0x000fe200000010ff */
[----:B------:R-:W-:Y:S02]  /*5c20*/  @!P1 FMUL.FTZ R61, R9, R40 ;  /* 0x00000028093d9220 */ /* 0x000fe40000410000 */
[----:B------:R-:W-:Y:S01]  /*5c30*/  @!P1 FMUL.FTZ R62, R11, R42 ;  /* 0x0000002a0b3e9220 */ /* 0x000fe20000410000 */
[----:B------:R-:W-:Y:S01]  /*5c40*/  @!P1 F2FP.BF16.PACK_AB R4, R4, R3 ;  /* 0x000000030404923e */ /* 0x000fe200000010ff */
[----:B------:R-:W-:Y:S02]  /*5c50*/  @!P1 FFMA.FTZ R5, R32, R33, R5 ;  /* 0x0000002120059223 */ /* 0x000fe40000010005 */
[----:B------:R-:W-:Y:S02]  /*5c60*/  @!P1 FFMA.FTZ R6, R34, R35, R6 ;  /* 0x0000002322069223 */ /* 0x000fe40000010006 */
[----:B------:R-:W-:Y:S02]  /*5c70*/  @!P1 FFMA.FTZ R61, R41, R10, -R61 ;  /* 0x0000000a293d9223 */ /* 0x000fe4000001083d */
[----:B------:R-:W-:Y:S01]  /*5c80*/  @!P1 FFMA.FTZ R62, R43, R16, -R62 ;  /* 0x000000102b3e9223 */ /* 0x000fe2000001083e */
[----:B------:R-:W-:Y:S01]  /*5c90*/  @!P1 F2FP.BF16.PACK_AB R5, R6, R5 ;  /* 0x000000050605923e */ /* 0x000fe200000010ff */
[----:B------:R-:W-:Y:S02]  /*5ca0*/  @!P1 FMUL.FTZ R9, R9, R10 ;  /* 0x0000000a09099220 */ /* 0x000fe40000410000 */
[----:B------:R-:W-:Y:S01]  /*5cb0*/  @!P1 FFMA.FTZ R7, R36, R37, R7 ;  /* 0x0000002524079223 */ /* 0x000fe20000010007 */
[----:B------:R-:W-:Y:S01]  /*5cc0*/  @!P1 F2FP.BF16.PACK_AB R31, R62, R61 ;  /* 0x0000003d3e1f923e */ /* 0x000fe200000010ff */
[----:B------:R-:W-:Y:S01]  /*5cd0*/  @!P1 FMUL.FTZ R10, R11, R16 ;  /* 0x000000100b0a9220 */ /* 0x000fe20000410000 */
[----:B------:R-:W-:Y:S01]  /*5ce0*/  @!P1 F2FP.BF16.PACK_AB R16, R67, R68 ;  /* 0x000000444310923e */ /* 0x000fe200000010ff */
[----:B------:R-:W-:Y:S01]  /*5cf0*/  @!P1 FFMA.FTZ R8, R38, R39, R8 ;  /* 0x0000002726089223 */ /* 0x000fe20000010008 */
[----:B------:R-:W-:Y:S01]  /*5d00*/  @!P1 F2FP.BF16.PACK_AB R11, R69, R70 ;  /* 0x00000046450b923e */ /* 0x000fe200000010ff */
[----:B------:R-:W-:Y:S01]  /*5d10*/  @!P1 FFMA.FTZ R9, R40, R41, R9 ;  /* 0x0000002928099223 */ /* 0x000fe20000010009 */
[----:B------:R-:W-:Y:S01]  /*5d20*/  @!P1 MOV R47, R31 ;  /* 0x0000001f002f9202 */ /* 0x000fe20000000f00 */
[----:B------:R-:W-:Y:S01]  /*5d30*/  @!P1 FFMA.FTZ R10, R42, R43, R10 ;  /* 0x0000002b2a0a9223 */ /* 0x000fe2000001000a */
[----:B------:R-:W-:Y:S01]  /*5d40*/  @!P1 MOV R44, R11 ;  /* 0x0000000b002c9202 */ /* 0x000fe20000000f00 */
[----:B------:R-:W-:Y:S01]  /*5d50*/  @!P1 IMAD.MOV.U32 R45, RZ, RZ, R16 ;  /* 0x000000ffff2d9224 */ /* 0x000fe200078e0010 */
[----:B------:R-:W-:Y:S01]  /*5d60*/  @!P1 F2FP.BF16.PACK_AB R7, R8, R7 ;  /* 0x000000070807923e */ /* 0x000fe200000010ff */
[----:B------:R-:W-:Y:S01]  /*5d70*/  @!P1 IMAD.MOV.U32 R46, RZ, RZ, R30 ;  /* 0x000000ffff2e9224 */ /* 0x000fe200078e001e */
[----:B------:R-:W-:Y:S01]  /*5d80*/  @!P1 F2FP.BF16.PACK_AB R3, R10, R9 ;  /* 0x000000090a03923e */ /* 0x000fe200000010ff */
[----:B------:R-:W-:Y:S01]  /*5d90*/  @!P1 IMAD.MOV.U32 R12, RZ, RZ, R4 ;  /* 0x000000ffff0c9224 */ /* 0x000fe200078e0004 */
[----:B------:R-:W-:Y:S01]  /*5da0*/  @!P1 MOV R14, R7 ;  /* 0x00000007000e9202 */ /* 0x000fe20000000f00 */
[----:B------:R-:W-:Y:S01]  /*5db0*/  @!P1 IMAD.MOV.U32 R13, RZ, RZ, R5 ;  /* 0x000000ffff0d9224 */ /* 0x000fe200078e0005 */
[----:B------:R1:W-:Y:S01]  /*5dc0*/  ST.E.128 [R64.64], R44 ;  /* 0x0000002c40007985 */ /* 0x0003e2000c101d08 */
[----:B------:R-:W-:Y:S07]  /*5dd0*/  @!P1 IMAD.MOV.U32 R15, RZ, RZ, R3 ;  /* 0x000000ffff0f9224 */ /* 0x000fee00078e0003 */
[----:B------:R1:W-:Y:S02]  /*5de0*/  @!P0 ST.E.128 [R72.64], R12 ;  /* 0x0000000c48008985 */ /* 0x0003e4000c101d08 */
.L_x_258:
[----:B----4-:R-:W-:Y:S05]  /*5df0*/  BSYNC B0 ;  /* 0x0000000000007941 */ /* 0x010fea0003800000 */
.L_x_257:
[----:B-----5:R2:W3:Y:S01]  /*5e00*/  SHFL.IDX PT, R35, R71, 0x1, 0x1c1f ;  /* 0x003c1f0047237f89 */ /* 0x0204e200000e0000 */
[----:B------:R-:W-:Y:S01]  /*5e10*/  ISETP.GE.OR P0, PT, R159, R60, P5 ;  /* 0x0000003c9f00720c */ /* 0x000fe20002f06670 */
[----:B------:R-:W-:Y:S02]  /*5e20*/  BSSY B0, `(.L_x_259) ;  /* 0x000007c000007945 */ /* 0x000fe40003800000 */
[----:B------:R2:W4:Y:S10]  /*5e30*/  SHFL.IDX PT, R34, R74, 0x1, 0x1c1f ;  /* 0x003c1f004a227f89 */ /* 0x00053400000e0000 */
[----:B------:R-:W-:-:S05]  /*5e40*/  @P0 BRA `(.L_x_260) ;  /* 0x0000079000000947 */ /* 0x000fca0003800000 */
[----:B------:R-:W-:Y:S01]  /*5e50*/  SEL R3, R145, R129, !P4 ;  /* 0x0000008191037207 */ /* 0x000fe20006000000 */
[----:B------:R-:W5:Y:S01]  /*5e60*/  LDL R5, [R1+0x44] ;  /* 0x0000440001057983 */ /* 0x000f620000100800 */
[C---:B------:R-:W-:Y:S02]  /*5e70*/  IADD3 R6, R93.reuse, 0x20, RZ ;  /* 0x000000205d067810 */ /* 0x040fe40007ffe0ff */
[----:B------:R-:W-:Y:S01]  /*5e80*/  SHF.R.S32.HI R4, RZ, 0x1f, R3 ;  /* 0x0000001fff047819 */ /* 0x000fe20000011403 */
[----:B------:R-:W1:Y:S01]  /*5e90*/  LDS.128 R40, [R122+0x2900] ;  /* 0x002900007a287984 */ /* 0x000e620000000c00 */
[----:B------:R-:W-:Y:S01]  /*5ea0*/  IADD3 R7, R93, 0x20, RZ ;  /* 0x000000205d077810 */ /* 0x000fe20007ffe0ff */
[----:B------:R-:W-:Y:S01]  /*5eb0*/  IMAD.SHL.U32 R6, R6, 0x40, RZ ;  /* 0x0000004006067824 */ /* 0x000fe200078e00ff */
[----:B------:R-:W-:Y:S02]  /*5ec0*/  LEA.HI R3, R4, R3, RZ, 0x4 ;  /* 0x0000000304037211 */ /* 0x000fe400078f20ff */
[----:B----4-:R-:W-:Y:S01]  /*5ed0*/  LEA R62, P0, R77, R34, 0x1 ;  /* 0x000000224d3e7211 */ /* 0x010fe200078008ff */
[----:B------:R-:W-:Y:S01]  /*5ee0*/  IMAD.SHL.U32 R7, R7, 0x40, RZ ;  /* 0x0000004007077824 */ /* 0x000fe200078e00ff */
[----:B------:R-:W-:Y:S02]  /*5ef0*/  LEA.HI.SX32 R3, R3, R101, 0x1c ;  /* 0x0000006503037211 */ /* 0x000fe400078fe2ff */
[----:B---3--:R-:W-:Y:S02]  /*5f00*/  LEA.HI.X R63, R77, R35, R100, 0x1, P0 ;  /* 0x000000234d3f7211 */ /* 0x008fe400000f0c64 */
[----:B------:R-:W-:Y:S01]  /*5f10*/  @!P1 SHF.R.U64 R10, R50, 0x10, R51 ;  /* 0x00000010320a9819 */ /* 0x000fe20000001233 */
[----:B------:R-:W-:Y:S01]  /*5f20*/  IMAD.SHL.U32 R33, R3, 0x8, RZ ;  /* 0x0000000803217824 */ /* 0x000fe200078e00ff */
[----:B------:R-:W-:Y:S02]  /*5f30*/  LOP3.LUT R7, R7, 0x1c0, RZ, 0xc0, !PT ;  /* 0x000001c007077812 */ /* 0x000fe400078ec0ff */
[----:B------:R-:W-:Y:S02]  /*5f40*/  LOP3.LUT R6, R6, 0x1c0, RZ, 0xc0, !PT ;  /* 0x000001c006067812 */ /* 0x000fe400078ec0ff */
[----:B------:R-:W-:Y:S02]  /*5f50*/  LOP3.LUT R3, R7, 0x38, R33, 0xf8, !PT ;  /* 0x0000003807037812 */ /* 0x000fe400078ef821 */
[----:B------:R-:W-:Y:S02]  /*5f60*/  SHF.R.U32.HI R6, RZ, 0x3, R6 ;  /* 0x00000003ff067819 */ /* 0x000fe40000011606 */
[----:B------:R-:W-:Y:S02]  /*5f70*/  ISETP.GE.AND P0, PT, R33, c[0x0][0x1d4], PT ;  /* 0x0000750021007a0c */ /* 0x000fe40003f06270 */
[----:B------:R-:W-:Y:S02]  /*5f80*/  LOP3.LUT R3, R3, R6, RZ, 0x3c, !PT ;  /* 0x0000000603037212 */ /* 0x000fe400078e3cff */
[----:B------:R-:W-:Y:S02]  /*5f90*/  @!P1 SHF.R.U32.HI R11, RZ, 0x10, R51 ;  /* 0x00000010ff0b9819 */ /* 0x000fe40000011633 */
[----:B------:R-:W-:Y:S02]  /*5fa0*/  @!P1 SHF.R.U32.HI R4, RZ, 0x10, R21 ;  /* 0x00000010ff049819 */ /* 0x000fe40000011615 */
[----:B------:R-:W-:Y:S02]  /*5fb0*/  @!P1 SHF.R.U32.HI R6, RZ, 0x10, R23 ;  /* 0x00000010ff069819 */ /* 0x000fe40000011617 */
[----:B------:R-:W-:Y:S02]  /*5fc0*/  @!P1 PRMT R32, R57, 0x5432, R10 ;  /* 0x0000543239209816 */ /* 0x000fe4000000000a */
[----:B------:R-:W-:Y:S01]  /*5fd0*/  @!P1 SHF.R.U64 R7, R48, 0x10, R49 ;  /* 0x0000001030079819 */ /* 0x000fe20000001231 */
[----:B------:R-:W-:Y:S01]  /*5fe0*/  @!P0 IMAD.WIDE R50, R33, 0x2, R34 ;  /* 0x0000000221328825 */ /* 0x000fe200078e0222 */
[----:B------:R-:W-:Y:S02]  /*5ff0*/  @!P1 SHF.R.U32.HI R8, RZ, 0x10, R49 ;  /* 0x00000010ff089819 */ /* 0x000fe40000011631 */
[----:B------:R-:W-:Y:S02]  /*6000*/  @!P1 PRMT R30, R56, 0x5410, R7 ;  /* 0x00005410381e9816 */ /* 0x000fe40000000007 */
[----:B------:R-:W-:Y:S01]  /*6010*/  @!P1 PRMT R31, R57, 0x5410, R11 ;  /* 0x00005410391f9816 */ /* 0x000fe2000000000b */
[C---:B-1----:R-:W-:Y:S01]  /*6020*/  @!P1 IMAD.U32 R35, R43.reuse, 0x10000, RZ ;  /* 0x000100002b239824 */ /* 0x042fe200078e00ff */
[----:B------:R-:W-:Y:S01]  /*6030*/  @!P1 SHF.L.U32 R10, R40, 0x10, RZ ;  /* 0x00000010280a9819 */ /* 0x000fe200000006ff */
[----:B------:R-:W-:Y:S01]  /*6040*/  @!P1 IMAD.U32 R7, R30, 0x10000, RZ ;  /* 0x000100001e079824 */ /* 0x000fe200078e00ff */
[----:B------:R-:W-:Y:S01]  /*6050*/  @!P1 LOP3.LUT R37, R43, 0xffff0000, RZ, 0xc0, !PT ;  /* 0xffff00002b259812 */ /* 0x000fe200078ec0ff */
[C---:B------:R-:W-:Y:S01]  /*6060*/  @!P1 IMAD.U32 R34, R31.reuse, 0x10000, RZ ;  /* 0x000100001f229824 */ /* 0x040fe200078e00ff */
[----:B------:R-:W-:Y:S02]  /*6070*/  @!P1 LOP3.LUT R33, R42, 0xffff0000, RZ, 0xc0, !PT ;  /* 0xffff00002a219812 */ /* 0x000fe400078ec0ff */
[----:B------:R-:W-:Y:S02]  /*6080*/  @!P1 PRMT R11, R18, 0x5410, R6 ;  /* 0x00005410120b9816 */ /* 0x000fe40000000006 */
[----:B------:R-:W-:Y:S01]  /*6090*/  @!P1 LOP3.LUT R36, R31, 0xffff0000, RZ, 0xc0, !PT ;  /* 0xffff00001f249812 */ /* 0x000fe200078ec0ff */
[----:B-----5:R-:W-:Y:S01]  /*60a0*/  IMAD.IADD R3, R5, 0x1, R3 ;  /* 0x0000000105037824 */ /* 0x020fe200078e0203 */
[----:B------:R-:W-:Y:S02]  /*60b0*/  @!P1 SHF.R.U64 R5, R22, 0x10, R23 ;  /* 0x0000001016059819 */ /* 0x000fe40000001217 */
[----:B------:R-:W-:Y:S01]  /*60c0*/  @!P1 LOP3.LUT R23, R41, 0xffff0000, RZ, 0xc0, !PT ;  /* 0xffff000029179812 */ /* 0x000fe200078ec0ff */
[----:B------:R-:W-:Y:S01]  /*60d0*/  IMAD.SHL.U32 R3, R3, 0x2, RZ ;  /* 0x0000000203037824 */ /* 0x000fe200078e00ff */
[----:B------:R-:W-:Y:S02]  /*60e0*/  @!P1 PRMT R16, R18, 0x5432, R5 ;  /* 0x0000543212109816 */ /* 0x000fe40000000005 */
[----:B------:R-:W-:Y:S02]  /*60f0*/  @!P1 PRMT R22, R56, 0x5432, R8 ;  /* 0x0000543238169816 */ /* 0x000fe40000000008 */
[----:B------:R1:W3:Y:S01]  /*6100*/  LDS.128 R12, [R3+0x2900] ;  /* 0x00290000030c7984 */ /* 0x0002e20000000c00 */
[----:B------:R-:W-:Y:S05]  /*6110*/  @!P1 PRMT R8, R17, 0x5410, R4 ;  /* 0x0000541011089816 */ /* 0x000fea0000000004 */
[----:B------:R-:W-:Y:S01]  /*6120*/  @!P1 IMAD.U32 R6, R8, 0x10000, RZ ;  /* 0x0001000008069824 */ /* 0x000fe200078e00ff */
[----:B-1----:R-:W-:Y:S01]  /*6130*/  @!P1 SHF.R.U64 R3, R20, 0x10, R21 ;  /* 0x0000001014039819 */ /* 0x002fe20000001215 */
[C---:B------:R-:W-:Y:S01]  /*6140*/  @!P1 IMAD.U32 R20, R22.reuse, 0x10000, RZ ;  /* 0x0001000016149824 */ /* 0x040fe200078e00ff */
[----:B------:R-:W-:Y:S01]  /*6150*/  @!P1 LOP3.LUT R22, R22, 0xffff0000, RZ, 0xc0, !PT ;  /* 0xffff000016169812 */ /* 0x000fe200078ec0ff */
[----:B------:R-:W-:Y:S01]  /*6160*/  @!P1 IMAD.U32 R21, R41, 0x10000, RZ ;  /* 0x0001000029159824 */ /* 0x000fe200078e00ff */
[----:B------:R-:W-:Y:S05]  /*6170*/  @!P1 PRMT R9, R17, 0x5432, R3 ;  /* 0x0000543211099816 */ /* 0x000fea0000000003 */
[----:B------:R-:W-:Y:S02]  /*6180*/  @!P1 IMAD.U32 R4, R9, 0x10000, RZ ;  /* 0x0001000009049824 */ /* 0x000fe400078e00ff */
[----:B---3--:R-:W-:Y:S01]  /*6190*/  @!P1 IMAD.U32 R3, R12, 0x10000, RZ ;  /* 0x000100000c039824 */ /* 0x008fe200078e00ff */
[----:B------:R-:W-:Y:S03]  /*61a0*/  @!P1 SHF.L.U32 R5, R13, 0x10, RZ ;  /* 0x000000100d059819 */ /* 0x000fe600000006ff */
[C---:B------:R-:W-:Y:S02]  /*61b0*/  @!P1 FMUL.FTZ R17, R3.reuse, R7 ;  /* 0x0000000703119220 */ /* 0x040fe40000410000 */
[----:B------:R-:W-:Y:S02]  /*61c0*/  @!P1 FMUL.FTZ R3, R3, R4 ;  /* 0x0000000403039220 */ /* 0x000fe40000410000 */
[----:B------:R-:W-:Y:S02]  /*61d0*/  @!P1 FMUL.FTZ R18, R5, R20 ;  /* 0x0000001405129220 */ /* 0x000fe40000410000 */
[----:B------:R-:W-:Y:S01]  /*61e0*/  @!P1 FFMA.FTZ R49, R10, R4, -R17 ;  /* 0x000000040a319223 */ /* 0x000fe20000010811 */
[----:B------:R-:W-:Y:S01]  /*61f0*/  @!P1 LOP3.LUT R17, R30, 0xffff0000, RZ, 0xc0, !PT ;  /* 0xffff00001e119812 */ /* 0x000fe200078ec0ff */
[----:B------:R-:W-:Y:S01]  /*6200*/  @!P1 FFMA.FTZ R3, R7, R10, R3 ;  /* 0x0000000a07039223 */ /* 0x000fe20000010003 */
[----:B------:R-:W-:Y:S01]  /*6210*/  @!P1 LOP3.LUT R7, R12, 0xffff0000, RZ, 0xc0, !PT ;  /* 0xffff00000c079812 */ /* 0x000fe200078ec0ff */
[-C--:B------:R-:W-:Y:S01]  /*6220*/  @!P1 FMUL.FTZ R5, R5, R6.reuse ;  /* 0x0000000605059220 */ /* 0x080fe20000410000 */
[----:B------:R-:W-:Y:S01]  /*6230*/  @!P1 LOP3.LUT R4, R8, 0xffff0000, RZ, 0xc0, !PT ;  /* 0xffff000008049812 */ /* 0x000fe200078ec0ff */
[----:B------:R-:W-:Y:S01]  /*6240*/  @!P1 FFMA.FTZ R48, R21, R6, -R18 ;  /* 0x0000000615309223 */ /* 0x000fe20000010812 */
[----:B------:R-:W-:Y:S01]  /*6250*/  @!P1 LOP3.LUT R6, R13, 0xffff0000, RZ, 0xc0, !PT ;  /* 0xffff00000d069812 */ /* 0x000fe200078ec0ff */
[----:B------:R-:W-:Y:S01]  /*6260*/  @!P1 FMUL.FTZ R10, R7, R17 ;  /* 0x00000011070a9220 */ /* 0x000fe20000410000 */
[----:B------:R-:W-:Y:S02]  /*6270*/  @!P1 LOP3.LUT R18, R40, 0xffff0000, RZ, 0xc0, !PT ;  /* 0xffff000028129812 */ /* 0x000fe400078ec0ff */
[----:B------:R-:W-:Y:S01]  /*6280*/  @!P1 LOP3.LUT R8, R9, 0xffff0000, RZ, 0xc0, !PT ;  /* 0xffff000009089812 */ /* 0x000fe200078ec0ff */
[C---:B------:R-:W-:Y:S02]  /*6290*/  @!P1 FMUL.FTZ R9, R6.reuse, R22 ;  /* 0x0000001606099220 */ /* 0x040fe40000410000 */
[-C--:B------:R-:W-:Y:S02]  /*62a0*/  @!P1 FMUL.FTZ R6, R6, R4.reuse ;  /* 0x0000000406069220 */ /* 0x080fe40000410000 */
[----:B------:R-:W-:Y:S02]  /*62b0*/  @!P1 FFMA.FTZ R47, R23, R4, -R9 ;  /* 0x00000004172f9223 */ /* 0x000fe40000010809 */
[-C--:B------:R-:W-:Y:S01]  /*62c0*/  @!P1 FMUL.FTZ R4, R7, R8.reuse ;  /* 0x0000000807049220 */ /* 0x080fe20000410000 */
[C---:B------:R-:W-:Y:S01]  /*62d0*/  @!P1 SHF.L.U32 R7, R15.reuse, 0x10, RZ ;  /* 0x000000100f079819 */ /* 0x040fe200000006ff */
[----:B------:R-:W-:Y:S01]  /*62e0*/  @!P1 FFMA.FTZ R46, R18, R8, -R10 ;  /* 0x00000008122e9223 */ /* 0x000fe2000001080a */
[----:B------:R-:W-:Y:S01]  /*62f0*/  @!P1 LOP3.LUT R10, R15, 0xffff0000, RZ, 0xc0, !PT ;  /* 0xffff00000f0a9812 */ /* 0x000fe200078ec0ff */
[C---:B------:R-:W-:Y:S01]  /*6300*/  @!P1 IMAD.U32 R8, R11.reuse, 0x10000, RZ ;  /* 0x000100000b089824 */ /* 0x040fe200078e00ff */
[----:B------:R-:W-:Y:S01]  /*6310*/  @!P1 LOP3.LUT R11, R11, 0xffff0000, RZ, 0xc0, !PT ;  /* 0xffff00000b0b9812 */ /* 0x000fe200078ec0ff */
[----:B------:R-:W-:Y:S02]  /*6320*/  @!P1 FMUL.FTZ R30, R7, R34 ;  /* 0x00000022071e9220 */ /* 0x000fe40000410000 */
[C---:B------:R-:W-:Y:S02]  /*6330*/  @!P1 FMUL.FTZ R31, R10.reuse, R36 ;  /* 0x000000240a1f9220 */ /* 0x040fe40000410000 */
[-C--:B------:R-:W-:Y:S02]  /*6340*/  @!P1 FFMA.FTZ R45, R35, R8.reuse, -R30 ;  /* 0x00000008232d9223 */ /* 0x080fe4000001081e */
[-C--:B------:R-:W-:Y:S02]  /*6350*/  @!P1 FMUL.FTZ R10, R10, R11.reuse ;  /* 0x0000000b0a0a9220 */ /* 0x080fe40000410000 */
[----:B------:R-:W-:Y:S01]  /*6360*/  @!P1 FFMA.FTZ R44, R37, R11, -R31 ;  /* 0x0000000b252c9223 */ /* 0x000fe2000001081f */
[----:B------:R-:W-:Y:S01]  /*6370*/  @!P1 LOP3.LUT R11, R14, 0xffff0000, RZ, 0xc0, !PT ;  /* 0xffff00000e0b9812 */ /* 0x000fe200078ec0ff */
[C---:B------:R-:W-:Y:S01]  /*6380*/  @!P1 IMAD.U32 R30, R32.reuse, 0x10000, RZ ;  /* 0x00010000201e9824 */ /* 0x040fe200078e00ff */
[----:B------:R-:W-:Y:S01]  /*6390*/  @!P1 LOP3.LUT R32, R32, 0xffff0000, RZ, 0xc0, !PT ;  /* 0xffff000020209812 */ /* 0x000fe200078ec0ff */
[----:B------:R-:W-:Y:S01]  /*63a0*/  @!P1 FMUL.FTZ R9, R7, R8 ;  /* 0x0000000807099220 */ /* 0x000fe20000410000 */
[----:B------:R-:W-:Y:S01]  /*63b0*/  @!P1 SHF.L.U32 R8, R16, 0x10, RZ ;  /* 0x0000001010089819 */ /* 0x000fe200000006ff */
[----:B------:R-:W-:Y:S01]  /*63c0*/  @!P1 IMAD.U32 R7, R14, 0x10000, RZ ;  /* 0x000100000e079824 */ /* 0x000fe200078e00ff */
[----:B------:R-:W-:Y:S01]  /*63d0*/  @!P1 LOP3.LUT R16, R16, 0xffff0000, RZ, 0xc0, !PT ;  /* 0xffff000010109812 */ /* 0x000fe200078ec0ff */
[----:B------:R-:W-:Y:S02]  /*63e0*/  @!P1 IMAD.U32 R31, R42, 0x10000, RZ ;  /* 0x000100002a1f9824 */ /* 0x000fe400078e00ff */
[----:B------:R-:W-:Y:S02]  /*63f0*/  @!P1 FMUL.FTZ R38, R7, R30 ;  /* 0x0000001e07269220 */ /* 0x000fe40000410000 */
[----:B------:R-:W-:Y:S02]  /*6400*/  @!P1 FMUL.FTZ R39, R11, R32 ;  /* 0x000000200b279220 */ /* 0x000fe40000410000 */
[----:B------:R-:W-:Y:S01]  /*6410*/  @!P1 FFMA.FTZ R4, R17, R18, R4 ;  /* 0x0000001211049223 */ /* 0x000fe20000010004 */
[----:B------:R-:W-:Y:S01]  /*6420*/  @!P1 F2FP.BF16.PACK_AB R18, R44, R45 ;  /* 0x0000002d2c12923e */ /* 0x000fe200000010ff */
[-C--:B------:R-:W-:Y:S02]  /*6430*/  @!P1 FMUL.FTZ R7, R7, R8.reuse ;  /* 0x0000000807079220 */ /* 0x080fe40000410000 */
[----:B------:R-:W-:Y:S01]  /*6440*/  @!P1 FFMA.FTZ R5, R20, R21, R5 ;  /* 0x0000001514059223 */ /* 0x000fe20000010005 */
[----:B------:R-:W-:Y:S01]  /*6450*/  @!P1 F2FP.BF16.PACK_AB R4, R4, R3 ;  /* 0x000000030404923e */ /* 0x000fe200000010ff */
[----:B------:R-:W-:Y:S02]  /*6460*/  @!P1 FFMA.FTZ R38, R31, R8, -R38 ;  /* 0x000000081f269223 */ /* 0x000fe40000010826 */
[----:B------:R-:W-:Y:S01]  /*6470*/  @!P1 FMUL.FTZ R8, R11, R16 ;  /* 0x000000100b089220 */ /* 0x000fe20000410000 */
[----:B------:R-:W-:Y:S01]  /*6480*/  @!P1 MOV R12, R4 ;  /* 0x00000004000c9202 */ /* 0x000fe20000000f00 */
[----:B------:R-:W-:Y:S01]  /*6490*/  @!P1 FFMA.FTZ R39, R33, R16, -R39 ;  /* 0x0000001021279223 */ /* 0x000fe20000010827 */
[----:B------:R-:W-:Y:S01]  /*64a0*/  @!P1 F2FP.BF16.PACK_AB R16, R47, R48 ;  /* 0x000000302f10923e */ /* 0x000fe200000010ff */
[----:B------:R-:W-:Y:S01]  /*64b0*/  @!P1 FFMA.FTZ R6, R22, R23, R6 ;  /* 0x0000001716069223 */ /* 0x000fe20000010006 */
[----:B------:R-:W-:Y:S01]  /*64c0*/  @!P1 F2FP.BF16.PACK_AB R11, R46, R49 ;  /* 0x000000312e0b923e */ /* 0x000fe200000010ff */
[----:B------:R-:W-:Y:S01]  /*64d0*/  @!P1 FFMA.FTZ R7, R30, R31, R7 ;  /* 0x0000001f1e079223 */ /* 0x000fe20000010007 */
[----:B------:R-:W-:Y:S01]  /*64e0*/  @!P1 F2FP.BF16.PACK_AB R17, R39, R38 ;  /* 0x000000262711923e */ /* 0x000fe200000010ff */
[----:B------:R-:W-:Y:S01]  /*64f0*/  @!P1 FFMA.FTZ R8, R32, R33, R8 ;  /* 0x0000002120089223 */ /* 0x000fe20000010008 */
[----:B------:R-:W-:Y:S01]  /*6500*/  @!P1 F2FP.BF16.PACK_AB R5, R6, R5 ;  /* 0x000000050605923e */ /* 0x000fe200000010ff */
[----:B------:R-:W-:Y:S02]  /*6510*/  @!P1 FFMA.FTZ R9, R34, R35, R9 ;  /* 0x0000002322099223 */ /* 0x000fe40000010009 */
[----:B------:R-:W-:Y:S01]  /*6520*/  @!P1 FFMA.FTZ R10, R36, R37, R10 ;  /* 0x00000025240a9223 */ /* 0x000fe2000001000a */
[----:B------:R-:W-:Y:S01]  /*6530*/  @!P1 F2FP.BF16.PACK_AB R7, R8, R7 ;  /* 0x000000070807923e */ /* 0x000fe200000010ff */
[----:B------:R-:W-:Y:S02]  /*6540*/  @!P1 IMAD.MOV.U32 R40, RZ, RZ, R11 ;  /* 0x000000ffff289224 */ /* 0x000fe400078e000b */
[----:B------:R-:W-:Y:S01]  /*6550*/  @!P1 IMAD.MOV.U32 R41, RZ, RZ, R16 ;  /* 0x000000ffff299224 */ /* 0x000fe200078e0010 */
[----:B------:R-:W-:Y:S01]  /*6560*/  @!P1 F2FP.BF16.PACK_AB R3, R10, R9 ;  /* 0x000000090a03923e */ /* 0x000fe200000010ff */
[----:B------:R-:W-:Y:S02]  /*6570*/  @!P1 IMAD.MOV.U32 R42, RZ, RZ, R17 ;  /* 0x000000ffff2a9224 */ /* 0x000fe400078e0011 */
[----:B------:R-:W-:Y:S02]  /*6580*/  @!P1 IMAD.MOV.U32 R43, RZ, RZ, R18 ;  /* 0x000000ffff2b9224 */ /* 0x000fe400078e0012 */
[----:B------:R-:W-:Y:S02]  /*6590*/  @!P1 IMAD.MOV.U32 R13, RZ, RZ, R5 ;  /* 0x000000ffff0d9224 */ /* 0x000fe400078e0005 */
[----:B------:R-:W-:Y:S01]  /*65a0*/  @!P1 IMAD.MOV.U32 R14, RZ, RZ, R7 ;  /* 0x000000ffff0e9224 */ /* 0x000fe200078e0007 */
[----:B------:R1:W-:Y:S01]  /*65b0*/  ST.E.128 [R62.64], R40 ;  /* 0x000000283e007985 */ /* 0x0003e2000c101d08 */
[----:B------:R-:W-:Y:S07]  /*65c0*/  @!P1 IMAD.MOV.U32 R15, RZ, RZ, R3 ;  /* 0x000000ffff0f9224 */ /* 0x000fee00078e0003 */
[----:B------:R1:W-:Y:S02]  /*65d0*/  @!P0 ST.E.128 [R50.64], R12 ;  /* 0x0000000c32008985 */ /* 0x0003e4000c101d08 */
.L_x_260:
[----:B------:R-:W-:Y:S05]  /*65e0*/  BSYNC B0 ;  /* 0x0000000000007941 */ /* 0x000fea0003800000 */
.L_x_259:
[----:B-1----:R1:W2:Y:S01]  /*65f0*/  SHFL.IDX PT, R41, R71, 0x2, 0x1c1f ;  /* 0x005c1f0047297f89 */ /* 0x0022a200000e0000 */
[----:B------:R-:W-:Y:S03]  /*6600*/  ISETP.GE.OR P0, PT, R158, R60, P5 ;  /* 0x0000003c9e00720c */ /* 0x000fe60002f06670 */
        /* <DEDUP_REMOVED lines=13> */
[----:B--2---:R-:W-:Y:S02]  /*66e0*/  LEA.HI.X R49, R77, R41, R100, 0x1, P0 ;  /* 0x000000294d317211 */ /* 0x004fe400000f0c64 */
[----:B------:R-:W-:Y:S01]  /*66f0*/  @!P1 SHF.R.U64 R4, R24, 0x10, R25 ;  /* 0x0000001018049819 */ /* 0x000fe20000001219 */
[----:B------:R-:W-:Y:S01]  /*6700*/  IMAD.SHL.U32 R44, R3, 0x8, RZ ;  /* 0x00000008032c7824 */ /* 0x000fe200078e00ff */
[----:B------:R-:W-:Y:S02]  /*6710*/  LOP3.LUT R7, R7, 0x1c0, RZ, 0xc0, !PT ;  /* 0x000001c007077812 */ /* 0x000fe400078ec0ff */
[----:B------:R-:W-:Y:S02]  /*6720*/  LOP3.LUT R6, R6, 0x1c0, RZ, 0xc0, !PT ;  /* 0x000001c006067812 */ /* 0x000fe400078ec0ff */
[----:B------:R-:W-:Y:S02]  /*6730*/  LOP3.LUT R3, R7, 0x38, R44, 0xf8, !PT ;  /* 0x0000003807037812 */ /* 0x000fe400078ef82c */
[----:B------:R-:W-:Y:S02]  /*6740*/  SHF.R.U32.HI R6, RZ, 0x3, R6 ;  /* 0x00000003ff067819 */ /* 0x000fe40000011606 */
[----:B------:R-:W-:Y:S02]  /*6750*/  @!P1 PRMT R9, R19, 0x5432, R4 ;  /* 0x0000543213099816 */ /* 0x000fe40000000004 */
[----:B------:R-:W-:Y:S02]  /*6760*/  LOP3.LUT R3, R3, R6, RZ, 0x3c, !PT ;  /* 0x0000000603037212 */ /* 0x000fe400078e3cff */
[----:B------:R-:W-:Y:S02]  /*6770*/  @!P1 SHF.R.U32.HI R7, RZ, 0x10, R27 ;  /* 0x00000010ff079819 */ /* 0x000fe4000001161b */
[--C-:B------:R-:W-:Y:S02]  /*6780*/  @!P1 SHF.R.U32.HI R6, RZ, 0x10, R53.reuse ;  /* 0x00000010ff069819 */ /* 0x100fe40000011635 */
[----:B------:R-:W-:Y:S02]  /*6790*/  @!P1 SHF.R.U64 R11, R52, 0x10, R53 ;  /* 0x00000010340b9819 */ /* 0x000fe40000001235 */
[C---:B------:R-:W-:Y:S02]  /*67a0*/  @!P1 PRMT R8, R58.reuse, 0x5410, R6 ;  /* 0x000054103a089816 */ /* 0x040fe40000000006 */
[----:B------:R-:W-:Y:S02]  /*67b0*/  @!P1 PRMT R11, R58, 0x5432, R11 ;  /* 0x000054323a0b9816 */ /* 0x000fe4000000000b */
[C---:B------:R-:W-:Y:S02]  /*67c0*/  @!P1 SHF.L.U32 R22, R8.reuse, 0x10, RZ ;  /* 0x0000001008169819 */ /* 0x040fe400000006ff */
[----:B------:R-:W-:Y:S02]  /*67d0*/  @!P1 LOP3.LUT R24, R8, 0xffff0000, RZ, 0xc0, !PT ;  /* 0xffff000008189812 */ /* 0x000fe400078ec0ff */
[----:B------:R-:W-:Y:S01]  /*67e0*/  @!P1 PRMT R16, R28, 0x5432, R7 ;  /* 0x000054321c109816 */ /* 0x000fe20000000007 */
[----:B-1----:R-:W-:Y:S01]  /*67f0*/  @!P1 IMAD.U32 R23, R37, 0x10000, RZ ;  /* 0x0001000025179824 */ /* 0x002fe200078e00ff */
[----:B------:R-:W-:Y:S01]  /*6800*/  @!P1 LOP3.LUT R34, R39, 0xffff0000, RZ, 0xc0, !PT ;  /* 0xffff000027229812 */ /* 0x000fe200078ec0ff */
[----:B------:R-:W-:Y:S01]  /*6810*/  @!P1 IMAD.U32 R7, R9, 0x10000, RZ ;  /* 0x0001000009079824 */ /* 0x000fe200078e00ff */
[----:B------:R-:W-:Y:S01]  /*6820*/  @!P1 LOP3.LUT R30, R38, 0xffff0000, RZ, 0xc0, !PT ;  /* 0xffff0000261e9812 */ /* 0x000fe200078ec0ff */
[----:B------:R-:W-:Y:S01]  /*6830*/  @!P1 IMAD.U32 R32, R39, 0x10000, RZ ;  /* 0x0001000027209824 */ /* 0x000fe200078e00ff */
[--C-:B------:R-:W-:Y:S02]  /*6840*/  @!P1 SHF.R.U64 R10, R54, 0x10, R55.reuse ;  /* 0x00000010360a9819 */ /* 0x100fe40000001237 */
[----:B------:R-:W-:Y:S02]  /*6850*/  @!P1 SHF.R.U32.HI R17, RZ, 0x10, R55 ;  /* 0x00000010ff119819 */ /* 0x000fe40000011637 */
[C---:B---3--:R-:W-:Y:S02]  /*6860*/  @!P1 PRMT R35, R59.reuse, 0x5410, R10 ;  /* 0x000054103b239816 */ /* 0x048fe4000000000a */
[----:B------:R-:W-:Y:S02]  /*6870*/  @!P1 PRMT R17, R59, 0x5432, R17 ;  /* 0x000054323b119816 */ /* 0x000fe40000000011 */
[----:B------:R-:W-:Y:S02]  /*6880*/  ISETP.GE.AND P0, PT, R44, c[0x0][0x1d4], PT ;  /* 0x000075002c007a0c */ /* 0x000fe40003f06270 */
[C---:B------:R-:W-:Y:S01]  /*6890*/  @!P1 LOP3.LUT R33, R17.reuse, 0xffff0000, RZ, 0xc0, !PT ;  /* 0xffff000011219812 */ /* 0x040fe200078ec0ff */
[----:B------:R-:W-:Y:S02]  /*68a0*/  @!P1 IMAD.U32 R31, R17, 0x10000, RZ ;  /* 0x00010000111f9824 */ /* 0x000fe400078e00ff */
[----:B-----5:R-:W-:Y:S01]  /*68b0*/  IMAD.IADD R3, R5, 0x1, R3 ;  /* 0x0000000105037824 */ /* 0x020fe200078e0203 */
[----:B------:R-:W-:Y:S01]  /*68c0*/  @!P1 SHF.R.U64 R5, R26, 0x10, R27 ;  /* 0x000000101a059819 */ /* 0x000fe2000000121b */
[----:B------:R-:W-:Y:S02]  /*68d0*/  @!P1 IMAD.U32 R26, R35, 0x10000, RZ ;  /* 0x00010000231a9824 */ /* 0x000fe400078e00ff */
[----:B------:R-:W-:Y:S01]  /*68e0*/  IMAD.SHL.U32 R3, R3, 0x2, RZ ;  /* 0x0000000203037824 */ /* 0x000fe200078e00ff */
[----:B------:R-:W-:Y:S01]  /*68f0*/  @!P1 PRMT R10, R28, 0x5410, R5 ;  /* 0x000054101c0a9816 */ /* 0x000fe20000000005 */
[----:B------:R-:W-:Y:S03]  /*6900*/  @!P1 IMAD.U32 R27, R38, 0x10000, RZ ;  /* 0x00010000261b9824 */ /* 0x000fe600078e00ff */
[----:B------:R1:W2:Y:S02]  /*6910*/  LDS.128 R12, [R3+0x2900] ;  /* 0x00290000030c7984 */ /* 0x0002a40000000c00 */
[----:B-1----:R-:W-:Y:S02]  /*6920*/  @!P1 SHF.R.U32.HI R3, RZ, 0x10, R25 ;  /* 0x00000010ff039819 */ /* 0x002fe40000011619 */
[----:B------:R-:W-:Y:S02]  /*6930*/  @!P1 LOP3.LUT R25, R37, 0xffff0000, RZ, 0xc0, !PT ;  /* 0xffff000025199812 */ /* 0x000fe400078ec0ff */
[----:B------:R-:W-:Y:S01]  /*6940*/  @!P1 PRMT R6, R19, 0x5410, R3 ;  /* 0x0000541013069816 */ /* 0x000fe20000000003 */
[----:B------:R-:W-:Y:S04]  /*6950*/  @!P1 IMAD.U32 R19, R36, 0x10000, RZ ;  /* 0x0001000024139824 */ /* 0x000fe800078e00ff */
[----:B------:R-:W-:Y:S02]  /*6960*/  @!P1 IMAD.U32 R4, R6, 0x10000, RZ ;  /* 0x0001000006049824 */ /* 0x000fe400078e00ff */
[----:B--2---:R-:W-:Y:S01]  /*6970*/  @!P1 IMAD.U32 R3, R13, 0x10000, RZ ;  /* 0x000100000d039824 */ /* 0x004fe200078e00ff */
[----:B------:R-:W-:Y:S02]  /*6980*/  @!P1 SHF.L.U32 R8, R12, 0x10, RZ ;  /* 0x000000100c089819 */ /* 0x000fe400000006ff */
[----:B------:R-:W-:Y:S01]  /*6990*/  @!P1 LOP3.LUT R17, R15, 0xffff0000, RZ, 0xc0, !PT ;  /* 0xffff00000f119812 */ /* 0x000fe200078ec0ff */
[C---:B------:R-:W-:Y:S02]  /*69a0*/  @!P1 FMUL.FTZ R18, R3.reuse, R22 ;  /* 0x0000001603129220 */ /* 0x040fe40000410000 */
[-C--:B------:R-:W-:Y:S01]  /*69b0*/  @!P1 FMUL.FTZ R5, R3, R4.reuse ;  /* 0x0000000403059220 */ /* 0x080fe20000410000 */
[----:B------:R-:W-:Y:S01]  /*69c0*/  @!P1 LOP3.LUT R3, R13, 0xffff0000, RZ, 0xc0, !PT ;  /* 0xffff00000d039812 */ /* 0x000fe200078ec0ff */
[----:B------:R-:W-:Y:S01]  /*69d0*/  @!P1 FFMA.FTZ R52, R23, R4, -R18 ;  /* 0x0000000417349223 */ /* 0x000fe20000010812 */
[----:B------:R-:W-:Y:S01]  /*69e0*/  @!P1 LOP3.LUT R4, R6, 0xffff0000, RZ, 0xc0, !PT ;  /* 0xffff000006049812 */ /* 0x000fe200078ec0ff */
[----:B------:R-:W-:Y:S02]  /*69f0*/  @!P1 IMAD.U32 R18, R11, 0x10000, RZ ;  /* 0x000100000b129824 */ /* 0x000fe400078e00ff */
[C---:B------:R-:W-:Y:S02]  /*6a00*/  @!P1 FMUL.FTZ R20, R3.reuse, R24 ;  /* 0x0000001803149220 */ /* 0x040fe40000410000 */
[C---:B------:R-:W-:Y:S02]  /*6a10*/  @!P1 FMUL.FTZ R21, R8.reuse, R18 ;  /* 0x0000001208159220 */ /* 0x040fe40000410000 */
[-C--:B------:R-:W-:Y:S02]  /*6a20*/  @!P1 FMUL.FTZ R6, R3, R4.reuse ;  /* 0x0000000403069220 */ /* 0x080fe40000410000 */
[----:B------:R-:W-:Y:S01]  /*6a30*/  @!P1 FFMA.FTZ R51, R25, R4, -R20 ;  /* 0x0000000419339223 */ /* 0x000fe20000010814 */
[----:B------:R-:W-:Y:S01]  /*6a40*/  @!P1 LOP3.LUT R20, R11, 0xffff0000, RZ, 0xc0, !PT ;  /* 0xffff00000b149812 */ /* 0x000fe200078ec0ff */
[-C--:B------:R-:W-:Y:S01]  /*6a50*/  @!P1 FMUL.FTZ R3, R8, R7.reuse ;  /* 0x0000000708039220 */ /* 0x080fe20000410000 */
[----:B------:R-:W-:Y:S01]  /*6a60*/  @!P1 LOP3.LUT R4, R12, 0xffff0000, RZ, 0xc0, !PT ;  /* 0xffff00000c049812 */ /* 0x000fe200078ec0ff */
[----:B------:R-:W-:Y:S02]  /*6a70*/  @!P1 IMAD.U32 R8, R14, 0x10000, RZ ;  /* 0x000100000e089824 */ /* 0x000fe400078e00ff */
[----:B------:R-:W-:Y:S01]  /*6a80*/  @!P1 FFMA.FTZ R50, R19, R7, -R21 ;  /* 0x0000000713329223 */ /* 0x000fe20000010815 */
[----:B------:R-:W-:Y:S01]  /*6a90*/  @!P1 LOP3.LUT R21, R36, 0xffff0000, RZ, 0xc0, !PT ;  /* 0xffff000024159812 */ /* 0x000fe200078ec0ff */
[----:B------:R-:W-:Y:S01]  /*6aa0*/  @!P1 FMUL.FTZ R11, R4, R20 ;  /* 0x00000014040b9220 */ /* 0x000fe20000410000 */
[----:B------:R-:W-:Y:S01]  /*6ab0*/  @!P1 LOP3.LUT R7, R9, 0xffff0000, RZ, 0xc0, !PT ;  /* 0xffff000009079812 */ /* 0x000fe200078ec0ff */
[----:B------:R-:W-:Y:S01]  /*6ac0*/  @!P1 FMUL.FTZ R28, R8, R26 ;  /* 0x0000001a081c9220 */ /* 0x000fe20000410000 */
[----:B------:R-:W-:Y:S01]  /*6ad0*/  @!P1 SHF.L.U32 R9, R10, 0x10, RZ ;  /* 0x000000100a099819 */ /* 0x000fe200000006ff */
[----:B------:R-:W-:Y:S01]  /*6ae0*/  @!P1 FFMA.FTZ R3, R18, R19, R3 ;  /* 0x0000001312039223 */ /* 0x000fe20000010003 */
[----:B------:R-:W-:Y:S01]  /*6af0*/  @!P1 LOP3.LUT R10, R10, 0xffff0000, RZ, 0xc0, !PT ;  /* 0xffff00000a0a9812 */ /* 0x000fe200078ec0ff */
[-C--:B------:R-:W-:Y:S02]  /*6b00*/  @!P1 FMUL.FTZ R4, R4, R7.reuse ;  /* 0x0000000704049220 */ /* 0x080fe40000410000 */
[----:B------:R-:W-:Y:S02]  /*6b10*/  @!P1 FFMA.FTZ R47, R21, R7, -R11 ;  /* 0x00000007152f9223 */ /* 0x000fe4000001080b */
[-C--:B------:R-:W-:Y:S01]  /*6b20*/  @!P1 FMUL.FTZ R7, R8, R9.reuse ;  /* 0x0000000908079220 */ /* 0x080fe20000410000 */
[----:B------:R-:W-:Y:S01]  /*6b30*/  @!P1 LOP3.LUT R8, R14, 0xffff0000, RZ, 0xc0, !PT ;  /* 0xffff00000e089812 */ /* 0x000fe200078ec0ff */
[----:B------:R-:W-:Y:S01]  /*6b40*/  @!P1 FFMA.FTZ R46, R27, R9, -R28 ;  /* 0x000000091b2e9223 */ /* 0x000fe2000001081c */
[----:B------:R-:W-:Y:S01]  /*6b50*/  @!P1 LOP3.LUT R28, R35, 0xffff0000, RZ, 0xc0, !PT ;  /* 0xffff0000231c9812 */ /* 0x000fe200078ec0ff */
[----:B------:R-:W-:Y:S01]  /*6b60*/  @!P1 IMAD.U32 R11, R15, 0x10000, RZ ;  /* 0x000100000f0b9824 */ /* 0x000fe200078e00ff */
[C---:B------:R-:W-:Y:S01]  /*6b70*/  @!P1 SHF.L.U32 R9, R16.reuse, 0x10, RZ ;  /* 0x0000001010099819 */ /* 0x040fe200000006ff */
[----:B------:R-:W-:Y:S01]  /*6b80*/  @!P1 FMUL.FTZ R35, R17, R33 ;  /* 0x0000002111239220 */ /* 0x000fe20000410000 */
[----:B------:R-:W-:Y:S01]  /*6b90*/  @!P1 LOP3.LUT R16, R16, 0xffff0000, RZ, 0xc0, !PT ;  /* 0xffff000010109812 */ /* 0x000fe200078ec0ff */
[----:B------:R-:W-:Y:S02]  /*6ba0*/  @!P1 FMUL.FTZ R42, R11, R31 ;  /* 0x0000001f0b2a9220 */ /* 0x000fe40000410000 */
[C---:B------:R-:W-:Y:S02]  /*6bb0*/  @!P1 FMUL.FTZ R43, R8.reuse, R28 ;  /* 0x0000001c082b9220 */ /* 0x040fe40000410000 */
[----:B------:R-:W-:Y:S02]  /*6bc0*/  @!P1 FMUL.FTZ R8, R8, R10 ;  /* 0x0000000a08089220 */ /* 0x000fe40000410000 */
[-C--:B------:R-:W-:Y:S01]  /*6bd0*/  @!P1 FFMA.FTZ R45, R32, R9.reuse, -R42 ;  /* 0x00000009202d9223 */ /* 0x080fe2000001082a */
[----:B------:R-:W-:Y:S01]  /*6be0*/  @!P1 F2FP.BF16.PACK_AB R42, R47, R50 ;  /* 0x000000322f2a923e */ /* 0x000fe200000010ff */
[----:B------:R-:W-:Y:S02]  /*6bf0*/  @!P1 FFMA.FTZ R35, R34, R16, -R35 ;  /* 0x0000001022239223 */ /* 0x000fe40000010823 */
[----:B------:R-:W-:Y:S01]  /*6c00*/  @!P1 FFMA.FTZ R10, R30, R10, -R43 ;  /* 0x0000000a1e0a9223 */ /* 0x000fe2000001082b */
[----:B------:R-:W-:Y:S01]  /*6c10*/  @!P1 F2FP.BF16.PACK_AB R43, R51, R52 ;  /* 0x00000034332b923e */ /* 0x000fe200000010ff */
[----:B------:R-:W-:Y:S01]  /*6c20*/  @!P1 FMUL.FTZ R9, R11, R9 ;  /* 0x000000090b099220 */ /* 0x000fe20000410000 */
[----:B------:R-:W-:Y:S01]  /*6c30*/  @!P1 F2FP.BF16.PACK_AB R35, R35, R45 ;  /* 0x0000002d2323923e */ /* 0x000fe200000010ff */
[----:B------:R-:W-:Y:S01]  /*6c40*/  @!P1 IMAD.MOV.U32 R36, RZ, RZ, R42 ;  /* 0x000000ffff249224 */ /* 0x000fe200078e002a */
[----:B------:R-:W-:Y:S01]  /*6c50*/  @!P1 F2FP.BF16.PACK_AB R11, R10, R46 ;  /* 0x0000002e0a0b923e */ /* 0x000fe200000010ff */
[----:B------:R-:W-:Y:S02]  /*6c60*/  @!P1 IMAD.MOV.U32 R37, RZ, RZ, R43 ;  /* 0x000000ffff259224 */ /* 0x000fe400078e002b */
[----:B------:R-:W-:Y:S02]  /*6c70*/  @!P1 IMAD.MOV.U32 R39, RZ, RZ, R35 ;  /* 0x000000ffff279224 */ /* 0x000fe400078e0023 */
[----:B------:R-:W-:Y:S02]  /*6c80*/  @!P1 IMAD.MOV.U32 R38, RZ, RZ, R11 ;  /* 0x000000ffff269224 */ /* 0x000fe400078e000b */
[----:B------:R-:W-:Y:S02]  /*6c90*/  @!P1 FFMA.FTZ R4, R20, R21, R4 ;  /* 0x0000001514049223 */ /* 0x000fe40000010004 */
[----:B------:R-:W-:Y:S01]  /*6ca0*/  @!P1 FFMA.FTZ R5, R22, R23, R5 ;  /* 0x0000001716059223 */ /* 0x000fe20000010005 */
[----:B------:R1:W-:Y:S01]  /*6cb0*/  ST.E.128 [R48.64], R36 ;  /* 0x0000002430007985 */ /* 0x0003e2000c101d08 */
[----:B------:R-:W-:Y:S01]  /*6cc0*/  @!P1 FFMA.FTZ R6, R24, R25, R6 ;  /* 0x0000001918069223 */ /* 0x000fe20000010006 */
[----:B------:R-:W-:Y:S01]  /*6cd0*/  @!P1 F2FP.BF16.PACK_AB R4, R4, R3 ;  /* 0x000000030404923e */ /* 0x000fe200000010ff */
[----:B------:R-:W-:Y:S02]  /*6ce0*/  @!P1 FFMA.FTZ R7, R26, R27, R7 ;  /* 0x0000001b1a079223 */ /* 0x000fe40000010007 */
[----:B------:R-:W-:Y:S01]  /*6cf0*/  @!P1 FMUL.FTZ R10, R17, R16 ;  /* 0x00000010110a9220 */ /* 0x000fe20000410000 */
[----:B------:R-:W-:Y:S01]  /*6d00*/  @!P1 F2FP.BF16.PACK_AB R5, R6, R5 ;  /* 0x000000050605923e */ /* 0x000fe200000010ff */
[----:B------:R-:W-:Y:S01]  /*6d10*/  @!P1 FFMA.FTZ R8, R28, R30, R8 ;  /* 0x0000001e1c089223 */ /* 0x000fe20000010008 */
[----:B------:R-:W-:Y:S01]  /*6d20*/  @!P1 MOV R12, R4 ;  /* 0x00000004000c9202 */ /* 0x000fe20000000f00 */
[----:B------:R-:W-:Y:S02]  /*6d30*/  @!P1 FFMA.FTZ R9, R31, R32, R9 ;  /* 0x000000201f099223 */ /* 0x000fe40000010009 */
[----:B------:R-:W-:Y:S01]  /*6d40*/  @!P1 FFMA.FTZ R10, R33, R34, R10 ;  /* 0x00000022210a9223 */ /* 0x000fe2000001000a */
[----:B------:R-:W-:Y:S01]  /*6d50*/  @!P1 F2FP.BF16.PACK_AB R7, R8, R7 ;  /* 0x000000070807923e */ /* 0x000fe200000010ff */
[----:B------:R-:W-:Y:S03]  /*6d60*/  @!P1 IMAD.MOV.U32 R13, RZ, RZ, R5 ;  /* 0x000000ffff0d9224 */ /* 0x000fe600078e0005 */
[----:B------:R-:W-:Y:S01]  /*6d70*/  @!P1 F2FP.BF16.PACK_AB R3, R10, R9 ;  /* 0x000000090a03923e */ /* 0x000fe200000010ff */
[----:B------:R-:W-:Y:S04]  /*6d80*/  @!P1 IMAD.MOV.U32 R14, RZ, RZ, R7 ;  /* 0x000000ffff0e9224 */ /* 0x000fe800078e0007 */
[----:B------:R-:W-:Y:S01]  /*6d90*/  @!P1 IMAD.MOV.U32 R15, RZ, RZ, R3 ;  /* 0x000000ffff0f9224 */ /* 0x000fe200078e0003 */
[----:B------:R-:W-:-:S05]  /*6da0*/  @P0 BRA `(.L_x_254) ;  /* 0x000003c000000947 */ /* 0x000fca0003800000 */
[C---:B------:R-:W-:Y:S04]  /*6db0*/  LEA R4, P0, R44.reuse, R40, 0x1 ;  /* 0x000000282c047211 */ /* 0x040fe800078008ff */
[----:B------:R-:W-:Y:S05]  /*6dc0*/  LEA.HI.X.SX32 R5, R44, R41, 0x1, P0 ;  /* 0x000000292c057211 */ /* 0x000fea00000f0eff */
[----:B------:R2:W-:Y:S01]  /*6dd0*/  ST.E.128 [R4.64], R12 ;  /* 0x0000000c04007985 */ /* 0x0005e2000c101d08 */
[----:B------:R-:W-:-:S05]  /*6de0*/  BRA `(.L_x_254) ;  /* 0x0000038000007947 */ /* 0x000fca0003800000 */
.L_x_238:
[----:B------:R1:W2:Y:S01]  /*6df0*/  SHFL.IDX PT, R5, R71, RZ, 0x1c1f ;  /* 0x001c1fff47057589 */ /* 0x0002a200000e0000 */
[----:B------:R-:W-:Y:S01]  /*6e00*/  IMAD R3, R29, -0x50, R2 ;  /* 0xffffffb01d037824 */ /* 0x000fe200078e0202 */
[----:B------:R-:W-:Y:S02]  /*6e10*/  BSSY B0, `(.L_x_261) ;  /* 0x0000013000007945 */ /* 0x000fe40003800000 */
[----:B------:R1:W3:Y:S02]  /*6e20*/  SHFL.IDX PT, R4, R74, RZ, 0x1c1f ;  /* 0x001c1fff4a047589 */ /* 0x0002e400000e0000 */
[----:B------:R-:W-:Y:S04]  /*6e30*/  IMNMX R3, R3, 0x50, PT ;  /* 0x0000005003037817 */ /* 0x000fe80003800200 */
[----:B------:R-:W-:Y:S04]  /*6e40*/  IADD3 R3, -R93, R3, RZ ;  /* 0x000000035d037210 */ /* 0x000fe80007ffe1ff */
[----:B------:R-:W-:Y:S11]  /*6e50*/  ISETP.GE.AND P0, PT, R3, 0x1, PT ;  /* 0x000000010300780c */ /* 0x000ff60003f06270 */
[----:B------:R-:W-:Y:S02]  /*6e60*/  @!UPT UIADD3 URZ, URZ, URZ, URZ ;  /* 0x0000003f3f3ff290 */ /* 0x000fe4000fffe03f */
[----:B------:R-:W-:-:S05]  /*6e70*/  @!P0 BRA `(.L_x_262) ;  /* 0x000000c000008947 */ /* 0x000fca0003800000 */
[C---:B-12---:R-:W-:Y:S11]  /*6e80*/  ISETP.GE.AND P1, PT, R84.reuse, c[0x0][0x1d4], PT ;  /* 0x0000750054007a0c */ /* 0x046ff60003f26270 */
[----:B------:R-:W-:Y:S02]  /*6e90*/  @!UPT UIADD3 URZ, URZ, URZ, URZ ;  /* 0x0000003f3f3ff290 */ /* 0x000fe4000fffe03f */
[----:B------:R-:W1:Y:S01]  /*6ea0*/  @!P1 LDS.128 R8, [R248+0x2800] ;  /* 0x00280000f8089984 */ /* 0x000e620000000c00 */
[CC--:B---3--:R-:W-:Y:S04]  /*6eb0*/  @!P1 LEA R6, P0, R84.reuse, R4.reuse, 0x1 ;  /* 0x0000000454069211 */ /* 0x0c8fe800078008ff */
[-C--:B------:R-:W-:Y:S02]  /*6ec0*/  @!P1 LEA.HI.X R7, R84, R5.reuse, R85, 0x1, P0 ;  /* 0x0000000554079211 */ /* 0x080fe400000f0c55 */
[C---:B------:R-:W-:Y:S11]  /*6ed0*/  ISETP.GE.AND P0, PT, R208.reuse, c[0x0][0x1d4], PT ;  /* 0x00007500d0007a0c */ /* 0x040ff60003f06270 */
[----:B------:R-:W-:Y:S02]  /*6ee0*/  @!UPT UIADD3 URZ, URZ, URZ, URZ ;  /* 0x0000003f3f3ff290 */ /* 0x000fe4000fffe03f */
[C---:B------:R-:W-:Y:S04]  /*6ef0*/  @!P0 LEA R4, P2, R208.reuse, R4, 0x1 ;  /* 0x00000004d0048211 */ /* 0x040fe800078408ff */
[----:B------:R-:W-:Y:S01]  /*6f00*/  @!P0 LEA.HI.X R5, R208, R5, R250, 0x1, P2 ;  /* 0x00000005d0058211 */ /* 0x000fe200010f0cfa */
[----:B-1----:R-:W-:Y:S04]  /*6f10*/  @!P1 ST.E.128 [R6.64], R8 ;  /* 0x0000000806009985 */ /* 0x002fe8000c101d08 */
[----:B------:R-:W1:Y:S04]  /*6f20*/  @!P0 LDS.128 R8, [R249+0x2800] ;  /* 0x00280000f9088984 */ /* 0x000e680000000c00 */
[----:B-1----:R1:W-:Y:S02]  /*6f30*/  @!P0 ST.E.128 [R4.64], R8 ;  /* 0x0000000804008985 */ /* 0x0023e4000c101d08 */
.L_x_262:
[----:B-12---:R-:W-:Y:S05]  /*6f40*/  BSYNC B0 ;  /* 0x0000000000007941 */ /* 0x006fea0003800000 */
.L_x_261:
[----:B------:R1:W2:Y:S01]  /*6f50*/  SHFL.IDX PT, R5, R71, 0x1, 0x1c1f ;  /* 0x003c1f0047057f89 */ /* 0x0002a200000e0000 */
[----:B------:R-:W-:Y:S01]  /*6f60*/  ISETP.GE.AND P0, PT, R3, 0x21, PT ;  /* 0x000000210300780c */ /* 0x000fe20003f06270 */
[----:B------:R-:W-:Y:S02]  /*6f70*/  BSSY B0, `(.L_x_263) ;  /* 0x000000f000007945 */ /* 0x000fe40003800000 */
[----:B---3--:R1:W3:Y:S10]  /*6f80*/  SHFL.IDX PT, R4, R74, 0x1, 0x1c1f ;  /* 0x003c1f004a047f89 */ /* 0x0082f400000e0000 */
[----:B------:R-:W-:-:S05]  /*6f90*/  @!P0 BRA `(.L_x_264) ;  /* 0x000000c000008947 */ /* 0x000fca0003800000 */
[C---:B------:R-:W-:Y:S11]  /*6fa0*/  ISETP.GE.AND P1, PT, R84.reuse, c[0x0][0x1d4], PT ;  /* 0x0000750054007a0c */ /* 0x040ff60003f26270 */
[----:B------:R-:W-:Y:S02]  /*6fb0*/  @!UPT UIADD3 URZ, URZ, URZ, URZ ;  /* 0x0000003f3f3ff290 */ /* 0x000fe4000fffe03f */
[----:B------:R-:W4:Y:S01]  /*6fc0*/  @!P1 LDS.128 R8, [R248+0x3800] ;  /* 0x00380000f8089984 */ /* 0x000f220000000c00 */
[CC--:B---3--:R-:W-:Y:S04]  /*6fd0*/  @!P1 LEA R6, P0, R84.reuse, R4.reuse, 0x1 ;  /* 0x0000000454069211 */ /* 0x0c8fe800078008ff */
[-C--:B--2---:R-:W-:Y:S02]  /*6fe0*/  @!P1 LEA.HI.X R7, R84, R5.reuse, R85, 0x1, P0 ;  /* 0x0000000554079211 */ /* 0x084fe400000f0c55 */
[C---:B------:R-:W-:Y:S11]  /*6ff0*/  ISETP.GE.AND P0, PT, R208.reuse, c[0x0][0x1d4], PT ;  /* 0x00007500d0007a0c */ /* 0x040ff60003f06270 */
[----:B------:R-:W-:Y:S02]  /*7000*/  @!UPT UIADD3 URZ, URZ, URZ, URZ ;  /* 0x0000003f3f3ff290 */ /* 0x000fe4000fffe03f */
[C---:B------:R-:W-:Y:S04]  /*7010*/  @!P0 LEA R4, P2, R208.reuse, R4, 0x1 ;  /* 0x00000004d0048211 */ /* 0x040fe800078408ff */
[----:B------:R-:W-:Y:S01]  /*7020*/  @!P0 LEA.HI.X R5, R208, R5, R250, 0x1, P2 ;  /* 0x00000005d0058211 */ /* 0x000fe200010f0cfa */
[----:B----4-:R-:W-:Y:S04]  /*7030*/  @!P1 ST.E.128 [R6.64], R8 ;  /* 0x0000000806009985 */ /* 0x010fe8000c101d08 */
[----:B------:R-:W2:Y:S04]  /*7040*/  @!P0 LDS.128 R8, [R249+0x3800] ;  /* 0x00380000f9088984 */ /* 0x000ea80000000c00 */
[----:B--2---:R2:W-:Y:S02]  /*7050*/  @!P0 ST.E.128 [R4.64], R8 ;  /* 0x0000000804008985 */ /* 0x0045e4000c101d08 */
.L_x_264:
[----:B------:R-:W-:Y:S05]  /*7060*/  BSYNC B0 ;  /* 0x0000000000007941 */ /* 0x000fea0003800000 */
.L_x_263:
[----:B--2---:R2:W4:Y:S01]  /*7070*/  SHFL.IDX PT, R5, R71, 0x2, 0x1c1f ;  /* 0x005c1f0047057f89 */ /* 0x00452200000e0000 */
[----:B------:R-:W-:Y:S03]  /*7080*/  ISETP.GE.AND P0, PT, R3, 0x41, PT ;  /* 0x000000410300780c */ /* 0x000fe60003f06270 */
[----:B---3--:R2:W3:Y:S10]  /*7090*/  SHFL.IDX PT, R4, R74, 0x2, 0x1c1f ;  /* 0x005c1f004a047f89 */ /* 0x0084f400000e0000 */
[----:B------:R-:W-:-:S05]  /*70a0*/  @!P0 BRA `(.L_x_254) ;  /* 0x000000c000008947 */ /* 0x000fca0003800000 */
[C---:B------:R-:W-:Y:S11]  /*70b0*/  ISETP.GE.AND P1, PT, R84.reuse, c[0x0][0x1d4], PT ;  /* 0x0000750054007a0c */ /* 0x040ff60003f26270 */
[----:B------:R-:W-:Y:S02]  /*70c0*/  @!UPT UIADD3 URZ, URZ, URZ, URZ ;  /* 0x0000003f3f3ff290 */ /* 0x000fe4000fffe03f */
[----:B------:R-:W5:Y:S01]  /*70d0*/  @!P1 LDS.128 R8, [R248+0x4800] ;  /* 0x00480000f8089984 */ /* 0x000f620000000c00 */
[CC--:B---3--:R-:W-:Y:S04]  /*70e0*/  @!P1 LEA R6, P0, R84.reuse, R4.reuse, 0x1 ;  /* 0x0000000454069211 */ /* 0x0c8fe800078008ff */
[-C--:B----4-:R-:W-:Y:S02]  /*70f0*/  @!P1 LEA.HI.X R7, R84, R5.reuse, R85, 0x1, P0 ;  /* 0x0000000554079211 */ /* 0x090fe400000f0c55 */
[C---:B------:R-:W-:Y:S11]  /*7100*/  ISETP.GE.AND P0, PT, R208.reuse, c[0x0][0x1d4], PT ;  /* 0x00007500d0007a0c */ /* 0x040ff60003f06270 */
[----:B------:R-:W-:Y:S02]  /*7110*/  @!UPT UIADD3 URZ, URZ, URZ, URZ ;  /* 0x0000003f3f3ff290 */ /* 0x000fe4000fffe03f */
[C---:B------:R-:W-:Y:S04]  /*7120*/  @!P0 LEA R4, P2, R208.reuse, R4, 0x1 ;  /* 0x00000004d0048211 */ /* 0x040fe800078408ff */
[----:B------:R-:W-:Y:S01]  /*7130*/  @!P0 LEA.HI.X R5, R208, R5, R250, 0x1, P2 ;  /* 0x00000005d0058211 */ /* 0x000fe200010f0cfa */
[----:B-----5:R-:W-:Y:S04]  /*7140*/  @!P1 ST.E.128 [R6.64], R8 ;  /* 0x0000000806009985 */ /* 0x020fe8000c101d08 */
[----:B------:R-:W3:Y:S04]  /*7150*/  @!P0 LDS.128 R8, [R249+0x4800] ;  /* 0x00480000f9088984 */ /* 0x000ee80000000c00 */
[----:B---3--:R3:W-:Y:S02]  /*7160*/  @!P0 ST.E.128 [R4.64], R8 ;  /* 0x0000000804008985 */ /* 0x0087e4000c101d08 */
.L_x_254:
[----:B------:R-:W-:Y:S05]  /*7170*/  BSYNC B2 ;  /* 0x0000000000027941 */ /* 0x000fea0003800000 */
.L_x_237:
[C---:B------:R-:W-:Y:S01]  /*7180*/  IMAD R18, R29.reuse, -0x50, RZ ;  /* 0xffffffb01d127824 */ /* 0x040fe200078e02ff */
[----:B------:R-:W-:Y:S01]  /*7190*/  BSSY B0, `(.L_x_265) ;  /* 0x0000064000007945 */ /* 0x000fe20003800000 */
[----:B------:R-:W-:Y:S04]  /*71a0*/  IMAD.WIDE R6, R29, 0x50, R108 ;  /* 0x000000501d067825 */ /* 0x000fe800078e026c */
[----:B------:R-:W-:Y:S05]  /*71b0*/  IMAD.IADD R3, R107, 0x1, R18 ;  /* 0x000000016b037824 */ /* 0x000fea00078e0212 */
[C---:B------:R-:W-:Y:S02]  /*71c0*/  ISETP.GE.AND P3, PT, R3.reuse, 0x11, PT ;  /* 0x000000110300780c */ /* 0x040fe40003f66270 */
[C---:B------:R-:W-:Y:S02]  /*71d0*/  ISETP.GE.AND P2, PT, R3.reuse, 0x21, PT ;  /* 0x000000210300780c */ /* 0x040fe40003f46270 */
[C---:B------:R-:W-:Y:S09]  /*71e0*/  ISETP.GE.AND P1, PT, R3.reuse, 0x31, PT ;  /* 0x000000310300780c */ /* 0x040ff20003f26270 */
[C---:B--23--:R-:W-:Y:S04]  /*71f0*/  @P3 IADD3 R8, P0, R6.reuse, 0x10, RZ ;  /* 0x0000001006083810 */ /* 0x04cfe80007f1e0ff */
[-C--:B------:R-:W-:Y:S02]  /*7200*/  @P3 IADD3.X R10, RZ, R7.reuse, RZ, P0, !PT ;  /* 0x00000007ff0a3210 */ /* 0x080fe400007fe4ff */
[C---:B------:R-:W-:Y:S05]  /*7210*/  @P2 IADD3 R9, P0, R6.reuse, 0x20, RZ ;  /* 0x0000002006092810 */ /* 0x040fea0007f1e0ff */
[--C-:B------:R-:W-:Y:S01]  /*7220*/  @P2 IMAD.X R11, RZ, RZ, R7.reuse, P0 ;  /* 0x000000ffff0b2224 */ /* 0x100fe200000e0607 */
[C---:B------:R-:W-:Y:S04]  /*7230*/  @P1 IADD3 R16, P0, R6.reuse, 0x30, RZ ;  /* 0x0000003006101810 */ /* 0x040fe80007f1e0ff */
[----:B------:R-:W-:Y:S02]  /*7240*/  @P1 IADD3.X R19, RZ, R7, RZ, P0, !PT ;  /* 0x00000007ff131210 */ /* 0x000fe400007fe4ff */
[C---:B------:R-:W-:Y:S11]  /*7250*/  ISETP.GE.AND P0, PT, R3.reuse, 0x41, PT ;  /* 0x000000410300780c */ /* 0x040ff60003f06270 */
[----:B------:R-:W-:Y:S02]  /*7260*/  @!UPT UIADD3 URZ, URZ, URZ, URZ ;  /* 0x0000003f3f3ff290 */ /* 0x000fe4000fffe03f */
[C---:B------:R-:W-:Y:S05]  /*7270*/  @P0 IADD3 R17, P4, R6.reuse, 0x40, RZ ;  /* 0x0000004006110810 */ /* 0x040fea0007f9e0ff */
[----:B------:R-:W-:Y:S01]  /*7280*/  @P0 IMAD.X R20, RZ, RZ, R7, P4 ;  /* 0x000000ffff140224 */ /* 0x000fe200020e0607 */
[----:B------:R-:W-:Y:S11]  /*7290*/  ISETP.GE.AND P4, PT, R3, 0x1, PT ;  /* 0x000000010300780c */ /* 0x000ff60003f86270 */
[----:B------:R-:W-:Y:S02]  /*72a0*/  @!UPT UIADD3 URZ, URZ, URZ, URZ ;  /* 0x0000003f3f3ff290 */ /* 0x000fe4000fffe03f */
[----:B------:R-:W-:Y:S01]  /*72b0*/  @P4 IMAD R3, R7, c[0x0][0x258], RZ ;  /* 0x0000960007034a24 */ /* 0x000fe200078e02ff */
[----:B------:R-:W-:Y:S01]  /*72c0*/  @P4 MOV R4, R78 ;  /* 0x0000004e00044202 */ /* 0x000fe20000000f00 */
[----:B----4-:R-:W-:Y:S02]  /*72d0*/  @P4 IMAD.MOV.U32 R5, RZ, RZ, R80 ;  /* 0x000000ffff054224 */ /* 0x010fe400078e0050 */
[C---:B------:R-:W-:Y:S02]  /*72e0*/  @P4 IMAD R3, R6.reuse, c[0x0][0x25c], R3 ;  /* 0x0000970006034a24 */ /* 0x040fe400078e0203 */
[----:B------:R-:W-:Y:S05]  /*72f0*/  @P4 IMAD.WIDE.U32 R4, R6, c[0x0][0x258], R4 ;  /* 0x0000960006044a25 */ /* 0x000fea00078e0004 */
[C---:B------:R-:W-:Y:S02]  /*7300*/  @P4 LEA R14, P5, R4.reuse, c[0x0][0x250], 0x1 ;  /* 0x00009400040e4a11 */ /* 0x040fe400078a08ff */
[----:B------:R-:W-:Y:S02]  /*7310*/  @P4 IADD3 R3, R5, R3, RZ ;  /* 0x0000000305034210 */ /* 0x000fe40007ffe0ff */
[----:B------:R-:W-:Y:S02]  /*7320*/  @P3 MOV R5, R80 ;  /* 0x0000005000053202 */ /* 0x000fe40000000f00 */
[----:B------:R-:W-:Y:S01]  /*7330*/  @P4 LEA.HI.X R15, R4, c[0x0][0x254], R3, 0x1, P5 ;  /* 0x00009500040f4a11 */ /* 0x000fe200028f0c03 */
[----:B------:R-:W-:Y:S02]  /*7340*/  @P3 IMAD R3, R10, c[0x0][0x258], RZ ;  /* 0x000096000a033a24 */ /* 0x000fe400078e02ff */
[----:B------:R-:W-:Y:S02]  /*7350*/  @P3 IMAD.MOV.U32 R4, RZ, RZ, R78 ;  /* 0x000000ffff043224 */ /* 0x000fe400078e004e */
[----:B------:R-:W-:Y:S01]  /*7360*/  @!PT LDS RZ, [RZ] ;  /* 0x00000000fffff984 */ /* 0x000fe20000000800 */
[----:B------:R-:W-:Y:S01]  /*7370*/  @!PT LDS RZ, [RZ] ;  /* 0x00000000fffff984 */ /* 0x000fe20000000800 */
[----:B------:R-:W-:Y:S01]  /*7380*/  @!PT LDS RZ, [RZ] ;  /* 0x00000000fffff984 */ /* 0x000fe20000000800 */
[----:B------:R2:W-:Y:S01]  /*7390*/  @P4 LDGSTS.E.BYPASS.LTC128B.128 [R209+0x100], [R14.64], !P6 ;  /* 0x001000000ed14fae */ /* 0x0005e2000f101d48 */
[C---:B------:R-:W-:Y:S02]  /*73a0*/  @P3 IMAD R3, R8.reuse, c[0x0][0x25c], R3 ;  /* 0x0000970008033a24 */ /* 0x040fe400078e0203 */
[----:B------:R-:W-:Y:S04]  /*73b0*/  @P3 IMAD.WIDE.U32 R4, R8, c[0x0][0x258], R4 ;  /* 0x0000960008043a25 */ /* 0x000fe800078e0004 */
[----:B------:R-:W-:Y:S01]  /*73c0*/  @P3 IMAD.IADD R3, R5, 0x1, R3 ;  /* 0x0000000105033824 */ /* 0x000fe200078e0203 */
[C---:B------:R-:W-:Y:S01]  /*73d0*/  @P3 LEA R12, P5, R4.reuse, c[0x0][0x250], 0x1 ;  /* 0x00009400040c3a11 */ /* 0x040fe200078a08ff */
[----:B------:R-:W-:Y:S03]  /*73e0*/  @P2 IMAD.MOV.U32 R5, RZ, RZ, R80 ;  /* 0x000000ffff052224 */ /* 0x000fe600078e0050 */
[----:B------:R-:W-:Y:S01]  /*73f0*/  @P3 LEA.HI.X R13, R4, c[0x0][0x254], R3, 0x1, P5 ;  /* 0x00009500040d3a11 */ /* 0x000fe200028f0c03 */
[----:B------:R-:W-:Y:S01]  /*7400*/  @P2 IMAD R3, R11, c[0x0][0x258], RZ ;  /* 0x000096000b032a24 */ /* 0x000fe200078e02ff */
[----:B------:R-:W-:Y:S03]  /*7410*/  @P2 MOV R4, R78 ;  /* 0x0000004e00042202 */ /* 0x000fe60000000f00 */
[----:B------:R2:W-:Y:S01]  /*7420*/  @P3 LDGSTS.E.BYPASS.LTC128B.128 [R209+0x900], [R12.64], !P6 ;  /* 0x009000000cd13fae */ /* 0x0005e2000f101d48 */
[C---:B------:R-:W-:Y:S02]  /*7430*/  @P2 IMAD R3, R9.reuse, c[0x0][0x25c], R3 ;  /* 0x0000970009032a24 */ /* 0x040fe400078e0203 */
[----:B------:R-:W-:Y:S05]  /*7440*/  @P2 IMAD.WIDE.U32 R4, R9, c[0x0][0x258], R4 ;  /* 0x0000960009042a25 */ /* 0x000fea00078e0004 */
[C---:B------:R-:W-:Y:S02]  /*7450*/  @P2 LEA R10, P5, R4.reuse, c[0x0][0x250], 0x1 ;  /* 0x00009400040a2a11 */ /* 0x040fe400078a08ff */
[----:B------:R-:W-:Y:S02]  /*7460*/  @P2 IADD3 R3, R5, R3, RZ ;  /* 0x0000000305032210 */ /* 0x000fe40007ffe0ff */
[----:B------:R-:W-:Y:S02]  /*7470*/  @P1 MOV R5, R80 ;  /* 0x0000005000051202 */ /* 0x000fe40000000f00 */
[----:B------:R-:W-:Y:S01]  /*7480*/  @P2 LEA.HI.X R11, R4, c[0x0][0x254], R3, 0x1, P5 ;  /* 0x00009500040b2a11 */ /* 0x000fe200028f0c03 */
[----:B------:R-:W-:Y:S02]  /*7490*/  @P1 IMAD.MOV.U32 R4, RZ, RZ, R78 ;  /* 0x000000ffff041224 */ /* 0x000fe400078e004e */
[----:B------:R-:W-:Y:S02]  /*74a0*/  @P1 IMAD R3, R19, c[0x0][0x258], RZ ;  /* 0x0000960013031a24 */ /* 0x000fe400078e02ff */
[----:B------:R2:W-:Y:S01]  /*74b0*/  @P2 LDGSTS.E.BYPASS.LTC128B.128 [R209+0x1100], [R10.64], !P6 ;  /* 0x011000000ad12fae */ /* 0x0005e2000f101d48 */
[C---:B------:R-:W-:Y:S04]  /*74c0*/  @P1 IMAD.WIDE.U32 R4, R16.reuse, c[0x0][0x258], R4 ;  /* 0x0000960010041a25 */ /* 0x040fe800078e0004 */
[----:B------:R-:W-:Y:S01]  /*74d0*/  @P1 IMAD R3, R16, c[0x0][0x25c], R3 ;  /* 0x0000970010031a24 */ /* 0x000fe200078e0203 */
[C---:B------:R-:W-:Y:S03]  /*74e0*/  @P1 LEA R6, P5, R4.reuse, c[0x0][0x250], 0x1 ;  /* 0x0000940004061a11 */ /* 0x040fe600078a08ff */
[----:B------:R-:W-:Y:S02]  /*74f0*/  @P1 IMAD.IADD R3, R5, 0x1, R3 ;  /* 0x0000000105031824 */ /* 0x000fe400078e0203 */
        /* <DEDUP_REMOVED lines=8> */
[----:B------:R-:W-:Y:S04]  /*7580*/  @P0 IADD3 R3, R5, R3, RZ ;  /* 0x0000000305030210 */ /* 0x000fe80007ffe0ff */
[----:B------:R-:W-:Y:S01]  /*7590*/  @P0 LEA.HI.X R9, R4, c[0x0][0x254], R3, 0x1, P5 ;  /* 0x0000950004090a11 */ /* 0x000fe200028f0c03 */
[----:B------:R-:W-:Y:S02]  /*75a0*/  IMAD R3, R89, c[0x0][0x208], RZ ;  /* 0x0000820059037a24 */ /* 0x000fe400078e02ff */
[C---:B------:R-:W-:Y:S02]  /*75b0*/  IMAD.WIDE.U32 R4, R76.reuse, c[0x0][0x208], RZ ;  /* 0x000082004c047a25 */ /* 0x040fe400078e00ff */
[----:B------:R2:W-:Y:S02]  /*75c0*/  @P0 LDGSTS.E.BYPASS.LTC128B.128 [R209+0x2100], [R8.64], !P6 ;  /* 0x0210000008d10fae */ /* 0x0005e4000f101d48 */
[----:B------:R-:W-:Y:S04]  /*75d0*/  IMAD R3, R76, c[0x0][0x20c], R3 ;  /* 0x000083004c037a24 */ /* 0x000fe800078e0203 */
[----:B------:R-:W-:Y:S01]  /*75e0*/  IMAD.IADD R5, R5, 0x1, R3 ;  /* 0x0000000105057824 */ /* 0x000fe200078e0203 */
[----:B------:R-:W0:Y:S01]  /*75f0*/  LDGDEPBAR ;  /* 0x00000000000079af */ /* 0x000e220000000000 */
[----:B---3--:R-:W-:Y:S02]  /*7600*/  IMAD R6, R92, c[0x0][0x218], RZ ;  /* 0x000086005c067a24 */ /* 0x008fe400078e02ff */
[C---:B------:R-:W-:Y:S04]  /*7610*/  IMAD.WIDE.U32 R4, R75.reuse, c[0x0][0x218], R4 ;  /* 0x000086004b047a25 */ /* 0x040fe800078e0004 */
[----:B------:R-:W-:Y:S01]  /*7620*/  IMAD R6, R75, c[0x0][0x21c], R6 ;  /* 0x000087004b067a24 */ /* 0x000fe200078e0206 */
[----:B------:R-:W-:Y:S04]  /*7630*/  IADD3 R3, P0, R116, R4, RZ ;  /* 0x0000000474037210 */ /* 0x000fe80007f1e0ff */
[----:B------:R-:W-:Y:S02]  /*7640*/  IADD3.X R4, R126, R5, R6, P0, !PT ;  /* 0x000000057e047210 */ /* 0x000fe400007fe406 */
[C---:B------:R-:W-:Y:S04]  /*7650*/  LEA R5, P0, R3.reuse, c[0x0][0x1f8], 0x1 ;  /* 0x00007e0003057a11 */ /* 0x040fe800078008ff */
[----:B------:R-:W-:Y:S01]  /*7660*/  LEA.HI.X R4, R3, c[0x0][0x1fc], R4, 0x1, P0 ;  /* 0x00007f0003047a11 */ /* 0x000fe200000f0c04 */
[----:B------:R2:W3:Y:S01]  /*7670*/  SHFL.IDX PT, R6, R5, RZ, 0x1c1f ;  /* 0x001c1fff05067589 */ /* 0x0004e200000e0000 */
[----:B------:R-:W-:Y:S04]  /*7680*/  IADD3 R3, R18, R2, RZ ;  /* 0x0000000212037210 */ /* 0x000fe80007ffe0ff */
[----:B------:R-:W-:Y:S01]  /*7690*/  IMNMX R3, R3, 0x50, PT ;  /* 0x0000005003037817 */ /* 0x000fe20003800200 */
[----:B------:R-:W-:Y:S04]  /*76a0*/  DEPBAR.LE SB0, 0x0 ;  /* 0x000080000000791a */ /* 0x000fe80000000000 */
[----:B------:R2:W4:Y:S01]  /*76b0*/  SHFL.IDX PT, R7, R4, RZ, 0x1c1f ;  /* 0x001c1fff04077589 */ /* 0x00052200000e0000 */
[----:B------:R-:W-:Y:S06]  /*76c0*/  IMAD.IADD R3, R3, 0x1, -R93 ;  /* 0x0000000103037824 */ /* 0x000fec00078e0a5d */
[----:B------:R-:W-:Y:S01]  /*76d0*/  BAR.SYNC.DEFER_BLOCKING 0x0 ;  /* 0x0000000000007b1d */ /* 0x000fe20000010000 */
[----:B------:R-:W-:Y:S11]  /*76e0*/  ISETP.GE.AND P0, PT, R3, 0x1, PT ;  /* 0x000000010300780c */ /* 0x000ff60003f06270 */
[----:B------:R-:W-:Y:S02]  /*76f0*/  @!UPT UIADD3 URZ, URZ, URZ, URZ ;  /* 0x0000003f3f3ff290 */ /* 0x000fe4000fffe03f */
[----:B------:R-:W-:-:S05]  /*7700*/  @!P0 BRA `(.L_x_266) ;  /* 0x000000c000008947 */ /* 0x000fca0003800000 */
[C---:B---3--:R-:W-:Y:S11]  /*7710*/  ISETP.GE.AND P1, PT, R84.reuse, c[0x0][0x1d4], PT ;  /* 0x0000750054007a0c */ /* 0x048ff60003f26270 */
[----:B------:R-:W-:Y:S02]  /*7720*/  @!UPT UIADD3 URZ, URZ, URZ, URZ ;  /* 0x0000003f3f3ff290 */ /* 0x000fe4000fffe03f */
[----:B--2---:R-:W2:Y:S01]  /*7730*/  @!P1 LDS.128 R12, [R248] ;  /* 0x00000000f80c9984 */ /* 0x004ea20000000c00 */
[CC--:B------:R-:W-:Y:S04]  /*7740*/  @!P1 LEA R8, P0, R84.reuse, R6.reuse, 0x1 ;  /* 0x0000000654089211 */ /* 0x0c0fe800078008ff */
[-C--:B----4-:R-:W-:Y:S02]  /*7750*/  @!P1 LEA.HI.X R9, R84, R7.reuse, R85, 0x1, P0 ;  /* 0x0000000754099211 */ /* 0x090fe400000f0c55 */
[C---:B------:R-:W-:Y:S11]  /*7760*/  ISETP.GE.AND P0, PT, R208.reuse, c[0x0][0x1d4], PT ;  /* 0x00007500d0007a0c */ /* 0x040ff60003f06270 */
[----:B------:R-:W-:Y:S02]  /*7770*/  @!UPT UIADD3 URZ, URZ, URZ, URZ ;  /* 0x0000003f3f3ff290 */ /* 0x000fe4000fffe03f */
[C---:B------:R-:W-:Y:S04]  /*7780*/  @!P0 LEA R6, P2, R208.reuse, R6, 0x1 ;  /* 0x00000006d0068211 */ /* 0x040fe800078408ff */
[----:B------:R-:W-:Y:S01]  /*7790*/  @!P0 LEA.HI.X R7, R208, R7, R250, 0x1, P2 ;  /* 0x00000007d0078211 */ /* 0x000fe200010f0cfa */
[----:B--2---:R-:W-:Y:S04]  /*77a0*/  @!P1 ST.E.128 [R8.64], R12 ;  /* 0x0000000c08009985 */ /* 0x004fe8000c101d08 */
[----:B------:R-:W2:Y:S04]  /*77b0*/  @!P0 LDS.128 R8, [R249] ;  /* 0x00000000f9088984 */ /* 0x000ea80000000c00 */
[----:B--2---:R2:W-:Y:S02]  /*77c0*/  @!P0 ST.E.128 [R6.64], R8 ;  /* 0x0000000806008985 */ /* 0x0045e4000c101d08 */
.L_x_266:
[----:B---3--:R-:W-:Y:S05]  /*77d0*/  BSYNC B0 ;  /* 0x0000000000007941 */ /* 0x008fea0003800000 */
.L_x_265:
[----:B--2-4-:R2:W3:Y:S01]  /*77e0*/  SHFL.IDX PT, R7, R4, 0x1, 0x1c1f ;  /* 0x003c1f0004077f89 */ /* 0x0144e200000e0000 */
[----:B------:R-:W-:Y:S01]  /*77f0*/  ISETP.GE.AND P0, PT, R3, 0x21, PT ;  /* 0x000000210300780c */ /* 0x000fe20003f06270 */
[----:B------:R-:W-:Y:S02]  /*7800*/  BSSY B0, `(.L_x_267) ;  /* 0x000000f000007945 */ /* 0x000fe40003800000 */
[----:B------:R2:W4:Y:S10]  /*7810*/  SHFL.IDX PT, R6, R5, 0x1, 0x1c1f ;  /* 0x003c1f0005067f89 */ /* 0x00053400000e0000 */
[----:B------:R-:W-:-:S05]  /*7820*/  @!P0 BRA `(.L_x_268) ;  /* 0x000000c000008947 */ /* 0x000fca0003800000 */
[C---:B------:R-:W-:Y:S11]  /*7830*/  ISETP.GE.AND P1, PT, R84.reuse, c[0x0][0x1d4], PT ;  /* 0x0000750054007a0c */ /* 0x040ff60003f26270 */
[----:B------:R-:W-:Y:S02]  /*7840*/  @!UPT UIADD3 URZ, URZ, URZ, URZ ;  /* 0x0000003f3f3ff290 */ /* 0x000fe4000fffe03f */
[----:B------:R-:W5:Y:S01]  /*7850*/  @!P1 LDS.128 R12, [R248+0x1000] ;  /* 0x00100000f80c9984 */ /* 0x000f620000000c00 */
[CC--:B----4-:R-:W-:Y:S04]  /*7860*/  @!P1 LEA R8, P0, R84.reuse, R6.reuse, 0x1 ;  /* 0x0000000654089211 */ /* 0x0d0fe800078008ff */
[-C--:B---3--:R-:W-:Y:S02]  /*7870*/  @!P1 LEA.HI.X R9, R84, R7.reuse, R85, 0x1, P0 ;  /* 0x0000000754099211 */ /* 0x088fe400000f0c55 */
[C---:B------:R-:W-:Y:S11]  /*7880*/  ISETP.GE.AND P0, PT, R208.reuse, c[0x0][0x1d4], PT ;  /* 0x00007500d0007a0c */ /* 0x040ff60003f06270 */
[----:B------:R-:W-:Y:S02]  /*7890*/  @!UPT UIADD3 URZ, URZ, URZ, URZ ;  /* 0x0000003f3f3ff290 */ /* 0x000fe4000fffe03f */
[C---:B------:R-:W-:Y:S04]  /*78a0*/  @!P0 LEA R6, P2, R208.reuse, R6, 0x1 ;  /* 0x00000006d0068211 */ /* 0x040fe800078408ff */
[----:B------:R-:W-:Y:S01]  /*78b0*/  @!P0 LEA.HI.X R7, R208, R7, R250, 0x1, P2 ;  /* 0x00000007d0078211 */ /* 0x000fe200010f0cfa */
[----:B-----5:R-:W-:Y:S04]  /*78c0*/  @!P1 ST.E.128 [R8.64], R12 ;  /* 0x0000000c08009985 */ /* 0x020fe8000c101d08 */
[----:B------:R-:W3:Y:S04]  /*78d0*/  @!P0 LDS.128 R8, [R249+0x1000] ;  /* 0x00100000f9088984 */ /* 0x000ee80000000c00 */
[----:B---3--:R3:W-:Y:S02]  /*78e0*/  @!P0 ST.E.128 [R6.64], R8 ;  /* 0x0000000806008985 */ /* 0x0087e4000c101d08 */
.L_x_268:
[----:B------:R-:W-:Y:S05]  /*78f0*/  BSYNC B0 ;  /* 0x0000000000007941 */ /* 0x000fea0003800000 */
.L_x_267:
[----:B---3--:R3:W1:Y:S01]  /*7900*/  SHFL.IDX PT, R8, R4, 0x2, 0x1c1f ;  /* 0x005c1f0004087f89 */ /* 0x00866200000e0000 */
[----:B------:R-:W-:Y:S01]  /*7910*/  ISETP.GE.AND P0, PT, R3, 0x41, PT ;  /* 0x000000410300780c */ /* 0x000fe20003f06270 */
[----:B------:R-:W-:Y:S02]  /*7920*/  BSSY B0, `(.L_x_269) ;  /* 0x000000f000007945 */ /* 0x000fe40003800000 */
[----:B--2---:R-:W2:Y:S10]  /*7930*/  SHFL.IDX PT, R5, R5, 0x2, 0x1c1f ;  /* 0x005c1f0005057f89 */ /* 0x004eb400000e0000 */
[----:B------:R-:W-:-:S05]  /*7940*/  @!P0 BRA `(.L_x_270) ;  /* 0x000000c000008947 */ /* 0x000fca0003800000 */
[C---:B------:R-:W-:Y:S11]  /*7950*/  ISETP.GE.AND P1, PT, R84.reuse, c[0x0][0x1d4], PT ;  /* 0x0000750054007a0c */ /* 0x040ff60003f26270 */
[----:B------:R-:W-:Y:S02]  /*7960*/  @!UPT UIADD3 URZ, URZ, URZ, URZ ;  /* 0x0000003f3f3ff290 */ /* 0x000fe4000fffe03f */
[CC--:B--2-4-:R-:W-:Y:S04]  /*7970*/  @!P1 LEA R6, P0, R84.reuse, R5.reuse, 0x1 ;  /* 0x0000000554069211 */ /* 0x0d4fe800078008ff */
[-C--:B-1----:R-:W-:Y:S02]  /*7980*/  @!P1 LEA.HI.X R7, R84, R8.reuse, R85, 0x1, P0 ;  /* 0x0000000854079211 */ /* 0x082fe400000f0c55 */
[C---:B------:R-:W-:Y:S11]  /*7990*/  ISETP.GE.AND P0, PT, R208.reuse, c[0x0][0x1d4], PT ;  /* 0x00007500d0007a0c */ /* 0x040ff60003f06270 */
[----:B------:R-:W-:Y:S02]  /*79a0*/  @!UPT UIADD3 URZ, URZ, URZ, URZ ;  /* 0x0000003f3f3ff290 */ /* 0x000fe4000fffe03f */
[C---:B---3--:R-:W-:Y:S04]  /*79b0*/  @!P0 LEA R4, P2, R208.reuse, R5, 0x1 ;  /* 0x00000005d0048211 */ /* 0x048fe800078408ff */
[----:B------:R-:W-:Y:S02]  /*79c0*/  @!P0 LEA.HI.X R5, R208, R8, R250, 0x1, P2 ;  /* 0x00000008d0058211 */ /* 0x000fe400010f0cfa */
[----:B------:R-:W1:Y:S04]  /*79d0*/  @!P1 LDS.128 R8, [R248+0x2000] ;  /* 0x00200000f8089984 */ /* 0x000e680000000c00 */
[----:B-1----:R-:W-:Y:S04]  /*79e0*/  @!P1 ST.E.128 [R6.64], R8 ;  /* 0x0000000806009985 */ /* 0x002fe8000c101d08 */
[----:B------:R-:W1:Y:S04]  /*79f0*/  @!P0 LDS.128 R8, [R249+0x2000] ;  /* 0x00200000f9088984 */ /* 0x000e680000000c00 */
[----:B-1----:R1:W-:Y:S02]  /*7a00*/  @!P0 ST.E.128 [R4.64], R8 ;  /* 0x0000000804008985 */ /* 0x0023e4000c101d08 */
.L_x_270:
[----:B------:R-:W-:Y:S05]  /*7a10*/  BSYNC B0 ;  /* 0x0000000000007941 */ /* 0x000fea0003800000 */
.L_x_269:
[C---:B------:R-:W-:Y:S02]  /*7a20*/  ISETP.GT.AND P0, PT, R29.reuse, R120, PT ;  /* 0x000000781d00720c */ /* 0x040fe40003f04270 */
[----:B------:R-:W-:Y:S11]  /*7a30*/  IADD3 R29, R29, -0x1, RZ ;  /* 0xffffffff1d1d7810 */ /* 0x000ff60007ffe0ff */
[----:B----4-:R-:W-:Y:S01]  /*7a40*/  @P0 SHF.R.S32.HI R6, RZ, 0x1f, R29 ;  /* 0x0000001fff060819 */ /* 0x010fe2000001141d */
[----:B------:R-:W-:Y:S02]  /*7a50*/  @P0 IMAD R3, R151, R29, RZ ;  /* 0x0000001d97030224 */ /* 0x000fe400078e02ff */
[----:B-1-3--:R-:W-:Y:S02]  /*7a60*/  @P0 IMAD.MOV.U32 R4, RZ, RZ, R112 ;  /* 0x000000ffff040224 */ /* 0x00afe400078e0070 */
[----:B--2---:R-:W-:Y:S02]  /*7a70*/  @P0 IMAD.MOV.U32 R5, RZ, RZ, R111 ;  /* 0x000000ffff050224 */ /* 0x004fe400078e006f */
[-C--:B------:R-:W-:Y:S02]  /*7a80*/  @P0 IMAD R3, R6, R132.reuse, R3 ;  /* 0x0000008406030224 */ /* 0x080fe400078e0203 */
[----:B------:R-:W-:Y:S04]  /*7a90*/  @P0 IMAD.WIDE.U32 R4, R29, R132, R4 ;  /* 0x000000841d040225 */ /* 0x000fe800078e0004 */
[----:B------:R-:W-:Y:S01]  /*7aa0*/  @P0 IMAD.IADD R3, R5, 0x1, R3 ;  /* 0x0000000105030824 */ /* 0x000fe200078e0203 */
[C---:B------:R-:W-:Y:S04]  /*7ab0*/  @P0 LEA R10, P1, R4.reuse, c[0x0][0x220], 0x1 ;  /* 0x00008800040a0a11 */ /* 0x040fe800078208ff */
[----:B------:R-:W-:Y:S02]  /*7ac0*/  @P0 LEA.HI.X R11, R4, c[0x0][0x224], R3, 0x1, P1 ;  /* 0x00008900040b0a11 */ /* 0x000fe400008f0c03 */
[----:B------:R-:W-:Y:S03]  /*7ad0*/  @P0 IADD3 R8, P1, R10, R139, RZ ;  /* 0x0000008b0a080210 */ /* 0x000fe60007f3e0ff */
[----:B------:R-:W-:Y:S01]  /*7ae0*/  @!PT LDS RZ, [RZ] ;  /* 0x00000000fffff984 */ /* 0x000fe20000000800 */
[----:B------:R-:W-:Y:S01]  /*7af0*/  @!PT LDS RZ, [RZ] ;  /* 0x00000000fffff984 */ /* 0x000fe20000000800 */
[----:B------:R-:W-:Y:S01]  /*7b00*/  @!PT LDS RZ, [RZ] ;  /* 0x00000000fffff984 */ /* 0x000fe20000000800 */
[----:B------:R1:W-:Y:S01]  /*7b10*/  @P0 LDGSTS.E.BYPASS.LTC128B.128 [R209+0x2900], [R10.64], !P6 ;  /* 0x029000000ad10fae */ /* 0x0003e2000f101d48 */
[----:B------:R-:W-:Y:S02]  /*7b20*/  @P0 IADD3.X R9, R11, R131, RZ, P1, !PT ;  /* 0x000000830b090210 */ /* 0x000fe40000ffe4ff */
[-C--:B------:R-:W-:Y:S03]  /*7b30*/  @P0 IADD3 R6, P1, R8, R139.reuse, RZ ;  /* 0x0000008b08060210 */ /* 0x080fe60007f3e0ff */
[----:B------:R1:W-:Y:S02]  /*7b40*/  @P0 LDGSTS.E.BYPASS.LTC128B.128 [R209+0x3100], [R8.64], !P6 ;  /* 0x0310000008d10fae */ /* 0x0003e4000f101d48 */
[--C-:B------:R-:W-:Y:S01]  /*7b50*/  @P0 IMAD.X R7, R9, 0x1, R131.reuse, P1 ;  /* 0x0000000109070824 */ /* 0x100fe200008e0683 */
[-C--:B------:R-:W-:Y:S04]  /*7b60*/  @P0 IADD3 R4, P1, R6, R139.reuse, RZ ;  /* 0x0000008b06040210 */ /* 0x080fe80007f3e0ff */
[----:B------:R1:W-:Y:S01]  /*7b70*/  @P0 LDGSTS.E.BYPASS.LTC128B.128 [R209+0x3900], [R6.64], !P6 ;  /* 0x0390000006d10fae */ /* 0x0003e2000f101d48 */
[----:B------:R-:W-:Y:S01]  /*7b80*/  @P0 IMAD.X R5, R7, 0x1, R131, P1 ;  /* 0x0000000107050824 */ /* 0x000fe200008e0683 */
[----:B------:R-:W-:Y:S04]  /*7b90*/  @P0 IADD3 R12, P1, R4, R139, RZ ;  /* 0x0000008b040c0210 */ /* 0x000fe80007f3e0ff */
[----:B------:R1:W-:Y:S01]  /*7ba0*/  @P0 LDGSTS.E.BYPASS.LTC128B.128 [R209+0x4100], [R4.64], !P6 ;  /* 0x0410000004d10fae */ /* 0x0003e2000f101d48 */
[----:B------:R-:W-:Y:S05]  /*7bb0*/  @P0 IADD3.X R13, R5, R131, RZ, P1, !PT ;  /* 0x00000083050d0210 */ /* 0x000fea0000ffe4ff */
[----:B------:R1:W-:Y:S04]  /*7bc0*/  @P0 LDGSTS.E.BYPASS.LTC128B.128 [R209+0x4900], [R12.64], !P6 ;  /* 0x049000000cd10fae */ /* 0x0003e8000f101d48 */
[----:B------:R-:W0:Y:S01]  /*7bd0*/  LDGDEPBAR ;  /* 0x00000000000079af */ /* 0x000e220000000000 */
[----:B------:R-:W-:-:S05]  /*7be0*/  @P0 BRA `(.L_x_271) ;  /* 0xffffb39000000947 */ /* 0x000fca000383ffff */
[----:B------:R-:W-:Y:S01]  /*7bf0*/  WARPSYNC 0xffffffff ;  /* 0xffffffff00007948 */ /* 0x000fe20003800000 */
[----:B------:R-:W-:Y:S06]  /*7c00*/  BAR.SYNC.DEFER_BLOCKING 0x0 ;  /* 0x0000000000007b1d */ /* 0x000fec0000010000 */
.L_x_236:
[----:B------:R-:W-:Y:S01]  /*7c10*/  ISETP.GE.AND P0, PT, R143, 0x1, PT ;  /* 0x000000018f00780c */ /* 0x000fe20003f06270 */
[----:B------:R-:W-:Y:S01]  /*7c20*/  BSSY B0, `(.L_x_272) ;  /* 0x000001f000007945 */ /* 0x000fe20003800000 */
[----:B------:R-:W-:-:S11]  /*7c30*/  MOV R0, RZ ;  /* 0x000000ff00007202 */ /* 0x000fd60000000f00 */
[----:B------:R-:W-:Y:S05]  /*7c40*/  @!P0 BRA `(.L_x_273) ;  /* 0x000001c000008947 */ /* 0x000fea0003800000 */
[----:B------:R-:W-:Y:S01]  /*7c50*/  IABS R2, R130 ;  /* 0x0000008200027213 */ /* 0x000fe20000000000 */
[----:B-1----:R-:W-:Y:S01]  /*7c60*/  IMAD.MOV.U32 R4, RZ, RZ, RZ ;  /* 0x000000ffff047224 */ /* 0x002fe200078e00ff */
[----:B------:R-:W-:Y:S02]  /*7c70*/  IADD3 R6, R138, -0x1, R130 ;  /* 0xffffffff8a067810 */ /* 0x000fe40007ffe082 */
[----:B------:R-:W1:Y:S02]  /*7c80*/  I2F.RP R0, R2 ;  /* 0x0000000200007306 */ /* 0x000e640000209400 */
[----:B------:R-:W-:-:S06]  /*7c90*/  IABS R8, R6 ;  /* 0x0000000600087213 */ /* 0x000fcc0000000000 */
[----:B-1----:R-:W1:Y:S02]  /*7ca0*/  MUFU.RCP R0, R0 ;  /* 0x0000000000007308 */ /* 0x002e640000001000 */
[----:B-1----:R-:W-:-:S06]  /*7cb0*/  IADD3 R0, R0, 0xffffffe, RZ ;  /* 0x0ffffffe00007810 */ /* 0x002fcc0007ffe0ff */
[----:B------:R-:W1:Y:S02]  /*7cc0*/  F2I.FTZ.U32.TRUNC.NTZ R5, R0 ;  /* 0x0000000000057305 */ /* 0x000e64000021f000 */
        /* <DEDUP_REMOVED lines=20> */
.L_x_273:
[----:B------:R-:W-:Y:S05]  /*7e10*/  BSYNC B0 ;  /* 0x0000000000007941 */ /* 0x000fea0003800000 */
.L_x_272:
[----:B------:R-:W2:Y:S01]  /*7e20*/  LDL R2, [R1+0x80] ;  /* 0x0000800001027983 */ /* 0x000ea20000100800 */
        /* <DEDUP_REMOVED lines=33> */
[----:B--2---:R-:W-:-:S04]  /*8040*/  IMAD R252, R2, R0, RZ ;  /* 0x0000000002fc7224 */ /* 0x004fc800078e02ff */
[--C-:B------:R-:W-:Y:S01]  /*8050*/  IMAD.IADD R2, R252, 0x1, R0.reuse ;  /* 0x00000001fc027824 */ /* 0x100fe200078e0200 */
[----:B------:R-:W-:-:S04]  /*8060*/  PRMT R0, RZ, 0x7610, R0 ;  /* 0x00007610ff007816 */ /* 0x000fc80000000000 */
[----:B------:R-:W-:Y:S02]  /*8070*/  IMNMX R228, R138, R2, PT ;  /* 0x000000028ae47217 */ /* 0x000fe40003800200 */
[----:B------:R-:W-:Y:S02]  /*8080*/  CS2R R138, SRZ ;  /* 0x00000000008a7805 */ /* 0x000fe4000001ff00 */
[----:B------:R-:W-:-:S13]  /*8090*/  ISETP.GT.AND P0, PT, R228, R252, PT ;  /* 0x000000fce400720c */ /* 0x000fda0003f04270 */
[----:B------:R-:W-:Y:S05]  /*80a0*/  @!P0 BRA `(.L_x_274) ;  /* 0x0000c80000008947 */ /* 0x000fea0003800000 */
[----:B------:R-:W2:Y:S04]  /*80b0*/  LDL R3, [R1+0x48] ;  /* 0x0000480001037983 */ /* 0x000ea80000100800 */
[----:B-1----:R-:W3:Y:S04]  /*80c0*/  LDL R4, [R1+0x4c] ;  /* 0x00004c0001047983 */ /* 0x002ee80000100800 */
[----:B------:R-:W4:Y:S04]  /*80d0*/  LDL R10, [R1+0x2c] ;  /* 0x00002c00010a7983 */ /* 0x000f280000100800 */
[----:B------:R-:W4:Y:S04]  /*80e0*/  LDL R6, [R1+0x30] ;  /* 0x0000300001067983 */ /* 0x000f280000100800 */
[----:B------:R-:W4:Y:S04]  /*80f0*/  LDL R5, [R1+0x78] ;  /* 0x0000780001057983 */ /* 0x000f280000100800 */
[----:B------:R-:W4:Y:S01]  /*8100*/  LDL R9, [R1+0x50] ;  /* 0x0000500001097983 */ /* 0x000f220000100800 */
[----:B------:R-:W-:-:S04]  /*8110*/  ISETP.NE.U32.AND P0, PT, RZ, c[0x0][0x340], PT ;  /* 0x0000d000ff007a0c */ /* 0x000fc80003f05070 */
[----:B------:R-:W-:Y:S02]  /*8120*/  ISETP.NE.AND.EX P3, PT, RZ, c[0x0][0x344], PT, P0 ;  /* 0x0000d100ff007a0c */ /* 0x000fe40003f65300 */
[----:B------:R-:W-:-:S05]  /*8130*/  SHF.R.S32.HI R0, RZ, 0x1f, R144 ;  /* 0x0000001fff007819 */ /* 0x000fca0000011490 */
[----:B------:R-:W-:-:S04]  /*8140*/  IMAD R0, R0, c[0x0][0x178], RZ ;  /* 0x00005e0000007a24 */ /* 0x000fc800078e02ff */
[----:B------:R-:W-:Y:S02]  /*8150*/  IMAD R0, R144, c[0x0][0x17c], R0 ;  /* 0x00005f0090007a24 */ /* 0x000fe400078e0200 */
[----:B--2---:R-:W-:-:S04]  /*8160*/  @P3 IADD3 R2, P0, R3, c[0x0][0x340], RZ ;  /* 0x0000d00003023a10 */ /* 0x004fc80007f1e0ff */
[----:B---3--:R-:W-:-:S05]  /*8170*/  @P3 IADD3.X R3, R4, c[0x0][0x344], RZ, P0, !PT ;  /* 0x0000d10004033a10 */ /* 0x008fca00007fe4ff */
[----:B------:R1:W5:Y:S01]  /*8180*/  @P3 LDG.E R8, [R2.64] ;  /* 0x0000000802083981 */ /* 0x000362000c1e1900 */
[----:B------:R-:W-:-:S05]  /*8190*/  IMAD.MOV.U32 R4, RZ, RZ, c[0x0][0x2c4] ;  /* 0x0000b100ff047624 */ /* 0x000fca00078e00ff */
[----:B------:R-:W-:Y:S02]  /*81a0*/  ISETP.NE.AND P1, PT, R4, 0x1, PT ;  /* 0x000000010400780c */ /* 0x000fe40003f25270 */
[----:B------:R-:W-:Y:S02]  /*81b0*/  ISETP.NE.U32.AND P0, PT, RZ, c[0x0][0x348], PT ;  /* 0x0000d200ff007a0c */ /* 0x000fe40003f05070 */
[----:B----4-:R-:W-:Y:S02]  /*81c0*/  LEA R4, R10, R251, 0x7 ;  /* 0x000000fb0a047211 */ /* 0x010fe400078e38ff */
[----:B------:R-:W-:Y:S02]  /*81d0*/  LOP3.LUT R39, R6, 0xffff, RZ, 0xc0, !PT ;  /* 0x0000ffff06277812 */ /* 0x000fe400078ec0ff */
[----:B------:R-:W-:Y:S01]  /*81e0*/  ISETP.NE.AND.EX P0, PT, RZ, c[0x0][0x34c], PT, P0 ;  /* 0x0000d300ff007a0c */ /* 0x000fe20003f05300 */
[----:B------:R-:W2:Y:S03]  /*81f0*/  S2R R12, SR_TID.X ;  /* 0x00000000000c7919 */ /* 0x000ea60000002100 */
[----:B------:R-:W-:Y:S01]  /*8200*/  SEL R6, R5, RZ, !P0 ;  /* 0x000000ff05067207 */ /* 0x000fe20004000000 */
[----:B-1----:R-:W-:-:S04]  /*8210*/  IMAD.WIDE.U32 R2, R144, c[0x0][0x178], RZ ;  /* 0x00005e0090027a25 */ /* 0x002fc800078e00ff */
[----:B------:R-:W-:Y:S02]  /*8220*/  IMAD.IADD R3, R3, 0x1, R0 ;  /* 0x0000000103037824 */ /* 0x000fe400078e0200 */
[----:B------:R-:W-:Y:S01]  /*8230*/  @P1 IMAD.HI.U32 R7, R4, c[0x0][0x2c8], RZ ;  /* 0x0000b20004071a27 */ /* 0x000fe200078e00ff */
[----:B------:R-:W-:-:S03]  /*8240*/  SEL R5, R9, RZ, !P0 ;  /* 0x000000ff09057207 */ /* 0x000fc60004000000 */
[----:B------:R-:W-:-:S04]  /*8250*/  IMAD.WIDE.U32 R2, R39, c[0x0][0x1b8], R2 ;  /* 0x00006e0027027a25 */ /* 0x000fc800078e0002 */
[----:B------:R-:W-:Y:S01]  /*8260*/  IMAD.MOV.U32 R0, RZ, RZ, R4 ;  /* 0x000000ffff007224 */ /* 0x000fe200078e0004 */
[----:B------:R-:W-:Y:S01]  /*8270*/  @P1 SHF.R.U32.HI R0, RZ, c[0x0][0x2cc], R7 ;  /* 0x0000b300ff001a19 */ /* 0x000fe20000011607 */
[----:B------:R-:W-:Y:S02]  /*8280*/  IMAD R3, R39, c[0x0][0x1bc], R3 ;  /* 0x00006f0027037a24 */ /* 0x000fe400078e0203 */
[----:B------:R-:W-:Y:S01]  /*8290*/  IMAD R6, R6, c[0x0][0x1c0], RZ ;  /* 0x0000700006067a24 */ /* 0x000fe200078e02ff */
[----:B------:R-:W-:Y:S01]  /*82a0*/  SHF.R.S32.HI R7, RZ, 0x1f, R0 ;  /* 0x0000001fff077819 */ /* 0x000fe20000011400 */
[----:B------:R-:W-:-:S04]  /*82b0*/  IMAD.WIDE.U32 R2, R5, c[0x0][0x1c0], R2 ;  /* 0x0000700005027a25 */ /* 0x000fc800078e0002 */
[----:B------:R-:W-:Y:S02]  /*82c0*/  IMAD R6, R5, c[0x0][0x1c4], R6 ;  /* 0x0000710005067a24 */ /* 0x000fe400078e0206 */
[----:B------:R-:W-:-:S04]  /*82d0*/  IMAD.MOV R5, RZ, RZ, -R0 ;  /* 0x000000ffff057224 */ /* 0x000fc800078e0a00 */
[----:B------:R-:W-:Y:S01]  /*82e0*/  IMAD R4, R5, c[0x0][0x2c4], R4 ;  /* 0x0000b10005047a24 */ /* 0x000fe200078e0204 */
[----:B------:R-:W-:Y:S01]  /*82f0*/  IADD3 R3, R3, R6, RZ ;  /* 0x0000000603037210 */ /* 0x000fe20007ffe0ff */
[----:B------:R-:W-:-:S04]  /*8300*/  IMAD R5, R7, c[0x0][0x1b0], RZ ;  /* 0x00006c0007057a24 */ /* 0x000fc800078e02ff */
[C---:B------:R-:W-:Y:S01]  /*8310*/  IMAD R6, R0.reuse, c[0x0][0x1b4], R5 ;  /* 0x00006d0000067a24 */ /* 0x040fe200078e0205 */
[----:B------:R-:W-:Y:S01]  /*8320*/  SHF.R.S32.HI R5, RZ, 0x1f, R4 ;  /* 0x0000001fff057819 */ /* 0x000fe20000011404 */
[----:B------:R-:W-:Y:S01]  /*8330*/  IMAD.WIDE.U32 R2, R0, c[0x0][0x1b0], R2 ;  /* 0x00006c0000027a25 */ /* 0x000fe200078e0002 */
[----:B--2---:R-:W-:-:S03]  /*8340*/  SHF.R.S32.HI R11, RZ, 0x1f, R12 ;  /* 0x0000001fff0b7819 */ /* 0x004fc6000001140c */
[----:B------:R-:W-:Y:S02]  /*8350*/  IMAD R0, R5, c[0x0][0x1a8], RZ ;  /* 0x00006a0005007a24 */ /* 0x000fe400078e02ff */
[----:B------:R-:W-:Y:S01]  /*8360*/  IMAD.IADD R3, R3, 0x1, R6 ;  /* 0x0000000103037824 */ /* 0x000fe200078e0206 */
[----:B------:R-:W-:Y:S01]  /*8370*/  LEA.HI R11, R11, R12, RZ, 0x3 ;  /* 0x0000000c0b0b7211 */ /* 0x000fe200078f18ff */
[C---:B------:R-:W-:Y:S02]  /*8380*/  IMAD R0, R4.reuse, c[0x0][0x1ac], R0 ;  /* 0x00006b0004007a24 */ /* 0x040fe400078e0200 */
[----:B------:R-:W-:Y:S01]  /*8390*/  IMAD.WIDE.U32 R2, R4, c[0x0][0x1a8], R2 ;  /* 0x00006a0004027a25 */ /* 0x000fe200078e0002 */
[----:B------:R-:W-:-:S04]  /*83a0*/  SHF.R.S32.HI R11, RZ, 0x3, R11 ;  /* 0x00000003ff0b7819 */ /* 0x000fc8000001140b */
[----:B------:R-:W-:Y:S02]  /*83b0*/  IADD3 R0, R3, R0, RZ ;  /* 0x0000000003007210 */ /* 0x000fe40007ffe0ff */
[----:B------:R-:W-:Y:S01]  /*83c0*/  LEA R6, P0, R2, c[0x0][0x160], 0x1 ;  /* 0x0000580002067a11 */ /* 0x000fe200078008ff */
[----:B------:R-:W-:Y:S01]  /*83d0*/  IMAD R4, R10, 0x80, R11 ;  /* 0x000000800a047824 */ /* 0x000fe200078e020b */
[----:B------:R-:W-:Y:S02]  /*83e0*/  ISETP.GE.AND P2, PT, R244, c[0x0][0x198], PT ;  /* 0x00006600f4007a0c */ /* 0x000fe40003f46270 */
[----:B------:R-:W-:Y:S02]  /*83f0*/  LEA.HI.X R5, R2, c[0x0][0x164], R0, 0x1, P0 ;  /* 0x0000590002057a11 */ /* 0x000fe400000f0c00 */
[----:B------:R-:W-:Y:S02]  /*8400*/  IADD3 R161, R228, -0x1, RZ ;  /* 0xffffffffe4a17810 */ /* 0x000fe40007ffe0ff */
[----:B------:R-:W-:Y:S01]  /*8410*/  @!P3 MOV R8, R9 ;  /* 0x000000090008b202 */ /* 0x000fe20000000f00 */
[----:B------:R-:W-:Y:S05]  /*8420*/  BRA.DIV ~URZ, `(.L_x_275) ;  /* 0x000105127f007947 */ /* 0x000fea000b800000 */
[----:B------:R1:W2:Y:S02]  /*8430*/  SHFL.IDX PT, R7, R5, RZ, 0x181f ;  /* 0x00181fff05077589 */ /* 0x0002a400000e0000 */
.L_x_415:
[----:B------:R-:W-:Y:S05]  /*8440*/  BRA.DIV ~URZ, `(.L_x_276) ;  /* 0x000105627f007947 */ /* 0x000fea000b800000 */
[----:B------:R3:W4:Y:S02]  /*8450*/  SHFL.IDX PT, R2, R6, RZ, 0x181f ;  /* 0x00181fff06027589 */ /* 0x00072400000e0000 */
.L_x_416:
[----:B------:R-:W-:Y:S01]  /*8460*/  IMAD R0, R148, c[0x0][0x2c4], RZ ;  /* 0x0000b10094007a24 */ /* 0x000fe200078e02ff */
[----:B------:R-:W-:Y:S04]  /*8470*/  BSSY B0, `(.L_x_277) ;  /* 0x0000009000007945 */ /* 0x000fe80003800000 */
[----:B------:R-:W-:-:S13]  /*8480*/  ISETP.GE.AND P0, PT, R4, R0, PT ;  /* 0x000000000400720c */ /* 0x000fda0003f06270 */
[----:B------:R-:W-:Y:S05]  /*8490*/  @P0 BRA `(.L_x_278) ;  /* 0x0000006000000947 */ /* 0x000fea0003800000 */
[----:B----4-:R-:W-:-:S04]  /*84a0*/  LEA R2, P0, R244, R2, 0x1 ;  /* 0x00000002f4027211 */ /* 0x010fc800078008ff */
[----:B--2---:R-:W-:-:S05]  /*84b0*/  LEA.HI.X R3, R244, R7, R245, 0x1, P0 ;  /* 0x00000007f4037211 */ /* 0x004fca00000f0cf5 */
[----:B------:R-:W-:Y:S01]  /*84c0*/  @!PT LDS RZ, [RZ] ;  /* 0x00000000fffff984 */ /* 0x000fe20000000800 */
[----:B------:R-:W-:Y:S01]  /*84d0*/  @!PT LDS RZ, [RZ] ;  /* 0x00000000fffff984 */ /* 0x000fe20000000800 */
[----:B------:R-:W-:Y:S01]  /*84e0*/  @!PT LDS RZ, [RZ] ;  /* 0x00000000fffff984 */ /* 0x000fe20000000800 */
[----:B------:R2:W-:Y:S04]  /*84f0*/  LDGSTS.E.BYPASS.LTC128B.128 [R209+0x5100], [R2.64], !P2 ;  /* 0x0510000002d17fae */ /* 0x0005e8000d101d48 */
.L_x_278:
[----:B------:R-:W-:Y:S05]  /*8500*/  BSYNC B0 ;  /* 0x0000000000007941 */ /* 0x000fea0003800000 */
.L_x_277:
[----:B------:R-:W-:Y:S05]  /*8510*/  BRA.DIV ~URZ, `(.L_x_279) ;  /* 0x000105027f007947 */ /* 0x000fea000b800000 */
[----:B--2---:R2:W1:Y:S04]  /*8520*/  SHFL.IDX PT, R7, R5, 0x1, 0x181f ;  /* 0x00381f0005077f89 */ /* 0x00446800000e0000 */
[----:B----4-:R2:W4:Y:S02]  /*8530*/  SHFL.IDX PT, R2, R6, 0x1, 0x181f ;  /* 0x00381f0006027f89 */ /* 0x01052400000e0000 */
.L_x_417:
[----:B------:R-:W-:Y:S01]  /*8540*/  IADD3 R3, R4, 0x10, RZ ;  /* 0x0000001004037810 */ /* 0x000fe20007ffe0ff */
[----:B------:R-:W-:Y:S03]  /*8550*/  BSSY B0, `(.L_x_280) ;  /* 0x0000009000007945 */ /* 0x000fe60003800000 */
[----:B------:R-:W-:-:S13]  /*8560*/  ISETP.GE.AND P0, PT, R3, R0, PT ;  /* 0x000000000300720c */ /* 0x000fda0003f06270 */
[----:B------:R-:W-:Y:S05]  /*8570*/  @P0 BRA `(.L_x_281) ;  /* 0x0000006000000947 */ /* 0x000fea0003800000 */
[----:B----4-:R-:W-:-:S04]  /*8580*/  LEA R2, P0, R244, R2, 0x1 ;  /* 0x00000002f4027211 */ /* 0x010fc800078008ff */
[----:B-1----:R-:W-:-:S05]  /*8590*/  LEA.HI.X R3, R244, R7, R245, 0x1, P0 ;  /* 0x00000007f4037211 */ /* 0x002fca00000f0cf5 */
[----:B------:R-:W-:Y:S01]  /*85a0*/  @!PT LDS RZ, [RZ] ;  /* 0x00000000fffff984 */ /* 0x000fe20000000800 */
[----:B------:R-:W-:Y:S01]  /*85b0*/  @!PT LDS RZ, [RZ] ;  /* 0x00000000fffff984 */ /* 0x000fe20000000800 */
[----:B------:R-:W-:Y:S01]  /*85c0*/  @!PT LDS RZ, [RZ] ;  /* 0x00000000fffff984 */ /* 0x000fe20000000800 */
[----:B------:R1:W-:Y:S04]  /*85d0*/  LDGSTS.E.BYPASS.LTC128B.128 [R209+0x5900], [R2.64], !P2 ;  /* 0x0590000002d17fae */ /* 0x0003e8000d101d48 */
.L_x_281:
[----:B------:R-:W-:Y:S05]  /*85e0*/  BSYNC B0 ;  /* 0x0000000000007941 */ /* 0x000fea0003800000 */
.L_x_280:
[----:B------:R-:W-:Y:S05]  /*85f0*/  BRA.DIV ~URZ, `(.L_x_282) ;  /* 0x000104f27f007947 */ /* 0x000fea000b800000 */
[----:B-1----:R1:W2:Y:S02]  /*8600*/  SHFL.IDX PT, R7, R5, 0x2, 0x181f ;  /* 0x00581f0005077f89 */ /* 0x0022a400000e0000 */
.L_x_418:
[----:B------:R-:W-:Y:S05]  /*8610*/  BRA.DIV ~URZ, `(.L_x_283) ;  /* 0x000105427f007947 */ /* 0x000fea000b800000 */
[----:B----4-:R4:W1:Y:S02]  /*8620*/  SHFL.IDX PT, R2, R6, 0x2, 0x181f ;  /* 0x00581f0006027f89 */ /* 0x01086400000e0000 */
.L_x_419:
[----:B------:R-:W-:Y:S01]  /*8630*/  IADD3 R3, R4, 0x20, RZ ;  /* 0x0000002004037810 */ /* 0x000fe20007ffe0ff */
[----:B------:R-:W-:Y:S03]  /*8640*/  BSSY B0, `(.L_x_284) ;  /* 0x0000009000007945 */ /* 0x000fe60003800000 */
[----:B------:R-:W-:-:S13]  /*8650*/  ISETP.GE.AND P0, PT, R3, R0, PT ;  /* 0x000000000300720c */ /* 0x000fda0003f06270 */
[----:B------:R-:W-:Y:S05]  /*8660*/  @P0 BRA `(.L_x_285) ;  /* 0x0000006000000947 */ /* 0x000fea0003800000 */
[----:B-1----:R-:W-:-:S04]  /*8670*/  LEA R2, P0, R244, R2, 0x1 ;  /* 0x00000002f4027211 */ /* 0x002fc800078008ff */
[----:B--2---:R-:W-:-:S05]  /*8680*/  LEA.HI.X R3, R244, R7, R245, 0x1, P0 ;  /* 0x00000007f4037211 */ /* 0x004fca00000f0cf5 */
[----:B------:R-:W-:Y:S01]  /*8690*/  @!PT LDS RZ, [RZ] ;  /* 0x00000000fffff984 */ /* 0x000fe20000000800 */
[----:B------:R-:W-:Y:S01]  /*86a0*/  @!PT LDS RZ, [RZ] ;  /* 0x00000000fffff984 */ /* 0x000fe20000000800 */
[----:B------:R-:W-:Y:S01]  /*86b0*/  @!PT LDS RZ, [RZ] ;  /* 0x00000000fffff984 */ /* 0x000fe20000000800 */
[----:B------:R1:W-:Y:S04]  /*86c0*/  LDGSTS.E.BYPASS.LTC128B.128 [R209+0x6100], [R2.64], !P2 ;  /* 0x0610000002d17fae */ /* 0x0003e8000d101d48 */
.L_x_285:
[----:B------:R-:W-:Y:S05]  /*86d0*/  BSYNC B0 ;  /* 0x0000000000007941 */ /* 0x000fea0003800000 */
.L_x_284:
[----:B------:R-:W-:Y:S05]  /*86e0*/  BRA.DIV ~URZ, `(.L_x_286) ;  /* 0x000104e27f007947 */ /* 0x000fea000b800000 */
[----:B--2---:R2:W3:Y:S04]  /*86f0*/  SHFL.IDX PT, R7, R5, 0x3, 0x181f ;  /* 0x00781f0005077f89 */ /* 0x0044e800000e0000 */
[----:B-1----:R2:W1:Y:S02]  /*8700*/  SHFL.IDX PT, R2, R6, 0x3, 0x181f ;  /* 0x00781f0006027f89 */ /* 0x00246400000e0000 */
.L_x_420:
[----:B------:R-:W-:Y:S01]  /*8710*/  IADD3 R3, R4, 0x30, RZ ;  /* 0x0000003004037810 */ /* 0x000fe20007ffe0ff */
[----:B------:R-:W-:Y:S03]  /*8720*/  BSSY B0, `(.L_x_287) ;  /* 0x0000009000007945 */ /* 0x000fe60003800000 */
[----:B------:R-:W-:-:S13]  /*8730*/  ISETP.GE.AND P0, PT, R3, R0, PT ;  /* 0x000000000300720c */ /* 0x000fda0003f06270 */
[----:B------:R-:W-:Y:S05]  /*8740*/  @P0 BRA `(.L_x_288) ;  /* 0x0000006000000947 */ /* 0x000fea0003800000 */
[----:B-1----:R-:W-:-:S04]  /*8750*/  LEA R2, P0, R244, R2, 0x1 ;  /* 0x00000002f4027211 */ /* 0x002fc800078008ff */
[----:B---3--:R-:W-:-:S05]  /*8760*/  LEA.HI.X R3, R244, R7, R245, 0x1, P0 ;  /* 0x00000007f4037211 */ /* 0x008fca00000f0cf5 */
[----:B------:R-:W-:Y:S01]  /*8770*/  @!PT LDS RZ, [RZ] ;  /* 0x00000000fffff984 */ /* 0x000fe20000000800 */
[----:B------:R-:W-:Y:S01]  /*8780*/  @!PT LDS RZ, [RZ] ;  /* 0x00000000fffff984 */ /* 0x000fe20000000800 */
[----:B------:R-:W-:Y:S01]  /*8790*/  @!PT LDS RZ, [RZ] ;  /* 0x00000000fffff984 */ /* 0x000fe20000000800 */
[----:B------:R1:W-:Y:S04]  /*87a0*/  LDGSTS.E.BYPASS.LTC128B.128 [R209+0x6900], [R2.64], !P2 ;  /* 0x0690000002d17fae */ /* 0x0003e8000d101d48 */
.L_x_288:
[----:B------:R-:W-:Y:S05]  /*87b0*/  BSYNC B0 ;  /* 0x0000000000007941 */ /* 0x000fea0003800000 */
.L_x_287:
[----:B------:R-:W-:Y:S05]  /*87c0*/  BRA.DIV ~URZ, `(.L_x_289) ;  /* 0x000104d27f007947 */ /* 0x000fea000b800000 */
[----:B---3--:R3:W2:Y:S02]  /*87d0*/  SHFL.IDX PT, R7, R5, 0x4, 0x181f ;  /* 0x00981f0005077f89 */ /* 0x0086a400000e0000 */
.L_x_421:
[----:B------:R-:W-:Y:S05]  /*87e0*/  BRA.DIV ~URZ, `(.L_x_290) ;  /* 0x000105227f007947 */ /* 0x000fea000b800000 */
[----:B-1----:R1:W3:Y:S02]  /*87f0*/  SHFL.IDX PT, R2, R6, 0x4, 0x181f ;  /* 0x00981f0006027f89 */ /* 0x0022e400000e0000 */
.L_x_422:
[----:B------:R-:W-:Y:S01]  /*8800*/  IADD3 R3, R4, 0x40, RZ ;  /* 0x0000004004037810 */ /* 0x000fe20007ffe0ff */
[----:B------:R-:W-:Y:S03]  /*8810*/  BSSY B0, `(.L_x_291) ;  /* 0x0000009000007945 */ /* 0x000fe60003800000 */
[----:B------:R-:W-:-:S13]  /*8820*/  ISETP.GE.AND P0, PT, R3, R0, PT ;  /* 0x000000000300720c */ /* 0x000fda0003f06270 */
[----:B------:R-:W-:Y:S05]  /*8830*/  @P0 BRA `(.L_x_292) ;  /* 0x0000006000000947 */ /* 0x000fea0003800000 */
[----:B---3--:R-:W-:-:S04]  /*8840*/  LEA R2, P0, R244, R2, 0x1 ;  /* 0x00000002f4027211 */ /* 0x008fc800078008ff */
[----:B--2---:R-:W-:-:S05]  /*8850*/  LEA.HI.X R3, R244, R7, R245, 0x1, P0 ;  /* 0x00000007f4037211 */ /* 0x004fca00000f0cf5 */
[----:B------:R-:W-:Y:S01]  /*8860*/  @!PT LDS RZ, [RZ] ;  /* 0x00000000fffff984 */ /* 0x000fe20000000800 */
[----:B------:R-:W-:Y:S01]  /*8870*/  @!PT LDS RZ, [RZ] ;  /* 0x00000000fffff984 */ /* 0x000fe20000000800 */
[----:B------:R-:W-:Y:S01]  /*8880*/  @!PT LDS RZ, [RZ] ;  /* 0x00000000fffff984 */ /* 0x000fe20000000800 */
[----:B------:R2:W-:Y:S04]  /*8890*/  LDGSTS.E.BYPASS.LTC128B.128 [R209+0x7100], [R2.64], !P2 ;  /* 0x0710000002d17fae */ /* 0x0005e8000d101d48 */
.L_x_292:
[----:B------:R-:W-:Y:S05]  /*88a0*/  BSYNC B0 ;  /* 0x0000000000007941 */ /* 0x000fea0003800000 */
.L_x_291:
[----:B------:R-:W-:Y:S05]  /*88b0*/  BRA.DIV ~URZ, `(.L_x_293) ;  /* 0x000104c27f007947 */ /* 0x000fea000b800000 */
[----:B--2---:R2:W1:Y:S04]  /*88c0*/  SHFL.IDX PT, R7, R5, 0x5, 0x181f ;  /* 0x00b81f0005077f89 */ /* 0x00446800000e0000 */
[----:B---3--:R2:W3:Y:S02]  /*88d0*/  SHFL.IDX PT, R2, R6, 0x5, 0x181f ;  /* 0x00b81f0006027f89 */ /* 0x0084e400000e0000 */
.L_x_423:
[----:B------:R-:W-:Y:S01]  /*88e0*/  IADD3 R3, R4, 0x50, RZ ;  /* 0x0000005004037810 */ /* 0x000fe20007ffe0ff */
[----:B------:R-:W-:Y:S03]  /*88f0*/  BSSY B0, `(.L_x_294) ;  /* 0x0000009000007945 */ /* 0x000fe60003800000 */
[----:B------:R-:W-:-:S13]  /*8900*/  ISETP.GE.AND P0, PT, R3, R0, PT ;  /* 0x000000000300720c */ /* 0x000fda0003f06270 */
[----:B------:R-:W-:Y:S05]  /*8910*/  @P0 BRA `(.L_x_295) ;  /* 0x0000006000000947 */ /* 0x000fea0003800000 */
[----:B---3--:R-:W-:-:S04]  /*8920*/  LEA R2, P0, R244, R2, 0x1 ;  /* 0x00000002f4027211 */ /* 0x008fc800078008ff */
[----:B-1----:R-:W-:-:S05]  /*8930*/  LEA.HI.X R3, R244, R7, R245, 0x1, P0 ;  /* 0x00000007f4037211 */ /* 0x002fca00000f0cf5 */
[----:B------:R-:W-:Y:S01]  /*8940*/  @!PT LDS RZ, [RZ] ;  /* 0x00000000fffff984 */ /* 0x000fe20000000800 */
[----:B------:R-:W-:Y:S01]  /*8950*/  @!PT LDS RZ, [RZ] ;  /* 0x00000000fffff984 */ /* 0x000fe20000000800 */
[----:B------:R-:W-:Y:S01]  /*8960*/  @!PT LDS RZ, [RZ] ;  /* 0x00000000fffff984 */ /* 0x000fe20000000800 */
[----:B------:R1:W-:Y:S04]  /*8970*/  LDGSTS.E.BYPASS.LTC128B.128 [R209+0x7900], [R2.64], !P2 ;  /* 0x0790000002d17fae */ /* 0x0003e8000d101d48 */
.L_x_295:
[----:B------:R-:W-:Y:S05]  /*8980*/  BSYNC B0 ;  /* 0x0000000000007941 */ /* 0x000fea0003800000 */
.L_x_294:
[----:B------:R-:W-:Y:S05]  /*8990*/  BRA.DIV ~URZ, `(.L_x_296) ;  /* 0x000104b27f007947 */ /* 0x000fea000b800000 */
[----:B-1----:R1:W2:Y:S02]  /*89a0*/  SHFL.IDX PT, R7, R5, 0x6, 0x181f ;  /* 0x00d81f0005077f89 */ /* 0x0022a400000e0000 */
.L_x_424:
[----:B------:R-:W-:Y:S05]  /*89b0*/  BRA.DIV ~URZ, `(.L_x_297) ;  /* 0x000105027f007947 */ /* 0x000fea000b800000 */
[----:B---3--:R3:W1:Y:S02]  /*89c0*/  SHFL.IDX PT, R2, R6, 0x6, 0x181f ;  /* 0x00d81f0006027f89 */ /* 0x00866400000e0000 */
.L_x_425:
        /* <DEDUP_REMOVED lines=10> */
.L_x_299:
[----:B------:R-:W-:Y:S05]  /*8a70*/  BSYNC B0 ;  /* 0x0000000000007941 */ /* 0x000fea0003800000 */
.L_x_298:
[----:B------:R-:W-:Y:S05]  /*8a80*/  BRA.DIV ~URZ, `(.L_x_300) ;  /* 0x000104a27f007947 */ /* 0x000fea000b800000 */
[----:B-12---:R-:W1:Y:S04]  /*8a90*/  SHFL.IDX PT, R5, R5, 0x7, 0x181f ;  /* 0x00f81f0005057f89 */ /* 0x006e6800000e0000 */
[----:B------:R2:W3:Y:S02]  /*8aa0*/  SHFL.IDX PT, R3, R6, 0x7, 0x181f ;  /* 0x00f81f0006037f89 */ /* 0x0004e400000e0000 */
.L_x_426:
[----:B------:R-:W-:Y:S01]  /*8ab0*/  IADD3 R2, R4, 0x70, RZ ;  /* 0x0000007004027810 */ /* 0x000fe20007ffe0ff */
[----:B-----5:R-:W-:-:S03]  /*8ac0*/  IMAD.WIDE.U32 R168, R8, c[0x0][0x2b0], RZ ;  /* 0x0000ac0008a87a25 */ /* 0x020fc600078e00ff */
[----:B------:R-:W-:Y:S02]  /*8ad0*/  ISETP.GE.AND P0, PT, R2, R0, PT ;  /* 0x000000000200720c */ /* 0x000fe40003f06270 */
[----:B------:R2:W-:Y:S11]  /*8ae0*/  STL.64 [R1+0x18], R168 ;  /* 0x000018a801007387 */ /* 0x0005f60000100a00 */
[----:B---3--:R-:W-:-:S04]  /*8af0*/  @!P0 LEA R2, P1, R244, R3, 0x1 ;  /* 0x00000003f4028211 */ /* 0x008fc800078208ff */
[----:B-1----:R-:W-:-:S05]  /*8b00*/  @!P0 LEA.HI.X R3, R244, R5, R245, 0x1, P1 ;  /* 0x00000005f4038211 */ /* 0x002fca00008f0cf5 */
[----:B------:R-:W-:Y:S01]  /*8b10*/  @!PT LDS RZ, [RZ] ;  /* 0x00000000fffff984 */ /* 0x000fe20000000800 */
[----:B------:R-:W-:Y:S01]  /*8b20*/  @!PT LDS RZ, [RZ] ;  /* 0x00000000fffff984 */ /* 0x000fe20000000800 */
[----:B------:R-:W-:Y:S01]  /*8b30*/  @!PT LDS RZ, [RZ] ;  /* 0x00000000fffff984 */ /* 0x000fe20000000800 */
[----:B------:R1:W-:Y:S04]  /*8b40*/  @!P0 LDGSTS.E.BYPASS.LTC128B.128 [R209+0x8900], [R2.64], !P2 ;  /* 0x0890000002d18fae */ /* 0x0003e8000d101d48 */
[----:B------:R-:W0:Y:S01]  /*8b50*/  LDGDEPBAR ;  /* 0x00000000000079af */ /* 0x000e220000000000 */
[----:B------:R-:W-:Y:S01]  /*8b60*/  WARPSYNC 0xffffffff ;  /* 0xffffffff00007948 */ /* 0x000fe20003800000 */
[----:B-1----:R-:W-:-:S05]  /*8b70*/  SHF.R.S32.HI R2, RZ, 0x1f, R8 ;  /* 0x0000001fff027819 */ /* 0x002fca0000011408 */
[----:B------:R-:W-:-:S04]  /*8b80*/  IMAD R2, R2, c[0x0][0x2b0], RZ ;  /* 0x0000ac0002027a24 */ /* 0x000fc800078e02ff */
[----:B------:R-:W-:-:S04]  /*8b90*/  IMAD R2, R8, c[0x0][0x2b4], R2 ;  /* 0x0000ad0008027a24 */ /* 0x000fc800078e0202 */
[----:B------:R-:W-:-:S05]  /*8ba0*/  IMAD.IADD R166, R169, 0x1, R2 ;  /* 0x00000001a9a67824 */ /* 0x000fca00078e0202 */
[----:B------:R2:W-:Y:S02]  /*8bb0*/  STL [R1+0x20], R166 ;  /* 0x000020a601007387 */ /* 0x0005e40000100800 */
[----:B------:R-:W3:Y:S01]  /*8bc0*/  LDL R167, [R1+0x24] ;  /* 0x0000240001a77983 */ /* 0x000ee20000100800 */
[----:B------:R-:W-:Y:S02]  /*8bd0*/  IMAD.MOV.U32 R159, RZ, RZ, 0x50 ;  /* 0x00000050ff9f7424 */ /* 0x000fe400078e00ff */
[----:B------:R-:W-:Y:S02]  /*8be0*/  IMAD.MOV.U32 R162, RZ, RZ, c[0x0][0x2b8] ;  /* 0x0000ae00ffa27624 */ /* 0x000fe400078e00ff */
[----:B------:R-:W-:Y:S02]  /*8bf0*/  IMAD R159, R228, R159, -0x50 ;  /* 0xffffffb0e49f7424 */ /* 0x000fe400078e029f */
[----:B------:R-:W-:Y:S01]  /*8c00*/  IMAD.MOV.U32 R235, RZ, RZ, RZ ;  /* 0x000000ffffeb7224 */ /* 0x000fe200078e00ff */
[----:B------:R-:W-:Y:S01]  /*8c10*/  BAR.SYNC.DEFER_BLOCKING 0x0 ;  /* 0x0000000000007b1d */ /* 0x000fe20000010000 */
[----:B------:R-:W-:Y:S01]  /*8c20*/  ISETP.NE.AND P1, PT, R162, 0x1, PT ;  /* 0x00000001a200780c */ /* 0x000fe20003f25270 */
[----:B------:R-:W-:-:S05]  /*8c30*/  IMAD.IADD R3, R251, 0x1, R159 ;  /* 0x00000001fb037824 */ /* 0x000fca00078e029f */
[----:B------:R-:W-:-:S04]  /*8c40*/  ISETP.GE.AND P0, PT, R3, R143, PT ;  /* 0x0000008f0300720c */ /* 0x000fc80003f06270 */
[----:B------:R-:W-:Y:S01]  /*8c50*/  ISETP.GT.OR P0, PT, R251, 0x4f, P0 ;  /* 0x0000004ffb00780c */ /* 0x000fe20000704670 */
[----:B---3--:R-:W-:-:S04]  /*8c60*/  IMAD.IADD R3, R3, 0x1, R167 ;  /* 0x0000000103037824 */ /* 0x008fc800078e02a7 */
[----:B------:R-:W-:-:S04]  /*8c70*/  @P1 IMAD.HI.U32 R4, R3, c[0x0][0x2bc], RZ ;  /* 0x0000af0003041a27 */ /* 0x000fc800078e00ff */
[----:B------:R-:W-:Y:S01]  /*8c80*/  IMAD.MOV.U32 R2, RZ, RZ, R3 ;  /* 0x000000ffff027224 */ /* 0x000fe200078e0003 */
[----:B------:R-:W-:-:S04]  /*8c90*/  @P1 SHF.R.U32.HI R2, RZ, c[0x0][0x2c0], R4 ;  /* 0x0000b000ff021a19 */ /* 0x000fc80000011604 */
[----:B------:R-:W-:-:S04]  /*8ca0*/  @!P0 IADD3 R5, P1, R2, R168, RZ ;  /* 0x000000a802058210 */ /* 0x000fc80007f3e0ff */
[----:B--2-4-:R-:W-:Y:S02]  /*8cb0*/  @!P0 LEA.HI.X.SX32 R6, R2, R166, 0x1, P1 ;  /* 0x000000a602068211 */ /* 0x014fe400008f0eff */
[----:B------:R-:W-:-:S04]  /*8cc0*/  @!P0 LEA R4, P1, R5, c[0x0][0x2a0], 0x2 ;  /* 0x0000a80005048a11 */ /* 0x000fc800078210ff */
[----:B------:R-:W-:-:S05]  /*8cd0*/  @!P0 LEA.HI.X R5, R5, c[0x0][0x2a4], R6, 0x2, P1 ;  /* 0x0000a90005058a11 */ /* 0x000fca00008f1406 */
[----:B------:R1:W2:Y:S01]  /*8ce0*/  @!P0 LDG.E R235, [R4.64] ;  /* 0x0000000804eb8981 */ /* 0x0002a2000c1e1900 */
[----:B------:R-:W-:Y:S01]  /*8cf0*/  IMAD.MOV R2, RZ, RZ, -R2 ;  /* 0x000000ffff027224 */ /* 0x000fe200078e0a02 */
[----:B------:R-:W-:Y:S01]  /*8d00*/  BSSY B0, `(.L_x_301) ;  /* 0x000003d000007945 */ /* 0x000fe20003800000 */
[C---:B------:R-:W-:Y:S01]  /*8d10*/  IMAD.WIDE.U32 R164, R39.reuse, c[0x0][0x1e8], RZ ;  /* 0x00007a0027a47a25 */ /* 0x040fe200078e00ff */
[----:B------:R-:W3:Y:S03]  /*8d20*/  S2R R7, SR_TID.X ;  /* 0x0000000000077919 */ /* 0x000ee60000002100 */
[----:B------:R-:W-:Y:S01]  /*8d30*/  IMAD R241, R2, c[0x0][0x2b8], R3 ;  /* 0x0000ae0002f17a24 */ /* 0x000fe200078e0203 */
[----:B------:R-:W-:Y:S01]  /*8d40*/  STL.64 [R1+0x10], R164 ;  /* 0x000010a401007387 */ /* 0x000fe20000100a00 */
[----:B------:R-:W-:Y:S02]  /*8d50*/  IMAD R163, R39, c[0x0][0x1ec], R165 ;  /* 0x00007b0027a37a24 */ /* 0x000fe400078e02a5 */
[----:B------:R-:W-:Y:S01]  /*8d60*/  IMAD.WIDE.U32 R2, R241, c[0x0][0x1e0], RZ ;  /* 0x00007800f1027a25 */ /* 0x000fe200078e00ff */
[----:B------:R-:W-:-:S02]  /*8d70*/  SHF.R.S32.HI R40, RZ, 0x1f, R241 ;  /* 0x0000001fff287819 */ /* 0x000fc400000114f1 */
[----:B------:R-:W-:Y:S01]  /*8d80*/  STL [R1+0xc], R163 ;  /* 0x00000ca301007387 */ /* 0x000fe20000100800 */
[----:B------:R-:W-:Y:S02]  /*8d90*/  IMAD R160, R161, -0x50, R143 ;  /* 0xffffffb0a1a07824 */ /* 0x000fe400078e028f */
[----:B-1----:R-:W-:Y:S01]  /*8da0*/  IMAD R4, R40, c[0x0][0x1e0], RZ ;  /* 0x0000780028047a24 */ /* 0x002fe200078e02ff */
[----:B---3--:R-:W-:-:S03]  /*8db0*/  SHF.R.S32.HI R9, RZ, 0x1f, R7 ;  /* 0x0000001fff097819 */ /* 0x008fc60000011407 */
[----:B------:R-:W-:Y:S01]  /*8dc0*/  IMAD R4, R241, c[0x0][0x1e4], R4 ;  /* 0x00007900f1047a24 */ /* 0x000fe200078e0204 */
[----:B------:R-:W-:-:S03]  /*8dd0*/  LEA.HI R9, R9, R7, RZ, 0x3 ;  /* 0x0000000709097211 */ /* 0x000fc600078f18ff */
[----:B------:R-:W-:Y:S01]  /*8de0*/  IMAD.IADD R3, R3, 0x1, R4 ;  /* 0x0000000103037824 */ /* 0x000fe200078e0204 */
[----:B------:R-:W-:-:S05]  /*8df0*/  SHF.R.S32.HI R9, RZ, 0x3, R9 ;  /* 0x00000003ff097819 */ /* 0x000fca0000011409 */
[----:B------:R-:W-:-:S05]  /*8e00*/  IMAD.IADD R38, R160, 0x1, -R9 ;  /* 0x00000001a0267824 */ /* 0x000fca00078e0a09 */
[C---:B------:R-:W-:Y:S02]  /*8e10*/  ISETP.GE.AND P1, PT, R38.reuse, 0x1, PT ;  /* 0x000000012600780c */ /* 0x040fe40003f26270 */
[----:B------:R-:W-:-:S11]  /*8e20*/  ISETP.GE.AND P4, PT, R38, 0x21, PT ;  /* 0x000000212600780c */ /* 0x000fd60003f86270 */
[----:B------:R-:W-:Y:S02]  /*8e30*/  @P1 ISETP.GE.AND P5, PT, R244, c[0x0][0x1d4], PT ;  /* 0x00007500f4001a0c */ /* 0x000fe40003fa6270 */
        /* <DEDUP_REMOVED lines=8> */
[----:B------:R-:W-:Y:S01]  /*8ec0*/  SHFL.IDX PT, R9, R2, 0x2, 0x181f ;  /* 0x00581f0002097f89 */ /* 0x000fe200000e0000 */
[----:B------:R-:W-:-:S03]  /*8ed0*/  ISETP.GE.AND P0, PT, R38, 0x11, PT ;  /* 0x000000112600780c */ /* 0x000fc60003f06270 */
[----:B------:R-:W1:Y:S04]  /*8ee0*/  SHFL.IDX PT, R3, R2, RZ, 0x181f ;  /* 0x00181fff02037589 */ /* 0x000e6800000e0000 */
[----:B------:R-:W2:Y:S04]  /*8ef0*/  SHFL.IDX PT, R4, R2, 0x1, 0x181f ;  /* 0x00381f0002047f89 */ /* 0x000ea800000e0000 */
[----:B------:R-:W3:Y:S04]  /*8f00*/  SHFL.IDX PT, R7, R8, RZ, 0x181f ;  /* 0x00181fff08077589 */ /* 0x000ee800000e0000 */
[----:B------:R-:W4:Y:S04]  /*8f10*/  SHFL.IDX PT, R5, R8, 0x1, 0x181f ;  /* 0x00381f0008057f89 */ /* 0x000f2800000e0000 */
[----:B------:R-:W-:Y:S04]  /*8f20*/  SHFL.IDX PT, R10, R2, 0x3, 0x181f ;  /* 0x00781f00020a7f89 */ /* 0x000fe800000e0000 */
[----:B------:R-:W5:Y:S01]  /*8f30*/  SHFL.IDX PT, R11, R8, 0x2, 0x181f ;  /* 0x00581f00080b7f89 */ /* 0x000f6200000e0000 */
[----:B-1----:R-:W-:-:S03]  /*8f40*/  @P1 LEA R6, P2, R244, R3, 0x1 ;  /* 0x00000003f4061211 */ /* 0x002fc600078408ff */
[----:B------:R-:W-:Y:S01]  /*8f50*/  SHFL.IDX PT, R2, R2, 0x4, 0x181f ;  /* 0x00981f0002027f89 */ /* 0x000fe200000e0000 */
[----:B--2---:R-:W-:-:S03]  /*8f60*/  @P0 LEA R4, P3, R244, R4, 0x1 ;  /* 0x00000004f4040211 */ /* 0x004fc600078608ff */
[----:B------:R-:W1:Y:S01]  /*8f70*/  SHFL.IDX PT, R3, R8, 0x3, 0x181f ;  /* 0x00781f0008037f89 */ /* 0x000e6200000e0000 */
[C-C-:B---3--:R-:W-:Y:S02]  /*8f80*/  @P1 LEA.HI.X R7, R244.reuse, R7, R245.reuse, 0x1, P2 ;  /* 0x00000007f4071211 */ /* 0x148fe400010f0cf5 */
[C---:B------:R-:W-:Y:S02]  /*8f90*/  @P0 ISETP.GE.AND P2, PT, R244.reuse, c[0x0][0x1d4], PT ;  /* 0x00007500f4000a0c */ /* 0x040fe40003f46270 */
[----:B----4-:R-:W-:Y:S01]  /*8fa0*/  @P0 LEA.HI.X R5, R244, R5, R245, 0x1, P3 ;  /* 0x00000005f4050211 */ /* 0x010fe200018f0cf5 */
[----:B------:R2:W-:Y:S01]  /*8fb0*/  @P1 LDGSTS.E.BYPASS.LTC128B.128 [R209+0x2900], [R6.64], !P5 ;  /* 0x0290000006d11fae */ /* 0x0005e2000e901d48 */
[----:B------:R-:W-:Y:S02]  /*8fc0*/  ISETP.GE.AND P3, PT, R38, 0x31, PT ;  /* 0x000000312600780c */ /* 0x000fe40003f66270 */
[----:B------:R-:W-:-:S07]  /*8fd0*/  @P4 ISETP.GE.AND P5, PT, R244, c[0x0][0x1d4], PT ;  /* 0x00007500f4004a0c */ /* 0x000fce0003fa6270 */
[----:B------:R3:W-:Y:S04]  /*8fe0*/  @P0 LDGSTS.E.BYPASS.LTC128B.128 [R209+0x3100], [R4.64], !P2 ;  /* 0x0310000004d10fae */ /* 0x0007e8000d101d48 */
[C---:B------:R-:W-:Y:S02]  /*8ff0*/  @P3 ISETP.GE.AND P0, PT, R244.reuse, c[0x0][0x1d4], PT ;  /* 0x00007500f4003a0c */ /* 0x040fe40003f06270 */
[----:B--2---:R-:W-:-:S04]  /*9000*/  @P4 LEA R6, P2, R244, R9, 0x1 ;  /* 0x00000009f4064211 */ /* 0x004fc800078408ff */
[----:B-----5:R-:W-:-:S05]  /*9010*/  @P4 LEA.HI.X R7, R244, R11, R245, 0x1, P2 ;  /* 0x0000000bf4074211 */ /* 0x020fca00010f0cf5 */
[----:B------:R2:W-:Y:S01]  /*9020*/  @P4 LDGSTS.E.BYPASS.LTC128B.128 [R209+0x3900], [R6.64], !P5 ;  /* 0x0390000006d14fae */ /* 0x0005e2000e901d48 */
[----:B---3--:R-:W-:-:S04]  /*9030*/  @P3 LEA R4, P1, R244, R10, 0x1 ;  /* 0x0000000af4043211 */ /* 0x008fc800078208ff */
[----:B-1----:R-:W-:Y:S02]  /*9040*/  @P3 LEA.HI.X R5, R244, R3, R245, 0x1, P1 ;  /* 0x00000003f4053211 */ /* 0x002fe400008f0cf5 */
[----:B------:R2:W1:Y:S04]  /*9050*/  SHFL.IDX PT, R3, R8, 0x4, 0x181f ;  /* 0x00981f0008037f89 */ /* 0x00046800000e0000 */
[----:B------:R2:W-:Y:S01]  /*9060*/  @P3 LDGSTS.E.BYPASS.LTC128B.128 [R209+0x4100], [R4.64], !P0 ;  /* 0x0410000004d13fae */ /* 0x0005e2000c101d48 */
[----:B------:R-:W-:-:S13]  /*9070*/  ISETP.GE.AND P0, PT, R38, 0x41, PT ;  /* 0x000000412600780c */ /* 0x000fda0003f06270 */
[----:B------:R-:W-:Y:S05]  /*9080*/  @!P0 BRA `(.L_x_302) ;  /* 0x0000004000008947 */ /* 0x000fea0003800000 */
[C---:B------:R-:W-:Y:S02]  /*9090*/  ISETP.GE.AND P0, PT, R244.reuse, c[0x0][0x1d4], PT ;  /* 0x00007500f4007a0c */ /* 0x040fe40003f06270 */
[----:B------:R-:W-:-:S04]  /*90a0*/  LEA R2, P1, R244, R2, 0x1 ;  /* 0x00000002f4027211 */ /* 0x000fc800078208ff */
[----:B-1----:R-:W-:-:S07]  /*90b0*/  LEA.HI.X R3, R244, R3, R245, 0x1, P1 ;  /* 0x00000003f4037211 */ /* 0x002fce00008f0cf5 */
[----:B------:R1:W-:Y:S02]  /*90c0*/  LDGSTS.E.BYPASS.LTC128B.128 [R209+0x4900], [R2.64], !P0 ;  /* 0x0490000002d17fae */ /* 0x0003e4000c101d48 */
.L_x_302:
[----:B------:R-:W-:Y:S05]  /*90d0*/  BSYNC B0 ;  /* 0x0000000000007941 */ /* 0x000fea0003800000 */
.L_x_301:
[----:B------:R-:W-:Y:S01]  /*90e0*/  ISETP.LT.AND P0, PT, RZ, c[0x0][0x27c], PT ;  /* 0x00009f00ff007a0c */ /* 0x000fe20003f01270 */
[----:B------:R-:W0:-:S12]  /*90f0*/  LDGDEPBAR ;  /* 0x00000000000079af */ /* 0x000e180000000000 */
[----:B------:R-:W-:Y:S05]  /*9100*/  @P0 BRA `(.L_x_303) ;  /* 0x0000002000000947 */ /* 0x000fea0003800000 */
[----:B------:R-:W-:-:S04]  /*9110*/  DEPBAR.LE SB0, 0x1 ;  /* 0x000080400000791a */ /* 0x000fc80000000000 */
[----:B------:R-:W-:Y:S05]  /*9120*/  BRA `(.L_x_304) ;  /* 0x0000352000007947 */ /* 0x000fea0003800000 */
.L_x_303:
[----:B------:R-:W3:Y:S01]  /*9130*/  LDL R26, [R1+0x2c] ;  /* 0x00002c00011a7983 */ /* 0x000ee20000100800 */
[----:B-1----:R-:W-:Y:S01]  /*9140*/  SHF.R.S32.HI R2, RZ, 0x1f, R142 ;  /* 0x0000001fff027819 */ /* 0x002fe2000001148e */
[----:B------:R-:W-:Y:S01]  /*9150*/  ULDC.U8 UR4, c[0x0][0x298] ;  /* 0x0000a60000047ab9 */ /* 0x000fe20000000000 */
[----:B--2---:R-:W-:Y:S01]  /*9160*/  IMAD.WIDE.U32 R4, R142, c[0x0][0x290], RZ ;  /* 0x0000a4008e047a25 */ /* 0x004fe200078e00ff */
[----:B------:R-:W-:Y:S01]  /*9170*/  ISETP.NE.AND P2, PT, RZ, UR4, PT ;  /* 0x00000004ff007c0c */ /* 0x000fe2000bf45270 */
[----:B------:R-:W-:Y:S02]  /*9180*/  BSSY B2, `(.L_x_304) ;  /* 0x000034c000027945 */ /* 0x000fe40003800000 */
[C---:B------:R-:W-:Y:S02]  /*9190*/  IMAD R7, R2.reuse, c[0x0][0x280], RZ ;  /* 0x0000a00002077a24 */ /* 0x040fe400078e02ff */
[----:B------:R-:W-:Y:S02]  /*91a0*/  IMAD R6, R2, c[0x0][0x290], RZ ;  /* 0x0000a40002067a24 */ /* 0x000fe400078e02ff */
[----:B------:R-:W-:-:S04]  /*91b0*/  IMAD.WIDE.U32 R2, R142, c[0x0][0x280], RZ ;  /* 0x0000a0008e027a25 */ /* 0x000fc800078e00ff */
[----:B------:R-:W-:Y:S01]  /*91c0*/  IMAD R9, R142, c[0x0][0x284], R7 ;  /* 0x0000a1008e097a24 */ /* 0x000fe200078e0207 */
[----:B------:R-:W-:Y:S01]  /*91d0*/  LEA R7, P0, R4, c[0x0][0x288], 0x1 ;  /* 0x0000a20004077a11 */ /* 0x000fe200078008ff */
[----:B------:R-:W-:Y:S01]  /*91e0*/  IMAD R8, R142, c[0x0][0x294], R6 ;  /* 0x0000a5008e087a24 */ /* 0x000fe200078e0206 */
[----:B------:R-:W-:Y:S02]  /*91f0*/  LEA R6, P1, R2, c[0x0][0x270], 0x1 ;  /* 0x00009c0002067a11 */ /* 0x000fe400078208ff */
[----:B------:R-:W-:Y:S02]  /*9200*/  IADD3 R3, R9, R3, RZ ;  /* 0x0000000309037210 */ /* 0x000fe40007ffe0ff */
[----:B------:R-:W-:Y:S02]  /*9210*/  IADD3 R5, R8, R5, RZ ;  /* 0x0000000508057210 */ /* 0x000fe40007ffe0ff */
[----:B------:R-:W-:Y:S02]  /*9220*/  LEA.HI.X R2, R2, c[0x0][0x274], R3, 0x1, P1 ;  /* 0x00009d0002027a11 */ /* 0x000fe400008f0c03 */
[----:B------:R-:W-:-:S02]  /*9230*/  LEA.HI.X R3, R4, c[0x0][0x28c], R5, 0x1, P0 ;  /* 0x0000a30004037a11 */ /* 0x000fc400000f0c05 */
[----:B---3--:R-:W-:Y:S01]  /*9240*/  LEA R4, R26, R93, 0x7 ;  /* 0x0000005d1a047211 */ /* 0x008fe200078e38ff */
[----:B------:R-:W-:Y:S05]  /*9250*/  @!P2 BRA `(.L_x_305) ;  /* 0x000019200000a947 */ /* 0x000fea0003800000 */
[----:B------:R-:W-:Y:S01]  /*9260*/  ISETP.GE.AND P0, PT, R4, R0, PT ;  /* 0x000000000400720c */ /* 0x000fe20003f06270 */
[----:B------:R-:W1:Y:S01]  /*9270*/  SHFL.IDX PT, R11, R2, RZ, 0x1c1f ;  /* 0x001c1fff020b7589 */ /* 0x000e6200000e0000 */
[----:B------:R-:W-:Y:S01]  /*9280*/  BSSY B0, `(.L_x_306) ;  /* 0x0000019000007945 */ /* 0x000fe20003800000 */
[----:B------:R-:W-:Y:S01]  /*9290*/  CS2R R4, SRZ ;  /* 0x0000000000047805 */ /* 0x000fe2000001ff00 */
[----:B------:R-:W-:Y:S01]  /*92a0*/  CS2R R8, SRZ ;  /* 0x0000000000087805 */ /* 0x000fe2000001ff00 */
[----:B------:R-:W2:Y:S04]  /*92b0*/  SHFL.IDX PT, R10, R6, RZ, 0x1c1f ;  /* 0x001c1fff060a7589 */ /* 0x000ea800000e0000 */
[----:B------:R3:W4:Y:S04]  /*92c0*/  SHFL.IDX PT, R13, R3, RZ, 0x1c1f ;  /* 0x001c1fff030d7589 */ /* 0x00072800000e0000 */
[----:B------:R5:W1:Y:S01]  /*92d0*/  SHFL.IDX PT, R12, R7, RZ, 0x1c1f ;  /* 0x001c1fff070c7589 */ /* 0x000a6200000e0000 */
[----:B---3--:R-:W-:Y:S01]  /*92e0*/  CS2R R2, SRZ ;  /* 0x0000000000027805 */ /* 0x008fe2000001ff00 */
[----:B-----5:R-:W-:Y:S01]  /*92f0*/  CS2R R6, SRZ ;  /* 0x0000000000067805 */ /* 0x020fe2000001ff00 */
[----:B------:R-:W-:Y:S05]  /*9300*/  @P0 BRA `(.L_x_307) ;  /* 0x0000010000000947 */ /* 0x000fea0003800000 */
[----:B-12-4-:R-:W2:Y:S04]  /*9310*/  LDL R16, [R1+0xd8] ;  /* 0x0000d80001107983 */ /* 0x016ea80000100800 */
[----:B------:R-:W3:Y:S01]  /*9320*/  LDL R18, [R1+0xd4] ;  /* 0x0000d40001127983 */ /* 0x000ee20000100800 */
[----:B------:R-:W-:-:S02]  /*9330*/  ISETP.GE.AND P1, PT, R86, c[0x0][0x27c], PT ;  /* 0x00009f0056007a0c */ /* 0x000fc40003f26270 */
[----:B------:R-:W-:Y:S01]  /*9340*/  ISETP.GE.AND P0, PT, R88, c[0x0][0x27c], PT ;  /* 0x00009f0058007a0c */ /* 0x000fe20003f06270 */
[----:B------:R-:W-:-:S10]  /*9350*/  CS2R R4, SRZ ;  /* 0x0000000000047805 */ /* 0x000fd4000001ff00 */
[----:B------:R-:W-:-:S05]  /*9360*/  @!P1 IMAD.WIDE R2, R86, 0x2, R10 ;  /* 0x0000000256029825 */ /* 0x000fca00078e020a */
[----:B------:R1:W5:Y:S02]  /*9370*/  @!P1 LD.E.64 R8, [R2.64] ;  /* 0x0000000802089980 */ /* 0x000364000c101b00 */
[----:B-1----:R-:W-:Y:S01]  /*9380*/  CS2R R2, SRZ ;  /* 0x0000000000027805 */ /* 0x002fe2000001ff00 */
[-C--:B--2---:R-:W-:Y:S02]  /*9390*/  @!P0 IADD3 R14, P3, R10, R16.reuse, RZ ;  /* 0x000000100a0e8210 */ /* 0x084fe40007f7e0ff */
[----:B------:R-:W-:Y:S01]  /*93a0*/  @!P0 IADD3 R10, P2, R12, R16, RZ ;  /* 0x000000100c0a8210 */ /* 0x000fe20007f5e0ff */
[----:B------:R-:W-:-:S04]  /*93b0*/  @!P1 IMAD.WIDE R16, R86, 0x2, R12 ;  /* 0x0000000256109825 */ /* 0x000fc800078e020c */
[--C-:B---3--:R-:W-:Y:S01]  /*93c0*/  @!P0 IMAD.X R15, R11, 0x1, R18.reuse, P3 ;  /* 0x000000010b0f8824 */ /* 0x108fe200018e0612 */
[----:B------:R1:W5:Y:S01]  /*93d0*/  @!P1 LD.E.64 R6, [R16.64] ;  /* 0x0000000810069980 */ /* 0x000362000c101b00 */
[----:B------:R-:W-:-:S03]  /*93e0*/  @!P0 IMAD.X R11, R13, 0x1, R18, P2 ;  /* 0x000000010d0b8824 */ /* 0x000fc600010e0612 */
[----:B------:R1:W5:Y:S04]  /*93f0*/  @!P0 LD.E.64 R4, [R14.64] ;  /* 0x000000080e048980 */ /* 0x000368000c101b00 */
[----:B------:R1:W5:Y:S02]  /*9400*/  @!P0 LD.E.64 R2, [R10.64] ;  /* 0x000000080a028980 */ /* 0x000364000c101b00 */
.L_x_307:
[----:B-12-4-:R-:W-:Y:S05]  /*9410*/  BSYNC B0 ;  /* 0x0000000000007941 */ /* 0x016fea0003800000 */
.L_x_306:
[----:B------:R-:W-:Y:S01]  /*9420*/  IMAD R0, R26, -0x80, R0 ;  /* 0xffffff801a007824 */ /* 0x000fe200078e0200 */
[--C-:B-----5:R-:W-:Y:S01]  /*9430*/  SHF.R.U64 R16, R8, 0x10, R9.reuse ;  /* 0x0000001008107819 */ /* 0x120fe20000001209 */
[----:B------:R-:W-:Y:S01]  /*9440*/  IMAD.MOV.U32 R18, RZ, RZ, R8 ;  /* 0x000000ffff127224 */ /* 0x000fe200078e0008 */
[--C-:B------:R-:W-:Y:S01]  /*9450*/  SHF.R.U32.HI R12, RZ, 0x10, R9.reuse ;  /* 0x00000010ff0c7819 */ /* 0x100fe20000011609 */
[----:B------:R-:W-:Y:S01]  /*9460*/  IMAD.MOV.U32 R17, RZ, RZ, R9 ;  /* 0x000000ffff117224 */ /* 0x000fe200078e0009 */
[----:B------:R-:W-:Y:S01]  /*9470*/  IMNMX R25, R0, 0x80, PT ;  /* 0x0000008000197817 */ /* 0x000fe20003800200 */
[----:B------:R-:W-:Y:S01]  /*9480*/  IMAD.MOV.U32 R15, RZ, RZ, R4 ;  /* 0x000000ffff0f7224 */ /* 0x000fe200078e0004 */
[--C-:B------:R-:W-:Y:S01]  /*9490*/  SHF.R.U64 R13, R4, 0x10, R5.reuse ;  /* 0x00000010040d7819 */ /* 0x100fe20000001205 */
[----:B------:R-:W-:Y:S01]  /*94a0*/  IMAD.MOV.U32 R10, RZ, RZ, R6 ;  /* 0x000000ffff0a7224 */ /* 0x000fe200078e0006 */
[----:B------:R-:W-:Y:S01]  /*94b0*/  ISETP.GE.AND P0, PT, R93, R25, PT ;  /* 0x000000195d00720c */ /* 0x000fe20003f06270 */
[----:B------:R-:W-:Y:S01]  /*94c0*/  IMAD.MOV.U32 R14, RZ, RZ, R5 ;  /* 0x000000ffff0e7224 */ /* 0x000fe200078e0005 */
[--C-:B------:R-:W-:Y:S01]  /*94d0*/  SHF.R.U64 R8, R6, 0x10, R7.reuse ;  /* 0x0000001006087819 */ /* 0x100fe20000001207 */
[----:B------:R-:W-:Y:S01]  /*94e0*/  IMAD.MOV.U32 R9, RZ, RZ, R7 ;  /* 0x000000ffff097224 */ /* 0x000fe200078e0007 */
[----:B------:R-:W-:Y:S01]  /*94f0*/  SHF.R.U32.HI R11, RZ, 0x10, R5 ;  /* 0x00000010ff0b7819 */ /* 0x000fe20000011605 */
[----:B------:R-:W-:Y:S01]  /*9500*/  IMAD.MOV.U32 R6, RZ, RZ, R2 ;  /* 0x000000ffff067224 */ /* 0x000fe200078e0002 */
[----:B------:R-:W-:-:S04]  /*9510*/  DEPBAR.LE SB0, 0x1 ;  /* 0x000080400000791a */ /* 0x000fc80000000000 */
[----:B------:R-:W-:Y:S01]  /*9520*/  IMAD.MOV.U32 R4, RZ, RZ, R3 ;  /* 0x000000ffff047224 */ /* 0x000fe200078e0003 */
[----:B------:R-:W-:Y:S01]  /*9530*/  SHF.R.U32.HI R5, RZ, 0x10, R7 ;  /* 0x00000010ff057819 */ /* 0x000fe20000011607 */
[----:B------:R-:W-:Y:S01]  /*9540*/  BSSY B1, `(.L_x_308) ;  /* 0x000005f000017945 */ /* 0x000fe20003800000 */
[--C-:B------:R-:W-:Y:S02]  /*9550*/  SHF.R.U64 R2, R2, 0x10, R3.reuse ;  /* 0x0000001002027819 */ /* 0x100fe40000001203 */
[----:B------:R-:W-:Y:S02]  /*9560*/  SHF.R.U32.HI R0, RZ, 0x10, R3 ;  /* 0x00000010ff007819 */ /* 0x000fe40000011603 */
[----:B------:R-:W-:Y:S02]  /*9570*/  PRMT R18, R18, 0x5410, R16 ;  /* 0x0000541012127816 */ /* 0x000fe40000000010 */
[----:B------:R-:W-:Y:S02]  /*9580*/  PRMT R20, R17, 0x5410, R12 ;  /* 0x0000541011147816 */ /* 0x000fe4000000000c */
[----:B------:R-:W-:-:S02]  /*9590*/  PRMT R22, R15, 0x5410, R13 ;  /* 0x000054100f167816 */ /* 0x000fc4000000000d */
[----:B------:R-:W-:Y:S02]  /*95a0*/  PRMT R24, R14, 0x5410, R11 ;  /* 0x000054100e187816 */ /* 0x000fe4000000000b */
[----:B------:R-:W-:Y:S02]  /*95b0*/  PRMT R16, R10, 0x5410, R8 ;  /* 0x000054100a107816 */ /* 0x000fe40000000008 */
[----:B------:R-:W-:Y:S02]  /*95c0*/  PRMT R19, R9, 0x5410, R5 ;  /* 0x0000541009137816 */ /* 0x000fe40000000005 */
[----:B------:R-:W-:Y:S02]  /*95d0*/  PRMT R21, R6, 0x5410, R2 ;  /* 0x0000541006157816 */ /* 0x000fe40000000002 */
[----:B------:R-:W-:Y:S01]  /*95e0*/  PRMT R23, R4, 0x5410, R0 ;  /* 0x0000541004177816 */ /* 0x000fe20000000000 */
[----:B------:R-:W-:Y:S06]  /*95f0*/  BAR.SYNC.DEFER_BLOCKING 0x0 ;  /* 0x0000000000007b1d */ /* 0x000fec0000010000 */
[----:B------:R-:W-:Y:S05]  /*9600*/  @P0 BRA `(.L_x_309) ;  /* 0x0000052000000947 */ /* 0x000fea0003800000 */
[----:B------:R-:W-:Y:S01]  /*9610*/  ISETP.GE.AND P0, PT, R86, c[0x0][0x27c], PT ;  /* 0x00009f0056007a0c */ /* 0x000fe20003f06270 */
[----:B------:R-:W-:-:S12]  /*9620*/  BSSY B0, `(.L_x_310) ;  /* 0x0000028000007945 */ /* 0x000fd80003800000 */
[----:B------:R-:W-:Y:S05]  /*9630*/  @P0 BRA `(.L_x_311) ;  /* 0x0000026000000947 */ /* 0x000fea0003800000 */
[----:B------:R-:W1:Y:S01]  /*9640*/  LDS.128 R4, [R248+0x5000] ;  /* 0x00500000f8047984 */ /* 0x000e620000000c00 */
[----:B------:R-:W-:Y:S01]  /*9650*/  SHF.L.U32 R3, R18, 0x10, RZ ;  /* 0x0000001012037819 */ /* 0x000fe200000006ff */
[----:B------:R-:W-:Y:S01]  /*9660*/  IMAD.U32 R0, R16, 0x10000, RZ ;  /* 0x0001000010007824 */ /* 0x000fe200078e00ff */
[----:B------:R-:W-:Y:S02]  /*9670*/  LOP3.LUT R2, R18, 0xffff0000, RZ, 0xc0, !PT ;  /* 0xffff000012027812 */ /* 0x000fe400078ec0ff */
[C---:B-1----:R-:W-:Y:S01]  /*9680*/  SHF.L.U32 R9, R4.reuse, 0x10, RZ ;  /* 0x0000001004097819 */ /* 0x042fe200000006ff */
[----:B------:R-:W-:Y:S01]  /*9690*/  IMAD.U32 R10, R7, 0x10000, RZ ;  /* 0x00010000070a7824 */ /* 0x000fe200078e00ff */
[----:B------:R-:W-:Y:S02]  /*96a0*/  LOP3.LUT R8, R4, 0xffff0000, RZ, 0xc0, !PT ;  /* 0xffff000004087812 */ /* 0x000fe400078ec0ff */
[C---:B------:R-:W-:Y:S02]  /*96b0*/  SHF.L.U32 R13, R5.reuse, 0x10, RZ ;  /* 0x00000010050d7819 */ /* 0x040fe400000006ff */
[----:B------:R-:W-:Y:S01]  /*96c0*/  LOP3.LUT R4, R5, 0xffff0000, RZ, 0xc0, !PT ;  /* 0xffff000005047812 */ /* 0x000fe200078ec0ff */
[-C--:B------:R-:W-:Y:S01]  /*96d0*/  FMUL.FTZ R15, R8, R0.reuse ;  /* 0x00000000080f7220 */ /* 0x080fe20000410000 */
[----:B------:R-:W-:Y:S01]  /*96e0*/  LOP3.LUT R5, R16, 0xffff0000, RZ, 0xc0, !PT ;  /* 0xffff000010057812 */ /* 0x000fe200078ec0ff */
[-C--:B------:R-:W-:Y:S01]  /*96f0*/  FMUL.FTZ R14, R8, R3.reuse ;  /* 0x00000003080e7220 */ /* 0x080fe20000410000 */
[C---:B------:R-:W-:Y:S01]  /*9700*/  SHF.L.U32 R12, R6.reuse, 0x10, RZ ;  /* 0x00000010060c7819 */ /* 0x040fe200000006ff */
[----:B------:R-:W-:Y:S01]  /*9710*/  FFMA.FTZ R17, R9, R3, -R15 ;  /* 0x0000000309117223 */ /* 0x000fe2000001080f */
[----:B------:R-:W-:Y:S01]  /*9720*/  LOP3.LUT R11, R6, 0xffff0000, RZ, 0xc0, !PT ;  /* 0xffff0000060b7812 */ /* 0x000fe200078ec0ff */
[CC--:B------:R-:W-:Y:S01]  /*9730*/  FMUL.FTZ R8, R4.reuse, R5.reuse ;  /* 0x0000000504087220 */ /* 0x0c0fe20000410000 */
[----:B------:R-:W-:Y:S01]  /*9740*/  LOP3.LUT R6, R7, 0xffff0000, RZ, 0xc0, !PT ;  /* 0xffff000007067812 */ /* 0x000fe200078ec0ff */
[----:B------:R-:W-:Y:S01]  /*9750*/  FFMA.FTZ R15, R9, R0, R14 ;  /* 0x00000000090f7223 */ /* 0x000fe2000001000e */
[----:B------:R-:W-:Y:S01]  /*9760*/  LOP3.LUT R0, R19, 0xffff0000, RZ, 0xc0, !PT ;  /* 0xffff000013007812 */ /* 0x000fe200078ec0ff */
[-C--:B------:R-:W-:Y:S01]  /*9770*/  FMUL.FTZ R7, R4, R2.reuse ;  /* 0x0000000204077220 */ /* 0x080fe20000410000 */
[C---:B------:R-:W-:Y:S01]  /*9780*/  SHF.L.U32 R4, R20.reuse, 0x10, RZ ;  /* 0x0000001014047819 */ /* 0x040fe200000006ff */
[----:B------:R-:W-:Y:S01]  /*9790*/  FFMA.FTZ R14, R13, R2, -R8 ;  /* 0x000000020d0e7223 */ /* 0x000fe20000010808 */
[----:B------:R-:W-:Y:S01]  /*97a0*/  SHF.L.U32 R2, R19, 0x10, RZ ;  /* 0x0000001013027819 */ /* 0x000fe200000006ff */
[----:B------:R-:W-:Y:S01]  /*97b0*/  FFMA.FTZ R9, R13, R5, R7 ;  /* 0x000000050d097223 */ /* 0x000fe20000010007 */
[----:B------:R-:W-:Y:S01]  /*97c0*/  LOP3.LUT R3, R20, 0xffff0000, RZ, 0xc0, !PT ;  /* 0xffff000014037812 */ /* 0x000fe200078ec0ff */
[----:B------:R-:W-:-:S02]  /*97d0*/  FMUL.FTZ R7, R6, R0 ;  /* 0x0000000006077220 */ /* 0x000fc40000410000 */
[C---:B------:R-:W-:Y:S02]  /*97e0*/  FMUL.FTZ R8, R11.reuse, R2 ;  /* 0x000000020b087220 */ /* 0x040fe40000410000 */
[-C--:B------:R-:W-:Y:S02]  /*97f0*/  FMUL.FTZ R5, R11, R4.reuse ;  /* 0x000000040b057220 */ /* 0x080fe40000410000 */
[----:B------:R-:W-:Y:S02]  /*9800*/  FMUL.FTZ R6, R6, R3 ;  /* 0x0000000306067220 */ /* 0x000fe40000410000 */
[C---:B------:R-:W-:Y:S01]  /*9810*/  FFMA.FTZ R8, R12.reuse, R4, -R8 ;  /* 0x000000040c087223 */ /* 0x040fe20000010808 */
[----:B------:R-:W-:Y:S01]  /*9820*/  F2FP.BF16.PACK_AB R4, R15, R17 ;  /* 0x000000110f04723e */ /* 0x000fe200000010ff */
[----:B------:R-:W-:Y:S01]  /*9830*/  FFMA.FTZ R2, R12, R2, R5 ;  /* 0x000000020c027223 */ /* 0x000fe20000010005 */
[----:B------:R-:W-:Y:S01]  /*9840*/  F2FP.BF16.PACK_AB R5, R9, R14 ;  /* 0x0000000e0905723e */ /* 0x000fe200000010ff */
[----:B------:R-:W-:-:S02]  /*9850*/  FFMA.FTZ R3, R10, R3, -R7 ;  /* 0x000000030a037223 */ /* 0x000fc40000010807 */
[----:B------:R-:W-:Y:S01]  /*9860*/  FFMA.FTZ R0, R10, R0, R6 ;  /* 0x000000000a007223 */ /* 0x000fe20000010006 */
[----:B------:R-:W-:-:S04]  /*9870*/  F2FP.BF16.PACK_AB R6, R2, R8 ;  /* 0x000000080206723e */ /* 0x000fc800000010ff */
[----:B------:R-:W-:-:S05]  /*9880*/  F2FP.BF16.PACK_AB R7, R0, R3 ;  /* 0x000000030007723e */ /* 0x000fca00000010ff */
[----:B------:R1:W-:Y:S02]  /*9890*/  STS.128 [R248+0x5000], R4 ;  /* 0x00500004f8007388 */ /* 0x0003e40000000c00 */
.L_x_311:
[----:B------:R-:W-:Y:S05]  /*98a0*/  BSYNC B0 ;  /* 0x0000000000007941 */ /* 0x000fea0003800000 */
.L_x_310:
[----:B------:R-:W-:-:S13]  /*98b0*/  ISETP.GE.AND P0, PT, R88, c[0x0][0x27c], PT ;  /* 0x00009f0058007a0c */ /* 0x000fda0003f06270 */
[----:B------:R-:W-:Y:S05]  /*98c0*/  @P0 BRA `(.L_x_309) ;  /* 0x0000026000000947 */ /* 0x000fea0003800000 */
[----:B-1----:R-:W1:Y:S01]  /*98d0*/  LDS.128 R4, [R249+0x5000] ;  /* 0x00500000f9047984 */ /* 0x002e620000000c00 */
[C---:B------:R-:W-:Y:S01]  /*98e0*/  SHF.L.U32 R3, R22.reuse, 0x10, RZ ;  /* 0x0000001016037819 */ /* 0x040fe200000006ff */
[----:B------:R-:W-:Y:S01]  /*98f0*/  IMAD.U32 R0, R21, 0x10000, RZ ;  /* 0x0001000015007824 */ /* 0x000fe200078e00ff */
[----:B------:R-:W-:Y:S02]  /*9900*/  LOP3.LUT R2, R22, 0xffff0000, RZ, 0xc0, !PT ;  /* 0xffff000016027812 */ /* 0x000fe400078ec0ff */
[C---:B-1----:R-:W-:Y:S01]  /*9910*/  SHF.L.U32 R9, R4.reuse, 0x10, RZ ;  /* 0x0000001004097819 */ /* 0x042fe200000006ff */
[----:B------:R-:W-:Y:S01]  /*9920*/  IMAD.U32 R10, R7, 0x10000, RZ ;  /* 0x00010000070a7824 */ /* 0x000fe200078e00ff */
[----:B------:R-:W-:Y:S02]  /*9930*/  LOP3.LUT R8, R4, 0xffff0000, RZ, 0xc0, !PT ;  /* 0xffff000004087812 */ /* 0x000fe400078ec0ff */
[C---:B------:R-:W-:Y:S02]  /*9940*/  SHF.L.U32 R13, R5.reuse, 0x10, RZ ;  /* 0x00000010050d7819 */ /* 0x040fe400000006ff */
[----:B------:R-:W-:Y:S01]  /*9950*/  LOP3.LUT R4, R5, 0xffff0000, RZ, 0xc0, !PT ;  /* 0xffff000005047812 */ /* 0x000fe200078ec0ff */
[CC--:B------:R-:W-:Y:S01]  /*9960*/  FMUL.FTZ R15, R8.reuse, R0.reuse ;  /* 0x00000000080f7220 */ /* 0x0c0fe20000410000 */
        /* <DEDUP_REMOVED lines=28> */
.L_x_309:
[----:B------:R-:W-:Y:S05]  /*9b30*/  BSYNC B1 ;  /* 0x0000000000017941 */ /* 0x000fea0003800000 */
.L_x_308:
[----:B------:R-:W-:Y:S01]  /*9b40*/  IADD3 R0, R93, 0x20, RZ ;  /* 0x000000205d007810 */ /* 0x000fe20007ffe0ff */
[----:B------:R-:W-:Y:S03]  /*9b50*/  BSSY B1, `(.L_x_312) ;  /* 0x0000055000017945 */ /* 0x000fe60003800000 */
[----:B------:R-:W-:-:S13]  /*9b60*/  ISETP.GE.AND P0, PT, R0, R25, PT ;  /* 0x000000190000720c */ /* 0x000fda0003f06270 */
[----:B------:R-:W-:Y:S05]  /*9b70*/  @P0 BRA `(.L_x_313) ;  /* 0x0000052000000947 */ /* 0x000fea0003800000 */
[----:B------:R-:W-:Y:S01]  /*9b80*/  ISETP.GE.AND P0, PT, R86, c[0x0][0x27c], PT ;  /* 0x00009f0056007a0c */ /* 0x000fe20003f06270 */
[----:B------:R-:W-:-:S12]  /*9b90*/  BSSY B0, `(.L_x_314) ;  /* 0x0000028000007945 */ /* 0x000fd80003800000 */
[----:B------:R-:W-:Y:S05]  /*9ba0*/  @P0 BRA `(.L_x_315) ;  /* 0x0000026000000947 */ /* 0x000fea0003800000 */
[----:B-1----:R-:W1:Y:S01]  /*9bb0*/  LDS.128 R4, [R248+0x6000] ;  /* 0x00600000f8047984 */ /* 0x002e620000000c00 */
        /* <DEDUP_REMOVED lines=10> */
[C---:B------:R-:W-:Y:S01]  /*9c60*/  FMUL.FTZ R14, R3.reuse, R8 ;  /* 0x00000008030e7220 */ /* 0x040fe20000410000 */
[C---:B------:R-:W-:Y:S01]  /*9c70*/  SHF.L.U32 R12, R6.reuse, 0x10, RZ ;  /* 0x00000010060c7819 */ /* 0x040fe200000006ff */
[-C--:B------:R-:W-:Y:S01]  /*9c80*/  FFMA.FTZ R17, R3, R9.reuse, -R15 ;  /* 0x0000000903117223 */ /* 0x080fe2000001080f */
[----:B------:R-:W-:Y:S01]  /*9c90*/  LOP3.LUT R11, R6, 0xffff0000, RZ, 0xc0, !PT ;  /* 0xffff0000060b7812 */ /* 0x000fe200078ec0ff */
[-C--:B------:R-:W-:Y:S01]  /*9ca0*/  FMUL.FTZ R8, R5, R4.reuse ;  /* 0x0000000405087220 */ /* 0x080fe20000410000 */
[----:B------:R-:W-:Y:S01]  /*9cb0*/  LOP3.LUT R6, R7, 0xffff0000, RZ, 0xc0, !PT ;  /* 0xffff000007067812 */ /* 0x000fe200078ec0ff */
[----:B------:R-:W-:Y:S01]  /*9cc0*/  FFMA.FTZ R15, R0, R9, R14 ;  /* 0x00000009000f7223 */ /* 0x000fe2000001000e */
[C---:B------:R-:W-:Y:S01]  /*9cd0*/  LOP3.LUT R0, R19.reuse, 0xffff0000, RZ, 0xc0, !PT ;  /* 0xffff000013007812 */ /* 0x040fe200078ec0ff */
[----:B------:R-:W-:Y:S01]  /*9ce0*/  FMUL.FTZ R7, R2, R4 ;  /* 0x0000000402077220 */ /* 0x000fe20000410000 */
[----:B------:R-:W-:Y:S01]  /*9cf0*/  SHF.L.U32 R4, R20, 0x10, RZ ;  /* 0x0000001014047819 */ /* 0x000fe200000006ff */
[-C--:B------:R-:W-:Y:S01]  /*9d00*/  FFMA.FTZ R14, R2, R13.reuse, -R8 ;  /* 0x0000000d020e7223 */ /* 0x080fe20000010808 */
[----:B------:R-:W-:Y:S01]  /*9d10*/  SHF.L.U32 R2, R19, 0x10, RZ ;  /* 0x0000001013027819 */ /* 0x000fe200000006ff */
[----:B------:R-:W-:Y:S01]  /*9d20*/  FFMA.FTZ R9, R5, R13, R7 ;  /* 0x0000000d05097223 */ /* 0x000fe20000010007 */
[----:B------:R-:W-:Y:S01]  /*9d30*/  LOP3.LUT R3, R20, 0xffff0000, RZ, 0xc0, !PT ;  /* 0xffff000014037812 */ /* 0x000fe200078ec0ff */
[----:B------:R-:W-:-:S02]  /*9d40*/  FMUL.FTZ R7, R0, R6 ;  /* 0x0000000600077220 */ /* 0x000fc40000410000 */
[-C--:B------:R-:W-:Y:S02]  /*9d50*/  FMUL.FTZ R8, R2, R11.reuse ;  /* 0x0000000b02087220 */ /* 0x080fe40000410000 */
[C---:B------:R-:W-:Y:S02]  /*9d60*/  FMUL.FTZ R5, R4.reuse, R11 ;  /* 0x0000000b04057220 */ /* 0x040fe40000410000 */
[----:B------:R-:W-:Y:S02]  /*9d70*/  FMUL.FTZ R6, R3, R6 ;  /* 0x0000000603067220 */ /* 0x000fe40000410000 */
[-C--:B------:R-:W-:Y:S01]  /*9d80*/  FFMA.FTZ R8, R4, R12.reuse, -R8 ;  /* 0x0000000c04087223 */ /* 0x080fe20000010808 */
        /* <DEDUP_REMOVED lines=8> */
.L_x_315:
[----:B------:R-:W-:Y:S05]  /*9e10*/  BSYNC B0 ;  /* 0x0000000000007941 */ /* 0x000fea0003800000 */
.L_x_314:
        /* <DEDUP_REMOVED lines=40> */
.L_x_313:
[----:B------:R-:W-:Y:S05]  /*a0a0*/  BSYNC B1 ;  /* 0x0000000000017941 */ /* 0x000fea0003800000 */
.L_x_312:
        /* <DEDUP_REMOVED lines=45> */
.L_x_319:
[----:B------:R-:W-:Y:S05]  /*a380*/  BSYNC B0 ;  /* 0x0000000000007941 */ /* 0x000fea0003800000 */
.L_x_318:
        /* <DEDUP_REMOVED lines=40> */
.L_x_317:
[----:B------:R-:W-:Y:S05]  /*a610*/  BSYNC B1 ;  /* 0x0000000000017941 */ /* 0x000fea0003800000 */
.L_x_316:
[----:B------:R-:W-:-:S04]  /*a620*/  IADD3 R0, R93, 0x60, RZ ;  /* 0x000000605d007810 */ /* 0x000fc80007ffe0ff */
        /* <DEDUP_REMOVED lines=34> */
[----:B------:R-:W-:Y:S01]  /*a850*/  FFMA.FTZ R8, R4, R12, -R8 ;  /* 0x0000000c04087223 */ /* 0x000fe20000010808 */
        /* <DEDUP_REMOVED lines=8> */
.L_x_322:
[----:B------:R-:W-:Y:S05]  /*a8e0*/  BSYNC B0 ;  /* 0x0000000000007941 */ /* 0x000fea0003800000 */
.L_x_321:
        /* <DEDUP_REMOVED lines=39> */
[----:B------:R1:W-:Y:S01]  /*ab60*/  STS.128 [R249+0x8000], R4 ;  /* 0x00800004f9007388 */ /* 0x0003e20000000c00 */
[----:B------:R-:W-:Y:S05]  /*ab70*/  BRA `(.L_x_320) ;  /* 0x00001ac000007947 */ /* 0x000fea0003800000 */
.L_x_305:
[----:B------:R-:W-:Y:S01]  /*ab80*/  ISETP.GE.AND P0, PT, R4, R0, PT ;  /* 0x000000000400720c */ /* 0x000fe20003f06270 */
[----:B------:R-:W1:Y:S01]  /*ab90*/  SHFL.IDX PT, R15, R2, RZ, 0x1c1f ;  /* 0x001c1fff020f7589 */ /* 0x000e6200000e0000 */
[----:B------:R-:W-:Y:S01]  /*aba0*/  BSSY B0, `(.L_x_323) ;  /* 0x0000014000007945 */ /* 0x000fe20003800000 */
[----:B------:R-:W-:Y:S01]  /*abb0*/  CS2R R4, SRZ ;  /* 0x0000000000047805 */ /* 0x000fe2000001ff00 */
[----:B------:R-:W-:Y:S01]  /*abc0*/  CS2R R10, SRZ ;  /* 0x00000000000a7805 */ /* 0x000fe2000001ff00 */
[----:B------:R-:W2:Y:S01]  /*abd0*/  SHFL.IDX PT, R12, R6, RZ, 0x1c1f ;  /* 0x001c1fff060c7589 */ /* 0x000ea200000e0000 */
[----:B------:R-:W-:-:S03]  /*abe0*/  CS2R R8, SRZ ;  /* 0x0000000000087805 */ /* 0x000fc6000001ff00 */
[----:B------:R-:W3:Y:S04]  /*abf0*/  SHFL.IDX PT, R14, R3, RZ, 0x1c1f ;  /* 0x001c1fff030e7589 */ /* 0x000ee800000e0000 */
[----:B------:R4:W1:Y:S02]  /*ac00*/  SHFL.IDX PT, R13, R7, RZ, 0x1c1f ;  /* 0x001c1fff070d7589 */ /* 0x00086400000e0000 */
[----:B----4-:R-:W-:Y:S01]  /*ac10*/  CS2R R6, SRZ ;  /* 0x0000000000067805 */ /* 0x010fe2000001ff00 */
[----:B------:R-:W-:Y:S05]  /*ac20*/  @P0 BRA `(.L_x_324) ;  /* 0x000000b000000947 */ /* 0x000fea0003800000 */
[C---:B-123--:R-:W-:Y:S01]  /*ac30*/  ISETP.GE.AND P0, PT, R84.reuse, c[0x0][0x27c], PT ;  /* 0x00009f0054007a0c */ /* 0x04efe20003f06270 */
[C---:B------:R-:W-:Y:S01]  /*ac40*/  IMAD.SHL.U32 R2, R84.reuse, 0x2, RZ ;  /* 0x0000000254027824 */ /* 0x040fe200078e00ff */
[----:B------:R-:W-:Y:S01]  /*ac50*/  SHF.L.U64.HI R3, R84, 0x1, R85 ;  /* 0x0000000154037819 */ /* 0x000fe20000010255 */
[----:B------:R-:W-:-:S03]  /*ac60*/  CS2R R6, SRZ ;  /* 0x0000000000067805 */ /* 0x000fc6000001ff00 */
[-C--:B------:R-:W-:Y:S02]  /*ac70*/  IADD3 R12, P2, R12, R2.reuse, RZ ;  /* 0x000000020c0c7210 */ /* 0x080fe40007f5e0ff */
[----:B------:R-:W-:-:S03]  /*ac80*/  IADD3 R2, P1, R13, R2, RZ ;  /* 0x000000020d027210 */ /* 0x000fc60007f3e0ff */
[--C-:B------:R-:W-:Y:S02]  /*ac90*/  IMAD.X R13, R15, 0x1, R3.reuse, P2 ;  /* 0x000000010f0d7824 */ /* 0x100fe400010e0603 */
[----:B------:R-:W-:Y:S01]  /*aca0*/  IMAD.X R3, R14, 0x1, R3, P1 ;  /* 0x000000010e037824 */ /* 0x000fe200008e0603 */
[----:B------:R-:W-:Y:S05]  /*acb0*/  @P0 BRA `(.L_x_324) ;  /* 0x0000002000000947 */ /* 0x000fea0003800000 */
[----:B------:R1:W5:Y:S04]  /*acc0*/  LD.E.128 R8, [R12.64] ;  /* 0x000000080c087980 */ /* 0x000368000c101d00 */
[----:B------:R1:W5:Y:S02]  /*acd0*/  LD.E.128 R4, [R2.64] ;  /* 0x0000000802047980 */ /* 0x000364000c101d00 */
.L_x_324:
[----:B-123--:R-:W-:Y:S05]  /*ace0*/  BSYNC B0 ;  /* 0x0000000000007941 */ /* 0x00efea0003800000 */
.L_x_323:
[----:B------:R-:W-:Y:S01]  /*acf0*/  IMAD R0, R26, -0x80, R0 ;  /* 0xffffff801a007824 */ /* 0x000fe200078e0200 */
[----:B------:R-:W-:Y:S01]  /*ad00*/  ISETP.GE.AND P0, PT, R84, c[0x0][0x27c], PT ;  /* 0x00009f0054007a0c */ /* 0x000fe20003f06270 */
[----:B-----5:R-:W-:Y:S01]  /*ad10*/  IMAD.MOV.U32 R18, RZ, RZ, R8 ;  /* 0x000000ffff127224 */ /* 0x020fe200078e0008 */
[--C-:B------:R-:W-:Y:S01]  /*ad20*/  SHF.R.U64 R16, R8, 0x10, R9.reuse ;  /* 0x0000001008107819 */ /* 0x100fe20000001209 */
[----:B------:R-:W-:Y:S01]  /*ad30*/  IMAD.MOV.U32 R15, RZ, RZ, R10 ;  /* 0x000000ffff0f7224 */ /* 0x000fe200078e000a */
[----:B------:R-:W-:Y:S01]  /*ad40*/  IMNMX R37, R0, 0x80, PT ;  /* 0x0000008000257817 */ /* 0x000fe20003800200 */
[----:B------:R-:W-:Y:S01]  /*ad50*/  IMAD.MOV.U32 R17, RZ, RZ, R9 ;  /* 0x000000ffff117224 */ /* 0x000fe200078e0009 */
[--C-:B------:R-:W-:Y:S01]  /*ad60*/  SHF.R.U64 R13, R10, 0x10, R11.reuse ;  /* 0x000000100a0d7819 */ /* 0x100fe2000000120b */
[----:B------:R-:W-:Y:S01]  /*ad70*/  IMAD.MOV.U32 R10, RZ, RZ, R4 ;  /* 0x000000ffff0a7224 */ /* 0x000fe200078e0004 */
[----:B------:R-:W-:Y:S01]  /*ad80*/  ISETP.GE.OR P1, PT, R93, R37, P0 ;  /* 0x000000255d00720c */ /* 0x000fe20000726670 */
[----:B------:R-:W-:Y:S01]  /*ad90*/  IMAD.MOV.U32 R14, RZ, RZ, R11 ;  /* 0x000000ffff0e7224 */ /* 0x000fe200078e000b */
[----:B------:R-:W-:Y:S01]  /*ada0*/  SHF.R.U32.HI R12, RZ, 0x10, R9 ;  /* 0x00000010ff0c7819 */ /* 0x000fe20000011609 */
[--C-:B------:R-:W-:Y:S01]  /*adb0*/  IMAD.MOV.U32 R9, RZ, RZ, R5.reuse ;  /* 0x000000ffff097224 */ /* 0x100fe200078e0005 */
[----:B------:R-:W-:Y:S01]  /*adc0*/  SHF.R.U64 R8, R4, 0x10, R5 ;  /* 0x0000001004087819 */ /* 0x000fe20000001205 */
[----:B------:R-:W-:Y:S01]  /*add0*/  IMAD.MOV.U32 R3, RZ, RZ, R7 ;  /* 0x000000ffff037224 */ /* 0x000fe200078e0007 */
[----:B------:R-:W-:Y:S01]  /*ade0*/  SHF.R.U32.HI R4, RZ, 0x10, R5 ;  /* 0x00000010ff047819 */ /* 0x000fe20000011605 */
[----:B------:R-:W-:Y:S01]  /*adf0*/  IMAD.MOV.U32 R5, RZ, RZ, R6 ;  /* 0x000000ffff057224 */ /* 0x000fe200078e0006 */
[----:B------:R-:W-:Y:S01]  /*ae00*/  SHF.R.U32.HI R11, RZ, 0x10, R11 ;  /* 0x00000010ff0b7819 */ /* 0x000fe2000001160b */
[----:B------:R-:W-:-:S04]  /*ae10*/  DEPBAR.LE SB0, 0x1 ;  /* 0x000080400000791a */ /* 0x000fc80000000000 */
[--C-:B------:R-:W-:Y:S01]  /*ae20*/  SHF.R.U64 R2, R6, 0x10, R7.reuse ;  /* 0x0000001006027819 */ /* 0x100fe20000001207 */
[----:B------:R-:W-:Y:S01]  /*ae30*/  BSSY B0, `(.L_x_325) ;  /* 0x0000065000007945 */ /* 0x000fe20003800000 */
[----:B------:R-:W-:Y:S02]  /*ae40*/  SHF.R.U32.HI R0, RZ, 0x10, R7 ;  /* 0x00000010ff007819 */ /* 0x000fe40000011607 */
[----:B------:R-:W-:Y:S02]  /*ae50*/  PRMT R24, R18, 0x5410, R16 ;  /* 0x0000541012187816 */ /* 0x000fe40000000010 */
[----:B------:R-:W-:Y:S02]  /*ae60*/  PRMT R30, R17, 0x5410, R12 ;  /* 0x00005410111e7816 */ /* 0x000fe4000000000c */
[----:B------:R-:W-:Y:S02]  /*ae70*/  PRMT R26, R15, 0x5410, R13 ;  /* 0x000054100f1a7816 */ /* 0x000fe4000000000d */
[----:B------:R-:W-:-:S02]  /*ae80*/  PRMT R29, R14, 0x5410, R11 ;  /* 0x000054100e1d7816 */ /* 0x000fc4000000000b */
[----:B------:R-:W-:Y:S02]  /*ae90*/  PRMT R23, R10, 0x5410, R8 ;  /* 0x000054100a177816 */ /* 0x000fe40000000008 */
[----:B------:R-:W-:Y:S02]  /*aea0*/  PRMT R27, R9, 0x5410, R4 ;  /* 0x00005410091b7816 */ /* 0x000fe40000000004 */
[----:B------:R-:W-:Y:S02]  /*aeb0*/  PRMT R25, R5, 0x5410, R2 ;  /* 0x0000541005197816 */ /* 0x000fe40000000002 */
[----:B------:R-:W-:Y:S01]  /*aec0*/  PRMT R28, R3, 0x5410, R0 ;  /* 0x00005410031c7816 */ /* 0x000fe20000000000 */
[----:B------:R-:W-:Y:S06]  /*aed0*/  BAR.SYNC.DEFER_BLOCKING 0x0 ;  /* 0x0000000000007b1d */ /* 0x000fec0000010000 */
[----:B------:R-:W-:Y:S05]  /*aee0*/  @P1 BRA `(.L_x_326) ;  /* 0x0000059000001947 */ /* 0x000fea0003800000 */
[----:B------:R-:W2:Y:S04]  /*aef0*/  LDL R21, [R1+0x38] ;  /* 0x0000380001157983 */ /* 0x000ea80000100800 */
[----:B------:R-:W3:Y:S04]  /*af00*/  LDL R20, [R1+0x3c] ;  /* 0x00003c0001147983 */ /* 0x000ee80000100800 */
[----:B------:R-:W4:Y:S04]  /*af10*/  LDL R42, [R1+0xc4] ;  /* 0x0000c400012a7983 */ /* 0x000f280000100800 */
[----:B------:R-:W1:Y:S01]  /*af20*/  S2R R22, SR_TID.X ;  /* 0x0000000000167919 */ /* 0x000e620000002100 */
[----:B------:R-:W-:-:S02]  /*af30*/  IADD3 R0, R84, c[0x0][0x27c], RZ ;  /* 0x00009f0054007a10 */ /* 0x000fc40007ffe0ff */
[----:B-1----:R-:W-:-:S04]  /*af40*/  SHF.R.S32.HI R19, RZ, 0x1f, R22 ;  /* 0x0000001fff137819 */ /* 0x002fc80000011416 */
[----:B------:R-:W-:-:S04]  /*af50*/  LEA.HI R19, R19, R22, RZ, 0x5 ;  /* 0x0000001613137211 */ /* 0x000fc800078f28ff */
[----:B------:R-:W-:-:S04]  /*af60*/  SHF.R.S32.HI R19, RZ, 0x5, R19 ;  /* 0x00000005ff137819 */ /* 0x000fc80000011413 */
[----:B------:R-:W-:Y:S01]  /*af70*/  SHF.L.U32 R19, R19, 0x9, RZ ;  /* 0x0000000913137819 */ /* 0x000fe200000006ff */
[----:B------:R-:W-:Y:S01]  /*af80*/  IMAD.U32 R2, R23, 0x10000, RZ ;  /* 0x0001000017027824 */ /* 0x000fe200078e00ff */
[----:B--2---:R-:W-:-:S04]  /*af90*/  LOP3.LUT R0, R21, 0x38, R0, 0xf8, !PT ;  /* 0x0000003815007812 */ /* 0x004fc800078ef800 */
[----:B---3--:R-:W-:Y:S01]  /*afa0*/  LOP3.LUT R0, R0, R20, RZ, 0x3c, !PT ;  /* 0x0000001400007212 */ /* 0x008fe200078e3cff */
[----:B----4-:R-:W1:Y:S04]  /*afb0*/  LDS.128 R8, [R42] ;  /* 0x000000002a087984 */ /* 0x010e680000000c00 */
[----:B------:R-:W-:-:S05]  /*afc0*/  IMAD.IADD R0, R19, 0x1, R0 ;  /* 0x0000000113007824 */ /* 0x000fca00078e0200 */
[----:B------:R-:W-:-:S05]  /*afd0*/  SHF.L.U32 R31, R0, 0x1, RZ ;  /* 0x00000001001f7819 */ /* 0x000fca00000006ff */
[----:B------:R-:W2:Y:S01]  /*afe0*/  LDS.128 R4, [R31+0x5100] ;  /* 0x005100001f047984 */ /* 0x000ea20000000c00 */
[----:B------:R-:W-:Y:S01]  /*aff0*/  SHF.L.U32 R0, R24, 0x10, RZ ;  /* 0x0000001018007819 */ /* 0x000fe200000006ff */
[C---:B-1----:R-:W-:Y:S01]  /*b000*/  IMAD.U32 R12, R8.reuse, 0x10000, RZ ;  /* 0x00010000080c7824 */ /* 0x042fe200078e00ff */
[----:B------:R-:W-:Y:S01]  /*b010*/  LOP3.LUT R13, R8, 0xffff0000, RZ, 0xc0, !PT ;  /* 0xffff0000080d7812 */ /* 0x000fe200078ec0ff */
[C---:B------:R-:W-:Y:S01]  /*b020*/  IMAD.U32 R15, R10.reuse, 0x10000, RZ ;  /* 0x000100000a0f7824 */ /* 0x040fe200078e00ff */
[C---:B------:R-:W-:Y:S02]  /*b030*/  SHF.L.U32 R14, R9.reuse, 0x10, RZ ;  /* 0x00000010090e7819 */ /* 0x040fe400000006ff */
[----:B------:R-:W-:Y:S02]  /*b040*/  LOP3.LUT R22, R9, 0xffff0000, RZ, 0xc0, !PT ;  /* 0xffff000009167812 */ /* 0x000fe400078ec0ff */
[----:B------:R-:W-:Y:S01]  /*b050*/  LOP3.LUT R16, R10, 0xffff0000, RZ, 0xc0, !PT ;  /* 0xffff00000a107812 */ /* 0x000fe200078ec0ff */
[C---:B--2---:R-:W-:Y:S01]  /*b060*/  IMAD.U32 R3, R4.reuse, 0x10000, RZ ;  /* 0x0001000004037824 */ /* 0x044fe200078e00ff */
[----:B------:R-:W-:-:S02]  /*b070*/  LOP3.LUT R8, R4, 0xffff0000, RZ, 0xc0, !PT ;  /* 0xffff000004087812 */ /* 0x000fc400078ec0ff */
[----:B------:R-:W-:Y:S01]  /*b080*/  LOP3.LUT R4, R23, 0xffff0000, RZ, 0xc0, !PT ;  /* 0xffff000017047812 */ /* 0x000fe200078ec0ff */
[----:B------:R-:W-:Y:S01]  /*b090*/  FMUL.FTZ R17, R3, R2 ;  /* 0x0000000203117220 */ /* 0x000fe20000410000 */
[C---:B------:R-:W-:Y:S02]  /*b0a0*/  SHF.L.U32 R9, R5.reuse, 0x10, RZ ;  /* 0x0000001005097819 */ /* 0x040fe400000006ff */
[----:B------:R-:W-:Y:S01]  /*b0b0*/  LOP3.LUT R19, R5, 0xffff0000, RZ, 0xc0, !PT ;  /* 0xffff000005137812 */ /* 0x000fe200078ec0ff */
[C---:B------:R-:W-:Y:S01]  /*b0c0*/  IMAD.U32 R5, R6.reuse, 0x10000, RZ ;  /* 0x0001000006057824 */ /* 0x040fe200078e00ff */
[----:B------:R-:W-:Y:S01]  /*b0d0*/  LOP3.LUT R10, R6, 0xffff0000, RZ, 0xc0, !PT ;  /* 0xffff0000060a7812 */ /* 0x000fe200078ec0ff */
[-C--:B------:R-:W-:Y:S01]  /*b0e0*/  FMUL.FTZ R6, R3, R0.reuse ;  /* 0x0000000003067220 */ /* 0x080fe20000410000 */
[C---:B------:R-:W-:Y:S02]  /*b0f0*/  SHF.L.U32 R20, R11.reuse, 0x10, RZ ;  /* 0x000000100b147819 */ /* 0x040fe400000006ff */
[----:B------:R-:W-:Y:S01]  /*b100*/  LOP3.LUT R21, R11, 0xffff0000, RZ, 0xc0, !PT ;  /* 0xffff00000b157812 */ /* 0x000fe200078ec0ff */
[----:B------:R-:W-:Y:S01]  /*b110*/  FFMA.FTZ R36, R12, R0, -R17 ;  /* 0x000000000c247223 */ /* 0x000fe20000010811 */
[----:B------:R-:W-:-:S02]  /*b120*/  SHF.L.U32 R11, R7, 0x10, RZ ;  /* 0x00000010070b7819 */ /* 0x000fc400000006ff */
[----:B------:R-:W-:Y:S01]  /*b130*/  LOP3.LUT R18, R7, 0xffff0000, RZ, 0xc0, !PT ;  /* 0xffff000007127812 */ /* 0x000fe200078ec0ff */
[----:B------:R-:W-:Y:S01]  /*b140*/  FMUL.FTZ R7, R8, R4 ;  /* 0x0000000408077220 */ /* 0x000fe20000410000 */
[----:B------:R-:W-:Y:S01]  /*b150*/  LOP3.LUT R3, R24, 0xffff0000, RZ, 0xc0, !PT ;  /* 0xffff000018037812 */ /* 0x000fe200078ec0ff */
[----:B------:R-:W-:Y:S02]  /*b160*/  IMAD.U32 R0, R27, 0x10000, RZ ;  /* 0x000100001b007824 */ /* 0x000fe400078e00ff */
[----:B------:R-:W-:Y:S01]  /*b170*/  FFMA.FTZ R35, R12, R2, R6 ;  /* 0x000000020c237223 */ /* 0x000fe20000010006 */
[----:B------:R-:W-:Y:S01]  /*b180*/  SHF.L.U32 R2, R30, 0x10, RZ ;  /* 0x000000101e027819 */ /* 0x000fe200000006ff */
[-C--:B------:R-:W-:Y:S02]  /*b190*/  FFMA.FTZ R34, R13, R3.reuse, -R7 ;  /* 0x000000030d227223 */ /* 0x080fe40000010807 */
[----:B------:R-:W-:Y:S01]  /*b1a0*/  FMUL.FTZ R7, R9, R0 ;  /* 0x0000000009077220 */ /* 0x000fe20000410000 */
[----:B------:R-:W-:Y:S01]  /*b1b0*/  SHF.L.U32 R6, R25, 0x10, RZ ;  /* 0x0000001019067819 */ /* 0x000fe200000006ff */
[----:B------:R-:W-:-:S02]  /*b1c0*/  FMUL.FTZ R8, R8, R3 ;  /* 0x0000000308087220 */ /* 0x000fc40000410000 */
[-C--:B------:R-:W-:Y:S02]  /*b1d0*/  FMUL.FTZ R3, R9, R2.reuse ;  /* 0x0000000209037220 */ /* 0x080fe40000410000 */
[----:B------:R-:W-:Y:S02]  /*b1e0*/  FFMA.FTZ R32, R14, R2, -R7 ;  /* 0x000000020e207223 */ /* 0x000fe40000010807 */
[----:B------:R-:W-:Y:S02]  /*b1f0*/  IMAD.U32 R2, R26, 0x10000, RZ ;  /* 0x000100001a027824 */ /* 0x000fe400078e00ff */
[----:B------:R-:W-:Y:S02]  /*b200*/  FFMA.FTZ R33, R13, R4, R8 ;  /* 0x000000040d217223 */ /* 0x000fe40000010008 */
[C---:B------:R-:W-:Y:S02]  /*b210*/  FMUL.FTZ R4, R5.reuse, R6 ;  /* 0x0000000605047220 */ /* 0x040fe40000410000 */
[----:B------:R-:W-:Y:S01]  /*b220*/  FFMA.FTZ R17, R14, R0, R3 ;  /* 0x000000000e117223 */ /* 0x000fe20000010003 */
[----:B------:R-:W-:Y:S01]  /*b230*/  LOP3.LUT R3, R26, 0xffff0000, RZ, 0xc0, !PT ;  /* 0xffff00001a037812 */ /* 0x000fe200078ec0ff */
[-C--:B------:R-:W-:Y:S01]  /*b240*/  FMUL.FTZ R9, R5, R2.reuse ;  /* 0x0000000205097220 */ /* 0x080fe20000410000 */
[----:B------:R-:W-:Y:S01]  /*b250*/  SHF.L.U32 R5, R28, 0x10, RZ ;  /* 0x000000101c057819 */ /* 0x000fe200000006ff */
[----:B------:R-:W-:Y:S01]  /*b260*/  FFMA.FTZ R14, R15, R2, -R4 ;  /* 0x000000020f0e7223 */ /* 0x000fe20000010804 */
[----:B------:R-:W-:-:S02]  /*b270*/  LOP3.LUT R0, R25, 0xffff0000, RZ, 0xc0, !PT ;  /* 0xffff000019007812 */ /* 0x000fc400078ec0ff */
[----:B------:R-:W-:Y:S01]  /*b280*/  SHF.L.U32 R2, R29, 0x10, RZ ;  /* 0x000000101d027819 */ /* 0x000fe200000006ff */
[C---:B------:R-:W-:Y:S02]  /*b290*/  FMUL.FTZ R7, R10.reuse, R3 ;  /* 0x000000030a077220 */ /* 0x040fe40000410000 */
[----:B------:R-:W-:Y:S02]  /*b2a0*/  FMUL.FTZ R4, R11, R5 ;  /* 0x000000050b047220 */ /* 0x000fe40000410000 */
[----:B------:R-:W-:Y:S02]  /*b2b0*/  FMUL.FTZ R8, R10, R0 ;  /* 0x000000000a087220 */ /* 0x000fe40000410000 */
[----:B------:R-:W-:Y:S02]  /*b2c0*/  FFMA.FTZ R15, R15, R6, R9 ;  /* 0x000000060f0f7223 */ /* 0x000fe40000010009 */
[----:B------:R-:W-:Y:S02]  /*b2d0*/  FMUL.FTZ R6, R11, R2 ;  /* 0x000000020b067220 */ /* 0x000fe40000410000 */
[----:B------:R-:W-:Y:S01]  /*b2e0*/  FFMA.FTZ R13, R16, R0, R7 ;  /* 0x00000000100d7223 */ /* 0x000fe20000010007 */
[----:B------:R-:W-:Y:S01]  /*b2f0*/  LOP3.LUT R0, R28, 0xffff0000, RZ, 0xc0, !PT ;  /* 0xffff00001c007812 */ /* 0x000fe200078ec0ff */
[----:B------:R-:W-:Y:S01]  /*b300*/  FFMA.FTZ R11, R20, R2, -R4 ;  /* 0x00000002140b7223 */ /* 0x000fe20000010804 */
[----:B------:R-:W-:Y:S01]  /*b310*/  LOP3.LUT R2, R27, 0xffff0000, RZ, 0xc0, !PT ;  /* 0xffff00001b027812 */ /* 0x000fe200078ec0ff */
[----:B------:R-:W-:Y:S01]  /*b320*/  FFMA.FTZ R10, R16, R3, -R8 ;  /* 0x00000003100a7223 */ /* 0x000fe20000010808 */
[----:B------:R-:W-:-:S02]  /*b330*/  LOP3.LUT R4, R30, 0xffff0000, RZ, 0xc0, !PT ;  /* 0xffff00001e047812 */ /* 0x000fc400078ec0ff */
[----:B------:R-:W-:Y:S01]  /*b340*/  LOP3.LUT R3, R29, 0xffff0000, RZ, 0xc0, !PT ;  /* 0xffff00001d037812 */ /* 0x000fe200078ec0ff */
[----:B------:R-:W-:Y:S02]  /*b350*/  FFMA.FTZ R12, R20, R5, R6 ;  /* 0x00000005140c7223 */ /* 0x000fe40000010006 */
[C---:B------:R-:W-:Y:S02]  /*b360*/  FMUL.FTZ R8, R19.reuse, R2 ;  /* 0x0000000213087220 */ /* 0x040fe40000410000 */
[C---:B------:R-:W-:Y:S02]  /*b370*/  FMUL.FTZ R6, R18.reuse, R0 ;  /* 0x0000000012067220 */ /* 0x040fe40000410000 */
[-C--:B------:R-:W-:Y:S02]  /*b380*/  FMUL.FTZ R7, R19, R4.reuse ;  /* 0x0000000413077220 */ /* 0x080fe40000410000 */
[----:B------:R-:W-:Y:S02]  /*b390*/  FMUL.FTZ R5, R18, R3 ;  /* 0x0000000312057220 */ /* 0x000fe40000410000 */
[----:B------:R-:W-:-:S02]  /*b3a0*/  FFMA.FTZ R9, R22, R4, -R8 ;  /* 0x0000000416097223 */ /* 0x000fc40000010808 */
[C---:B------:R-:W-:Y:S02]  /*b3b0*/  FFMA.FTZ R3, R21.reuse, R3, -R6 ;  /* 0x0000000315037223 */ /* 0x040fe40000010806 */
[----:B------:R-:W-:Y:S02]  /*b3c0*/  FFMA.FTZ R2, R22, R2, R7 ;  /* 0x0000000216027223 */ /* 0x000fe40000010007 */
[----:B------:R-:W-:Y:S01]  /*b3d0*/  FFMA.FTZ R0, R21, R0, R5 ;  /* 0x0000000015007223 */ /* 0x000fe20000010005 */
[----:B------:R-:W-:Y:S02]  /*b3e0*/  F2FP.BF16.PACK_AB R10, R10, R14 ;  /* 0x0000000e0a0a723e */ /* 0x000fe400000010ff */
[----:B------:R-:W-:Y:S02]  /*b3f0*/  F2FP.BF16.PACK_AB R8, R34, R36 ;  /* 0x000000242208723e */ /* 0x000fe400000010ff */
[----:B------:R-:W-:Y:S02]  /*b400*/  F2FP.BF16.PACK_AB R9, R9, R32 ;  /* 0x000000200909723e */ /* 0x000fe400000010ff */
[----:B------:R-:W-:-:S02]  /*b410*/  F2FP.BF16.PACK_AB R11, R3, R11 ;  /* 0x0000000b030b723e */ /* 0x000fc400000010ff */
[----:B------:R-:W-:Y:S02]  /*b420*/  F2FP.BF16.PACK_AB R6, R13, R15 ;  /* 0x0000000f0d06723e */ /* 0x000fe400000010ff */
[----:B------:R-:W-:Y:S02]  /*b430*/  F2FP.BF16.PACK_AB R4, R33, R35 ;  /* 0x000000232104723e */ /* 0x000fe400000010ff */
[----:B------:R-:W-:Y:S02]  /*b440*/  F2FP.BF16.PACK_AB R5, R2, R17 ;  /* 0x000000110205723e */ /* 0x000fe400000010ff */
[----:B------:R-:W-:Y:S01]  /*b450*/  F2FP.BF16.PACK_AB R7, R0, R12 ;  /* 0x0000000c0007723e */ /* 0x000fe200000010ff */
[----:B------:R1:W-:Y:S04]  /*b460*/  STS.128 [R42], R8 ;  /* 0x000000082a007388 */ /* 0x0003e80000000c00 */
[----:B------:R1:W-:Y:S02]  /*b470*/  STS.128 [R31+0x5100], R4 ;  /* 0x005100041f007388 */ /* 0x0003e40000000c00 */
.L_x_326:
[----:B------:R-:W-:Y:S05]  /*b480*/  BSYNC B0 ;  /* 0x0000000000007941 */ /* 0x000fea0003800000 */
.L_x_325:
[----:B------:R-:W-:Y:S01]  /*b490*/  IADD3 R0, R93, 0x20, RZ ;  /* 0x000000205d007810 */ /* 0x000fe20007ffe0ff */
[----:B------:R-:W-:Y:S03]  /*b4a0*/  BSSY B0, `(.L_x_327) ;  /* 0x000005d000007945 */ /* 0x000fe60003800000 */
[----:B------:R-:W-:-:S13]  /*b4b0*/  ISETP.GE.OR P1, PT, R0, R37, P0 ;  /* 0x000000250000720c */ /* 0x000fda0000726670 */
[----:B------:R-:W-:Y:S05]  /*b4c0*/  @P1 BRA `(.L_x_328) ;  /* 0x000005a000001947 */ /* 0x000fea0003800000 */
[----:B------:R-:W2:Y:S01]  /*b4d0*/  LDL R2, [R1+0x44] ;  /* 0x0000440001027983 */ /* 0x000ea20000100800 */
[C---:B------:R-:W-:Y:S02]  /*b4e0*/  IADD3 R3, R93.reuse, 0x20, RZ ;  /* 0x000000205d037810 */ /* 0x040fe40007ffe0ff */
[----:B-1----:R-:W-:Y:S01]  /*b4f0*/  IADD3 R4, R93, 0x20, RZ ;  /* 0x000000205d047810 */ /* 0x002fe20007ffe0ff */
[----:B------:R-:W3:Y:S02]  /*b500*/  LDL R42, [R1+0xd0] ;  /* 0x0000d000012a7983 */ /* 0x000ee40000100800 */
[----:B------:R-:W-:Y:S02]  /*b510*/  IMAD.SHL.U32 R3, R3, 0x40, RZ ;  /* 0x0000004003037824 */ /* 0x000fe400078e00ff */
[----:B------:R-:W-:Y:S01]  /*b520*/  IMAD.SHL.U32 R4, R4, 0x40, RZ ;  /* 0x0000004004047824 */ /* 0x000fe200078e00ff */
[----:B------:R-:W-:Y:S02]  /*b530*/  IADD3 R0, R84, c[0x0][0x27c], RZ ;  /* 0x00009f0054007a10 */ /* 0x000fe40007ffe0ff */
[----:B------:R-:W-:-:S02]  /*b540*/  LOP3.LUT R3, R3, 0x1c0, RZ, 0xc0, !PT ;  /* 0x000001c003037812 */ /* 0x000fc400078ec0ff */
[----:B------:R-:W-:Y:S02]  /*b550*/  LOP3.LUT R4, R4, 0x1c0, RZ, 0xc0, !PT ;  /* 0x000001c004047812 */ /* 0x000fe400078ec0ff */
[----:B------:R-:W-:Y:S02]  /*b560*/  SHF.R.U32.HI R3, RZ, 0x3, R3 ;  /* 0x00000003ff037819 */ /* 0x000fe40000011603 */
[----:B------:R-:W-:-:S04]  /*b570*/  LOP3.LUT R0, R4, 0x38, R0, 0xf8, !PT ;  /* 0x0000003804007812 */ /* 0x000fc800078ef800 */
[----:B------:R-:W-:-:S04]  /*b580*/  LOP3.LUT R0, R0, R3, RZ, 0x3c, !PT ;  /* 0x0000000300007212 */ /* 0x000fc800078e3cff */
[----:B--2---:R-:W-:Y:S01]  /*b590*/  IADD3 R0, R2, R0, RZ ;  /* 0x0000000002007210 */ /* 0x004fe20007ffe0ff */
[----:B---3--:R-:W1:Y:S04]  /*b5a0*/  LDS.128 R8, [R42] ;  /* 0x000000002a087984 */ /* 0x008e680000000c00 */
[----:B------:R-:W-:-:S05]  /*b5b0*/  IMAD.SHL.U32 R31, R0, 0x2, RZ ;  /* 0x00000002001f7824 */ /* 0x000fca00078e00ff */
[----:B------:R-:W2:Y:S01]  /*b5c0*/  LDS.128 R4, [R31+0x5100] ;  /* 0x005100001f047984 */ /* 0x000ea20000000c00 */
[----:B------:R-:W-:Y:S01]  /*b5d0*/  SHF.L.U32 R2, R23, 0x10, RZ ;  /* 0x0000001017027819 */ /* 0x000fe200000006ff */
[----:B------:R-:W-:Y:S01]  /*b5e0*/  IMAD.U32 R0, R24, 0x10000, RZ ;  /* 0x0001000018007824 */ /* 0x000fe200078e00ff */
[C---:B-1----:R-:W-:Y:S02]  /*b5f0*/  SHF.L.U32 R12, R8.reuse, 0x10, RZ ;  /* 0x00000010080c7819 */ /* 0x042fe400000006ff */
[----:B------:R-:W-:Y:S02]  /*b600*/  LOP3.LUT R13, R8, 0xffff0000, RZ, 0xc0, !PT ;  /* 0xffff0000080d7812 */ /* 0x000fe400078ec0ff */
[C---:B--2---:R-:W-:Y:S01]  /*b610*/  SHF.L.U32 R3, R4.reuse, 0x10, RZ ;  /* 0x0000001004037819 */ /* 0x044fe200000006ff */
[C---:B------:R-:W-:Y:S01]  /*b620*/  IMAD.U32 R14, R9.reuse, 0x10000, RZ ;  /* 0x00010000090e7824 */ /* 0x040fe200078e00ff */
[----:B------:R-:W-:Y:S02]  /*b630*/  LOP3.LUT R8, R4, 0xffff0000, RZ, 0xc0, !PT ;  /* 0xffff000004087812 */ /* 0x000fe400078ec0ff */
[----:B------:R-:W-:Y:S01]  /*b640*/  LOP3.LUT R22, R9, 0xffff0000, RZ, 0xc0, !PT ;  /* 0xffff000009167812 */ /* 0x000fe200078ec0ff */
[----:B------:R-:W-:Y:S01]  /*b650*/  FMUL.FTZ R17, R2, R3 ;  /* 0x0000000302117220 */ /* 0x000fe20000410000 */
[----:B------:R-:W-:Y:S01]  /*b660*/  LOP3.LUT R4, R23, 0xffff0000, RZ, 0xc0, !PT ;  /* 0xffff000017047812 */ /* 0x000fe200078ec0ff */
[----:B------:R-:W-:Y:S01]  /*b670*/  IMAD.U32 R9, R5, 0x10000, RZ ;  /* 0x0001000005097824 */ /* 0x000fe200078e00ff */
[----:B------:R-:W-:-:S02]  /*b680*/  SHF.L.U32 R15, R10, 0x10, RZ ;  /* 0x000000100a0f7819 */ /* 0x000fc400000006ff */
[----:B------:R-:W-:Y:S02]  /*b690*/  LOP3.LUT R16, R10, 0xffff0000, RZ, 0xc0, !PT ;  /* 0xffff00000a107812 */ /* 0x000fe400078ec0ff */
[----:B------:R-:W-:Y:S01]  /*b6a0*/  LOP3.LUT R19, R5, 0xffff0000, RZ, 0xc0, !PT ;  /* 0xffff000005137812 */ /* 0x000fe200078ec0ff */
[C---:B------:R-:W-:Y:S01]  /*b6b0*/  IMAD.U32 R20, R11.reuse, 0x10000, RZ ;  /* 0x000100000b147824 */ /* 0x040fe200078e00ff */
[C---:B------:R-:W-:Y:S02]  /*b6c0*/  SHF.L.U32 R5, R6.reuse, 0x10, RZ ;  /* 0x0000001006057819 */ /* 0x040fe400000006ff */
[----:B------:R-:W-:Y:S01]  /*b6d0*/  LOP3.LUT R10, R6, 0xffff0000, RZ, 0xc0, !PT ;  /* 0xffff0000060a7812 */ /* 0x000fe200078ec0ff */
[C---:B------:R-:W-:Y:S01]  /*b6e0*/  FMUL.FTZ R6, R0.reuse, R3 ;  /* 0x0000000300067220 */ /* 0x040fe20000410000 */
[----:B------:R-:W-:Y:S01]  /*b6f0*/  LOP3.LUT R21, R11, 0xffff0000, RZ, 0xc0, !PT ;  /* 0xffff00000b157812 */ /* 0x000fe200078ec0ff */
[C---:B------:R-:W-:Y:S01]  /*b700*/  IMAD.U32 R11, R7.reuse, 0x10000, RZ ;  /* 0x00010000070b7824 */ /* 0x040fe200078e00ff */
[----:B------:R-:W-:Y:S01]  /*b710*/  LOP3.LUT R18, R7, 0xffff0000, RZ, 0xc0, !PT ;  /* 0xffff000007127812 */ /* 0x000fe200078ec0ff */
[----:B------:R-:W-:Y:S01]  /*b720*/  FFMA.FTZ R36, R0, R12, -R17 ;  /* 0x0000000c00247223 */ /* 0x000fe20000010811 */
[----:B------:R-:W-:Y:S01]  /*b730*/  LOP3.LUT R3, R24, 0xffff0000, RZ, 0xc0, !PT ;  /* 0xffff000018037812 */ /* 0x000fe200078ec0ff */
[----:B------:R-:W-:Y:S01]  /*b740*/  FMUL.FTZ R7, R4, R8 ;  /* 0x0000000804077220 */ /* 0x000fe20000410000 */
[----:B------:R-:W-:Y:S01]  /*b750*/  SHF.L.U32 R0, R27, 0x10, RZ ;  /* 0x000000101b007819 */ /* 0x000fe200000006ff */
[----:B------:R-:W-:-:S02]  /*b760*/  FFMA.FTZ R35, R2, R12, R6 ;  /* 0x0000000c02237223 */ /* 0x000fc40000010006 */
[----:B------:R-:W-:Y:S02]  /*b770*/  FFMA.FTZ R34, R3, R13, -R7 ;  /* 0x0000000d03227223 */ /* 0x000fe40000010807 */
[----:B------:R-:W-:Y:S02]  /*b780*/  IMAD.U32 R2, R30, 0x10000, RZ ;  /* 0x000100001e027824 */ /* 0x000fe400078e00ff */
[-C--:B------:R-:W-:Y:S01]  /*b790*/  FMUL.FTZ R7, R0, R9.reuse ;  /* 0x0000000900077220 */ /* 0x080fe20000410000 */
[----:B------:R-:W-:Y:S01]  /*b7a0*/  SHF.L.U32 R6, R25, 0x10, RZ ;  /* 0x0000001019067819 */ /* 0x000fe200000006ff */
[----:B------:R-:W-:Y:S02]  /*b7b0*/  FMUL.FTZ R8, R3, R8 ;  /* 0x0000000803087220 */ /* 0x000fe40000410000 */
[C---:B------:R-:W-:Y:S02]  /*b7c0*/  FMUL.FTZ R3, R2.reuse, R9 ;  /* 0x0000000902037220 */ /* 0x040fe40000410000 */
[----:B------:R-:W-:-:S02]  /*b7d0*/  FFMA.FTZ R32, R2, R14, -R7 ;  /* 0x0000000e02207223 */ /* 0x000fc40000010807 */
[----:B------:R-:W-:Y:S02]  /*b7e0*/  IMAD.U32 R2, R26, 0x10000, RZ ;  /* 0x000100001a027824 */ /* 0x000fe400078e00ff */
[----:B------:R-:W-:Y:S02]  /*b7f0*/  FFMA.FTZ R33, R4, R13, R8 ;  /* 0x0000000d04217223 */ /* 0x000fe40000010008 */
[-C--:B------:R-:W-:Y:S02]  /*b800*/  FMUL.FTZ R4, R6, R5.reuse ;  /* 0x0000000506047220 */ /* 0x080fe40000410000 */
[----:B------:R-:W-:Y:S01]  /*b810*/  FFMA.FTZ R17, R0, R14, R3 ;  /* 0x0000000e00117223 */ /* 0x000fe20000010003 */
[----:B------:R-:W-:Y:S01]  /*b820*/  LOP3.LUT R3, R26, 0xffff0000, RZ, 0xc0, !PT ;  /* 0xffff00001a037812 */ /* 0x000fe200078ec0ff */
[----:B------:R-:W-:Y:S01]  /*b830*/  FMUL.FTZ R9, R2, R5 ;  /* 0x0000000502097220 */ /* 0x000fe20000410000 */
[----:B------:R-:W-:Y:S01]  /*b840*/  SHF.L.U32 R5, R28, 0x10, RZ ;  /* 0x000000101c057819 */ /* 0x000fe200000006ff */
[----:B------:R-:W-:Y:S01]  /*b850*/  FFMA.FTZ R14, R2, R15, -R4 ;  /* 0x0000000f020e7223 */ /* 0x000fe20000010804 */
[----:B------:R-:W-:-:S02]  /*b860*/  LOP3.LUT R0, R25, 0xffff0000, RZ, 0xc0, !PT ;  /* 0xffff000019007812 */ /* 0x000fc400078ec0ff */
[----:B------:R-:W-:Y:S01]  /*b870*/  SHF.L.U32 R2, R29, 0x10, RZ ;  /* 0x000000101d027819 */ /* 0x000fe200000006ff */
[-C--:B------:R-:W-:Y:S02]  /*b880*/  FMUL.FTZ R7, R3, R10.reuse ;  /* 0x0000000a03077220 */ /* 0x080fe40000410000 */
        /* <DEDUP_REMOVED lines=12> */
[-C--:B------:R-:W-:Y:S02]  /*b950*/  FMUL.FTZ R8, R2, R19.reuse ;  /* 0x0000001302087220 */ /* 0x080fe40000410000 */
[-C--:B------:R-:W-:Y:S02]  /*b960*/  FMUL.FTZ R6, R0, R18.reuse ;  /* 0x0000001200067220 */ /* 0x080fe40000410000 */
[C---:B------:R-:W-:Y:S02]  /*b970*/  FMUL.FTZ R7, R4.reuse, R19 ;  /* 0x0000001304077220 */ /* 0x040fe40000410000 */
[----:B------:R-:W-:Y:S02]  /*b980*/  FMUL.FTZ R5, R3, R18 ;  /* 0x0000001203057220 */ /* 0x000fe40000410000 */
[----:B------:R-:W-:-:S02]  /*b990*/  FFMA.FTZ R9, R4, R22, -R8 ;  /* 0x0000001604097223 */ /* 0x000fc40000010808 */
[-C--:B------:R-:W-:Y:S02]  /*b9a0*/  FFMA.FTZ R3, R3, R21.reuse, -R6 ;  /* 0x0000001503037223 */ /* 0x080fe40000010806 */
        /* <DEDUP_REMOVED lines=12> */
.L_x_328:
[----:B------:R-:W-:Y:S05]  /*ba70*/  BSYNC B0 ;  /* 0x0000000000007941 */ /* 0x000fea0003800000 */
.L_x_327:
        /* <DEDUP_REMOVED lines=94> */
.L_x_330:
[----:B------:R-:W-:Y:S05]  /*c060*/  BSYNC B0 ;  /* 0x0000000000007941 */ /* 0x000fea0003800000 */
.L_x_329:
[----:B------:R-:W-:-:S04]  /*c070*/  IADD3 R0, R93, 0x60, RZ ;  /* 0x000000605d007810 */ /* 0x000fc80007ffe0ff */
        /* <DEDUP_REMOVED lines=92> */
.L_x_320:
[----:B------:R-:W-:Y:S05]  /*c640*/  BSYNC B2 ;  /* 0x0000000000027941 */ /* 0x000fea0003800000 */
.L_x_304:
[----:B------:R-:W-:Y:S01]  /*c650*/  IMAD R0, R40, c[0x0][0x208], RZ ;  /* 0x0000820028007a24 */ /* 0x000fe200078e02ff */
[----:B------:R-:W-:-:S04]  /*c660*/  DEPBAR.LE SB0, 0x0 ;  /* 0x000080000000791a */ /* 0x000fc80000000000 */
[C---:B-1----:R-:W-:Y:S01]  /*c670*/  IMAD.WIDE.U32 R2, R241.reuse, c[0x0][0x208], RZ ;  /* 0x00008200f1027a25 */ /* 0x042fe200078e00ff */
[----:B------:R-:W-:Y:S01]  /*c680*/  BAR.SYNC.DEFER_BLOCKING 0x0 ;  /* 0x0000000000007b1d */ /* 0x000fe20000010000 */
[C---:B------:R-:W-:Y:S02]  /*c690*/  ISETP.GE.AND P0, PT, R244.reuse, c[0x0][0x1d4], PT ;  /* 0x00007500f4007a0c */ /* 0x040fe40003f06270 */
[----:B------:R-:W-:Y:S01]  /*c6a0*/  IMAD R0, R241, c[0x0][0x20c], R0 ;  /* 0x00008300f1007a24 */ /* 0x000fe200078e0200 */
[----:B------:R-:W-:Y:S01]  /*c6b0*/  SHF.L.U32 R37, R244, 0x1, RZ ;  /* 0x00000001f4257819 */ /* 0x000fe200000006ff */
[----:B--2---:R-:W-:Y:S01]  /*c6c0*/  IMAD.WIDE.U32 R6, R39, c[0x0][0x210], RZ ;  /* 0x0000840027067a25 */ /* 0x004fe200078e00ff */
[C---:B------:R-:W-:Y:S01]  /*c6d0*/  ISETP.LT.OR P3, PT, R38.reuse, 0x1, P0 ;  /* 0x000000012600780c */ /* 0x040fe20000761670 */
[----:B------:R-:W-:Y:S01]  /*c6e0*/  BSSY B0, `(.L_x_331) ;  /* 0x000018c000007945 */ /* 0x000fe20003800000 */
[----:B------:R-:W-:Y:S01]  /*c6f0*/  IADD3 R3, R3, R0, RZ ;  /* 0x0000000003037210 */ /* 0x000fe20007ffe0ff */
[----:B------:R-:W-:Y:S01]  /*c700*/  IMAD R0, R41, c[0x0][0x218], RZ ;  /* 0x0000860029007a24 */ /* 0x000fe200078e02ff */
[----:B------:R-:W-:Y:S01]  /*c710*/  STL.64 [R1], R6 ;  /* 0x0000000601007387 */ /* 0x000fe20000100a00 */
[----:B------:R-:W-:Y:S01]  /*c720*/  IMAD R4, R39, c[0x0][0x214], R7 ;  /* 0x0000850027047a24 */ /* 0x000fe200078e0207 */
[C---:B------:R-:W-:Y:S01]  /*c730*/  ISETP.LT.OR P6, PT, R38.reuse, 0x11, P0 ;  /* 0x000000112600780c */ /* 0x040fe200007c1670 */
[----:B------:R-:W-:Y:S01]  /*c740*/  IMAD.WIDE.U32 R2, R235, c[0x0][0x218], R2 ;  /* 0x00008600eb027a25 */ /* 0x000fe200078e0002 */
[----:B------:R-:W-:-:S02]  /*c750*/  ISETP.LT.OR P5, PT, R38, 0x21, P0 ;  /* 0x000000212600780c */ /* 0x000fc400007a1670 */
[----:B------:R-:W-:Y:S01]  /*c760*/  STL [R1+0x8], R4 ;  /* 0x0000080401007387 */ /* 0x000fe20000100800 */
[----:B------:R-:W-:Y:S01]  /*c770*/  IMAD R0, R235, c[0x0][0x21c], R0 ;  /* 0x00008700eb007a24 */ /* 0x000fe200078e0200 */
[----:B------:R-:W-:Y:S02]  /*c780*/  IADD3 R2, P1, R2, R6, RZ ;  /* 0x0000000602027210 */ /* 0x000fe40007f3e0ff */
[----:B------:R-:W-:Y:S02]  /*c790*/  ISETP.LT.OR P4, PT, R38, 0x31, P0 ;  /* 0x000000312600780c */ /* 0x000fe40000781670 */
[----:B------:R-:W-:Y:S02]  /*c7a0*/  IADD3.X R3, R4, R3, R0, P1, !PT ;  /* 0x0000000304037210 */ /* 0x000fe40000ffe400 */
[----:B------:R-:W-:Y:S01]  /*c7b0*/  LEA R0, P1, R2, c[0x0][0x1f8], 0x1 ;  /* 0x00007e0002007a11 */ /* 0x000fe200078208ff */
[----:B------:R-:W-:Y:S01]  /*c7c0*/  LDSM.16.M88.4 R32, [R198] ;  /* 0x00000000c620783b */ /* 0x000fe20000000200 */
[----:B------:R-:W-:-:S02]  /*c7d0*/  ISETP.LT.OR P2, PT, R38, 0x41, P0 ;  /* 0x000000412600780c */ /* 0x000fc40000741670 */
[----:B------:R-:W-:Y:S01]  /*c7e0*/  LEA.HI.X R3, R2, c[0x0][0x1fc], R3, 0x1, P1 ;  /* 0x00007f0002037a11 */ /* 0x000fe200008f0c03 */
[----:B------:R-:W-:Y:S01]  /*c7f0*/  LDSM.16.M88.4 R48, [R95] ;  /* 0x000000005f30783b */ /* 0x000fe20000000200 */
[----:B------:R-:W-:-:S03]  /*c800*/  SHF.L.U64.HI R36, R244, 0x1, R245 ;  /* 0x00000001f4247819 */ /* 0x000fc600000102f5 */
[----:B------:R-:W1:Y:S04]  /*c810*/  SHFL.IDX PT, R2, R0, RZ, 0x181f ;  /* 0x00181fff00027589 */ /* 0x000e6800000e0000 */
[----:B------:R-:W2:Y:S04]  /*c820*/  SHFL.IDX PT, R5, R3, RZ, 0x181f ;  /* 0x00181fff03057589 */ /* 0x000ea800000e0000 */
[----:B------:R-:W3:Y:S04]  /*c830*/  SHFL.IDX PT, R4, R0, 0x1, 0x181f ;  /* 0x00381f0000047f89 */ /* 0x000ee800000e0000 */
[----:B------:R-:W-:Y:S04]  /*c840*/  SHFL.IDX PT, R7, R3, 0x1, 0x181f ;  /* 0x00381f0003077f89 */ /* 0x000fe800000e0000 */
[----:B------:R-:W-:Y:S04]  /*c850*/  SHFL.IDX PT, R6, R0, 0x2, 0x181f ;  /* 0x00581f0000067f89 */ /* 0x000fe800000e0000 */
[----:B------:R-:W-:Y:S04]  /*c860*/  SHFL.IDX PT, R11, R3, 0x2, 0x181f ;  /* 0x00581f00030b7f89 */ /* 0x000fe800000e0000 */
[----:B------:R-:W4:Y:S01]  /*c870*/  SHFL.IDX PT, R10, R0, 0x3, 0x181f ;  /* 0x00781f00000a7f89 */ /* 0x000f2200000e0000 */
[----:B-1----:R-:W-:-:S03]  /*c880*/  IADD3 R2, P0, R2, R37, RZ ;  /* 0x0000002502027210 */ /* 0x002fc60007f1e0ff */
[----:B------:R-:W-:Y:S04]  /*c890*/  SHFL.IDX PT, R0, R0, 0x4, 0x181f ;  /* 0x00981f0000007f89 */ /* 0x000fe800000e0000 */
[----:B------:R-:W-:Y:S04]  /*c8a0*/  LDSM.16.M88.4 R28, [R198+0x2000] ;  /* 0x00200000c61c783b */ /* 0x000fe80000000200 */
[----:B------:R-:W1:Y:S01]  /*c8b0*/  SHFL.IDX PT, R12, R3, 0x3, 0x181f ;  /* 0x00781f00030c7f89 */ /* 0x000e6200000e0000 */
[----:B------:R-:W-:Y:S03]  /*c8c0*/  HMMA.16816.F32.BF16 R68, R32, R50, RZ ;  /* 0x000000322044723c */ /* 0x000fe600000418ff */
[----:B------:R2:W-:Y:S04]  /*c8d0*/  SHFL.IDX PT, R13, R3, 0x4, 0x181f ;  /* 0x00981f00030d7f89 */ /* 0x0005e800000e0000 */
[----:B------:R-:W-:Y:S04]  /*c8e0*/  LDSM.16.M88.4 R24, [R201] ;  /* 0x00000000c918783b */ /* 0x000fe80000000200 */
[----:B------:R-:W-:Y:S04]  /*c8f0*/  LDSM.16.M88.4 R52, [R202] ;  /* 0x00000000ca34783b */ /* 0x000fe80000000200 */
[----:B------:R-:W-:Y:S04]  /*c900*/  LDSM.16.M88.4 R72, [R95+0x800] ;  /* 0x000800005f48783b */ /* 0x000fe80000000200 */
[----:B------:R-:W-:Y:S04]  /*c910*/  LDSM.16.M88.4 R100, [R95+0x1000] ;  /* 0x001000005f64783b */ /* 0x000fe80000000200 */
[----:B------:R-:W-:Y:S01]  /*c920*/  LDSM.16.M88.4 R108, [R95+0x1800] ;  /* 0x001800005f6c783b */ /* 0x000fe20000000200 */
[----:B--2---:R-:W-:-:S03]  /*c930*/  IADD3.X R3, R5, R36, RZ, P0, !PT ;  /* 0x0000002405037210 */ /* 0x004fc600007fe4ff */
[----:B------:R-:W-:Y:S01]  /*c940*/  LDSM.16.M88.4 R116, [R95+0x2000] ;  /* 0x002000005f74783b */ /* 0x000fe20000000200 */
[-C--:B---3--:R-:W-:Y:S02]  /*c950*/  IADD3 R8, P0, R4, R37.reuse, RZ ;  /* 0x0000002504087210 */ /* 0x088fe40007f1e0ff */
[-C--:B----4-:R-:W-:Y:S01]  /*c960*/  IADD3 R4, P1, R10, R37.reuse, RZ ;  /* 0x000000250a047210 */ /* 0x090fe20007f3e0ff */
[----:B------:R-:W2:Y:S01]  /*c970*/  LDSM.16.M88.4 R20, [R201+0x2000] ;  /* 0x00200000c914783b */ /* 0x000ea20000000200 */
[-C--:B------:R-:W-:Y:S02]  /*c980*/  IADD3.X R9, R7, R36.reuse, RZ, P0, !PT ;  /* 0x0000002407097210 */ /* 0x080fe400007fe4ff */
[-C--:B------:R-:W-:Y:S01]  /*c990*/  IADD3 R6, P0, R6, R37.reuse, RZ ;  /* 0x0000002506067210 */ /* 0x080fe20007f1e0ff */
[----:B------:R-:W-:Y:S01]  /*c9a0*/  LDSM.16.M88.4 R96, [R206] ;  /* 0x00000000ce60783b */ /* 0x000fe20000000200 */
[-C--:B-1----:R-:W-:Y:S01]  /*c9b0*/  IADD3.X R5, R12, R36.reuse, RZ, P1, !PT ;  /* 0x000000240c057210 */ /* 0x082fe20000ffe4ff */
[----:B------:R-:W-:Y:S01]  /*c9c0*/  HMMA.16816.F32.BF16 R56, R28, R48, RZ ;  /* 0x000000301c38723c */ /* 0x000fe200000418ff */
[----:B------:R-:W-:Y:S01]  /*c9d0*/  IADD3.X R7, R11, R36, RZ, P0, !PT ;  /* 0x000000240b077210 */ /* 0x000fe200007fe4ff */
[----:B------:R-:W-:Y:S04]  /*c9e0*/  LDSM.16.M88.4 R104, [R205] ;  /* 0x00000000cd68783b */ /* 0x000fe80000000200 */
[----:B------:R-:W-:Y:S04]  /*c9f0*/  LDSM.16.M88.4 R112, [R204] ;  /* 0x00000000cc70783b */ /* 0x000fe80000000200 */
[----:B------:R-:W-:Y:S04]  /*ca00*/  LDSM.16.M88.4 R120, [R203] ;  /* 0x00000000cb78783b */ /* 0x000fe80000000200 */
[----:B------:R-:W-:Y:S01]  /*ca10*/  @!PT LDS RZ, [RZ] ;  /* 0x00000000fffff984 */ /* 0x000fe20000000800 */
[----:B------:R-:W-:Y:S01]  /*ca20*/  @!PT LDS RZ, [RZ] ;  /* 0x00000000fffff984 */ /* 0x000fe20000000800 */
[----:B------:R-:W-:Y:S01]  /*ca30*/  @!PT LDS RZ, [RZ] ;  /* 0x00000000fffff984 */ /* 0x000fe20000000800 */
[----:B------:R1:W-:Y:S04]  /*ca40*/  LDGSTS.E.BYPASS.LTC128B.128 [R209+0x100], [R2.64], !P3 ;  /* 0x0010000002d17fae */ /* 0x0003e8000d901d48 */
[----:B------:R3:W-:Y:S04]  /*ca50*/  LDGSTS.E.BYPASS.LTC128B.128 [R209+0x900], [R8.64], !P6 ;  /* 0x0090000008d17fae */ /* 0x0007e8000f101d48 */
[----:B------:R4:W-:Y:S04]  /*ca60*/  LDGSTS.E.BYPASS.LTC128B.128 [R209+0x1100], [R6.64], !P5 ;  /* 0x0110000006d17fae */ /* 0x0009e8000e901d48 */
[----:B------:R4:W-:Y:S01]  /*ca70*/  LDGSTS.E.BYPASS.LTC128B.128 [R209+0x1900], [R4.64], !P4 ;  /* 0x0190000004d17fae */ /* 0x0009e2000e101d48 */
[----:B--2---:R-:W-:Y:S01]  /*ca80*/  HMMA.16816.F32.BF16 R56, R20, R52, R56 ;  /* 0x000000341438723c */ /* 0x004fe20000041838 */
[----:B-1----:R-:W-:-:S07]  /*ca90*/  IADD3 R2, P0, R0, R37, RZ ;  /* 0x0000002500027210 */ /* 0x002fce0007f1e0ff */
[----:B---3--:R-:W-:Y:S01]  /*caa0*/  HMMA.16816.F32.BF16 R8, R32, R48, RZ ;  /* 0x000000302008723c */ /* 0x008fe200000418ff */
[----:B------:R-:W-:Y:S02]  /*cab0*/  IADD3.X R3, R13, R36, RZ, P0, !PT ;  /* 0x000000240d037210 */ /* 0x000fe400007fe4ff */
[----:B------:R-:W-:-:S03]  /*cac0*/  ISETP.GT.AND P0, PT, R161, R252, PT ;  /* 0x000000fca100720c */ /* 0x000fc60003f04270 */
[----:B------:R1:W-:Y:S04]  /*cad0*/  LDGSTS.E.BYPASS.LTC128B.128 [R209+0x2100], [R2.64], !P2 ;  /* 0x0210000002d17fae */ /* 0x0003e8000d101d48 */
[----:B------:R-:W-:Y:S04]  /*cae0*/  LDSM.16.M88.4 R40, [R197] ;  /* 0x00000000c528783b */ /* 0x000fe80000000200 */
[----:B------:R-:W2:Y:S04]  /*caf0*/  LDSM.16.M88.4 R16, [R199] ;  /* 0x00000000c710783b */ /* 0x000ea80000000200 */
[----:B------:R-:W3:Y:S04]  /*cb00*/  LDSM.16.M88.4 R12, [R199+0x2000] ;  /* 0x00200000c70c783b */ /* 0x000ee80000000200 */
[----:B------:R-:W-:Y:S02]  /*cb10*/  LDSM.16.M88.4 R44, [R194] ;  /* 0x00000000c22c783b */ /* 0x000fe40000000200 */
[----:B------:R-:W-:Y:S02]  /*cb20*/  HMMA.16816.F32.BF16 R60, R24, R52, R8 ;  /* 0x00000034183c723c */ /* 0x000fe40000041808 */
[----:B------:R-:W5:Y:S04]  /*cb30*/  LDSM.16.M88.4 R8, [R200] ;  /* 0x00000000c808783b */ /* 0x000f680000000200 */
[----:B----4-:R-:W4:Y:S04]  /*cb40*/  LDSM.16.M88.4 R4, [R200+0x2000] ;  /* 0x00200000c804783b */ /* 0x010f280000000200 */
[----:B------:R-:W0:Y:S11]  /*cb50*/  LDGDEPBAR ;  /* 0x00000000000079af */ /* 0x000e360000000000 */
[----:B------:R-:W-:Y:S03]  /*cb60*/  @!UPT UIADD3 URZ, URZ, URZ, URZ ;  /* 0x0000003f3f3ff290 */ /* 0x000fe6000fffe03f */
[----:B--2---:R-:W-:Y:S08]  /*cb70*/  HMMA.16816.F32.BF16 R64, R16, R40, R60 ;  /* 0x000000281040723c */ /* 0x004ff0000004183c */
[----:B------:R-:W-:Y:S08]  /*cb80*/  HMMA.16816.F32.BF16 R60, R28, R50, RZ ;  /* 0x000000321c3c723c */ /* 0x000ff000000418ff */
[----:B---3--:R-:W-:Y:S08]  /*cb90*/  HMMA.16816.F32.BF16 R48, R12, R40, R56 ;  /* 0x000000280c30723c */ /* 0x008ff00000041838 */
[----:B------:R-:W-:Y:S08]  /*cba0*/  HMMA.16816.F32.BF16 R56, R24, R54, R68 ;  /* 0x000000361838723c */ /* 0x000ff00000041844 */
[----:B-----5:R-:W-:Y:S08]  /*cbb0*/  HMMA.16816.F32.BF16 R68, R8, R44, R64 ;  /* 0x0000002c0844723c */ /* 0x020ff00000041840 */
[----:B------:R-:W-:Y:S08]  /*cbc0*/  HMMA.16816.F32.BF16 R64, R20, R54, R60 ;  /* 0x000000361440723c */ /* 0x000ff0000004183c */
[----:B------:R-:W-:Y:S08]  /*cbd0*/  HMMA.16816.F32.BF16 R60, R32, R72, RZ ;  /* 0x00000048203c723c */ /* 0x000ff000000418ff */
[----:B----4-:R-:W-:Y:S01]  /*cbe0*/  HMMA.16816.F32.BF16 R80, R4, R44, R48 ;  /* 0x0000002c0450723c */ /* 0x010fe20000041830 */
[----:B------:R-:W2:Y:S01]  /*cbf0*/  LDSM.16.M88.4 R48, [R197+0x800] ;  /* 0x00080000c530783b */ /* 0x000ea20000000200 */
[----:B------:R-:W-:-:S04]  /*cc00*/  FMUL.FTZ R0, R68, c[0x0][0x320] ;  /* 0x0000c80044007a20 */ /* 0x000fc80000410000 */
[----:B------:R3:W4:Y:S02]  /*cc10*/  MUFU.TANH R158, R0 ;  /* 0x00000000009e7308 */ /* 0x0007240000002400 */
[----:B------:R-:W-:Y:S08]  /*cc20*/  HMMA.16816.F32.BF16 R52, R16, R42, R56 ;  /* 0x0000002a1034723c */ /* 0x000ff00000041838 */
[----:B------:R-:W-:Y:S01]  /*cc30*/  HMMA.16816.F32.BF16 R56, R28, R72, RZ ;  /* 0x000000481c38723c */ /* 0x000fe200000418ff */
[----:B---3--:R-:W-:-:S07]  /*cc40*/  FMUL.FTZ R0, R69, c[0x0][0x320] ;  /* 0x0000c80045007a20 */ /* 0x008fce0000410000 */
[----:B------:R-:W-:Y:S01]  /*cc50*/  HMMA.16816.F32.BF16 R60, R24, R96, R60 ;  /* 0x00000060183c723c */ /* 0x000fe2000004183c */
[----:B------:R3:W1:Y:S07]  /*cc60*/  MUFU.TANH R157, R0 ;  /* 0x00000000009d7308 */ /* 0x00066e0000002400 */
[----:B------:R-:W-:Y:S01]  /*cc70*/  HMMA.16816.F32.BF16 R64, R12, R42, R64 ;  /* 0x0000002a0c40723c */ /* 0x000fe20000041840 */
[----:B------:R-:W5:Y:S01]  /*cc80*/  LDSM.16.M88.4 R40, [R194+0x800] ;  /* 0x00080000c228783b */ /* 0x000f620000000200 */
[----:B---3--:R-:W-:-:S04]  /*cc90*/  FMUL.FTZ R0, R70, c[0x0][0x320] ;  /* 0x0000c80046007a20 */ /* 0x008fc80000410000 */
[----:B------:R3:W1:Y:S10]  /*cca0*/  MUFU.TANH R156, R0 ;  /* 0x00000000009c7308 */ /* 0x0006740000002400 */
[----:B--2---:R-:W-:Y:S08]  /*ccb0*/  HMMA.16816.F32.BF16 R60, R16, R48, R60 ;  /* 0x00000030103c723c */ /* 0x004ff0000004183c */
[----:B------:R-:W-:Y:S01]  /*ccc0*/  HMMA.16816.F32.BF16 R76, R4, R46, R64 ;  /* 0x0000002e044c723c */ /* 0x000fe20000041840 */
[----:B---3--:R-:W-:-:S07]  /*ccd0*/  FMUL.FTZ R0, R71, c[0x0][0x320] ;  /* 0x0000c80047007a20 */ /* 0x008fce0000410000 */
[----:B------:R-:W-:Y:S01]  /*cce0*/  HMMA.16816.F32.BF16 R68, R8, R46, R52 ;  /* 0x0000002e0844723c */ /* 0x000fe20000041834 */
[----:B------:R2:W3:Y:S07]  /*ccf0*/  MUFU.TANH R155, R0 ;  /* 0x00000000009b7308 */ /* 0x0004ee0000002400 */
[----:B------:R-:W-:Y:S08]  /*cd00*/  HMMA.16816.F32.BF16 R52, R20, R96, R56 ;  /* 0x000000601434723c */ /* 0x000ff00000041838 */
[----:B------:R-:W-:Y:S01]  /*cd10*/  HMMA.16816.F32.BF16 R56, R32, R74, RZ ;  /* 0x0000004a2038723c */ /* 0x000fe200000418ff */
[----:B--2---:R-:W-:-:S04]  /*cd20*/  FMUL.FTZ R0, R80, c[0x0][0x320] ;  /* 0x0000c80050007a20 */ /* 0x004fc80000410000 */
[----:B------:R2:W1:Y:S03]  /*cd30*/  MUFU.TANH R154, R0 ;  /* 0x00000000009a7308 */ /* 0x0004660000002400 */
[----:B------:R-:W-:Y:S08]  /*cd40*/  HMMA.16816.F32.BF16 R64, R28, R74, RZ ;  /* 0x0000004a1c40723c */ /* 0x000ff000000418ff */
[----:B------:R-:W-:Y:S01]  /*cd50*/  HMMA.16816.F32.BF16 R44, R12, R48, R52 ;  /* 0x000000300c2c723c */ /* 0x000fe20000041834 */
[----:B--2---:R-:W-:-:S07]  /*cd60*/  FMUL.FTZ R0, R81, c[0x0][0x320] ;  /* 0x0000c80051007a20 */ /* 0x004fce0000410000 */
[-C--:B------:R-:W-:Y:S01]  /*cd70*/  HMMA.16816.F32.BF16 R52, R24, R98.reuse, R56 ;  /* 0x000000621834723c */ /* 0x080fe20000041838 */
[----:B------:R2:W1:Y:S07]  /*cd80*/  MUFU.TANH R153, R0 ;  /* 0x0000000000997308 */ /* 0x00046e0000002400 */
[----:B------:R-:W-:Y:S08]  /*cd90*/  HMMA.16816.F32.BF16 R64, R20, R98, R64 ;  /* 0x000000621440723c */ /* 0x000ff00000041840 */
[----:B------:R-:W-:Y:S01]  /*cda0*/  HMMA.16816.F32.BF16 R56, R28, R100, RZ ;  /* 0x000000641c38723c */ /* 0x000fe200000418ff */
[----:B--2---:R-:W-:-:S04]  /*cdb0*/  FMUL.FTZ R0, R82, c[0x0][0x320] ;  /* 0x0000c80052007a20 */ /* 0x004fc80000410000 */
[----:B------:R2:W1:Y:S03]  /*cdc0*/  MUFU.TANH R149, R0 ;  /* 0x0000000000957308 */ /* 0x0004660000002400 */
[-C--:B------:R-:W-:Y:S08]  /*cdd0*/  HMMA.16816.F32.BF16 R52, R16, R50.reuse, R52 ;  /* 0x000000321034723c */ /* 0x080ff00000041834 */
[----:B------:R-:W-:Y:S01]  /*cde0*/  HMMA.16816.F32.BF16 R64, R12, R50, R64 ;  /* 0x000000320c40723c */ /* 0x000fe20000041840 */
[----:B------:R-:W-:Y:S01]  /*cdf0*/  LDSM.16.M88.4 R48, [R194+0x1000] ;  /* 0x00100000c230783b */ /* 0x000fe20000000200 */
[----:B--2---:R-:W-:-:S06]  /*ce00*/  FMUL.FTZ R0, R83, c[0x0][0x320] ;  /* 0x0000c80053007a20 */ /* 0x004fcc0000410000 */
[C---:B-----5:R-:W-:Y:S01]  /*ce10*/  HMMA.16816.F32.BF16 R80, R4.reuse, R40, R44 ;  /* 0x000000280450723c */ /* 0x060fe2000004182c */
[----:B------:R-:W2:Y:S01]  /*ce20*/  LDSM.16.M88.4 R44, [R197+0x1000] ;  /* 0x00100000c52c783b */ /* 0x000ea20000000200 */
[----:B------:R5:W1:Y:S11]  /*ce30*/  MUFU.TANH R150, R0 ;  /* 0x0000000000967308 */ /* 0x000a760000002400 */
[----:B------:R-:W-:Y:S03]  /*ce40*/  @!UPT UIADD3 URZ, URZ, URZ, URZ ;  /* 0x0000003f3f3ff290 */ /* 0x000fe6000fffe03f */
[----:B------:R-:W-:Y:S01]  /*ce50*/  HMMA.16816.F32.BF16 R72, R4, R42, R64 ;  /* 0x0000002a0448723c */ /* 0x000fe20000041840 */
[----:B-----5:R-:W-:-:S04]  /*ce60*/  FMUL.FTZ R0, R68, c[0x0][0x320] ;  /* 0x0000c80044007a20 */ /* 0x020fc80000410000 */
[----:B------:R5:W1:Y:S03]  /*ce70*/  MUFU.TANH R152, R0 ;  /* 0x0000000000987308 */ /* 0x000a660000002400 */
        /* <DEDUP_REMOVED lines=8> */
[----:B--2---:R-:W-:Y:S01]  /*cf00*/  HMMA.16816.F32.BF16 R64, R12, R46, R64 ;  /* 0x0000002e0c40723c */ /* 0x004fe20000041840 */
[----:B-----5:R-:W-:-:S07]  /*cf10*/  FMUL.FTZ R0, R71, c[0x0][0x320] ;  /* 0x0000c80047007a20 */ /* 0x020fce0000410000 */
[----:B------:R-:W-:Y:S01]  /*cf20*/  HMMA.16816.F32.BF16 R68, R8, R40, R60 ;  /* 0x000000280844723c */ /* 0x000fe2000004183c */
[----:B------:R2:W1:Y:S07]  /*cf30*/  MUFU.TANH R147, R0 ;  /* 0x0000000000937308 */ /* 0x00046e0000002400 */
[----:B------:R-:W-:Y:S01]  /*cf40*/  HMMA.16816.F32.BF16 R60, R32, R100, RZ ;  /* 0x00000064203c723c */ /* 0x000fe200000418ff */
[----:B--2---:R-:W-:-:S04]  /*cf50*/  FMUL.FTZ R0, R76, c[0x0][0x320] ;  /* 0x0000c8004c007a20 */ /* 0x004fc80000410000 */
[----:B------:R2:W1:Y:S11]  /*cf60*/  MUFU.TANH R146, R0 ;  /* 0x0000000000927308 */ /* 0x0004760000002400 */
[----:B------:R-:W-:Y:S08]  /*cf70*/  @!UPT UIADD3 URZ, URZ, URZ, URZ ;  /* 0x0000003f3f3ff290 */ /* 0x000ff0000fffe03f */
[----:B------:R-:W-:Y:S01]  /*cf80*/  HMMA.16816.F32.BF16 R60, R24, R104, R60 ;  /* 0x00000068183c723c */ /* 0x000fe2000004183c */
[----:B--2---:R-:W-:-:S04]  /*cf90*/  FMUL.FTZ R0, R77, c[0x0][0x320] ;  /* 0x0000c8004d007a20 */ /* 0x004fc80000410000 */
[----:B------:R2:W1:Y:S11]  /*cfa0*/  MUFU.TANH R145, R0 ;  /* 0x0000000000917308 */ /* 0x0004760000002400 */
[----:B------:R-:W-:Y:S08]  /*cfb0*/  @!UPT UIADD3 URZ, URZ, URZ, URZ ;  /* 0x0000003f3f3ff290 */ /* 0x000ff0000fffe03f */
[----:B------:R-:W-:Y:S01]  /*cfc0*/  HMMA.16816.F32.BF16 R60, R16, R44, R60 ;  /* 0x0000002c103c723c */ /* 0x000fe2000004183c */
[----:B--2---:R-:W-:-:S04]  /*cfd0*/  FMUL.FTZ R0, R78, c[0x0][0x320] ;  /* 0x0000c8004e007a20 */ /* 0x004fc80000410000 */
[----:B------:R2:W1:Y:S02]  /*cfe0*/  MUFU.TANH R141, R0 ;  /* 0x00000000008d7308 */ /* 0x0004640000002400 */
[----:B--2---:R-:W-:-:S06]  /*cff0*/  FMUL.FTZ R0, R79, c[0x0][0x320] ;  /* 0x0000c8004f007a20 */ /* 0x004fcc0000410000 */
[----:B------:R2:W1:Y:S02]  /*d000*/  MUFU.TANH R142, R0 ;  /* 0x00000000008e7308 */ /* 0x0004640000002400 */
[----:B--2---:R-:W-:-:S06]  /*d010*/  FMUL.FTZ R0, R68, c[0x0][0x320] ;  /* 0x0000c80044007a20 */ /* 0x004fcc0000410000 */
[----:B------:R2:W1:Y:S02]  /*d020*/  MUFU.TANH R144, R0 ;  /* 0x0000000000907308 */ /* 0x0004640000002400 */
[----:B--2---:R-:W-:-:S06]  /*d030*/  FMUL.FTZ R0, R69, c[0x0][0x320] ;  /* 0x0000c80045007a20 */ /* 0x004fcc0000410000 */
[----:B------:R2:W1:Y:S02]  /*d040*/  MUFU.TANH R143, R0 ;  /* 0x00000000008f7308 */ /* 0x0004640000002400 */
[----:B--2---:R-:W-:-:S06]  /*d050*/  FMUL.FTZ R0, R70, c[0x0][0x320] ;  /* 0x0000c80046007a20 */ /* 0x004fcc0000410000 */
[----:B------:R2:W1:Y:S02]  /*d060*/  MUFU.TANH R140, R0 ;  /* 0x00000000008c7308 */ /* 0x0004640000002400 */
[----:B--2---:R-:W-:Y:S02]  /*d070*/  FMUL.FTZ R0, R71, c[0x0][0x320] ;  /* 0x0000c80047007a20 */ /* 0x004fe40000410000 */
[----:B------:R-:W-:Y:S04]  /*d080*/  HMMA.16816.F32.BF16 R68, R8, R42, R52 ;  /* 0x0000002a0844723c */ /* 0x000fe80000041834 */
[----:B------:R2:W1:Y:S04]  /*d090*/  MUFU.TANH R139, R0 ;  /* 0x00000000008b7308 */ /* 0x0004680000002400 */
[----:B------:R-:W-:Y:S08]  /*d0a0*/  HMMA.16816.F32.BF16 R52, R20, R104, R56 ;  /* 0x000000681434723c */ /* 0x000ff00000041838 */
[----:B------:R-:W-:Y:S01]  /*d0b0*/  HMMA.16816.F32.BF16 R56, R32, R102, RZ ;  /* 0x000000662038723c */ /* 0x000fe200000418ff */
[----:B--2---:R-:W-:-:S04]  /*d0c0*/  FMUL.FTZ R0, R80, c[0x0][0x320] ;  /* 0x0000c80050007a20 */ /* 0x004fc80000410000 */
[----:B------:R2:W1:Y:S11]  /*d0d0*/  MUFU.TANH R138, R0 ;  /* 0x00000000008a7308 */ /* 0x0004760000002400 */
[----:B------:R-:W-:Y:S01]  /*d0e0*/  HMMA.16816.F32.BF16 R40, R12, R44, R52 ;  /* 0x0000002c0c28723c */ /* 0x000fe20000041834 */
[----:B--2---:R-:W-:-:S07]  /*d0f0*/  FMUL.FTZ R0, R81, c[0x0][0x320] ;  /* 0x0000c80051007a20 */ /* 0x004fce0000410000 */
[----:B------:R-:W-:Y:S01]  /*d100*/  HMMA.16816.F32.BF16 R52, R24, R106, R56 ;  /* 0x0000006a1834723c */ /* 0x000fe20000041838 */
[----:B------:R2:W1:Y:S07]  /*d110*/  MUFU.TANH R137, R0 ;  /* 0x0000000000897308 */ /* 0x00046e0000002400 */
[----:B------:R-:W-:Y:S08]  /*d120*/  HMMA.16816.F32.BF16 R56, R28, R108, RZ ;  /* 0x0000006c1c38723c */ /* 0x000ff000000418ff */
[----:B------:R-:W-:Y:S01]  /*d130*/  HMMA.16816.F32.BF16 R76, R4, R48, R40 ;  /* 0x00000030044c723c */ /* 0x000fe20000041828 */
[----:B--2---:R-:W-:-:S04]  /*d140*/  FMUL.FTZ R0, R82, c[0x0][0x320] ;  /* 0x0000c80052007a20 */ /* 0x004fc80000410000 */
[----:B------:R2:W1:Y:S03]  /*d150*/  MUFU.TANH R133, R0 ;  /* 0x0000000000857308 */ /* 0x0004660000002400 */
[----:B------:R-:W-:Y:S01]  /*d160*/  HMMA.16816.F32.BF16 R40, R16, R46, R52 ;  /* 0x0000002e1028723c */ /* 0x000fe20000041834 */
[----:B------:R-:W5:Y:S07]  /*d170*/  LDSM.16.M88.4 R52, [R197+0x1800] ;  /* 0x00180000c534783b */ /* 0x000f6e0000000200 */
[----:B------:R-:W-:Y:S01]  /*d180*/  HMMA.16816.F32.BF16 R44, R20, R112, R56 ;  /* 0x00000070142c723c */ /* 0x000fe20000041838 */
[----:B--2---:R-:W-:-:S04]  /*d190*/  FMUL.FTZ R0, R83, c[0x0][0x320] ;  /* 0x0000c80053007a20 */ /* 0x004fc80000410000 */
[----:B------:R2:W1:Y:S02]  /*d1a0*/  MUFU.TANH R134, R0 ;  /* 0x0000000000867308 */ /* 0x0004640000002400 */
[----:B--2---:R-:W-:-:S06]  /*d1b0*/  FMUL.FTZ R0, R68, c[0x0][0x320] ;  /* 0x0000c80044007a20 */ /* 0x004fcc0000410000 */
[----:B------:R2:W1:Y:S11]  /*d1c0*/  MUFU.TANH R136, R0 ;  /* 0x0000000000887308 */ /* 0x0004760000002400 */
[----:B-----5:R-:W-:Y:S01]  /*d1d0*/  HMMA.16816.F32.BF16 R44, R12, R52, R44 ;  /* 0x000000340c2c723c */ /* 0x020fe2000004182c */
[----:B--2---:R-:W-:-:S04]  /*d1e0*/  FMUL.FTZ R0, R69, c[0x0][0x320] ;  /* 0x0000c80045007a20 */ /* 0x004fc80000410000 */
[----:B------:R2:W1:Y:S02]  /*d1f0*/  MUFU.TANH R135, R0 ;  /* 0x0000000000877308 */ /* 0x0004640000002400 */
[----:B--2---:R-:W-:-:S06]  /*d200*/  FMUL.FTZ R0, R70, c[0x0][0x320] ;  /* 0x0000c80046007a20 */ /* 0x004fcc0000410000 */
[----:B------:R2:W1:Y:S02]  /*d210*/  MUFU.TANH R132, R0 ;  /* 0x0000000000847308 */ /* 0x0004640000002400 */
[----:B--2---:R-:W-:Y:S02]  /*d220*/  FMUL.FTZ R0, R71, c[0x0][0x320] ;  /* 0x0000c80047007a20 */ /* 0x004fe40000410000 */
[----:B------:R-:W-:Y:S04]  /*d230*/  HMMA.16816.F32.BF16 R68, R8, R48, R60 ;  /* 0x000000300844723c */ /* 0x000fe8000004183c */
[----:B------:R2:W1:Y:S04]  /*d240*/  MUFU.TANH R131, R0 ;  /* 0x0000000000837308 */ /* 0x0004680000002400 */
        /* <DEDUP_REMOVED lines=10> */
[----:B------:R2:W1:Y:S03]  /*d2f0*/  MUFU.TANH R125, R0 ;  /* 0x00000000007d7308 */ /* 0x0004660000002400 */
[----:B------:R-:W-:Y:S01]  /*d300*/  HMMA.16816.F32.BF16 R60, R28, R110, RZ ;  /* 0x0000006e1c3c723c */ /* 0x000fe200000418ff */
[----:B--2---:R-:W-:-:S07]  /*d310*/  FMUL.FTZ R0, R75, c[0x0][0x320] ;  /* 0x0000c8004b007a20 */ /* 0x004fce0000410000 */
[----:B------:R-:W-:Y:S01]  /*d320*/  HMMA.16816.F32.BF16 R72, R4, R50, R64 ;  /* 0x000000320448723c */ /* 0x000fe20000041840 */
[----:B------:R2:W1:Y:S11]  /*d330*/  MUFU.TANH R126, R0 ;  /* 0x00000000007e7308 */ /* 0x0004760000002400 */
[----:B------:R-:W-:Y:S04]  /*d340*/  @!UPT UIADD3 URZ, URZ, URZ, URZ ;  /* 0x0000003f3f3ff290 */ /* 0x000fe8000fffe03f */
[----:B------:R-:W-:Y:S08]  /*d350*/  HMMA.16816.F32.BF16 R64, R20, R114, R60 ;  /* 0x000000721440723c */ /* 0x000ff0000004183c */
[----:B------:R-:W-:Y:S01]  /*d360*/  HMMA.16816.F32.BF16 R60, R32, R116, RZ ;  /* 0x00000074203c723c */ /* 0x000fe200000418ff */
[----:B--2---:R-:W-:-:S04]  /*d370*/  FMUL.FTZ R0, R68, c[0x0][0x320] ;  /* 0x0000c80044007a20 */ /* 0x004fc80000410000 */
[----:B------:R2:W1:Y:S02]  /*d380*/  MUFU.TANH R128, R0 ;  /* 0x0000000000807308 */ /* 0x0004640000002400 */
[----:B--2---:R-:W-:Y:S11]  /*d390*/  FMUL.FTZ R0, R69, c[0x0][0x320] ;  /* 0x0000c80045007a20 */ /* 0x004ff60000410000 */
[----:B------:R-:W-:Y:S06]  /*d3a0*/  @!UPT UIADD3 URZ, URZ, URZ, URZ ;  /* 0x0000003f3f3ff290 */ /* 0x000fec000fffe03f */
[----:B------:R-:W-:Y:S01]  /*d3b0*/  HMMA.16816.F32.BF16 R60, R24, R120, R60 ;  /* 0x00000078183c723c */ /* 0x000fe2000004183c */
[----:B------:R2:W1:Y:S02]  /*d3c0*/  MUFU.TANH R127, R0 ;  /* 0x00000000007f7308 */ /* 0x0004640000002400 */
[----:B--2---:R-:W-:-:S06]  /*d3d0*/  FMUL.FTZ R0, R70, c[0x0][0x320] ;  /* 0x0000c80046007a20 */ /* 0x004fcc0000410000 */
[----:B------:R2:W1:Y:S02]  /*d3e0*/  MUFU.TANH R124, R0 ;  /* 0x00000000007c7308 */ /* 0x0004640000002400 */
[----:B--2---:R-:W-:Y:S02]  /*d3f0*/  FMUL.FTZ R0, R71, c[0x0][0x320] ;  /* 0x0000c80047007a20 */ /* 0x004fe40000410000 */
[----:B------:R-:W-:Y:S01]  /*d400*/  HMMA.16816.F32.BF16 R68, R8, R50, R40 ;  /* 0x000000320844723c */ /* 0x000fe20000041828 */
[----:B------:R-:W2:Y:S03]  /*d410*/  LDSM.16.M88.4 R40, [R194+0x1800] ;  /* 0x00180000c228783b */ /* 0x000ea60000000200 */
        /* <DEDUP_REMOVED lines=15> */
[C---:B--2---:R-:W-:Y:S01]  /*d510*/  HMMA.16816.F32.BF16 R76, R4.reuse, R40, R44 ;  /* 0x00000028044c723c */ /* 0x044fe2000004182c */
[----:B------:R-:W2:Y:S01]  /*d520*/  LDSM.16.M88.4 R44, [R197+0x2000] ;  /* 0x00200000c52c783b */ /* 0x000ea20000000200 */
[----:B------:R5:W1:Y:S11]  /*d530*/  MUFU.TANH R101, R0 ;  /* 0x0000000000657308 */ /* 0x000a760000002400 */
[----:B------:R-:W-:Y:S03]  /*d540*/  @!UPT UIADD3 URZ, URZ, URZ, URZ ;  /* 0x0000003f3f3ff290 */ /* 0x000fe6000fffe03f */
[----:B------:R-:W-:Y:S08]  /*d550*/  HMMA.16816.F32.BF16 R64, R4, R42, R52 ;  /* 0x0000002a0440723c */ /* 0x000ff00000041834 */
[----:B------:R-:W-:Y:S01]  /*d560*/  HMMA.16816.F32.BF16 R52, R28, R118, RZ ;  /* 0x000000761c34723c */ /* 0x000fe200000418ff */
[----:B-----5:R-:W-:-:S04]  /*d570*/  FMUL.FTZ R0, R68, c[0x0][0x320] ;  /* 0x0000c80044007a20 */ /* 0x020fc80000410000 */
[----:B------:R5:W1:Y:S02]  /*d580*/  MUFU.TANH R106, R0 ;  /* 0x00000000006a7308 */ /* 0x000a640000002400 */
[----:B-----5:R-:W-:Y:S11]  /*d590*/  FMUL.FTZ R0, R69, c[0x0][0x320] ;  /* 0x0000c80045007a20 */ /* 0x020ff60000410000 */
[----:B------:R-:W-:Y:S06]  /*d5a0*/  @!UPT UIADD3 URZ, URZ, URZ, URZ ;  /* 0x0000003f3f3ff290 */ /* 0x000fec000fffe03f */
[----:B------:R-:W-:Y:S01]  /*d5b0*/  HMMA.16816.F32.BF16 R32, R20, R122, R52 ;  /* 0x0000007a1420723c */ /* 0x000fe20000041834 */
        /* <DEDUP_REMOVED lines=15> */
[----:B-----5:R-:W-:-:S04]  /*d6b0*/  FMUL.FTZ R0, R74, c[0x0][0x320] ;  /* 0x0000c8004a007a20 */ /* 0x020fc80000410000 */
[----:B------:R2:W1:Y:S03]  /*d6c0*/  MUFU.TANH R92, R0 ;  /* 0x00000000005c7308 */ /* 0x0004660000002400 */
        /* <DEDUP_REMOVED lines=10> */
[----:B------:R-:W-:Y:S01]  /*d770*/  HMMA.16816.F32.BF16 R68, R8, R42, R48 ;  /* 0x0000002a0844723c */ /* 0x000fe20000041830 */
[----:B------:R-:W2:Y:S03]  /*d780*/  LDSM.16.M88.4 R48, [R194+0x2000] ;  /* 0x00200000c230783b */ /* 0x000ea60000000200 */
[----:B------:R5:W1:Y:S01]  /*d790*/  MUFU.TANH R91, R0 ;  /* 0x00000000005b7308 */ /* 0x000a620000002400 */
[----:B------:R-:W-:-:S04]  /*d7a0*/  DEPBAR.LE SB0, 0x0 ;  /* 0x000080000000791a */ /* 0x000fc80000000000 */
[C---:B------:R-:W-:Y:S08]  /*d7b0*/  HMMA.16816.F32.BF16 R40, R16.reuse, R44, R60 ;  /* 0x0000002c1028723c */ /* 0x040ff0000004183c */
[----:B------:R-:W-:Y:S01]  /*d7c0*/  HMMA.16816.F32.BF16 R16, R16, R46, R24 ;  /* 0x0000002e1010723c */ /* 0x000fe20000041818 */
[----:B-----5:R-:W-:-:S04]  /*d7d0*/  FMUL.FTZ R0, R76, c[0x0][0x320] ;  /* 0x0000c8004c007a20 */ /* 0x020fc80000410000 */
[----:B------:R5:W1:Y:S02]  /*d7e0*/  MUFU.TANH R89, R0 ;  /* 0x0000000000597308 */ /* 0x000a640000002400 */
[----:B-----5:R-:W-:-:S09]  /*d7f0*/  FMUL.FTZ R0, R77, c[0x0][0x320] ;  /* 0x0000c8004d007a20 */ /* 0x020fd20000410000 */
[-C--:B--2---:R-:W-:Y:S01]  /*d800*/  HMMA.16816.F32.BF16 R40, R8, R48.reuse, R40 ;  /* 0x000000300828723c */ /* 0x084fe20000041828 */
[----:B------:R2:W1:Y:S07]  /*d810*/  MUFU.TANH R83, R0 ;  /* 0x0000000000537308 */ /* 0x00046e0000002400 */
[----:B------:R-:W-:Y:S08]  /*d820*/  HMMA.16816.F32.BF16 R20, R4, R48, R28 ;  /* 0x000000300414723c */ /* 0x000ff0000004181c */
[----:B------:R-:W-:Y:S01]  /*d830*/  HMMA.16816.F32.BF16 R8, R8, R50, R16 ;  /* 0x000000320808723c */ /* 0x000fe20000041810 */
[----:B--2---:R-:W-:-:S04]  /*d840*/  FMUL.FTZ R0, R78, c[0x0][0x320] ;  /* 0x0000c8004e007a20 */ /* 0x004fc80000410000 */
        /* <DEDUP_REMOVED lines=51> */
[----:B------:R2:W1:Y:S01]  /*db80*/  MUFU.TANH R19, R0 ;  /* 0x0000000000137308 */ /* 0x0004620000002400 */
[----:B------:R-:W-:Y:S06]  /*db90*/  BAR.SYNC.DEFER_BLOCKING 0x0 ;  /* 0x0000000000007b1d */ /* 0x000fec0000010000 */
[----:B------:R-:W-:Y:S05]  /*dba0*/  @!P0 BRA `(.L_x_332) ;  /* 0x000003f000008947 */ /* 0x000fea0003800000 */
[----:B---34-:R-:W-:Y:S01]  /*dbb0*/  ISETP.NE.AND P3, PT, R162, 0x1, PT ;  /* 0x00000001a200780c */ /* 0x018fe20003f65270 */
[----:B------:R-:W-:Y:S01]  /*dbc0*/  IMAD.MOV.U32 R235, RZ, RZ, RZ ;  /* 0x000000ffffeb7224 */ /* 0x000fe200078e00ff */
[C---:B-1----:R-:W-:Y:S02]  /*dbd0*/  IADD3 R2, R251.reuse, R159, R167 ;  /* 0x0000009ffb027210 */ /* 0x042fe40007ffe0a7 */
[----:B------:R-:W-:-:S02]  /*dbe0*/  ISETP.GT.AND P0, PT, R251, 0x4f, PT ;  /* 0x0000004ffb00780c */ /* 0x000fc40003f04270 */
[----:B------:R-:W-:-:S05]  /*dbf0*/  IADD3 R2, R2, -0x50, RZ ;  /* 0xffffffb002027810 */ /* 0x000fca0007ffe0ff */
[----:B--2---:R-:W-:Y:S02]  /*dc00*/  IMAD.MOV.U32 R0, RZ, RZ, R2 ;  /* 0x000000ffff007224 */ /* 0x004fe400078e0002 */
[----:B------:R-:W-:-:S05]  /*dc10*/  @P3 IMAD.HI.U32 R3, R2, c[0x0][0x2bc], RZ ;  /* 0x0000af0002033a27 */ /* 0x000fca00078e00ff */
        /* <DEDUP_REMOVED lines=23> */
.L_x_427:
        /* <DEDUP_REMOVED lines=24> */
.L_x_428:
        /* <DEDUP_REMOVED lines=9> */
.L_x_332:
[----:B---34-:R-:W-:Y:S05]  /*dfa0*/  BSYNC B0 ;  /* 0x0000000000007941 */ /* 0x018fea0003800000 */
.L_x_331:
[----:B--2---:R-:W2:Y:S04]  /*dfb0*/  LDL R0, [R1+0x74] ;  /* 0x0000740001007983 */ /* 0x004ea80000100800 */
[----:B------:R-:W0:Y:S01]  /*dfc0*/  LDGDEPBAR ;  /* 0x00000000000079af */ /* 0x000e220000000000 */
[----:B--2---:R-:W-:-:S05]  /*dfd0*/  IMAD.IADD R0, R160, 0x1, -R0 ;  /* 0x00000001a0007824 */ /* 0x004fca00078e0a00 */
[C---:B------:R-:W-:Y:S02]  /*dfe0*/  ISETP.GT.AND P0, PT, R0.reuse, 0x1, PT ;  /* 0x000000010000780c */ /* 0x040fe40003f04270 */
[----:B------:R-:W-:Y:S02]  /*dff0*/  ISETP.GT.AND P1, PT, R0, RZ, PT ;  /* 0x000000ff0000720c */ /* 0x000fe40003f24270 */
[----:B-1----:R-:W-:Y:S02]  /*e000*/  FSEL R40, R150, -INF , P0 ;  /* 0xff80000096287808 */ /* 0x002fe40000000000 */
[----:B------:R-:W-:Y:S02]  /*e010*/  FSEL R27, R153, -INF , P0 ;  /* 0xff800000991b7808 */ /* 0x000fe40000000000 */
[----:B------:R-:W-:Y:S02]  /*e020*/  FSEL R17, R155, -INF , P0 ;  /* 0xff8000009b117808 */ /* 0x000fe40000000000 */
[----:B------:R-:W-:-:S02]  /*e030*/  FSEL R10, R157, -INF , P0 ;  /* 0xff8000009d0a7808 */ /* 0x000fc40000000000 */
        /* <DEDUP_REMOVED lines=28> */
[C---:B------:R-:W-:Y:S02]  /*e200*/  ISETP.GT.AND P4, PT, R0.reuse, 0x29, PT ;  /* 0x000000290000780c */ /* 0x040fe40003f84270 */
[----:B------:R-:W-:-:S02]  /*e210*/  ISETP.GT.AND P3, PT, R0, 0x18, PT ;  /* 0x000000180000780c */ /* 0x000fc40003f64270 */
[----:B------:R-:W-:Y:S02]  /*e220*/  ISETP.GT.AND P0, PT, R0, 0x30, PT ;  /* 0x000000300000780c */ /* 0x000fe40003f04270 */
        /* <DEDUP_REMOVED lines=28> */
[----:B------:R-:W-:-:S02]  /*e3f0*/  ISETP.GT.AND P6, PT, R0, 0x38, PT ;  /* 0x000000380000780c */ /* 0x000fc40003fc4270 */
[C---:B------:R-:W-:Y:S02]  /*e400*/  ISETP.GT.AND P5, PT, R0.reuse, 0x39, PT ;  /* 0x000000390000780c */ /* 0x040fe40003fa4270 */
[C---:B------:R-:W-:Y:S02]  /*e410*/  ISETP.GT.AND P3, PT, R0.reuse, 0x40, PT ;  /* 0x000000400000780c */ /* 0x040fe40003f64270 */
[C---:B------:R-:W-:Y:S02]  /*e420*/  ISETP.GT.AND P2, PT, R0.reuse, 0x41, PT ;  /* 0x000000410000780c */ /* 0x040fe40003f44270 */
[C---:B------:R-:W-:Y:S02]  /*e430*/  ISETP.GT.AND P1, PT, R0.reuse, 0x48, PT ;  /* 0x000000480000780c */ /* 0x040fe40003f24270 */
[C---:B------:R-:W-:Y:S02]  /*e440*/  ISETP.GT.AND P0, PT, R0.reuse, 0x49, PT ;  /* 0x000000490000780c */ /* 0x040fe40003f04270 */
[----:B------:R-:W-:-:S02]  /*e450*/  ISETP.GT.AND P4, PT, R0, 0x31, PT ;  /* 0x000000310000780c */ /* 0x000fc40003f84270 */
        /* <DEDUP_REMOVED lines=44> */
[----:B------:R-:W-:Y:S02]  /*e720*/  FSEL R106, R83, -INF , P4 ;  /* 0xff800000536a7808 */ /* 0x000fe40002000000 */
[----:B------:R-:W-:Y:S02]  /*e730*/  FSEL R118, R80, -INF , P4 ;  /* 0xff80000050767808 */ /* 0x000fe40002000000 */
[----:B------:R-:W-:Y:S02]  /*e740*/  FSEL R83, R91, -INF , P4 ;  /* 0xff8000005b537808 */ /* 0x000fe40002000000 */
[----:B------:R-:W-:-:S02]  /*e750*/  FSEL R64, R97, -INF , P4 ;  /* 0xff80000061407808 */ /* 0x000fc40002000000 */
[----:B------:R-:W-:Y:S02]  /*e760*/  FMNMX.FTZ R0, R65, R0, !PT ;  /* 0x0000000041007209 */ /* 0x000fe40007810000 */
[----:B------:R-:W-:Y:S02]  /*e770*/  FMNMX.FTZ R2, R90, R2, !PT ;  /* 0x000000025a027209 */ /* 0x000fe40007810000 */
[----:B------:R-:W-:Y:S02]  /*e780*/  FMNMX.FTZ R3, R108, R3, !PT ;  /* 0x000000036c037209 */ /* 0x000fe40007810000 */
[----:B------:R-:W-:Y:S02]  /*e790*/  FMNMX.FTZ R7, R120, R7, !PT ;  /* 0x0000000778077209 */ /* 0x000fe40007810000 */
[----:B------:R-:W-:Y:S02]  /*e7a0*/  FSEL R117, R63, -INF , P6 ;  /* 0xff8000003f757808 */ /* 0x000fe40003000000 */
[----:B------:R-:W-:-:S02]  /*e7b0*/  FSEL R105, R68, -INF , P6 ;  /* 0xff80000044697808 */ /* 0x000fc40003000000 */
[----:B------:R-:W-:Y:S02]  /*e7c0*/  FSEL R82, R76, -INF , P6 ;  /* 0xff8000004c527808 */ /* 0x000fe40003000000 */
[----:B------:R-:W-:Y:S02]  /*e7d0*/  FSEL R63, R81, -INF , P6 ;  /* 0xff800000513f7808 */ /* 0x000fe40003000000 */
[----:B------:R-:W-:Y:S02]  /*e7e0*/  FMNMX.FTZ R0, R64, R0, !PT ;  /* 0x0000000040007209 */ /* 0x000fe40007810000 */
[----:B------:R-:W-:Y:S02]  /*e7f0*/  FMNMX.FTZ R2, R83, R2, !PT ;  /* 0x0000000253027209 */ /* 0x000fe40007810000 */
[----:B------:R-:W-:Y:S02]  /*e800*/  FMNMX.FTZ R3, R106, R3, !PT ;  /* 0x000000036a037209 */ /* 0x000fe40007810000 */
[----:B------:R-:W-:-:S02]  /*e810*/  FMNMX.FTZ R7, R118, R7, !PT ;  /* 0x0000000776077209 */ /* 0x000fc40007810000 */
[----:B------:R-:W-:Y:S02]  /*e820*/  FSEL R115, R62, -INF , P5 ;  /* 0xff8000003e737808 */ /* 0x000fe40002800000 */
[----:B------:R-:W-:Y:S02]  /*e830*/  FSEL R104, R69, -INF , P5 ;  /* 0xff80000045687808 */ /* 0x000fe40002800000 */
[----:B------:R-:W-:Y:S02]  /*e840*/  FSEL R81, R70, -INF , P5 ;  /* 0xff80000046517808 */ /* 0x000fe40002800000 */
[----:B------:R-:W-:Y:S02]  /*e850*/  FSEL R62, R79, -INF , P5 ;  /* 0xff8000004f3e7808 */ /* 0x000fe40002800000 */
        /* <DEDUP_REMOVED lines=36> */
[----:B------:R-:W-:Y:S02]  /*eaa0*/  FMNMX.FTZ R4, R56, R0, !PT ;  /* 0x0000000038047209 */ /* 0x000fe40007810000 */
[----:B------:R-:W-:-:S02]  /*eab0*/  FMNMX.FTZ R5, R58, R2, !PT ;  /* 0x000000023a057209 */ /* 0x000fc40007810000 */
[----:B------:R-:W-:Y:S02]  /*eac0*/  FMNMX.FTZ R6, R89, R3, !PT ;  /* 0x0000000359067209 */ /* 0x000fe40007810000 */
[----:B------:R-:W-:Y:S01]  /*ead0*/  FMNMX.FTZ R7, R103, R7, !PT ;  /* 0x0000000767077209 */ /* 0x000fe20007810000 */
        /* <DEDUP_REMOVED lines=11> */
[----:B------:R-:W3:Y:S04]  /*eb90*/  SHFL.BFLY PT, R6, R3, 0x1, 0x1f ;  /* 0x0c201f0003067f89 */ /* 0x000ee800000e0000 */
[----:B------:R4:W4:Y:S01]  /*eba0*/  SHFL.BFLY PT, R8, R7, 0x1, 0x1f ;  /* 0x0c201f0007087f89 */ /* 0x00092200000e0000 */
[----:B-1----:R-:W-:Y:S02]  /*ebb0*/  FMNMX.FTZ R71, R0, R4, !PT ;  /* 0x0000000400477209 */ /* 0x002fe40007810000 */
[----:B--2---:R-:W-:Y:S02]  /*ebc0*/  FMNMX.FTZ R70, R2, R5, !PT ;  /* 0x0000000502467209 */ /* 0x004fe40007810000 */
[----:B---3--:R-:W-:Y:S02]  /*ebd0*/  FMNMX.FTZ R69, R3, R6, !PT ;  /* 0x0000000603457209 */ /* 0x008fe40007810000 */
.L_x_429:
[C---:B------:R-:W-:Y:S01]  /*ebe0*/  FMUL.FTZ R0, R71.reuse, c[0x0][0x2d0] ;  /* 0x0000b40047007a20 */ /* 0x040fe20000410000 */
[----:B------:R-:W-:Y:S01]  /*ebf0*/  FSETP.NEU.FTZ.AND P0, PT, R71, -INF , PT ;  /* 0xff8000004700780b */ /* 0x000fe20003f1d000 */
[----:B------:R-:W-:Y:S01]  /*ec00*/  FMUL.FTZ R3, R70, c[0x0][0x2d0] ;  /* 0x0000b40046037a20 */ /* 0x000fe20000410000 */
[----:B----4-:R-:W-:Y:S01]  /*ec10*/  FMNMX.FTZ R68, R8, R7, !PT ;  /* 0x0000000708447209 */ /* 0x010fe20007810000 */
[----:B------:R-:W-:Y:S01]  /*ec20*/  WARPSYNC 0xffffffff ;  /* 0xffffffff00007948 */ /* 0x000fe20003800000 */
[----:B------:R-:W-:Y:S01]  /*ec30*/  FSEL R4, R0, RZ, P0 ;  /* 0x000000ff00047208 */ /* 0x000fe20000000000 */
[----:B------:R-:W1:Y:S01]  /*ec40*/  LDSM.16.MT88.4 R48, [R192] ;  /* 0x00000000c030783b */ /* 0x000e620000004200 */
[----:B------:R-:W-:-:S03]  /*ec50*/  FSETP.NEU.FTZ.AND P0, PT, R70, -INF , PT ;  /* 0xff8000004600780b */ /* 0x000fc60003f1d000 */
[--C-:B------:R-:W-:Y:S01]  /*ec60*/  FFMA.FTZ R0, R9, c[0x0][0x2d0], -R4.reuse ;  /* 0x0000b40009007a23 */ /* 0x100fe20000010804 */
[----:B------:R-:W-:Y:S01]  /*ec70*/  FSEL R3, R3, RZ, P0 ;  /* 0x000000ff03037208 */ /* 0x000fe20000000000 */
[--C-:B------:R-:W-:Y:S01]  /*ec80*/  FFMA.FTZ R2, R16, c[0x0][0x2d0], -R4.reuse ;  /* 0x0000b40010027a23 */ /* 0x100fe20000010804 */
[----:B------:R-:W-:Y:S01]  /*ec90*/  FSETP.NEU.FTZ.AND P0, PT, R69, -INF , PT ;  /* 0xff8000004500780b */ /* 0x000fe20003f1d000 */
[----:B------:R2:W-:Y:S01]  /*eca0*/  MUFU.EX2 R166, R0 ;  /* 0x0000000000a67308 */ /* 0x0005e20000000800 */
[----:B------:R-:W3:Y:S01]  /*ecb0*/  LDSM.16.MT88.4 R44, [R196] ;  /* 0x00000000c42c783b */ /* 0x000ee20000004200 */
[----:B------:R-:W-:Y:S02]  /*ecc0*/  FFMA.FTZ R5, R26, c[0x0][0x2d0], -R3 ;  /* 0x0000b4001a057a23 */ /* 0x000fe40000010803 */
[--C-:B------:R-:W-:Y:S02]  /*ecd0*/  FFMA.FTZ R109, R73, c[0x0][0x2d0], -R4.reuse ;  /* 0x0000b400496d7a23 */ /* 0x100fe40000010804 */
[----:B------:R-:W-:-:S02]  /*ece0*/  FFMA.FTZ R97, R72, c[0x0][0x2d0], -R4 ;  /* 0x0000b40048617a23 */ /* 0x000fc40000010804 */
[----:B------:R4:W-:Y:S01]  /*ecf0*/  MUFU.EX2 R224, R2 ;  /* 0x0000000200e07308 */ /* 0x0009e20000000800 */
[--C-:B------:R-:W-:Y:S02]  /*ed00*/  FFMA.FTZ R96, R67, c[0x0][0x2d0], -R4.reuse ;  /* 0x0000b40043607a23 */ /* 0x100fe40000010804 */
[--C-:B------:R-:W-:Y:S02]  /*ed10*/  FFMA.FTZ R91, R66, c[0x0][0x2d0], -R4.reuse ;  /* 0x0000b400425b7a23 */ /* 0x100fe40000010804 */
[--C-:B------:R-:W-:Y:S02]  /*ed20*/  FFMA.FTZ R150, R65, c[0x0][0x2d0], -R4.reuse ;  /* 0x0000b40041967a23 */ /* 0x100fe40000010804 */
[--C-:B------:R-:W-:Y:S01]  /*ed30*/  FFMA.FTZ R149, R64, c[0x0][0x2d0], -R4.reuse ;  /* 0x0000b40040957a23 */ /* 0x100fe20000010804 */
[----:B------:R5:W-:Y:S01]  /*ed40*/  MUFU.EX2 R221, R5 ;  /* 0x0000000500dd7308 */ /* 0x000be20000000800 */
[--C-:B--2---:R-:W-:Y:S02]  /*ed50*/  FFMA.FTZ R0, R10, c[0x0][0x2d0], -R4.reuse ;  /* 0x0000b4000a007a23 */ /* 0x104fe40000010804 */
[----:B------:R-:W-:-:S02]  /*ed60*/  FFMA.FTZ R148, R63, c[0x0][0x2d0], -R4 ;  /* 0x0000b4003f947a23 */ /* 0x000fc40000010804 */
[--C-:B------:R-:W-:Y:S02]  /*ed70*/  FFMA.FTZ R123, R62, c[0x0][0x2d0], -R4.reuse ;  /* 0x0000b4003e7b7a23 */ /* 0x100fe40000010804 */
[--C-:B------:R-:W-:Y:S01]  /*ed80*/  FFMA.FTZ R171, R61, c[0x0][0x2d0], -R4.reuse ;  /* 0x0000b4003dab7a23 */ /* 0x100fe20000010804 */
[----:B------:R2:W-:Y:S01]  /*ed90*/  MUFU.EX2 R165, R0 ;  /* 0x0000000000a57308 */ /* 0x0005e20000000800 */
[----:B----4-:R-:W-:Y:S02]  /*eda0*/  FMUL.FTZ R2, R69, c[0x0][0x2d0] ;  /* 0x0000b40045027a20 */ /* 0x010fe40000410000 */
[--C-:B------:R-:W-:Y:S02]  /*edb0*/  FFMA.FTZ R175, R59, c[0x0][0x2d0], -R4.reuse ;  /* 0x0000b4003baf7a23 */ /* 0x100fe40000010804 */
[--C-:B------:R-:W-:Y:S01]  /*edc0*/  FFMA.FTZ R174, R57, c[0x0][0x2d0], -R4.reuse ;  /* 0x0000b40039ae7a23 */ /* 0x100fe20000010804 */
[----:B------:R-:W-:Y:S01]  /*edd0*/  FSEL R2, R2, RZ, P0 ;  /* 0x000000ff02027208 */ /* 0x000fe20000000000 */
[----:B------:R-:W-:Y:S01]  /*ede0*/  FFMA.FTZ R173, R56, c[0x0][0x2d0], -R4 ;  /* 0x0000b40038ad7a23 */ /* 0x000fe20000010804 */
[----:B------:R-:W-:Y:S01]  /*edf0*/  FSETP.NEU.FTZ.AND P0, PT, R68, -INF , PT ;  /* 0xff8000004400780b */ /* 0x000fe20003f1d000 */
[----:B------:R-:W-:Y:S01]  /*ee00*/  FFMA.FTZ R177, R58, c[0x0][0x2d0], -R3 ;  /* 0x0000b4003ab17a23 */ /* 0x000fe20000010803 */
[----:B------:R-:W-:Y:S01]  /*ee10*/  MUFU.EX2 R109, R109 ;  /* 0x0000006d006d7308 */ /* 0x000fe20000000800 */
[----:B-----5:R-:W-:-:S02]  /*ee20*/  FFMA.FTZ R5, R35, c[0x0][0x2d0], -R2 ;  /* 0x0000b40023057a23 */ /* 0x020fc40000010802 */
[--C-:B------:R-:W-:Y:S02]  /*ee30*/  FFMA.FTZ R159, R108, c[0x0][0x2d0], -R2.reuse ;  /* 0x0000b4006c9f7a23 */ /* 0x100fe40000010802 */
[----:B------:R-:W-:Y:S02]  /*ee40*/  FFMA.FTZ R181, R92, c[0x0][0x2d0], -R2 ;  /* 0x0000b4005cb57a23 */ /* 0x000fe40000010802 */
[----:B--2---:R-:W-:Y:S01]  /*ee50*/  FFMA.FTZ R0, R11, c[0x0][0x2d0], -R4 ;  /* 0x0000b4000b007a23 */ /* 0x004fe20000010804 */
[----:B------:R2:W-:Y:S01]  /*ee60*/  MUFU.EX2 R219, R5 ;  /* 0x0000000500db7308 */ /* 0x0005e20000000800 */
[----:B------:R-:W-:Y:S02]  /*ee70*/  FFMA.FTZ R172, R60, c[0x0][0x2d0], -R3 ;  /* 0x0000b4003cac7a23 */ /* 0x000fe40000010803 */
[--C-:B------:R-:W-:Y:S02]  /*ee80*/  FFMA.FTZ R65, R99, c[0x0][0x2d0], -R2.reuse ;  /* 0x0000b40063417a23 */ /* 0x100fe40000010802 */
[----:B------:R-:W-:-:S02]  /*ee90*/  FFMA.FTZ R64, R101, c[0x0][0x2d0], -R2 ;  /* 0x0000b40065407a23 */ /* 0x000fc40000010802 */
[--C-:B------:R-:W-:Y:S01]  /*eea0*/  FFMA.FTZ R158, R106, c[0x0][0x2d0], -R2.reuse ;  /* 0x0000b4006a9e7a23 */ /* 0x100fe20000010802 */
[----:B------:R4:W-:Y:S01]  /*eeb0*/  MUFU.EX2 R168, R0 ;  /* 0x0000000000a87308 */ /* 0x0009e20000000800 */
[--C-:B------:R-:W-:Y:S02]  /*eec0*/  FFMA.FTZ R157, R105, c[0x0][0x2d0], -R2.reuse ;  /* 0x0000b400699d7a23 */ /* 0x100fe40000010802 */
[--C-:B------:R-:W-:Y:S02]  /*eed0*/  FFMA.FTZ R156, R104, c[0x0][0x2d0], -R2.reuse ;  /* 0x0000b400689c7a23 */ /* 0x100fe40000010802 */
[--C-:B------:R-:W-:Y:S02]  /*eee0*/  FFMA.FTZ R183, R100, c[0x0][0x2d0], -R2.reuse ;  /* 0x0000b40064b77a23 */ /* 0x100fe40000010802 */
[--C-:B------:R-:W-:Y:S01]  /*eef0*/  FFMA.FTZ R182, R98, c[0x0][0x2d0], -R2.reuse ;  /* 0x0000b40062b67a23 */ /* 0x100fe20000010802 */
[----:B------:R-:W-:Y:S01]  /*ef00*/  MUFU.EX2 R189, R97 ;  /* 0x0000006100bd7308 */ /* 0x000fe20000000800 */
[----:B--2---:R-:W-:-:S02]  /*ef10*/  FFMA.FTZ R5, R36, c[0x0][0x2d0], -R2 ;  /* 0x0000b40024057a23 */ /* 0x004fc40000010802 */
[----:B------:R-:W-:Y:S02]  /*ef20*/  FFMA.FTZ R180, R89, c[0x0][0x2d0], -R2 ;  /* 0x0000b40059b47a23 */ /* 0x000fe40000010802 */
[--C-:B------:R-:W-:Y:S02]  /*ef30*/  FFMA.FTZ R66, R74, c[0x0][0x2d0], -R3.reuse ;  /* 0x0000b4004a427a23 */ /* 0x100fe40000010803 */
[--C-:B------:R-:W-:Y:S01]  /*ef40*/  FFMA.FTZ R79, R75, c[0x0][0x2d0], -R3.reuse ;  /* 0x0000b4004b4f7a23 */ /* 0x100fe20000010803 */
[----:B------:R-:W-:Y:S01]  /*ef50*/  MUFU.EX2 R227, R5 ;  /* 0x0000000500e37308 */ /* 0x000fe20000000800 */
[----:B----4-:R-:W-:Y:S02]  /*ef60*/  FFMA.FTZ R0, R12, c[0x0][0x2d0], -R4 ;  /* 0x0000b4000c007a23 */ /* 0x010fe40000010804 */
        /* <DEDUP_REMOVED lines=9> */
[----:B------:R-:W-:-:S02]  /*f000*/  FFMA.FTZ R169, R76, c[0x0][0x2d0], -R3 ;  /* 0x0000b4004ca97a23 */ /* 0x000fc40000010803 */
[----:B--2---:R-:W-:-:S05]  /*f010*/  FFMA.FTZ R0, R13, c[0x0][0x2d0], -R4 ;  /* 0x0000b4000d007a23 */ /* 0x004fca0000010804 */
[----:B------:R-:W-:Y:S08]  /*f020*/  MUFU.EX2 R213, R91 ;  /* 0x0000005b00d57308 */ /* 0x000ff00000000800 */
[----:B------:R2:W-:Y:S08]  /*f030*/  MUFU.EX2 R187, R0 ;  /* 0x0000000000bb7308 */ /* 0x0005f00000000800 */
[----:B------:R-:W-:Y:S01]  /*f040*/  MUFU.EX2 R188, R78 ;  /* 0x0000004e00bc7308 */ /* 0x000fe20000000800 */
[----:B--2---:R-:W-:-:S07]  /*f050*/  FFMA.FTZ R0, R14, c[0x0][0x2d0], -R4 ;  /* 0x0000b4000e007a23 */ /* 0x004fce0000010804 */
[----:B------:R-:W-:Y:S08]  /*f060*/  MUFU.EX2 R212, R77 ;  /* 0x0000004d00d47308 */ /* 0x000ff00000000800 */
[----:B------:R2:W4:Y:S08]  /*f070*/  MUFU.EX2 R222, R0 ;  /* 0x0000000000de7308 */ /* 0x0005300000000800 */
[----:B------:R-:W-:Y:S01]  /*f080*/  MUFU.EX2 R91, R173 ;  /* 0x000000ad005b7308 */ /* 0x000fe20000000800 */
[----:B--2---:R-:W-:Y:S01]  /*f090*/  FFMA.FTZ R0, R18, c[0x0][0x2d0], -R4 ;  /* 0x0000b40012007a23 */ /* 0x004fe20000010804 */
[----:B----4-:R-:W-:-:S06]  /*f0a0*/  F2FP.BF16.PACK_AB R12, R222, R187 ;  /* 0x000000bbde0c723e */ /* 0x010fcc00000010ff */
[----:B------:R2:W4:Y:S02]  /*f0b0*/  MUFU.EX2 R226, R0 ;  /* 0x0000000000e27308 */ /* 0x0005240000000800 */
[----:B--2---:R-:W-:Y:S01]  /*f0c0*/  FFMA.FTZ R0, R15, c[0x0][0x2d0], -R3 ;  /* 0x0000b4000f007a23 */ /* 0x004fe20000010803 */
[----:B----4-:R-:W-:-:S05]  /*f0d0*/  F2FP.BF16.PACK_AB R14, R226, R224 ;  /* 0x000000e0e20e723e */ /* 0x010fca00000010ff */
[----:B------:R2:W-:Y:S02]  /*f0e0*/  MUFU.EX2 R162, R0 ;  /* 0x0000000000a27308 */ /* 0x0005e40000000800 */
[----:B--2---:R-:W-:-:S06]  /*f0f0*/  FFMA.FTZ R0, R17, c[0x0][0x2d0], -R3 ;  /* 0x0000b40011007a23 */ /* 0x004fcc0000010803 */
[----:B------:R2:W4:Y:S02]  /*f100*/  MUFU.EX2 R161, R0 ;  /* 0x0000000000a17308 */ /* 0x0005240000000800 */
[----:B--2---:R-:W-:Y:S01]  /*f110*/  FFMA.FTZ R0, R20, c[0x0][0x2d0], -R3 ;  /* 0x0000b40014007a23 */ /* 0x004fe20000010803 */
[----:B------:R-:W-:-:S05]  /*f120*/  F2FP.BF16.PACK_AB R20, R165, R166 ;  /* 0x000000a6a514723e */ /* 0x000fca00000010ff */
[----:B------:R2:W-:Y:S02]  /*f130*/  MUFU.EX2 R164, R0 ;  /* 0x0000000000a47308 */ /* 0x0005e40000000800 */
[----:B--2---:R-:W-:Y:S01]  /*f140*/  FFMA.FTZ R0, R21, c[0x0][0x2d0], -R3 ;  /* 0x0000b40015007a23 */ /* 0x004fe20000010803 */
[----:B----4-:R-:W-:-:S05]  /*f150*/  F2FP.BF16.PACK_AB R21, R161, R162 ;  /* 0x000000a2a115723e */ /* 0x010fca00000010ff */
[----:B------:R2:W4:Y:S02]  /*f160*/  MUFU.EX2 R167, R0 ;  /* 0x0000000000a77308 */ /* 0x0005240000000800 */
[----:B--2---:R-:W-:Y:S01]  /*f170*/  FFMA.FTZ R0, R22, c[0x0][0x2d0], -R3 ;  /* 0x0000b40016007a23 */ /* 0x004fe20000010803 */
[----:B------:R-:W-:-:S05]  /*f180*/  F2FP.BF16.PACK_AB R22, R176, R168 ;  /* 0x000000a8b016723e */ /* 0x000fca00000010ff */
[----:B------:R2:W-:Y:S02]  /*f190*/  MUFU.EX2 R186, R0 ;  /* 0x0000000000ba7308 */ /* 0x0005e40000000800 */
[----:B--2---:R-:W-:Y:S01]  /*f1a0*/  FFMA.FTZ R0, R23, c[0x0][0x2d0], -R3 ;  /* 0x0000b40017007a23 */ /* 0x004fe20000010803 */
[----:B----4-:R-:W-:-:S05]  /*f1b0*/  F2FP.BF16.PACK_AB R23, R167, R164 ;  /* 0x000000a4a717723e */ /* 0x010fca00000010ff */
[----:B------:R2:W4:Y:S02]  /*f1c0*/  MUFU.EX2 R220, R0 ;  /* 0x0000000000dc7308 */ /* 0x0005240000000800 */
[----:B-1----:R-:W-:Y:S01]  /*f1d0*/  HMMA.16816.F32.BF16 R8, R20, R48, RZ ;  /* 0x000000301408723c */ /* 0x002fe200000418ff */
[----:B--2---:R-:W-:Y:S01]  /*f1e0*/  FFMA.FTZ R0, R28, c[0x0][0x2d0], -R3 ;  /* 0x0000b4001c007a23 */ /* 0x004fe20000010803 */
[----:B----4-:R-:W-:Y:S01]  /*f1f0*/  F2FP.BF16.PACK_AB R13, R220, R186 ;  /* 0x000000badc0d723e */ /* 0x010fe200000010ff */
[----:B------:R-:W-:-:S03]  /*f200*/  FADD.FTZ R3, R166, R165 ;  /* 0x000000a5a6037221 */ /* 0x000fc60000010000 */
[----:B------:R1:W2:Y:S01]  /*f210*/  MUFU.EX2 R223, R0 ;  /* 0x0000000000df7308 */ /* 0x0002a20000000800 */
[----:B------:R-:W-:-:S04]  /*f220*/  FADD.FTZ R3, R168, R3 ;  /* 0x00000003a8037221 */ /* 0x000fc80000010000 */
[----:B------:R-:W-:-:S03]  /*f230*/  FADD.FTZ R76, R176, R3 ;  /* 0x00000003b04c7221 */ /* 0x000fc60000010000 */
[----:B------:R-:W-:Y:S01]  /*f240*/  MUFU.EX2 R168, R121 ;  /* 0x0000007900a87308 */ /* 0x000fe20000000800 */
[----:B-1----:R-:W-:Y:S01]  /*f250*/  FFMA.FTZ R0, R25, c[0x0][0x2d0], -R2 ;  /* 0x0000b40019007a23 */ /* 0x002fe20000010802 */
[----:B--2---:R-:W-:-:S06]  /*f260*/  F2FP.BF16.PACK_AB R15, R223, R221 ;  /* 0x000000dddf0f723e */ /* 0x004fcc00000010ff */
[----:B------:R-:W-:Y:S08]  /*f270*/  MUFU.EX2 R176, R152 ;  /* 0x0000009800b07308 */ /* 0x000ff00000000800 */
[----:B------:R1:W-:Y:S08]  /*f280*/  MUFU.EX2 R155, R0 ;  /* 0x00000000009b7308 */ /* 0x0003f00000000800 */
[----:B------:R-:W-:Y:S01]  /*f290*/  MUFU.EX2 R165, R157 ;  /* 0x0000009d00a57308 */ /* 0x000fe20000000800 */
[----:B-1----:R-:W-:-:S07]  /*f2a0*/  FFMA.FTZ R0, R27, c[0x0][0x2d0], -R2 ;  /* 0x0000b4001b007a23 */ /* 0x002fce0000010802 */
[----:B------:R-:W-:Y:S08]  /*f2b0*/  MUFU.EX2 R166, R156 ;  /* 0x0000009c00a67308 */ /* 0x000ff00000000800 */
[----:B------:R1:W2:Y:S02]  /*f2c0*/  MUFU.EX2 R154, R0 ;  /* 0x00000000009a7308 */ /* 0x0002a40000000800 */
[----:B-1----:R-:W-:Y:S01]  /*f2d0*/  FFMA.FTZ R0, R30, c[0x0][0x2d0], -R2 ;  /* 0x0000b4001e007a23 */ /* 0x002fe20000010802 */
[----:B--2---:R-:W-:-:S05]  /*f2e0*/  F2FP.BF16.PACK_AB R16, R154, R155 ;  /* 0x0000009b9a10723e */ /* 0x004fca00000010ff */
[----:B------:R1:W-:Y:S02]  /*f2f0*/  MUFU.EX2 R160, R0 ;  /* 0x0000000000a07308 */ /* 0x0003e40000000800 */
[--C-:B-1----:R-:W-:Y:S02]  /*f300*/  FFMA.FTZ R0, R31, c[0x0][0x2d0], -R2.reuse ;  /* 0x0000b4001f007a23 */ /* 0x102fe40000010802 */
[----:B------:R-:W1:Y:S04]  /*f310*/  LDSM.16.MT88.4 R28, [R196+0x800] ;  /* 0x00080000c41c783b */ /* 0x000e680000004200 */
[----:B------:R2:W4:Y:S02]  /*f320*/  MUFU.EX2 R163, R0 ;  /* 0x0000000000a37308 */ /* 0x0005240000000800 */
[----:B--2---:R-:W-:Y:S01]  /*f330*/  FFMA.FTZ R0, R32, c[0x0][0x2d0], -R2 ;  /* 0x0000b40020007a23 */ /* 0x004fe20000010802 */
[----:B----4-:R-:W-:-:S05]  /*f340*/  F2FP.BF16.PACK_AB R18, R163, R160 ;  /* 0x000000a0a312723e */ /* 0x010fca00000010ff */
[----:B------:R2:W-:Y:S02]  /*f350*/  MUFU.EX2 R185, R0 ;  /* 0x0000000000b97308 */ /* 0x0005e40000000800 */
[----:B--2---:R-:W-:-:S06]  /*f360*/  FFMA.FTZ R0, R33, c[0x0][0x2d0], -R2 ;  /* 0x0000b40021007a23 */ /* 0x004fcc0000010802 */
[----:B------:R2:W-:Y:S02]  /*f370*/  MUFU.EX2 R217, R0 ;  /* 0x0000000000d97308 */ /* 0x0005e40000000800 */
[----:B--2---:R-:W-:-:S05]  /*f380*/  FMUL.FTZ R0, R68, c[0x0][0x2d0] ;  /* 0x0000b40044007a20 */ /* 0x004fca0000410000 */
[----:B------:R-:W-:-:S05]  /*f390*/  FSEL R0, R0, RZ, P0 ;  /* 0x000000ff00007208 */ /* 0x000fca0000000000 */
[--C-:B------:R-:W-:Y:S02]  /*f3a0*/  FFMA.FTZ R5, R37, c[0x0][0x2d0], -R0.reuse ;  /* 0x0000b40025057a23 */ /* 0x100fe40000010800 */
[--C-:B------:R-:W-:Y:S01]  /*f3b0*/  FFMA.FTZ R6, R52, c[0x0][0x2d0], -R0.reuse ;  /* 0x0000b40034067a23 */ /* 0x100fe20000010800 */
[----:B---3--:R-:W-:Y:S01]  /*f3c0*/  HMMA.16816.F32.BF16 R36, R20, R44, RZ ;  /* 0x0000002c1424723c */ /* 0x008fe200000418ff */
[----:B------:R2:W-:Y:S01]  /*f3d0*/  MUFU.EX2 R153, R5 ;  /* 0x0000000500997308 */ /* 0x0005e20000000800 */
[--C-:B------:R-:W-:Y:S02]  /*f3e0*/  FFMA.FTZ R178, R111, c[0x0][0x2d0], -R0.reuse ;  /* 0x0000b4006fb27a23 */ /* 0x100fe40000010800 */
[--C-:B------:R-:W-:Y:S02]  /*f3f0*/  FFMA.FTZ R111, R110, c[0x0][0x2d0], -R0.reuse ;  /* 0x0000b4006e6f7a23 */ /* 0x100fe40000010800 */
[--C-:B------:R-:W-:Y:S02]  /*f400*/  FFMA.FTZ R108, R117, c[0x0][0x2d0], -R0.reuse ;  /* 0x0000b400756c7a23 */ /* 0x100fe40000010800 */
[--C-:B------:R-:W-:Y:S01]  /*f410*/  FFMA.FTZ R92, R115, c[0x0][0x2d0], -R0.reuse ;  /* 0x0000b400735c7a23 */ /* 0x100fe20000010800 */
[----:B------:R-:W-:Y:S01]  /*f420*/  MUFU.EX2 R215, R6 ;  /* 0x0000000600d77308 */ /* 0x000fe20000000800 */
[----:B------:R-:W-:-:S02]  /*f430*/  FFMA.FTZ R179, R113, c[0x0][0x2d0], -R0 ;  /* 0x0000b40071b37a23 */ /* 0x000fc40000010800 */
[--C-:B------:R-:W-:Y:S02]  /*f440*/  FFMA.FTZ R110, R103, c[0x0][0x2d0], -R0.reuse ;  /* 0x0000b400676e7a23 */ /* 0x100fe40000010800 */
[----:B--2---:R-:W-:-:S03]  /*f450*/  FFMA.FTZ R5, R40, c[0x0][0x2d0], -R0 ;  /* 0x0000b40028057a23 */ /* 0x004fc60000010800 */
[----:B------:R-:W-:Y:S07]  /*f460*/  MUFU.EX2 R92, R92 ;  /* 0x0000005c005c7308 */ /* 0x000fee0000000800 */
[----:B-1----:R-:W-:Y:S01]  /*f470*/  HMMA.16816.F32.BF16 R144, R12, R28, R36 ;  /* 0x0000001c0c90723c */ /* 0x002fe20000041824 */
[----:B------:R-:W-:Y:S01]  /*f480*/  LDSM.16.MT88.4 R36, [R193+0x800] ;  /* 0x00080000c124783b */ /* 0x000fe20000004200 */
[----:B------:R1:W2:Y:S02]  /*f490*/  MUFU.EX2 R151, R5 ;  /* 0x0000000500977308 */ /* 0x0002a40000000800 */
[----:B-1----:R-:W-:Y:S01]  /*f4a0*/  FFMA.FTZ R5, R42, c[0x0][0x2d0], -R0 ;  /* 0x0000b4002a057a23 */ /* 0x002fe20000010800 */
[----:B--2---:R-:W-:Y:S01]  /*f4b0*/  F2FP.BF16.PACK_AB R17, R151, R153 ;  /* 0x000000999711723e */ /* 0x004fe200000010ff */
[----:B------:R-:W-:-:S04]  /*f4c0*/  FADD.FTZ R89, R153, R151 ;  /* 0x0000009799597221 */ /* 0x000fc80000010000 */
[----:B------:R1:W-:Y:S08]  /*f4d0*/  MUFU.EX2 R184, R5 ;  /* 0x0000000500b87308 */ /* 0x0003f00000000800 */
[----:B------:R-:W-:Y:S01]  /*f4e0*/  MUFU.EX2 R151, R65 ;  /* 0x0000004100977308 */ /* 0x000fe20000000800 */
[--C-:B-1----:R-:W-:Y:S02]  /*f4f0*/  FFMA.FTZ R5, R43, c[0x0][0x2d0], -R0.reuse ;  /* 0x0000b4002b057a23 */ /* 0x102fe40000010800 */
[----:B------:R-:W1:Y:S05]  /*f500*/  LDSM.16.MT88.4 R40, [R192+0x800] ;  /* 0x00080000c028783b */ /* 0x000e6a0000004200 */
[----:B------:R2:W3:Y:S02]  /*f510*/  MUFU.EX2 R214, R5 ;  /* 0x0000000500d67308 */ /* 0x0004e40000000800 */
[----:B--2---:R-:W-:Y:S01]  /*f520*/  FFMA.FTZ R5, R53, c[0x0][0x2d0], -R0 ;  /* 0x0000b40035057a23 */ /* 0x004fe20000010800 */
[----:B---3--:R-:W-:-:S05]  /*f530*/  F2FP.BF16.PACK_AB R19, R214, R184 ;  /* 0x000000b8d613723e */ /* 0x008fca00000010ff */
[----:B------:R2:W3:Y:S02]  /*f540*/  MUFU.EX2 R216, R5 ;  /* 0x0000000500d87308 */ /* 0x0004e40000000800 */
[C---:B------:R-:W-:Y:S08]  /*f550*/  HMMA.16816.F32.BF16 R32, R16.reuse, R48, RZ ;  /* 0x000000301020723c */ /* 0x040ff000000418ff */
[----:B------:R-:W-:Y:S01]  /*f560*/  HMMA.16816.F32.BF16 R24, R16, R44, RZ ;  /* 0x0000002c1018723c */ /* 0x000fe200000418ff */
[----:B--2---:R-:W-:-:S04]  /*f570*/  FFMA.FTZ R5, R54, c[0x0][0x2d0], -R0 ;  /* 0x0000b40036057a23 */ /* 0x004fc80000010800 */
[----:B------:R2:W-:Y:S03]  /*f580*/  MUFU.EX2 R218, R5 ;  /* 0x0000000500da7308 */ /* 0x0005e60000000800 */
[----:B-1----:R-:W-:Y:S07]  /*f590*/  HMMA.16816.F32.BF16 R124, R12, R40, R8 ;  /* 0x000000280c7c723c */ /* 0x002fee0000041808 */
[----:B------:R-:W-:-:S02]  /*f5a0*/  F2FP.BF16.PACK_AB R8, R217, R185 ;  /* 0x000000b9d908723e */ /* 0x000fc400000010ff */
[----:B------:R-:W-:Y:S02]  /*f5b0*/  F2FP.BF16.PACK_AB R10, R227, R219 ;  /* 0x000000dbe30a723e */ /* 0x000fe400000010ff */
[----:B---3--:R-:W-:Y:S01]  /*f5c0*/  F2FP.BF16.PACK_AB R9, R216, R215 ;  /* 0x000000d7d809723e */ /* 0x008fe200000010ff */
[----:B--2---:R-:W-:-:S04]  /*f5d0*/  FFMA.FTZ R5, R55, c[0x0][0x2d0], -R0 ;  /* 0x0000b40037057a23 */ /* 0x004fc80000010800 */
[----:B------:R-:W1:Y:S02]  /*f5e0*/  MUFU.EX2 R225, R5 ;  /* 0x0000000500e17308 */ /* 0x000e640000000800 */
[----:B-1----:R-:W-:-:S07]  /*f5f0*/  F2FP.BF16.PACK_AB R11, R225, R218 ;  /* 0x000000dae10b723e */ /* 0x002fce00000010ff */
[C---:B------:R-:W-:Y:S01]  /*f600*/  HMMA.16816.F32.BF16 R136, R8.reuse, R40, R32 ;  /* 0x000000280888723c */ /* 0x040fe20000041820 */
[----:B------:R-:W1:Y:S06]  /*f610*/  LDSM.16.MT88.4 R32, [R193] ;  /* 0x00000000c120783b */ /* 0x000e6c0000004200 */
[--C-:B------:R-:W-:Y:S01]  /*f620*/  FFMA.FTZ R41, R102, c[0x0][0x2d0], -R2.reuse ;  /* 0x0000b40066297a23 */ /* 0x100fe20000010802 */
[----:B------:R-:W-:Y:S01]  /*f630*/  HMMA.16816.F32.BF16 R140, R8, R28, R24 ;  /* 0x0000001c088c723c */ /* 0x000fe20000041818 */
[----:B------:R-:W-:Y:S02]  /*f640*/  FFMA.FTZ R40, R107, c[0x0][0x2d0], -R2 ;  /* 0x0000b4006b287a23 */ /* 0x000fe40000010802 */
[----:B------:R-:W-:Y:S01]  /*f650*/  FADD.FTZ R2, R162, R161 ;  /* 0x000000a1a2027221 */ /* 0x000fe20000010000 */
[----:B------:R-:W-:Y:S03]  /*f660*/  MUFU.EX2 R207, R41 ;  /* 0x0000002900cf7308 */ /* 0x000fe60000000800 */
[----:B------:R-:W-:-:S02]  /*f670*/  FFMA.FTZ R29, R116, c[0x0][0x2d0], -R0 ;  /* 0x0000b400741d7a23 */ /* 0x000fc40000010800 */
[----:B------:R-:W-:Y:S02]  /*f680*/  FFMA.FTZ R28, R119, c[0x0][0x2d0], -R0 ;  /* 0x0000b400771c7a23 */ /* 0x000fe40000010800 */
[----:B------:R-:W-:Y:S01]  /*f690*/  FADD.FTZ R2, R164, R2 ;  /* 0x00000002a4027221 */ /* 0x000fe20000010000 */
[----:B------:R-:W-:Y:S03]  /*f6a0*/  MUFU.EX2 R211, R40 ;  /* 0x0000002800d37308 */ /* 0x000fe60000000800 */
[----:B------:R-:W-:Y:S02]  /*f6b0*/  FADD.FTZ R67, R167, R2 ;  /* 0x00000002a7437221 */ /* 0x000fe40000010000 */
[----:B------:R-:W-:-:S03]  /*f6c0*/  FADD.FTZ R2, R187, R76 ;  /* 0x0000004cbb027221 */ /* 0x000fc60000010000 */
[----:B------:R-:W-:Y:S01]  /*f6d0*/  MUFU.EX2 R191, R29 ;  /* 0x0000001d00bf7308 */ /* 0x000fe20000000800 */
[----:B------:R-:W-:-:S04]  /*f6e0*/  FADD.FTZ R2, R222, R2 ;  /* 0x00000002de027221 */ /* 0x000fc80000010000 */
[----:B------:R-:W-:-:S03]  /*f6f0*/  FADD.FTZ R2, R224, R2 ;  /* 0x00000002e0027221 */ /* 0x000fc60000010000 */
[----:B------:R-:W-:Y:S01]  /*f700*/  MUFU.EX2 R210, R28 ;  /* 0x0000001c00d27308 */ /* 0x000fe20000000800 */
[----:B------:R-:W-:Y:S01]  /*f710*/  FADD.FTZ R2, R226, R2 ;  /* 0x00000002e2027221 */ /* 0x000fe20000010000 */
[----:B-1----:R-:W-:Y:S03]  /*f720*/  HMMA.16816.F32.BF16 R24, R20, R32, RZ ;  /* 0x000000201418723c */ /* 0x002fe600000418ff */
[----:B------:R-:W-:-:S03]  /*f730*/  FADD.FTZ R2, R109, R2 ;  /* 0x000000026d027221 */ /* 0x000fc60000010000 */
[----:B------:R-:W-:Y:S01]  /*f740*/  MUFU.EX2 R187, R123 ;  /* 0x0000007b00bb7308 */ /* 0x000fe20000000800 */
[----:B------:R-:W-:Y:S01]  /*f750*/  FADD.FTZ R2, R189, R2 ;  /* 0x00000002bd027221 */ /* 0x000fe20000010000 */
[----:B------:R-:W-:Y:S03]  /*f760*/  HMMA.16816.F32.BF16 R4, R16, R32, RZ ;  /* 0x000000201004723c */ /* 0x000fe600000418ff */
[----:B------:R-:W-:-:S03]  /*f770*/  FADD.FTZ R2, R190, R2 ;  /* 0x00000002be027221 */ /* 0x000fc60000010000 */
[----:B------:R-:W-:Y:S01]  /*f780*/  MUFU.EX2 R167, R122 ;  /* 0x0000007a00a77308 */ /* 0x000fe20000000800 */
[----:B------:R-:W-:-:S07]  /*f790*/  FADD.FTZ R2, R213, R2 ;  /* 0x00000002d5027221 */ /* 0x000fce0000010000 */
[----:B------:R-:W-:Y:S02]  /*f7a0*/  MUFU.EX2 R161, R159 ;  /* 0x0000009f00a17308 */ /* 0x000fe40000000800 */
[-C--:B------:R-:W-:Y:S01]  /*f7b0*/  HMMA.16816.F32.BF16 R132, R12, R36.reuse, R24 ;  /* 0x000000240c84723c */ /* 0x080fe20000041818 */
[----:B------:R-:W1:Y:S05]  /*f7c0*/  LDSM.16.MT88.4 R24, [R195] ;  /* 0x00000000c318783b */ /* 0x000e6a0000004200 */
[----:B------:R-:W-:Y:S02]  /*f7d0*/  MUFU.EX2 R164, R108 ;  /* 0x0000006c00a47308 */ /* 0x000fe40000000800 */
[----:B------:R-:W-:Y:S07]  /*f7e0*/  HMMA.16816.F32.BF16 R128, R8, R36, R4 ;  /* 0x000000240880723c */ /* 0x000fee0000041804 */
[----:B------:R-:W-:-:S02]  /*f7f0*/  FADD.FTZ R4, R155, R154 ;  /* 0x0000009a9b047221 */ /* 0x000fc40000010000 */
[--C-:B------:R-:W-:Y:S01]  /*f800*/  FFMA.FTZ R154, R120, c[0x0][0x2d0], -R0.reuse ;  /* 0x0000b400789a7a23 */ /* 0x100fe20000010800 */
[----:B------:R-:W-:Y:S01]  /*f810*/  MUFU.EX2 R155, R64 ;  /* 0x00000040009b7308 */ /* 0x000fe20000000800 */
[--C-:B------:R-:W-:Y:S02]  /*f820*/  FFMA.FTZ R37, R112, c[0x0][0x2d0], -R0.reuse ;  /* 0x0000b40070257a23 */ /* 0x100fe40000010800 */
[--C-:B------:R-:W-:Y:S02]  /*f830*/  FFMA.FTZ R36, R114, c[0x0][0x2d0], -R0.reuse ;  /* 0x0000b40072247a23 */ /* 0x100fe40000010800 */
[----:B------:R-:W-:Y:S02]  /*f840*/  FFMA.FTZ R120, R118, c[0x0][0x2d0], -R0 ;  /* 0x0000b40076787a23 */ /* 0x000fe40000010800 */
[----:B------:R-:W-:Y:S01]  /*f850*/  FADD.FTZ R0, R160, R4 ;  /* 0x00000004a0007221 */ /* 0x000fe20000010000 */
[----:B------:R-:W-:Y:S01]  /*f860*/  MUFU.EX2 R153, R36 ;  /* 0x0000002400997308 */ /* 0x000fe20000000800 */
[----:B------:R-:W2:Y:S02]  /*f870*/  LDSM.16.MT88.4 R4, [R195+0x800] ;  /* 0x00080000c304783b */ /* 0x000ea40000004200 */
[----:B------:R-:W-:-:S02]  /*f880*/  FADD.FTZ R3, R163, R0 ;  /* 0x00000000a3037221 */ /* 0x000fc40000010000 */
[----:B------:R-:W-:-:S03]  /*f890*/  FADD.FTZ R0, R186, R67 ;  /* 0x00000043ba007221 */ /* 0x000fc60000010000 */
[----:B------:R-:W-:Y:S01]  /*f8a0*/  MUFU.EX2 R186, R79 ;  /* 0x0000004f00ba7308 */ /* 0x000fe20000000800 */
[----:B------:R-:W-:-:S04]  /*f8b0*/  FADD.FTZ R0, R220, R0 ;  /* 0x00000000dc007221 */ /* 0x000fc80000010000 */
[----:B------:R-:W-:Y:S01]  /*f8c0*/  FADD.FTZ R0, R221, R0 ;  /* 0x00000000dd007221 */ /* 0x000fe20000010000 */
[----:B-1----:R-:W-:Y:S02]  /*f8d0*/  HMMA.16816.F32.BF16 R52, R16, R24, RZ ;  /* 0x000000181034723c */ /* 0x002fe400000418ff */
[----:B------:R-:W-:Y:S01]  /*f8e0*/  MUFU.EX2 R163, R158 ;  /* 0x0000009e00a37308 */ /* 0x000fe20000000800 */
[----:B------:R-:W-:-:S05]  /*f8f0*/  FADD.FTZ R0, R223, R0 ;  /* 0x00000000df007221 */ /* 0x000fca0000010000 */
[----:B------:R-:W-:Y:S02]  /*f900*/  HMMA.16816.F32.BF16 R56, R20, R24, RZ ;  /* 0x000000181438723c */ /* 0x000fe400000418ff */
[----:B------:R-:W1:Y:S08]  /*f910*/  MUFU.EX2 R25, R66 ;  /* 0x0000004200197308 */ /* 0x000e700000000800 */
[----:B------:R-:W-:Y:S08]  /*f920*/  MUFU.EX2 R160, R154 ;  /* 0x0000009a00a07308 */ /* 0x000ff00000000800 */
[----:B------:R3:W-:Y:S01]  /*f930*/  MUFU.EX2 R162, R120 ;  /* 0x0000007800a27308 */ /* 0x0007e20000000800 */
[----:B--2---:R-:W-:Y:S01]  /*f940*/  HMMA.16816.F32.BF16 R112, R8, R4, R52 ;  /* 0x000000040870723c */ /* 0x004fe20000041834 */
[----:B-1----:R-:W-:-:S04]  /*f950*/  FADD.FTZ R0, R25, R0 ;  /* 0x0000000019007221 */ /* 0x002fc80000010000 */
[----:B------:R-:W-:-:S03]  /*f960*/  FADD.FTZ R0, R186, R0 ;  /* 0x00000000ba007221 */ /* 0x000fc60000010000 */
[----:B------:R-:W-:Y:S01]  /*f970*/  HMMA.16816.F32.BF16 R52, R16, R50, RZ ;  /* 0x000000321034723c */ /* 0x000fe200000418ff */
[----:B------:R-:W-:-:S04]  /*f980*/  FADD.FTZ R0, R188, R0 ;  /* 0x00000000bc007221 */ /* 0x000fc80000010000 */
[----:B------:R-:W-:Y:S01]  /*f990*/  FADD.FTZ R0, R212, R0 ;  /* 0x00000000d4007221 */ /* 0x000fe20000010000 */
[----:B---3--:R-:W-:Y:S02]  /*f9a0*/  LDSM.16.MT88.4 R120, [R192+0x2000] ;  /* 0x00200000c078783b */ /* 0x008fe40000004200 */
[----:B------:R-:W-:Y:S07]  /*f9b0*/  HMMA.16816.F32.BF16 R116, R12, R4, R56 ;  /* 0x000000040c74723c */ /* 0x000fee0000041838 */
[----:B------:R-:W-:Y:S01]  /*f9c0*/  F2FP.BF16.PACK_AB R4, R155, R151 ;  /* 0x000000979b04723e */ /* 0x000fe200000010ff */
[----:B------:R-:W-:Y:S08]  /*f9d0*/  HMMA.16816.F32.BF16 R48, R20, R50, RZ ;  /* 0x000000321430723c */ /* 0x000ff000000418ff */
[----:B------:R-:W-:Y:S08]  /*f9e0*/  HMMA.16816.F32.BF16 R56, R8, R42, R52 ;  /* 0x0000002a0838723c */ /* 0x000ff00000041834 */
[-C--:B------:R-:W-:Y:S08]  /*f9f0*/  HMMA.16816.F32.BF16 R52, R16, R46.reuse, RZ ;  /* 0x0000002e1034723c */ /* 0x080ff000000418ff */
[----:B------:R-:W-:Y:S08]  /*fa00*/  HMMA.16816.F32.BF16 R44, R20, R46, RZ ;  /* 0x0000002e142c723c */ /* 0x000ff000000418ff */
[----:B------:R-:W-:Y:S08]  /*fa10*/  HMMA.16816.F32.BF16 R48, R12, R42, R48 ;  /* 0x0000002a0c30723c */ /* 0x000ff00000041830 */
[----:B------:R-:W-:Y:S08]  /*fa20*/  HMMA.16816.F32.BF16 R60, R8, R30, R52 ;  /* 0x0000001e083c723c */ /* 0x000ff00000041834 */
[-C--:B------:R-:W-:Y:S08]  /*fa30*/  HMMA.16816.F32.BF16 R52, R16, R34.reuse, RZ ;  /* 0x000000221034723c */ /* 0x080ff000000418ff */
[C---:B------:R-:W-:Y:S08]  /*fa40*/  HMMA.16816.F32.BF16 R32, R20.reuse, R34, RZ ;  /* 0x000000221420723c */ /* 0x040ff000000418ff */
[----:B------:R-:W-:Y:S08]  /*fa50*/  HMMA.16816.F32.BF16 R20, R20, R26, RZ ;  /* 0x0000001a1414723c */ /* 0x000ff000000418ff */
[C---:B------:R-:W-:Y:S08]  /*fa60*/  HMMA.16816.F32.BF16 R44, R12.reuse, R30, R44 ;  /* 0x0000001e0c2c723c */ /* 0x040ff0000004182c */
[C---:B------:R-:W-:Y:S08]  /*fa70*/  HMMA.16816.F32.BF16 R32, R12.reuse, R38, R32 ;  /* 0x000000260c20723c */ /* 0x040ff00000041820 */
[----:B------:R-:W-:Y:S01]  /*fa80*/  HMMA.16816.F32.BF16 R20, R12, R6, R20 ;  /* 0x000000060c14723c */ /* 0x000fe20000041814 */
[----:B------:R-:W1:Y:S07]  /*fa90*/  LDSM.16.MT88.4 R12, [R192+0x1000] ;  /* 0x00100000c00c783b */ /* 0x000e6e0000004200 */
[----:B------:R-:W-:Y:S01]  /*faa0*/  HMMA.16816.F32.BF16 R16, R16, R26, RZ ;  /* 0x0000001a1010723c */ /* 0x000fe200000418ff */
[----:B------:R-:W2:Y:S07]  /*fab0*/  MUFU.EX2 R26, R37 ;  /* 0x00000025001a7308 */ /* 0x000eae0000000800 */
[C---:B------:R-:W-:Y:S01]  /*fac0*/  HMMA.16816.F32.BF16 R72, R8.reuse, R38, R52 ;  /* 0x000000260848723c */ /* 0x040fe20000041834 */
[----:B------:R-:W-:Y:S01]  /*fad0*/  MUFU.EX2 R27, R172 ;  /* 0x000000ac001b7308 */ /* 0x000fe20000000800 */
[----:B--2---:R-:W-:Y:S11]  /*fae0*/  F2FP.BF16.PACK_AB R5, R153, R26 ;  /* 0x0000001a9905723e */ /* 0x004ff600000010ff */
[----:B------:R-:W-:Y:S03]  /*faf0*/  @!UPT UIADD3 URZ, URZ, URZ, URZ ;  /* 0x0000003f3f3ff290 */ /* 0x000fe6000fffe03f */
[----:B------:R-:W-:Y:S07]  /*fb00*/  HMMA.16816.F32.BF16 R80, R8, R6, R16 ;  /* 0x000000060850723c */ /* 0x000fee0000041810 */
[----:B------:R-:W-:Y:S01]  /*fb10*/  F2FP.BF16.PACK_AB R8, R189, R109 ;  /* 0x0000006dbd08723e */ /* 0x000fe200000010ff */
[----:B------:R-:W-:Y:S01]  /*fb20*/  FADD.FTZ R17, R184, R89 ;  /* 0x00000059b8117221 */ /* 0x000fe20000010000 */
[----:B------:R-:W-:Y:S01]  /*fb30*/  F2FP.BF16.PACK_AB R9, R186, R25 ;  /* 0x00000019ba09723e */ /* 0x000fe200000010ff */
[----:B------:R-:W-:Y:S01]  /*fb40*/  FADD.FTZ R16, R185, R3 ;  /* 0x00000003b9107221 */ /* 0x000fe20000010000 */
[----:B------:R-:W-:Y:S01]  /*fb50*/  F2FP.BF16.PACK_AB R10, R213, R190 ;  /* 0x000000bed50a723e */ /* 0x000fe200000010ff */
[----:B------:R-:W-:Y:S01]  /*fb60*/  FADD.FTZ R3, R214, R17 ;  /* 0x00000011d6037221 */ /* 0x000fe20000010000 */
[----:B------:R-:W-:Y:S01]  /*fb70*/  F2FP.BF16.PACK_AB R11, R212, R188 ;  /* 0x000000bcd40b723e */ /* 0x000fe200000010ff */
[----:B------:R-:W-:Y:S01]  /*fb80*/  MUFU.EX2 R184, R149 ;  /* 0x0000009500b87308 */ /* 0x000fe20000000800 */
[----:B------:R-:W-:Y:S01]  /*fb90*/  F2FP.BF16.PACK_AB R6, R211, R207 ;  /* 0x000000cfd306723e */ /* 0x000fe200000010ff */
[----:B------:R-:W-:Y:S01]  /*fba0*/  FADD.FTZ R3, R215, R3 ;  /* 0x00000003d7037221 */ /* 0x000fe20000010000 */
[----:B------:R-:W-:-:S03]  /*fbb0*/  F2FP.BF16.PACK_AB R7, R210, R191 ;  /* 0x000000bfd207723e */ /* 0x000fc600000010ff */
[----:B-1----:R-:W-:Y:S01]  /*fbc0*/  HMMA.16816.F32.BF16 R64, R8, R12, R124 ;  /* 0x0000000c0840723c */ /* 0x002fe2000004187c */
[----:B------:R-:W-:Y:S01]  /*fbd0*/  FADD.FTZ R3, R216, R3 ;  /* 0x00000003d8037221 */ /* 0x000fe20000010000 */
[----:B------:R-:W1:Y:S03]  /*fbe0*/  MUFU.EX2 R185, R148 ;  /* 0x0000009400b97308 */ /* 0x000e660000000800 */
[----:B------:R-:W-:-:S03]  /*fbf0*/  FADD.FTZ R3, R218, R3 ;  /* 0x00000003da037221 */ /* 0x000fc60000010000 */
[----:B------:R-:W-:Y:S01]  /*fc00*/  HMMA.16816.F32.BF16 R104, R4, R14, R56 ;  /* 0x0000000e0468723c */ /* 0x000fe20000041838 */
[----:B------:R-:W-:Y:S01]  /*fc10*/  FADD.FTZ R3, R225, R3 ;  /* 0x00000003e1037221 */ /* 0x000fe20000010000 */
[----:B------:R-:W-:Y:S03]  /*fc20*/  MUFU.EX2 R89, R171 ;  /* 0x000000ab00597308 */ /* 0x000fe60000000800 */
[----:B------:R-:W-:-:S03]  /*fc30*/  FADD.FTZ R3, R26, R3 ;  /* 0x000000031a037221 */ /* 0x000fc60000010000 */
[----:B------:R-:W-:Y:S01]  /*fc40*/  HMMA.16816.F32.BF16 R124, R4, R12, R136 ;  /* 0x0000000c047c723c */ /* 0x000fe20000041888 */
[----:B------:R-:W-:Y:S01]  /*fc50*/  FADD.FTZ R3, R153, R3 ;  /* 0x0000000399037221 */ /* 0x000fe20000010000 */
[----:B------:R-:W-:Y:S03]  /*fc60*/  MUFU.EX2 R25, R180 ;  /* 0x000000b400197308 */ /* 0x000fe60000000800 */
[----:B------:R-:W-:-:S03]  /*fc70*/  FADD.FTZ R3, R191, R3 ;  /* 0x00000003bf037221 */ /* 0x000fc60000010000 */
[C---:B------:R-:W-:Y:S01]  /*fc80*/  HMMA.16816.F32.BF16 R56, R8.reuse, R14, R48 ;  /* 0x0000000e0838723c */ /* 0x040fe20000041830 */
[----:B------:R-:W2:Y:S01]  /*fc90*/  LDSM.16.MT88.4 R12, [R196+0x1000] ;  /* 0x00100000c40c783b */ /* 0x000ea20000004200 */
[----:B------:R-:W-:Y:S06]  /*fca0*/  MUFU.EX2 R26, R110 ;  /* 0x0000006e001a7308 */ /* 0x000fec0000000800 */
[-C--:B--2---:R-:W-:Y:S08]  /*fcb0*/  HMMA.16816.F32.BF16 R52, R8, R12.reuse, R144 ;  /* 0x0000000c0834723c */ /* 0x084ff00000041890 */
[C---:B------:R-:W-:Y:S08]  /*fcc0*/  HMMA.16816.F32.BF16 R100, R4.reuse, R12, R140 ;  /* 0x0000000c0464723c */ /* 0x040ff0000004188c */
[-C--:B------:R-:W-:Y:S08]  /*fcd0*/  HMMA.16816.F32.BF16 R96, R4, R14.reuse, R60 ;  /* 0x0000000e0460723c */ /* 0x080ff0000004183c */
[C---:B------:R-:W-:Y:S01]  /*fce0*/  HMMA.16816.F32.BF16 R48, R8.reuse, R14, R44 ;  /* 0x0000000e0830723c */ /* 0x040fe2000004182c */
[----:B------:R-:W2:Y:S07]  /*fcf0*/  LDSM.16.MT88.4 R12, [R193+0x1000] ;  /* 0x00100000c10c783b */ /* 0x000eae0000004200 */
[-C--:B--2---:R-:W-:Y:S08]  /*fd00*/  HMMA.16816.F32.BF16 R44, R8, R12.reuse, R132 ;  /* 0x0000000c082c723c */ /* 0x084ff00000041884 */
[C---:B------:R-:W-:Y:S08]  /*fd10*/  HMMA.16816.F32.BF16 R76, R4.reuse, R12, R128 ;  /* 0x0000000c044c723c */ /* 0x040ff00000041880 */
[-C--:B------:R-:W-:Y:S08]  /*fd20*/  HMMA.16816.F32.BF16 R72, R4, R14.reuse, R72 ;  /* 0x0000000e0448723c */ /* 0x080ff00000041848 */
[----:B------:R-:W-:Y:S01]  /*fd30*/  HMMA.16816.F32.BF16 R32, R8, R14, R32 ;  /* 0x0000000e0820723c */ /* 0x000fe20000041820 */
[----:B------:R-:W2:Y:S07]  /*fd40*/  LDSM.16.MT88.4 R12, [R195+0x1000] ;  /* 0x00100000c30c783b */ /* 0x000eae0000004200 */
[C---:B--2---:R-:W-:Y:S01]  /*fd50*/  HMMA.16816.F32.BF16 R60, R4.reuse, R12, R112 ;  /* 0x0000000c043c723c */ /* 0x044fe20000041870 */
[----:B------:R-:W-:Y:S07]  /*fd60*/  LDSM.16.MT88.4 R112, [R196+0x2000] ;  /* 0x00200000c470783b */ /* 0x000fee0000004200 */
[----:B------:R-:W-:Y:S01]  /*fd70*/  HMMA.16816.F32.BF16 R40, R4, R14, R80 ;  /* 0x0000000e0428723c */ /* 0x000fe20000041850 */
[----:B------:R-:W-:Y:S06]  /*fd80*/  MUFU.EX2 R80, R170 ;  /* 0x000000aa00507308 */ /* 0x000fec0000000800 */
[----:B------:R-:W-:Y:S01]  /*fd90*/  FADD.FTZ R4, R217, R16 ;  /* 0x00000010d9047221 */ /* 0x000fe20000010000 */
[----:B------:R-:W-:Y:S01]  /*fda0*/  HMMA.16816.F32.BF16 R36, R8, R12, R116 ;  /* 0x0000000c0824723c */ /* 0x000fe20000041874 */
[----:B------:R-:W2:Y:S01]  /*fdb0*/  LDSM.16.MT88.4 R16, [R196+0x1800] ;  /* 0x00180000c410783b */ /* 0x000ea20000004200 */
[----:B------:R-:W3:Y:S01]  /*fdc0*/  MUFU.EX2 R117, R150 ;  /* 0x0000009600757308 */ /* 0x000ee20000000800 */
[----:B------:R-:W-:Y:S01]  /*fdd0*/  FADD.FTZ R24, R219, R4 ;  /* 0x00000004db187221 */ /* 0x000fe20000010000 */
[----:B-1----:R-:W-:-:S02]  /*fde0*/  F2FP.BF16.PACK_AB R6, R187, R185 ;  /* 0x000000b9bb06723e */ /* 0x002fc400000010ff */
[----:B------:R-:W-:Y:S01]  /*fdf0*/  F2FP.BF16.PACK_AB R7, R176, R167 ;  /* 0x000000a7b007723e */ /* 0x000fe200000010ff */
[----:B------:R-:W-:Y:S01]  /*fe00*/  FADD.FTZ R24, R227, R24 ;  /* 0x00000018e3187221 */ /* 0x000fe20000010000 */
[----:B------:R-:W-:Y:S01]  /*fe10*/  HMMA.16816.F32.BF16 R28, R8, R14, R20 ;  /* 0x0000000e081c723c */ /* 0x000fe20000041814 */
[----:B------:R-:W1:Y:S01]  /*fe20*/  LDSM.16.MT88.4 R20, [R192+0x1800] ;  /* 0x00180000c014783b */ /* 0x000e620000004200 */
[----:B------:R-:W4:Y:S03]  /*fe30*/  MUFU.EX2 R116, R90 ;  /* 0x0000005a00747308 */ /* 0x000f260000000800 */
[----:B------:R-:W5:Y:S04]  /*fe40*/  LDSM.16.MT88.4 R12, [R193+0x1800] ;  /* 0x00180000c10c783b */ /* 0x000f680000004200 */
[----:B------:R-:W5:Y:S01]  /*fe50*/  LDSM.16.MT88.4 R8, [R195+0x1800] ;  /* 0x00180000c308783b */ /* 0x000f620000004200 */
[----:B---3--:R-:W-:Y:S01]  /*fe60*/  F2FP.BF16.PACK_AB R4, R184, R117 ;  /* 0x00000075b804723e */ /* 0x008fe200000010ff */
[----:B------:R-:W3:Y:S01]  /*fe70*/  MUFU.EX2 R83, R169 ;  /* 0x000000a900537308 */ /* 0x000ee20000000800 */
[----:B----4-:R-:W-:-:S07]  /*fe80*/  F2FP.BF16.PACK_AB R5, R168, R116 ;  /* 0x00000074a805723e */ /* 0x010fce00000010ff */
[----:B------:R-:W4:Y:S08]  /*fe90*/  MUFU.EX2 R81, R175 ;  /* 0x000000af00517308 */ /* 0x000f300000000800 */
[----:B------:R-:W1:Y:S01]  /*fea0*/  MUFU.EX2 R90, R174 ;  /* 0x000000ae005a7308 */ /* 0x000e620000000800 */
[----:B---3--:R-:W-:Y:S01]  /*feb0*/  F2FP.BF16.PACK_AB R157, R83, R80 ;  /* 0x00000050539d723e */ /* 0x008fe200000010ff */
[C---:B--2---:R-:W-:Y:S06]  /*fec0*/  HMMA.16816.F32.BF16 R52, R4.reuse, R16, R52 ;  /* 0x000000100434723c */ /* 0x044fec0000041834 */
[----:B------:R-:W2:Y:S01]  /*fed0*/  MUFU.EX2 R82, R177 ;  /* 0x000000b100527308 */ /* 0x000ea20000000800 */
[----:B----4-:R-:W-:Y:S01]  /*fee0*/  F2FP.BF16.PACK_AB R156, R81, R89 ;  /* 0x00000059519c723e */ /* 0x010fe200000010ff */
[----:B-1----:R-:W-:Y:S01]  /*fef0*/  HMMA.16816.F32.BF16 R64, R4, R20, R64 ;  /* 0x000000140440723c */ /* 0x002fe20000041840 */
[----:B------:R-:W-:-:S07]  /*ff00*/  F2FP.BF16.PACK_AB R158, R91, R90 ;  /* 0x0000005a5b9e723e */ /* 0x000fce00000010ff */
[----:B------:R-:W-:Y:S01]  /*ff10*/  HMMA.16816.F32.BF16 R56, R4, R22, R56 ;  /* 0x000000160438723c */ /* 0x000fe20000041838 */
[----:B--2---:R-:W-:-:S07]  /*ff20*/  F2FP.BF16.PACK_AB R159, R82, R27 ;  /* 0x0000001b529f723e */ /* 0x004fce00000010ff */
[C---:B------:R-:W-:Y:S08]  /*ff30*/  HMMA.16816.F32.BF16 R48, R4.reuse, R18, R48 ;  /* 0x000000120430723c */ /* 0x040ff00000041830 */
[C---:B-----5:R-:W-:Y:S08]  /*ff40*/  HMMA.16816.F32.BF16 R44, R4.reuse, R12, R44 ;  /* 0x0000000c042c723c */ /* 0x060ff0000004182c */
[C---:B------:R-:W-:Y:S08]  /*ff50*/  HMMA.16816.F32.BF16 R32, R4.reuse, R14, R32 ;  /* 0x0000000e0420723c */ /* 0x040ff00000041820 */
[C---:B------:R-:W-:Y:S08]  /*ff60*/  HMMA.16816.F32.BF16 R36, R4.reuse, R8, R36 ;  /* 0x000000080424723c */ /* 0x040ff00000041824 */
[----:B------:R-:W-:Y:S07]  /*ff70*/  HMMA.16816.F32.BF16 R28, R4, R10, R28 ;  /* 0x0000000a041c723c */ /* 0x000fee000004181c */
[----:B------:R-:W-:Y:S01]  /*ff80*/  F2FP.BF16.PACK_AB R4, R163, R161 ;  /* 0x000000a1a304723e */ /* 0x000fe200000010ff */
[----:B------:R-:W-:Y:S01]  /*ff90*/  HMMA.16816.F32.BF16 R128, R156, R120, R64 ;  /* 0x000000789c80723c */ /* 0x000fe20000041840 */
[----:B------:R-:W-:-:S02]  /*ffa0*/  F2FP.BF16.PACK_AB R6, R166, R165 ;  /* 0x000000a5a606723e */ /* 0x000fc400000010ff */
[----:B------:R-:W-:Y:S02]  /*ffb0*/  F2FP.BF16.PACK_AB R5, R162, R160 ;  /* 0x000000a0a205723e */ /* 0x000fe400000010ff */
[----:B------:R-:W-:-:S03]  /*ffc0*/  F2FP.BF16.PACK_AB R7, R92, R164 ;  /* 0x000000a45c07723e */ /* 0x000fc600000010ff */
[----:B------:R-:W-:Y:S08]  /*ffd0*/  HMMA.16816.F32.BF16 R132, R156, R122, R56 ;  /* 0x0000007a9c84723c */ /* 0x000ff00000041838 */
[C---:B------:R-:W-:Y:S08]  /*ffe0*/  HMMA.16816.F32.BF16 R124, R4.reuse, R20, R124 ;  /* 0x00000014047c723c */ /* 0x040ff0000004187c */
[C---:B------:R-:W-:Y:S08]  /*fff0*/  HMMA.16816.F32.BF16 R100, R4.reuse, R16, R100 ;  /* 0x000000100464723c */ /* 0x040ff00000041864 */
[C---:B------:R-:W-:Y:S01]  /*10000*/  HMMA.16816.F32.BF16 R20, R4.reuse, R22, R104 ;  /* 0x000000160414723c */ /* 0x040fe20000041868 */
[----:B------:R-:W1:Y:S07]  /*10010*/  LDSM.16.MT88.4 R104, [R193+0x2000] ;  /* 0x00200000c168783b */ /* 0x000e6e0000004200 */
[C---:B------:R-:W-:Y:S08]  /*10020*/  HMMA.16816.F32.BF16 R16, R4.reuse, R18, R96 ;  /* 0x000000120410723c */ /* 0x040ff00000041860 */
[C---:B------:R-:W-:Y:S01]  /*10030*/  HMMA.16816.F32.BF16 R76, R4.reuse, R12, R76 ;  /* 0x0000000c044c723c */ /* 0x040fe2000004184c */
[----:B------:R-:W-:Y:S07]  /*10040*/  MUFU.EX2 R13, R182 ;  /* 0x000000b6000d7308 */ /* 0x000fee0000000800 */
[C---:B------:R-:W-:Y:S01]  /*10050*/  HMMA.16816.F32.BF16 R72, R4.reuse, R14, R72 ;  /* 0x0000000e0448723c */ /* 0x040fe20000041848 */
[----:B------:R-:W2:Y:S07]  /*10060*/  MUFU.EX2 R15, R181 ;  /* 0x000000b5000f7308 */ /* 0x000eae0000000800 */
[C---:B------:R-:W-:Y:S01]  /*10070*/  HMMA.16816.F32.BF16 R60, R4.reuse, R8, R60 ;  /* 0x00000008043c723c */ /* 0x040fe2000004183c */
[----:B------:R-:W-:Y:S07]  /*10080*/  MUFU.EX2 R12, R179 ;  /* 0x000000b3000c7308 */ /* 0x000fee0000000800 */
[----:B------:R-:W-:Y:S01]  /*10090*/  HMMA.16816.F32.BF16 R40, R4, R10, R40 ;  /* 0x0000000a0428723c */ /* 0x000fe20000041828 */
[----:B------:R-:W3:Y:S01]  /*100a0*/  LDSM.16.MT88.4 R8, [R195+0x2000] ;  /* 0x00200000c308783b */ /* 0x000ee20000004200 */
[----:B------:R-:W4:Y:S01]  /*100b0*/  MUFU.EX2 R7, R183 ;  /* 0x000000b700077308 */ /* 0x000f220000000800 */
[----:B--2---:R-:W-:-:S04]  /*100c0*/  F2FP.BF16.PACK_AB R98, R25, R15 ;  /* 0x0000000f1962723e */ /* 0x004fc800000010ff */
[----:B------:R-:W-:Y:S01]  /*100d0*/  FADD.FTZ R4, R151, R24 ;  /* 0x0000001897047221 */ /* 0x000fe20000010000 */
[C---:B------:R-:W-:Y:S01]  /*100e0*/  HMMA.16816.F32.BF16 R136, R156.reuse, R112, R52 ;  /* 0x000000709c88723c */ /* 0x040fe20000041834 */
[----:B------:R-:W-:Y:S01]  /*100f0*/  FADD.FTZ R5, R210, R3 ;  /* 0x00000003d2057221 */ /* 0x000fe20000010000 */
[----:B------:R-:W2:Y:S01]  /*10100*/  MUFU.EX2 R14, R178 ;  /* 0x000000b2000e7308 */ /* 0x000ea20000000800 */
[----:B------:R-:W-:Y:S02]  /*10110*/  FADD.FTZ R4, R155, R4 ;  /* 0x000000049b047221 */ /* 0x000fe40000010000 */
[----:B------:R-:W-:Y:S02]  /*10120*/  FADD.FTZ R5, R160, R5 ;  /* 0x00000005a0057221 */ /* 0x000fe40000010000 */
[----:B------:R-:W-:Y:S01]  /*10130*/  FADD.FTZ R4, R207, R4 ;  /* 0x00000004cf047221 */ /* 0x000fe20000010000 */
[----:B------:R-:W-:Y:S01]  /*10140*/  HMMA.16816.F32.BF16 R140, R156, R114, R48 ;  /* 0x000000729c8c723c */ /* 0x000fe20000041830 */
[----:B------:R-:W-:Y:S01]  /*10150*/  FADD.FTZ R5, R162, R5 ;  /* 0x00000005a2057221 */ /* 0x000fe20000010000 */
[----:B------:R-:W5:Y:S01]  /*10160*/  MUFU.EX2 R24, R111 ;  /* 0x0000006f00187308 */ /* 0x000f620000000800 */
[----:B------:R-:W-:Y:S01]  /*10170*/  FADD.FTZ R6, R211, R4 ;  /* 0x00000004d3067221 */ /* 0x000fe20000010000 */
[----:B----4-:R-:W-:Y:S01]  /*10180*/  F2FP.BF16.PACK_AB R96, R13, R7 ;  /* 0x000000070d60723e */ /* 0x010fe200000010ff */
[----:B------:R-:W-:-:S02]  /*10190*/  FADD.FTZ R4, R117, R2 ;  /* 0x0000000275047221 */ /* 0x000fc40000010000 */
[----:B------:R-:W-:Y:S01]  /*101a0*/  FADD.FTZ R2, R116, R0 ;  /* 0x0000000074027221 */ /* 0x000fe20000010000 */
[C---:B-1----:R-:W-:Y:S01]  /*101b0*/  HMMA.16816.F32.BF16 R144, R156.reuse, R104, R44 ;  /* 0x000000689c90723c */ /* 0x042fe2000004182c */
[----:B------:R-:W-:Y:S01]  /*101c0*/  FADD.FTZ R0, R161, R6 ;  /* 0x00000006a1007221 */ /* 0x000fe20000010000 */
[----:B--2---:R-:W-:Y:S01]  /*101d0*/  F2FP.BF16.PACK_AB R97, R14, R12 ;  /* 0x0000000c0e61723e */ /* 0x004fe200000010ff */
[----:B------:R-:W-:Y:S02]  /*101e0*/  FADD.FTZ R3, R184, R4 ;  /* 0x00000004b8037221 */ /* 0x000fe40000010000 */
[----:B------:R-:W-:Y:S02]  /*101f0*/  FADD.FTZ R4, R168, R2 ;  /* 0x00000002a8047221 */ /* 0x000fe40000010000 */
[----:B------:R-:W-:Y:S01]  /*10200*/  FADD.FTZ R2, R163, R0 ;  /* 0x00000000a3027221 */ /* 0x000fe20000010000 */
[----:B------:R-:W-:Y:S01]  /*10210*/  HMMA.16816.F32.BF16 R148, R156, R106, R32 ;  /* 0x0000006a9c94723c */ /* 0x000fe20000041820 */
[----:B------:R-:W-:Y:S01]  /*10220*/  FADD.FTZ R0, R185, R3 ;  /* 0x00000003b9007221 */ /* 0x000fe20000010000 */
[----:B-----5:R-:W-:Y:S01]  /*10230*/  F2FP.BF16.PACK_AB R99, R26, R24 ;  /* 0x000000181a63723e */ /* 0x020fe200000010ff */
        /* <DEDUP_REMOVED lines=9> */
[----:B------:R-:W-:Y:S01]  /*102d0*/  IADD3 R0, R228, -0x2, RZ ;  /* 0xfffffffee4007810 */ /* 0x000fe20007ffe0ff */
[----:B------:R-:W-:Y:S01]  /*102e0*/  FADD.FTZ R3, R166, R3 ;  /* 0x00000003a6037221 */ /* 0x000fe20000010000 */
[C---:B------:R-:W-:Y:S01]  /*102f0*/  HMMA.16816.F32.BF16 R116, R96.reuse, R112, R100 ;  /* 0x000000706074723c */ /* 0x040fe20000041864 */
[----:B------:R-:W-:Y:S01]  /*10300*/  FADD.FTZ R2, R92, R5 ;  /* 0x000000055c027221 */ /* 0x000fe20000010000 */
[----:B------:R-:W-:Y:S01]  /*10310*/  ISETP.GE.AND P0, PT, R0, R252, PT ;  /* 0x000000fc0000720c */ /* 0x000fe20003f06270 */
        /* <DEDUP_REMOVED lines=8> */
[----:B---3--:R-:W-:Y:S01]  /*103a0*/  HMMA.16816.F32.BF16 R152, R156, R8, R36 ;  /* 0x000000089c98723c */ /* 0x008fe20000041824 */
[----:B------:R-:W-:Y:S02]  /*103b0*/  FADD.FTZ R3, R15, R3 ;  /* 0x000000030f037221 */ /* 0x000fe40000010000 */
[----:B------:R-:W-:Y:S02]  /*103c0*/  FADD.FTZ R2, R24, R2 ;  /* 0x0000000218027221 */ /* 0x000fe40000010000 */
[----:B------:R-:W-:-:S02]  /*103d0*/  FADD.FTZ R239, R91, R5 ;  /* 0x000000055bef7221 */ /* 0x000fc40000010000 */
[----:B------:R-:W-:Y:S01]  /*103e0*/  FADD.FTZ R243, R82, R4 ;  /* 0x0000000452f37221 */ /* 0x000fe20000010000 */
[----:B------:R-:W-:Y:S01]  /*103f0*/  HMMA.16816.F32.BF16 R120, R96, R122, R20 ;  /* 0x0000007a6078723c */ /* 0x000fe20000041814 */
[----:B------:R-:W-:Y:S02]  /*10400*/  FADD.FTZ R246, R25, R3 ;  /* 0x0000000319f67221 */ /* 0x000fe40000010000 */
[----:B------:R-:W-:-:S05]  /*10410*/  FADD.FTZ R247, R26, R2 ;  /* 0x000000021af77221 */ /* 0x000fca0000010000 */
[C---:B------:R-:W-:Y:S08]  /*10420*/  HMMA.16816.F32.BF16 R112, R96.reuse, R114, R16 ;  /* 0x000000726070723c */ /* 0x040ff00000041810 */
[C---:B------:R-:W-:Y:S08]  /*10430*/  HMMA.16816.F32.BF16 R104, R96.reuse, R106, R72 ;  /* 0x0000006a6068723c */ /* 0x040ff00000041848 */
[----:B------:R-:W-:Y:S08]  /*10440*/  HMMA.16816.F32.BF16 R100, R96, R8, R60 ;  /* 0x000000086064723c */ /* 0x000ff0000004183c */
[-C--:B------:R-:W-:Y:S08]  /*10450*/  HMMA.16816.F32.BF16 R156, R156, R10.reuse, R28 ;  /* 0x0000000a9c9c723c */ /* 0x080ff0000004181c */
[----:B------:R-:W-:Y:S01]  /*10460*/  HMMA.16816.F32.BF16 R96, R96, R10, R40 ;  /* 0x0000000a6060723c */ /* 0x000fe20000041828 */
[----:B------:R-:W-:Y:S07]  /*10470*/  @!UPT UIADD3 URZ, URZ, URZ, URZ ;  /* 0x0000003f3f3ff290 */ /* 0x000fee000fffe03f */
[----:B------:R-:W-:Y:S11]  /*10480*/  @!P0 BRA `(.L_x_336) ;  /* 0x00003cb000008947 */ /* 0x000ff60003800000 */
[----:B------:R-:W-:Y:S01]  /*10490*/  MOV R240, R0 ;  /* 0x0000000000f07202 */ /* 0x000fe20000000f00 */
[----:B------:R-:W-:Y:S01]  /*104a0*/  IMAD.MOV.U32 R89, RZ, RZ, R71 ;  /* 0x000000ffff597224 */ /* 0x000fe200078e0047 */
[----:B------:R-:W-:Y:S01]  /*104b0*/  MOV R90, R70 ;  /* 0x00000046005a7202 */ /* 0x000fe20000000f00 */
[----:B------:R-:W-:Y:S01]  /*104c0*/  IMAD.MOV.U32 R91, RZ, RZ, R69 ;  /* 0x000000ffff5b7224 */ /* 0x000fe200078e0045 */
[----:B------:R-:W-:-:S02]  /*104d0*/  MOV R92, R68 ;  /* 0x00000044005c7202 */ /* 0x000fc40000000f00 */
.L_x_343:
[----:B------:R-:W2:Y:S01]  /*104e0*/  LDL.64 R6, [R1] ;  /* 0x0000000001067983 */ /* 0x000ea20000100a00 */
[----:B------:R-:W-:Y:S04]  /*104f0*/  DEPBAR.LE SB0, 0x0 ;  /* 0x000080000000791a */ /* 0x000fe80000000000 */
[----:B------:R-:W3:Y:S01]  /*10500*/  LDL R4, [R1+0x8] ;  /* 0x0000080001047983 */ /* 0x000ee20000100800 */
[----:B------:R-:W-:Y:S01]  /*10510*/  WARPSYNC 0xffffffff ;  /* 0xffffffff00007948 */ /* 0x000fe20003800000 */
[----:B------:R-:W-:Y:S01]  /*10520*/  SHF.R.S32.HI R0, RZ, 0x1f, R241 ;  /* 0x0000001fff007819 */ /* 0x000fe200000114f1 */
[C---:B------:R-:W-:Y:S01]  /*10530*/  IMAD.WIDE.U32 R2, R241.reuse, c[0x0][0x208], RZ ;  /* 0x00008200f1027a25 */ /* 0x040fe200078e00ff */
[----:B------:R-:W-:Y:S01]  /*10540*/  BAR.SYNC.DEFER_BLOCKING 0x0 ;  /* 0x0000000000007b1d */ /* 0x000fe20000010000 */
[----:B------:R-:W-:Y:S02]  /*10550*/  SHF.L.U64.HI R68, R244, 0x1, R245 ;  /* 0x00000001f4447819 */ /* 0x000fe400000102f5 */
[----:B------:R-:W-:Y:S01]  /*10560*/  IMAD R0, R0, c[0x0][0x208], RZ ;  /* 0x0000820000007a24 */ /* 0x000fe200078e02ff */
[----:B------:R-:W-:Y:S03]  /*10570*/  SHF.L.U32 R52, R244, 0x1, RZ ;  /* 0x00000001f4347819 */ /* 0x000fe600000006ff */
[----:B------:R-:W-:Y:S04]  /*10580*/  IMAD R0, R241, c[0x0][0x20c], R0 ;  /* 0x00008300f1007a24 */ /* 0x000fe800078e0200 */
[----:B------:R-:W-:Y:S01]  /*10590*/  IMAD.IADD R3, R3, 0x1, R0 ;  /* 0x0000000103037824 */ /* 0x000fe200078e0200 */
[----:B------:R-:W-:Y:S03]  /*105a0*/  SHF.R.S32.HI R0, RZ, 0x1f, R235 ;  /* 0x0000001fff007819 */ /* 0x000fe600000114eb */
[C---:B------:R-:W-:Y:S04]  /*105b0*/  IMAD.WIDE.U32 R2, R235.reuse, c[0x0][0x218], R2 ;  /* 0x00008600eb027a25 */ /* 0x040fe800078e0002 */
[----:B------:R-:W-:Y:S04]  /*105c0*/  IMAD R0, R0, c[0x0][0x218], RZ ;  /* 0x0000860000007a24 */ /* 0x000fe800078e02ff */
[----:B------:R-:W-:Y:S01]  /*105d0*/  IMAD R0, R235, c[0x0][0x21c], R0 ;  /* 0x00008700eb007a24 */ /* 0x000fe200078e0200 */
[----:B------:R1:W4:Y:S04]  /*105e0*/  LDSM.16.M88.4 R80, [R198] ;  /* 0x00000000c650783b */ /* 0x0003280000000200 */
[----:B------:R1:W1:Y:S04]  /*105f0*/  LDSM.16.M88.4 R76, [R198+0x2000] ;  /* 0x00200000c64c783b */ /* 0x0002680000000200 */
[----:B------:R1:W1:Y:S04]  /*10600*/  LDSM.16.M88.4 R16, [R95] ;  /* 0x000000005f10783b */ /* 0x0002680000000200 */
[----:B------:R1:W1:Y:S04]  /*10610*/  LDSM.16.M88.4 R32, [R95+0x800] ;  /* 0x000800005f20783b */ /* 0x0002680000000200 */
[----:B------:R1:W1:Y:S04]  /*10620*/  LDSM.16.M88.4 R48, [R95+0x1000] ;  /* 0x001000005f30783b */ /* 0x0002680000000200 */
[----:B------:R1:W1:Y:S04]  /*10630*/  LDSM.16.M88.4 R64, [R95+0x1800] ;  /* 0x001800005f40783b */ /* 0x0002680000000200 */
[----:B------:R1:W1:Y:S04]  /*10640*/  LDSM.16.M88.4 R160, [R95+0x2000] ;  /* 0x002000005fa0783b */ /* 0x0002680000000200 */
[----:B------:R1:W1:Y:S04]  /*10650*/  LDSM.16.M88.4 R164, [R201] ;  /* 0x00000000c9a4783b */ /* 0x0002680000000200 */
[----:B------:R1:W1:Y:S04]  /*10660*/  LDSM.16.M88.4 R172, [R201+0x2000] ;  /* 0x00200000c9ac783b */ /* 0x0002680000000200 */
[----:B------:R1:W1:Y:S04]  /*10670*/  LDSM.16.M88.4 R168, [R202] ;  /* 0x00000000caa8783b */ /* 0x0002680000000200 */
[----:B------:R1:W1:Y:S04]  /*10680*/  LDSM.16.M88.4 R176, [R206] ;  /* 0x00000000ceb0783b */ /* 0x0002680000000200 */
[----:B------:R1:W1:Y:S04]  /*10690*/  LDSM.16.M88.4 R180, [R205] ;  /* 0x00000000cdb4783b */ /* 0x0002680000000200 */
[----:B------:R1:W1:Y:S04]  /*106a0*/  LDSM.16.M88.4 R184, [R204] ;  /* 0x00000000ccb8783b */ /* 0x0002680000000200 */
[----:B------:R1:W1:Y:S01]  /*106b0*/  LDSM.16.M88.4 R188, [R203] ;  /* 0x00000000cbbc783b */ /* 0x0002620000000200 */
[----:B--2---:R-:W-:Y:S04]  /*106c0*/  IADD3 R2, P0, R6, R2, RZ ;  /* 0x0000000206027210 */ /* 0x004fe80007f1e0ff */
[----:B---3--:R-:W-:Y:S02]  /*106d0*/  IADD3.X R3, R4, R3, R0, P0, !PT ;  /* 0x0000000304037210 */ /* 0x008fe400007fe400 */
[C---:B------:R-:W-:Y:S04]  /*106e0*/  LEA R0, P0, R2.reuse, c[0x0][0x1f8], 0x1 ;  /* 0x00007e0002007a11 */ /* 0x040fe800078008ff */
[----:B------:R-:W-:Y:S01]  /*106f0*/  LEA.HI.X R56, R2, c[0x0][0x1fc], R3, 0x1, P0 ;  /* 0x00007f0002387a11 */ /* 0x000fe200000f0c03 */
[----:B------:R-:W-:-:S06]  /*10700*/  BRA.DIV ~URZ, `(.L_x_337) ;  /* 0x000091327f007947 */ /* 0x000fcc000b800000 */
[----:B-1--4-:R1:W2:Y:S02]  /*10710*/  SHFL.IDX PT, R58, R56, RZ, 0x181f ;  /* 0x00181fff383a7589 */ /* 0x0122a400000e0000 */
.L_x_430:
[-C--:B------:R-:W-:Y:S01]  /*10720*/  HMMA.16816.F32.BF16 R4, R80, R16.reuse, RZ ;  /* 0x000000105004723c */ /* 0x080fe200000418ff */
[----:B------:R-:W3:Y:S01]  /*10730*/  SHFL.IDX PT, R2, R0, RZ, 0x181f ;  /* 0x00181fff00027589 */ /* 0x000ee200000e0000 */
[----:B------:R-:W-:Y:S01]  /*10740*/  BSSY B0, `(.L_x_338) ;  /* 0x0000167000007945 */ /* 0x000fe20003800000 */
[----:B------:R-:W-:Y:S04]  /*10750*/  ISETP.GE.AND P0, PT, R244, c[0x0][0x1d4], PT ;  /* 0x00007500f4007a0c */ /* 0x000fe80003f06270 */
[----:B------:R-:W-:Y:S01]  /*10760*/  SEL R207, RZ, 0x10, P0 ;  /* 0x00000010ffcf7807 */ /* 0x000fe20000000000 */
[C---:B------:R-:W-:Y:S01]  /*10770*/  HMMA.16816.F32.BF16 R8, R76.reuse, R16, RZ ;  /* 0x000000104c08723c */ /* 0x040fe200000418ff */
[----:B------:R-:W4:Y:S07]  /*10780*/  SHFL.IDX PT, R3, R0, 0x1, 0x181f ;  /* 0x00381f0000037f89 */ /* 0x000f2e00000e0000 */
[-C--:B------:R-:W-:Y:S01]  /*10790*/  HMMA.16816.F32.BF16 R12, R76, R18.reuse, RZ ;  /* 0x000000124c0c723c */ /* 0x080fe200000418ff */
[----:B------:R-:W-:Y:S07]  /*107a0*/  SHFL.IDX PT, R53, R0, 0x2, 0x181f ;  /* 0x00581f0000357f89 */ /* 0x000fee00000e0000 */
[C---:B------:R-:W-:Y:S01]  /*107b0*/  HMMA.16816.F32.BF16 R16, R80.reuse, R18, RZ ;  /* 0x000000125010723c */ /* 0x040fe200000418ff */
[----:B------:R-:W-:Y:S07]  /*107c0*/  SHFL.IDX PT, R54, R0, 0x3, 0x181f ;  /* 0x00781f0000367f89 */ /* 0x000fee00000e0000 */
[-C--:B------:R-:W-:Y:S01]  /*107d0*/  HMMA.16816.F32.BF16 R20, R80, R32.reuse, RZ ;  /* 0x000000205014723c */ /* 0x080fe200000418ff */
[----:B------:R5:W-:Y:S07]  /*107e0*/  SHFL.IDX PT, R55, R0, 0x4, 0x181f ;  /* 0x00981f0000377f89 */ /* 0x000bee00000e0000 */
[C---:B------:R-:W-:Y:S01]  /*107f0*/  HMMA.16816.F32.BF16 R24, R76.reuse, R32, RZ ;  /* 0x000000204c18723c */ /* 0x040fe200000418ff */
[----:B------:R-:W1:Y:S07]  /*10800*/  SHFL.IDX PT, R57, R56, 0x1, 0x181f ;  /* 0x00381f0038397f89 */ /* 0x000e6e00000e0000 */
[-C--:B------:R-:W-:Y:S01]  /*10810*/  HMMA.16816.F32.BF16 R28, R76, R34.reuse, RZ ;  /* 0x000000224c1c723c */ /* 0x080fe200000418ff */
[----:B------:R-:W2:Y:S07]  /*10820*/  SHFL.IDX PT, R61, R56, 0x2, 0x181f ;  /* 0x00581f00383d7f89 */ /* 0x000eae00000e0000 */
[C---:B------:R-:W-:Y:S01]  /*10830*/  HMMA.16816.F32.BF16 R32, R80.reuse, R34, RZ ;  /* 0x000000225020723c */ /* 0x040fe200000418ff */
[----:B------:R-:W1:Y:S03]  /*10840*/  SHFL.IDX PT, R69, R56, 0x3, 0x181f ;  /* 0x00781f0038457f89 */ /* 0x000e6600000e0000 */
[----:B-----5:R-:W-:Y:S04]  /*10850*/  IADD3 R0, -R207, 0x10, RZ ;  /* 0x00000010cf007810 */ /* 0x020fe80007ffe1ff */
[-C--:B------:R-:W-:Y:S01]  /*10860*/  HMMA.16816.F32.BF16 R36, R80, R48.reuse, RZ ;  /* 0x000000305024723c */ /* 0x080fe200000418ff */
[----:B------:R-:W-:Y:S07]  /*10870*/  LOP3.LUT R0, R0, 0xf, RZ, 0xc0, !PT ;  /* 0x0000000f00007812 */ /* 0x000fee00078ec0ff */
[C---:B------:R-:W-:Y:S08]  /*10880*/  HMMA.16816.F32.BF16 R40, R76.reuse, R48, RZ ;  /* 0x000000304c28723c */ /* 0x040ff000000418ff */
[-C--:B------:R-:W-:Y:S01]  /*10890*/  HMMA.16816.F32.BF16 R44, R76, R50.reuse, RZ ;  /* 0x000000324c2c723c */ /* 0x080fe200000418ff */
[-C--:B---3--:R-:W-:Y:S03]  /*108a0*/  IADD3 R2, P4, R2, R52.reuse, RZ ;  /* 0x0000003402027210 */ /* 0x088fe60007f9e0ff */
[----:B----4-:R-:W-:Y:S02]  /*108b0*/  IADD3 R62, P3, R3, R52, RZ ;  /* 0x00000034033e7210 */ /* 0x010fe40007f7e0ff */
[-C--:B--2---:R-:W-:Y:S02]  /*108c0*/  IADD3.X R3, R58, R68.reuse, RZ, P4, !PT ;  /* 0x000000443a037210 */ /* 0x084fe400027fe4ff */
[----:B-1----:R-:W-:Y:S01]  /*108d0*/  IADD3.X R63, R57, R68, RZ, P3, !PT ;  /* 0x00000044393f7210 */ /* 0x002fe20001ffe4ff */
[C---:B------:R-:W-:Y:S02]  /*108e0*/  HMMA.16816.F32.BF16 R48, R80.reuse, R50, RZ ;  /* 0x000000325030723c */ /* 0x040fe400000418ff */
[----:B------:R1:W-:Y:S01]  /*108f0*/  LDGSTS.E.BYPASS.LTC128B.128 [R209+0x100], [R2.64], !P0 ;  /* 0x0010000002d17fae */ /* 0x0003e2000c101d48 */
[----:B------:R-:W-:Y:S02]  /*10900*/  IADD3 R60, P2, R53, R52, RZ ;  /* 0x00000034353c7210 */ /* 0x000fe40007f5e0ff */
[----:B------:R-:W-:Y:S02]  /*10910*/  IADD3 R72, P6, P5, R0, R55, R52 ;  /* 0x0000003700487210 */ /* 0x000fe40007dde034 */
[----:B------:R-:W-:Y:S02]  /*10920*/  IADD3.X R61, R61, R68, RZ, P2, !PT ;  /* 0x000000443d3d7210 */ /* 0x000fe400017fe4ff */
[----:B------:R-:W-:Y:S01]  /*10930*/  IADD3 R70, P1, R54, R52, RZ ;  /* 0x0000003436467210 */ /* 0x000fe20007f3e0ff */
[----:B------:R2:W-:Y:S01]  /*10940*/  LDGSTS.E.BYPASS.LTC128B.128 [R209+0x900], [R62.64], !P0 ;  /* 0x009000003ed17fae */ /* 0x0005e2000c101d48 */
[-C--:B------:R-:W-:Y:S02]  /*10950*/  HMMA.16816.F32.BF16 R52, R80, R64.reuse, RZ ;  /* 0x000000405034723c */ /* 0x080fe400000418ff */
[----:B------:R-:W-:Y:S02]  /*10960*/  IADD3.X R71, R69, R68, RZ, P1, !PT ;  /* 0x0000004445477210 */ /* 0x000fe40000ffe4ff */
[----:B------:R-:W-:Y:S03]  /*10970*/  ISETP.NE.U32.AND P1, PT, R207, RZ, PT ;  /* 0x000000ffcf00720c */ /* 0x000fe60003f25070 */
[----:B------:R3:W4:Y:S08]  /*10980*/  SHFL.IDX PT, R0, R56, 0x4, 0x181f ;  /* 0x00981f0038007f89 */ /* 0x00073000000e0000 */
[----:B------:R2:W-:Y:S08]  /*10990*/  LDGSTS.E.BYPASS.LTC128B.128 [R209+0x1100], [R60.64], !P0 ;  /* 0x011000003cd17fae */ /* 0x0005f0000c101d48 */
[----:B------:R5:W-:Y:S01]  /*109a0*/  LDGSTS.E.BYPASS.LTC128B.128 [R209+0x1900], [R70.64], !P0 ;  /* 0x0190000046d17fae */ /* 0x000be2000c101d48 */
[----:B------:R-:W-:Y:S01]  /*109b0*/  ISETP.GT.AND P0, PT, R240, R252, PT ;  /* 0x000000fcf000720c */ /* 0x000fe20003f04270 */
[C---:B---3--:R-:W-:Y:S02]  /*109c0*/  HMMA.16816.F32.BF16 R56, R76.reuse, R64, RZ ;  /* 0x000000404c38723c */ /* 0x048fe400000418ff */
[----:B----4-:R-:W-:Y:S05]  /*109d0*/  IADD3.X R73, RZ, R0, R68, P6, P5 ;  /* 0x00000000ff497210 */ /* 0x010fea00037ea444 */
[----:B------:R3:W-:Y:S01]  /*109e0*/  LDGSTS.E.BYPASS.LTC128B.128.ZFILL [R209+0x2100], [R72.64], P1 ;  /* 0x0210000048d17fae */ /* 0x0007e20008941d48 */
[-C--:B--2---:R-:W-:Y:S07]  /*109f0*/  HMMA.16816.F32.BF16 R60, R76, R66.reuse, RZ ;  /* 0x000000424c3c723c */ /* 0x084fee00000418ff */
[----:B------:R-:W0:Y:S01]  /*10a00*/  LDGDEPBAR ;  /* 0x00000000000079af */ /* 0x000e220000000000 */
[C---:B------:R-:W-:Y:S08]  /*10a10*/  HMMA.16816.F32.BF16 R64, R80.reuse, R66, RZ ;  /* 0x000000425040723c */ /* 0x040ff000000418ff */
[-C--:B-----5:R-:W-:Y:S08]  /*10a20*/  HMMA.16816.F32.BF16 R68, R80, R160.reuse, RZ ;  /* 0x000000a05044723c */ /* 0x0a0ff000000418ff */
[C---:B---3--:R-:W-:Y:S08]  /*10a30*/  HMMA.16816.F32.BF16 R72, R76.reuse, R160, RZ ;  /* 0x000000a04c48723c */ /* 0x048ff000000418ff */
        /* <DEDUP_REMOVED lines=26> */
[----:B------:R-:W5:Y:S07]  /*10be0*/  LDSM.16.M88.4 R172, [R197+0x1000] ;  /* 0x00100000c5ac783b */ /* 0x000f6e0000000200 */
[----:B------:R-:W-:Y:S01]  /*10bf0*/  HMMA.16816.F32.BF16 R80, R164, R190, R80 ;  /* 0x000000bea450723c */ /* 0x000fe20000041850 */
[----:B------:R-:W1:Y:S07]  /*10c00*/  LDSM.16.M88.4 R164, [R197+0x1800] ;  /* 0x00180000c5a4783b */ /* 0x000e6e0000000200 */
[-C--:B--2---:R-:W-:Y:S08]  /*10c10*/  HMMA.16816.F32.BF16 R4, R160, R168.reuse, R4 ;  /* 0x000000a8a004723c */ /* 0x084ff00000041804 */
[C---:B---3--:R-:W-:Y:S08]  /*10c20*/  HMMA.16816.F32.BF16 R8, R176.reuse, R168, R8 ;  /* 0x000000a8b008723c */ /* 0x048ff00000041808 */
[-C--:B------:R-:W-:Y:S08]  /*10c30*/  HMMA.16816.F32.BF16 R12, R176, R170.reuse, R12 ;  /* 0x000000aab00c723c */ /* 0x080ff0000004180c */
[C---:B------:R-:W-:Y:S01]  /*10c40*/  HMMA.16816.F32.BF16 R16, R160.reuse, R170, R16 ;  /* 0x000000aaa010723c */ /* 0x040fe20000041810 */
[----:B------:R-:W2:Y:S07]  /*10c50*/  LDSM.16.M88.4 R168, [R197+0x2000] ;  /* 0x00200000c5a8783b */ /* 0x000eae0000000200 */
[-C--:B----4-:R-:W-:Y:S08]  /*10c60*/  HMMA.16816.F32.BF16 R20, R160, R180.reuse, R20 ;  /* 0x000000b4a014723c */ /* 0x090ff00000041814 */
[C---:B------:R-:W-:Y:S08]  /*10c70*/  HMMA.16816.F32.BF16 R24, R176.reuse, R180, R24 ;  /* 0x000000b4b018723c */ /* 0x040ff00000041818 */
[-C--:B------:R-:W-:Y:S08]  /*10c80*/  HMMA.16816.F32.BF16 R28, R176, R182.reuse, R28 ;  /* 0x000000b6b01c723c */ /* 0x080ff0000004181c */
[C---:B------:R-:W-:Y:S01]  /*10c90*/  HMMA.16816.F32.BF16 R32, R160.reuse, R182, R32 ;  /* 0x000000b6a020723c */ /* 0x040fe20000041820 */
[----:B------:R-:W3:Y:S07]  /*10ca0*/  LDSM.16.M88.4 R180, [R200] ;  /* 0x00000000c8b4783b */ /* 0x000eee0000000200 */
[-C--:B-----5:R-:W-:Y:S08]  /*10cb0*/  HMMA.16816.F32.BF16 R36, R160, R172.reuse, R36 ;  /* 0x000000aca024723c */ /* 0x0a0ff00000041824 */
[C---:B------:R-:W-:Y:S08]  /*10cc0*/  HMMA.16816.F32.BF16 R40, R176.reuse, R172, R40 ;  /* 0x000000acb028723c */ /* 0x040ff00000041828 */
[-C--:B------:R-:W-:Y:S08]  /*10cd0*/  HMMA.16816.F32.BF16 R44, R176, R174.reuse, R44 ;  /* 0x000000aeb02c723c */ /* 0x080ff0000004182c */
[C---:B------:R-:W-:Y:S01]  /*10ce0*/  HMMA.16816.F32.BF16 R48, R160.reuse, R174, R48 ;  /* 0x000000aea030723c */ /* 0x040fe20000041830 */
[----:B------:R-:W4:Y:S07]  /*10cf0*/  LDSM.16.M88.4 R172, [R200+0x2000] ;  /* 0x00200000c8ac783b */ /* 0x000f2e0000000200 */
[-C--:B-1----:R-:W-:Y:S08]  /*10d00*/  HMMA.16816.F32.BF16 R52, R160, R164.reuse, R52 ;  /* 0x000000a4a034723c */ /* 0x082ff00000041834 */
[C---:B------:R-:W-:Y:S08]  /*10d10*/  HMMA.16816.F32.BF16 R56, R176.reuse, R164, R56 ;  /* 0x000000a4b038723c */ /* 0x040ff00000041838 */
[-C--:B------:R-:W-:Y:S08]  /*10d20*/  HMMA.16816.F32.BF16 R60, R176, R166.reuse, R60 ;  /* 0x000000a6b03c723c */ /* 0x080ff0000004183c */
[C---:B------:R-:W-:Y:S08]  /*10d30*/  HMMA.16816.F32.BF16 R64, R160.reuse, R166, R64 ;  /* 0x000000a6a040723c */ /* 0x040ff00000041840 */
[-C--:B--2---:R-:W-:Y:S08]  /*10d40*/  HMMA.16816.F32.BF16 R68, R160, R168.reuse, R68 ;  /* 0x000000a8a044723c */ /* 0x084ff00000041844 */
[C---:B------:R-:W-:Y:S08]  /*10d50*/  HMMA.16816.F32.BF16 R72, R176.reuse, R168, R72 ;  /* 0x000000a8b048723c */ /* 0x040ff00000041848 */
[-C--:B------:R-:W-:Y:S08]  /*10d60*/  HMMA.16816.F32.BF16 R76, R176, R170.reuse, R76 ;  /* 0x000000aab04c723c */ /* 0x080ff0000004184c */
[----:B------:R-:W-:Y:S08]  /*10d70*/  HMMA.16816.F32.BF16 R80, R160, R170, R80 ;  /* 0x000000aaa050723c */ /* 0x000ff00000041850 */
[-C--:B---3--:R-:W-:Y:S08]  /*10d80*/  HMMA.16816.F32.BF16 R4, R180, R184.reuse, R4 ;  /* 0x000000b8b404723c */ /* 0x088ff00000041804 */
[C---:B----4-:R-:W-:Y:S08]  /*10d90*/  HMMA.16816.F32.BF16 R8, R172.reuse, R184, R8 ;  /* 0x000000b8ac08723c */ /* 0x050ff00000041808 */
[-C--:B------:R-:W-:Y:S08]  /*10da0*/  HMMA.16816.F32.BF16 R12, R172, R186.reuse, R12 ;  /* 0x000000baac0c723c */ /* 0x080ff0000004180c */
[----:B------:R-:W-:Y:S01]  /*10db0*/  FMUL.FTZ R0, R4, c[0x0][0x320] ;  /* 0x0000c80004007a20 */ /* 0x000fe20000410000 */
        /* <DEDUP_REMOVED lines=21> */
[C---:B------:R-:W-:Y:S01]  /*10f10*/  HMMA.16816.F32.BF16 R32, R180.reuse, R6, R32 ;  /* 0x00000006b420723c */ /* 0x040fe20000041820 */
[----:B------:R-:W2:Y:S07]  /*10f20*/  LDSM.16.M88.4 R4, [R194+0x1800] ;  /* 0x00180000c204783b */ /* 0x000eae0000000200 */
[----:B------:R-:W-:Y:S04]  /*10f30*/  FMUL.FTZ R3, R26, c[0x0][0x320] ;  /* 0x0000c8001a037a20 */ /* 0x000fe80000410000 */
[----:B------:R-:W-:Y:S01]  /*10f40*/  FMUL.FTZ R2, R27, c[0x0][0x320] ;  /* 0x0000c8001b027a20 */ /* 0x000fe20000410000 */
[----:B------:R-:W2:Y:S01]  /*10f50*/  MUFU.TANH R219, R3 ;  /* 0x0000000300db7308 */ /* 0x000ea20000002400 */
[----:B-----5:R-:W-:Y:S09]  /*10f60*/  FMUL.FTZ R0, R12, c[0x0][0x320] ;  /* 0x0000c8000c007a20 */ /* 0x020ff20000410000 */
[----:B------:R5:W2:Y:S10]  /*10f70*/  MUFU.TANH R223, R0 ;  /* 0x0000000000df7308 */ /* 0x000ab40000002400 */
[----:B------:R2:W2:Y:S01]  /*10f80*/  MUFU.TANH R218, R2 ;  /* 0x0000000200da7308 */ /* 0x0004a20000002400 */
[-C--:B-1----:R-:W-:Y:S08]  /*10f90*/  HMMA.16816.F32.BF16 R36, R180, R8.reuse, R36 ;  /* 0x00000008b424723c */ /* 0x082ff00000041824 */
[C---:B------:R-:W-:Y:S04]  /*10fa0*/  HMMA.16816.F32.BF16 R40, R172.reuse, R8, R40 ;  /* 0x00000008ac28723c */ /* 0x040fe80000041828 */
[----:B-----5:R-:W-:Y:S04]  /*10fb0*/  FMUL.FTZ R0, R13, c[0x0][0x320] ;  /* 0x0000c8000d007a20 */ /* 0x020fe80000410000 */
[-C--:B------:R-:W-:Y:S01]  /*10fc0*/  HMMA.16816.F32.BF16 R44, R172, R10.reuse, R44 ;  /* 0x0000000aac2c723c */ /* 0x080fe2000004182c */
[----:B------:R1:W1:Y:S07]  /*10fd0*/  MUFU.TANH R222, R0 ;  /* 0x0000000000de7308 */ /* 0x00026e0000002400 */
[C---:B------:R-:W-:Y:S01]  /*10fe0*/  HMMA.16816.F32.BF16 R48, R180.reuse, R10, R48 ;  /* 0x0000000ab430723c */ /* 0x040fe20000041830 */
[----:B------:R-:W5:Y:S01]  /*10ff0*/  LDSM.16.M88.4 R8, [R194+0x2000] ;  /* 0x00200000c208783b */ /* 0x000f620000000200 */
[----:B------:R-:W-:Y:S06]  /*11000*/  DEPBAR.LE SB0, 0x0 ;  /* 0x000080000000791a */ /* 0x000fec0000000000 */
[----:B------:R-:W-:Y:S01]  /*11010*/  FMUL.FTZ R3, R42, c[0x0][0x320] ;  /* 0x0000c8002a037a20 */ /* 0x000fe20000410000 */
[-C--:B--2---:R-:W-:Y:S03]  /*11020*/  HMMA.16816.F32.BF16 R52, R180, R4.reuse, R52 ;  /* 0x00000004b434723c */ /* 0x084fe60000041834 */
[----:B------:R-:W2:Y:S01]  /*11030*/  MUFU.TANH R184, R3 ;  /* 0x0000000300b87308 */ /* 0x000ea20000002400 */
[----:B------:R-:W-:Y:S01]  /*11040*/  BAR.SYNC.DEFER_BLOCKING 0x0 ;  /* 0x0000000000007b1d */ /* 0x000fe20000010000 */
[----:B------:R-:W-:Y:S02]  /*11050*/  FMUL.FTZ R2, R43, c[0x0][0x320] ;  /* 0x0000c8002b027a20 */ /* 0x000fe40000410000 */
[----:B-1----:R-:W-:Y:S01]  /*11060*/  FMUL.FTZ R0, R14, c[0x0][0x320] ;  /* 0x0000c8000e007a20 */ /* 0x002fe20000410000 */
[C---:B------:R-:W-:Y:S05]  /*11070*/  HMMA.16816.F32.BF16 R56, R172.reuse, R4, R56 ;  /* 0x00000004ac38723c */ /* 0x040fea0000041838 */
[----:B------:R1:W1:Y:S03]  /*11080*/  MUFU.TANH R228, R0 ;  /* 0x0000000000e47308 */ /* 0x0002660000002400 */
[-C--:B------:R-:W-:Y:S07]  /*11090*/  HMMA.16816.F32.BF16 R60, R172, R6.reuse, R60 ;  /* 0x00000006ac3c723c */ /* 0x080fee000004183c */
[----:B------:R2:W2:Y:S01]  /*110a0*/  MUFU.TANH R179, R2 ;  /* 0x0000000200b37308 */ /* 0x0004a20000002400 */
[C---:B------:R-:W-:Y:S08]  /*110b0*/  HMMA.16816.F32.BF16 R64, R180.reuse, R6, R64 ;  /* 0x00000006b440723c */ /* 0x040ff00000041840 */
[-C--:B-----5:R-:W-:Y:S04]  /*110c0*/  HMMA.16816.F32.BF16 R68, R180, R8.reuse, R68 ;  /* 0x00000008b444723c */ /* 0x0a0fe80000041844 */
[----:B-1----:R-:W-:Y:S02]  /*110d0*/  FMUL.FTZ R0, R15, c[0x0][0x320] ;  /* 0x0000c8000f007a20 */ /* 0x002fe40000410000 */
[----:B------:R-:W-:Y:S02]  /*110e0*/  FMUL.FTZ R3, R58, c[0x0][0x320] ;  /* 0x0000c8003a037a20 */ /* 0x000fe40000410000 */
[----:B------:R1:W1:Y:S01]  /*110f0*/  MUFU.TANH R227, R0 ;  /* 0x0000000000e37308 */ /* 0x0002620000002400 */
[C---:B------:R-:W-:Y:S04]  /*11100*/  HMMA.16816.F32.BF16 R72, R172.reuse, R8, R72 ;  /* 0x00000008ac48723c */ /* 0x040fe80000041848 */
[----:B--2---:R-:W-:Y:S04]  /*11110*/  FMUL.FTZ R2, R59, c[0x0][0x320] ;  /* 0x0000c8003b027a20 */ /* 0x004fe80000410000 */
[-C--:B------:R-:W-:Y:S01]  /*11120*/  HMMA.16816.F32.BF16 R76, R172, R10.reuse, R76 ;  /* 0x0000000aac4c723c */ /* 0x080fe2000004184c */
[----:B------:R-:W2:Y:S07]  /*11130*/  MUFU.TANH R43, R2 ;  /* 0x00000002002b7308 */ /* 0x000eae0000002400 */
        /* <DEDUP_REMOVED lines=52> */
[----:B------:R-:W1:Y:S10]  /*11480*/  MUFU.TANH R45, R3 ;  /* 0x00000003002d7308 */ /* 0x000e740000002400 */
[----:B------:R5:W1:Y:S02]  /*11490*/  MUFU.TANH R162, R0 ;  /* 0x0000000000a27308 */ /* 0x000a640000002400 */
[----:B-----5:R-:W-:Y:S08]  /*114a0*/  FMUL.FTZ R0, R46, c[0x0][0x320] ;  /* 0x0000c8002e007a20 */ /* 0x020ff00000410000 */
        /* <DEDUP_REMOVED lines=70> */
[----:B------:R1:W1:Y:S01]  /*11910*/  MUFU.TANH R12, R0 ;  /* 0x00000000000c7308 */ /* 0x0002620000002400 */
[----:B------:R-:W-:-:S05]  /*11920*/  @!P0 BRA `(.L_x_339) ;  /* 0x0000048000008947 */ /* 0x000fca0003800000 */
[----:B-1234-:R-:W-:Y:S01]  /*11930*/  IMAD.MOV.U32 R0, RZ, RZ, 0x1 ;  /* 0x00000001ff007424 */ /* 0x01efe200078e00ff */
[----:B------:R-:W2:Y:S01]  /*11940*/  LDL R234, [R1+0x24] ;  /* 0x0000240001ea7983 */ /* 0x000ea20000100800 */
[----:B------:R-:W-:Y:S01]  /*11950*/  IMAD.MOV.U32 R235, RZ, RZ, RZ ;  /* 0x000000ffffeb7224 */ /* 0x000fe200078e00ff */
[----:B------:R-:W-:Y:S01]  /*11960*/  ISETP.GT.AND P0, PT, R251, 0x4f, PT ;  /* 0x0000004ffb00780c */ /* 0x000fe20003f04270 */
[----:B------:R-:W-:Y:S01]  /*11970*/  IMAD.SHL.U32 R5, R244, 0x2, RZ ;  /* 0x00000002f4057824 */ /* 0x000fe200078e00ff */
[----:B------:R-:W3:Y:S01]  /*11980*/  LDL.64 R236, [R1+0x18] ;  /* 0x0000180001ec7983 */ /* 0x000ee20000100a00 */
[----:B------:R-:W-:Y:S02]  /*11990*/  ISETP.NE.AND P1, PT, R0, c[0x0][0x2b8], PT ;  /* 0x0000ae0000007a0c */ /* 0x000fe40003f25270 */
[----:B------:R-:W-:Y:S03]  /*119a0*/  SHF.L.U64.HI R6, R244, 0x1, R245 ;  /* 0x00000001f4067819 */ /* 0x000fe600000102f5 */
[----:B------:R-:W4:Y:S04]  /*119b0*/  LDL R231, [R1+0x20] ;  /* 0x0000200001e77983 */ /* 0x000f280000100800 */
[----:B------:R-:W5:Y:S06]  /*119c0*/  LDL.64 R232, [R1+0x10] ;  /* 0x0000100001e87983 */ /* 0x000f6c0000100a00 */
[----:B------:R-:W4:Y:S01]  /*119d0*/  LDL R230, [R1+0xc] ;  /* 0x00000c0001e67983 */ /* 0x000f220000100800 */
[----:B--2---:R-:W-:Y:S05]  /*119e0*/  IMAD R2, R240, 0x50, R234 ;  /* 0x00000050f0027824 */ /* 0x004fea00078e02ea */
[----:B------:R-:W-:Y:S05]  /*119f0*/  IADD3 R2, R2, -0x50, R251 ;  /* 0xffffffb002027810 */ /* 0x000fea0007ffe0fb */
[----:B------:R-:W-:Y:S04]  /*11a00*/  @P1 IMAD.HI.U32 R3, R2, c[0x0][0x2bc], RZ ;  /* 0x0000af0002031a27 */ /* 0x000fe800078e00ff */
[----:B------:R-:W-:Y:S01]  /*11a10*/  IMAD.MOV.U32 R0, RZ, RZ, R2 ;  /* 0x000000ffff007224 */ /* 0x000fe200078e0002 */
[----:B------:R-:W-:Y:S04]  /*11a20*/  @P1 SHF.R.U32.HI R0, RZ, c[0x0][0x2c0], R3 ;  /* 0x0000b000ff001a19 */ /* 0x000fe80000011603 */
[C---:B---3--:R-:W-:Y:S01]  /*11a30*/  @!P0 IADD3 R3, P1, R0.reuse, R236, RZ ;  /* 0x000000ec00038210 */ /* 0x048fe20007f3e0ff */
[----:B------:R-:W-:Y:S03]  /*11a40*/  IMAD.MOV R4, RZ, RZ, -R0 ;  /* 0x000000ffff047224 */ /* 0x000fe600078e0a00 */
[----:B----4-:R-:W-:Y:S01]  /*11a50*/  @!P0 LEA.HI.X.SX32 R0, R0, R231, 0x1, P1 ;  /* 0x000000e700008211 */ /* 0x010fe200008f0eff */
[----:B------:R-:W-:Y:S01]  /*11a60*/  IMAD R241, R4, c[0x0][0x2b8], R2 ;  /* 0x0000ae0004f17a24 */ /* 0x000fe200078e0202 */
[C---:B------:R-:W-:Y:S04]  /*11a70*/  @!P0 LEA R2, P1, R3.reuse, c[0x0][0x2a0], 0x2 ;  /* 0x0000a80003028a11 */ /* 0x040fe800078210ff */
[----:B------:R-:W-:Y:S02]  /*11a80*/  @!P0 LEA.HI.X R3, R3, c[0x0][0x2a4], R0, 0x2, P1 ;  /* 0x0000a90003038a11 */ /* 0x000fe400008f1400 */
        /* <DEDUP_REMOVED lines=9> */
[----:B-----5:R-:W-:Y:S03]  /*11b20*/  IADD3 R2, P0, R232, R2, RZ ;  /* 0x00000002e8027210 */ /* 0x020fe60007f1e0ff */
[----:B------:R-:W-:Y:S05]  /*11b30*/  IMAD R0, R235, c[0x0][0x1f4], R0 ;  /* 0x00007d00eb007a24 */ /* 0x000fea00078e0200 */
[----:B------:R-:W-:Y:S02]  /*11b40*/  IADD3.X R3, R230, R3, R0, P0, !PT ;  /* 0x00000003e6037210 */ /* 0x000fe400007fe400 */
[C---:B------:R-:W-:Y:S04]  /*11b50*/  LEA R0, P0, R2.reuse, c[0x0][0x1c8], 0x1 ;  /* 0x0000720002007a11 */ /* 0x040fe800078008ff */
[----:B------:R-:W-:Y:S01]  /*11b60*/  LEA.HI.X R4, R2, c[0x0][0x1cc], R3, 0x1, P0 ;  /* 0x0000730002047a11 */ /* 0x000fe200000f0c03 */
[----:B------:R-:W-:-:S06]  /*11b70*/  BRA.DIV ~URZ, `(.L_x_340) ;  /* 0x00007d127f007947 */ /* 0x000fcc000b800000 */
[----:B------:R1:W2:Y:S02]  /*11b80*/  SHFL.IDX PT, R7, R4, RZ, 0x181f ;  /* 0x00181fff04077589 */ /* 0x0002a400000e0000 */
.L_x_431:
[----:B------:R-:W-:-:S05]  /*11b90*/  BRA.DIV ~URZ, `(.L_x_341) ;  /* 0x00007d627f007947 */ /* 0x000fca000b800000 */
[----:B------:R-:W3:Y:S01]  /*11ba0*/  SHFL.IDX PT, R3, R0, RZ, 0x181f ;  /* 0x00181fff00037589 */ /* 0x000ee200000e0000 */
[C---:B------:R-:W-:Y:S02]  /*11bb0*/  IADD3 R2, -R207.reuse, 0x10, RZ ;  /* 0x00000010cf027810 */ /* 0x040fe40007ffe1ff */
[----:B------:R-:W-:Y:S02]  /*11bc0*/  ISETP.NE.U32.AND P2, PT, R207, RZ, PT ;  /* 0x000000ffcf00720c */ /* 0x000fe40003f45070 */
[----:B------:R-:W-:Y:S04]  /*11bd0*/  LOP3.LUT R2, R2, 0xf, RZ, 0xc0, !PT ;  /* 0x0000000f02027812 */ /* 0x000fe800078ec0ff */
[C-C-:B---3--:R-:W-:Y:S02]  /*11be0*/  IADD3 R8, P1, P0, R2.reuse, R3, R5.reuse ;  /* 0x0000000302087210 */ /* 0x148fe4000783e005 */
[----:B------:R-:W3:Y:S02]  /*11bf0*/  SHFL.IDX PT, R3, R0, 0x1, 0x181f ;  /* 0x00381f0000037f89 */ /* 0x000ee400000e0000 */
[--C-:B--2---:R-:W-:Y:S02]  /*11c00*/  IADD3.X R9, RZ, R7, R6.reuse, P1, P0 ;  /* 0x00000007ff097210 */ /* 0x104fe40000fe0406 */
[----:B------:R-:W2:Y:S04]  /*11c10*/  SHFL.IDX PT, R7, R4, 0x1, 0x181f ;  /* 0x00381f0004077f89 */ /* 0x000ea800000e0000 */
[----:B------:R3:W-:Y:S02]  /*11c20*/  LDGSTS.E.BYPASS.LTC128B.128.ZFILL [R209+0x2900], [R8.64], P2 ;  /* 0x0290000008d17fae */ /* 0x0007e40009141d48 */
        /* <DEDUP_REMOVED lines=9> */
[----:B------:R4:W-:Y:S04]  /*11cc0*/  LDGSTS.E.BYPASS.LTC128B.128.ZFILL [R209+0x3900], [R8.64], P2 ;  /* 0x0390000008d17fae */ /* 0x0009e80009141d48 */
[----:B-1----:R-:W1:Y:S04]  /*11cd0*/  SHFL.IDX PT, R4, R4, 0x4, 0x181f ;  /* 0x00981f0004047f89 */ /* 0x002e6800000e0000 */
[----:B------:R-:W1:Y:S01]  /*11ce0*/  SHFL.IDX PT, R0, R0, 0x4, 0x181f ;  /* 0x00981f0000007f89 */ /* 0x000e6200000e0000 */
[----:B---3--:R-:W-:Y:S04]  /*11cf0*/  IADD3 R2, P1, P0, R2, R3, R5 ;  /* 0x0000000302027210 */ /* 0x008fe8000783e005 */
[----:B--2---:R-:W-:Y:S05]  /*11d00*/  IADD3.X R3, RZ, R7, R6, P1, P0 ;  /* 0x00000007ff037210 */ /* 0x004fea0000fe0406 */
[----:B------:R4:W-:Y:S04]  /*11d10*/  LDGSTS.E.BYPASS.LTC128B.128.ZFILL [R209+0x4100], [R2.64], P2 ;  /* 0x0410000002d17fae */ /* 0x0009e80009141d48 */
.L_x_432:
[C---:B----4-:R-:W-:Y:S02]  /*11d20*/  IADD3 R2, -R207.reuse, 0x10, RZ ;  /* 0x00000010cf027810 */ /* 0x050fe40007ffe1ff */
        /* <DEDUP_REMOVED lines=8> */
.L_x_339:
[----:B--234-:R-:W-:Y:S05]  /*11db0*/  BSYNC B0 ;  /* 0x0000000000007941 */ /* 0x01cfea0003800000 */
.L_x_338:
        /* <DEDUP_REMOVED lines=82> */
[----:B------:R-:W1:Y:S02]  /*122e0*/  SHFL.BFLY PT, R0, R4, 0x2, 0x1f ;  /* 0x0c401f0004007f89 */ /* 0x000e6400000e0000 */
[----:B-1----:R-:W-:Y:S05]  /*122f0*/  FMNMX.FTZ R0, R4, R0, !PT ;  /* 0x0000000004007209 */ /* 0x002fea0007810000 */
[----:B------:R-:W1:Y:S02]  /*12300*/  SHFL.BFLY PT, R2, R0, 0x1, 0x1f ;  /* 0x0c201f0000027f89 */ /* 0x000e6400000e0000 */
[----:B-1----:R-:W-:Y:S02]  /*12310*/  FMNMX.FTZ R71, R0, R2, !PT ;  /* 0x0000000200477209 */ /* 0x002fe40007810000 */
        /* <DEDUP_REMOVED lines=10> */
[----:B------:R1:W2:Y:S02]  /*123c0*/  SHFL.BFLY PT, R0, R4, 0x1, 0x1f ;  /* 0x0c201f0004007f89 */ /* 0x0002a400000e0000 */
.L_x_433:
[C---:B------:R-:W-:Y:S01]  /*123d0*/  FMUL.FTZ R2, R71.reuse, c[0x0][0x2d0] ;  /* 0x0000b40047027a20 */ /* 0x040fe20000410000 */
[----:B--2---:R-:W-:Y:S01]  /*123e0*/  FMNMX.FTZ R68, R0, R4, !PT ;  /* 0x0000000400447209 */ /* 0x004fe20007810000 */
[----:B------:R-:W-:Y:S01]  /*123f0*/  FADD.FTZ R0, -R71, R89 ;  /* 0x0000005947007221 */ /* 0x000fe20000010100 */
[----:B------:R-:W-:Y:S01]  /*12400*/  WARPSYNC 0xffffffff ;  /* 0xffffffff00007948 */ /* 0x000fe20003800000 */
[--C-:B------:R-:W-:Y:S01]  /*12410*/  FFMA.FTZ R3, R217, c[0x0][0x2d0], -R2.reuse ;  /* 0x0000b400d9037a23 */ /* 0x100fe20000010802 */
[----:B------:R-:W-:Y:S01]  /*12420*/  LDSM.16.MT88.4 R52, [R193] ;  /* 0x00000000c134783b */ /* 0x000fe20000004200 */
[----:B------:R-:W-:Y:S01]  /*12430*/  FMUL.FTZ R0, R0, c[0x0][0x2d0] ;  /* 0x0000b40000007a20 */ /* 0x000fe20000410000 */
[----:B------:R-:W-:Y:S01]  /*12440*/  ISETP.GT.AND P0, PT, R240, R252, PT ;  /* 0x000000fcf000720c */ /* 0x000fe20003f04270 */
[--C-:B-1----:R-:W-:Y:S02]  /*12450*/  FFMA.FTZ R4, R215, c[0x0][0x2d0], -R2.reuse ;  /* 0x0000b400d7047a23 */ /* 0x102fe40000010802 */
[----:B------:R-:W-:Y:S01]  /*12460*/  MUFU.EX2 R65, R0 ;  /* 0x0000000000417308 */ /* 0x000fe20000000800 */
[--C-:B------:R-:W-:Y:S02]  /*12470*/  FFMA.FTZ R180, R38, c[0x0][0x2d0], -R2.reuse ;  /* 0x0000b40026b47a23 */ /* 0x100fe40000010802 */
[--C-:B------:R-:W-:Y:S01]  /*12480*/  FFMA.FTZ R183, R161, c[0x0][0x2d0], -R2.reuse ;  /* 0x0000b400a1b77a23 */ /* 0x100fe20000010802 */
[----:B------:R-:W-:Y:S01]  /*12490*/  LDSM.16.MT88.4 R80, [R195] ;  /* 0x00000000c350783b */ /* 0x000fe20000004200 */
[--C-:B------:R-:W-:Y:S02]  /*124a0*/  FFMA.FTZ R182, R160, c[0x0][0x2d0], -R2.reuse ;  /* 0x0000b400a0b67a23 */ /* 0x100fe40000010802 */
[--C-:B------:R-:W-:Y:S02]  /*124b0*/  FFMA.FTZ R181, R40, c[0x0][0x2d0], -R2.reuse ;  /* 0x0000b40028b57a23 */ /* 0x100fe40000010802 */
[--C-:B------:R-:W-:Y:S01]  /*124c0*/  FFMA.FTZ R231, R20, c[0x0][0x2d0], -R2.reuse ;  /* 0x0000b40014e77a23 */ /* 0x100fe20000010802 */
[----:B------:R-:W-:Y:S01]  /*124d0*/  MUFU.EX2 R3, R3 ;  /* 0x0000000300037308 */ /* 0x000fe20000000800 */
[--C-:B------:R-:W-:Y:S02]  /*124e0*/  FFMA.FTZ R6, R186, c[0x0][0x2d0], -R2.reuse ;  /* 0x0000b400ba067a23 */ /* 0x100fe40000010802 */
[--C-:B------:R-:W-:Y:S02]  /*124f0*/  FFMA.FTZ R7, R185, c[0x0][0x2d0], -R2.reuse ;  /* 0x0000b400b9077a23 */ /* 0x100fe40000010802 */
        /* <DEDUP_REMOVED lines=12> */
[----:B------:R-:W-:Y:S05]  /*125c0*/  FFMA.FTZ R238, R10, c[0x0][0x2d0], -R2 ;  /* 0x0000b4000aee7a23 */ /* 0x000fea0000010802 */
[----:B------:R-:W-:Y:S10]  /*125d0*/  MUFU.EX2 R2, R4 ;  /* 0x0000000400027308 */ /* 0x000ff40000000800 */
[----:B------:R-:W1:Y:S02]  /*125e0*/  MUFU.EX2 R10, R6 ;  /* 0x00000006000a7308 */ /* 0x000e640000000800 */
[----:B-1----:R-:W-:Y:S01]  /*125f0*/  F2FP.BF16.PACK_AB R74, R9, R10 ;  /* 0x0000000a094a723e */ /* 0x002fe200000010ff */
[----:B------:R-:W-:Y:S01]  /*12600*/  FFMA.FTZ R0, R65, R239, R2 ;  /* 0x000000ef41007223 */ /* 0x000fe20000010002 */
[C---:B------:R-:W-:Y:S01]  /*12610*/  F2FP.BF16.PACK_AB R72, R3.reuse, R2 ;  /* 0x000000020348723e */ /* 0x040fe200000010ff */
[C---:B------:R-:W-:Y:S02]  /*12620*/  FMUL.FTZ R2, R70.reuse, c[0x0][0x2d0] ;  /* 0x0000b40046027a20 */ /* 0x040fe40000410000 */
[----:B------:R-:W-:Y:S02]  /*12630*/  FADD.FTZ R8, R3, R0 ;  /* 0x0000000003087221 */ /* 0x000fe40000010000 */
[----:B------:R-:W-:Y:S02]  /*12640*/  FADD.FTZ R0, -R70, R90 ;  /* 0x0000005a46007221 */ /* 0x000fe40000010100 */
[----:B------:R-:W-:Y:S01]  /*12650*/  MUFU.EX2 R90, R185 ;  /* 0x000000b9005a7308 */ /* 0x000fe20000000800 */
[--C-:B------:R-:W-:Y:S02]  /*12660*/  FFMA.FTZ R5, R220, c[0x0][0x2d0], -R2.reuse ;  /* 0x0000b400dc057a23 */ /* 0x100fe40000010802 */
[----:B------:R-:W-:Y:S02]  /*12670*/  FMUL.FTZ R0, R0, c[0x0][0x2d0] ;  /* 0x0000b40000007a20 */ /* 0x000fe40000410000 */
[--C-:B------:R-:W-:Y:S02]  /*12680*/  FFMA.FTZ R20, R211, c[0x0][0x2d0], -R2.reuse ;  /* 0x0000b400d3147a23 */ /* 0x100fe40000010802 */
[--C-:B------:R-:W-:Y:S02]  /*12690*/  FFMA.FTZ R217, R37, c[0x0][0x2d0], -R2.reuse ;  /* 0x0000b40025d97a23 */ /* 0x100fe40000010802 */
[C---:B------:R-:W-:Y:S01]  /*126a0*/  FMUL.FTZ R48, R65.reuse, R148 ;  /* 0x0000009441307220 */ /* 0x040fe20000410000 */
[----:B------:R-:W-:Y:S01]  /*126b0*/  MUFU.EX2 R3, R0 ;  /* 0x0000000000037308 */ /* 0x000fe20000000800 */
[----:B------:R-:W-:Y:S02]  /*126c0*/  FMUL.FTZ R49, R65, R149 ;  /* 0x0000009541317220 */ /* 0x000fe40000410000 */
[--C-:B------:R-:W-:Y:S02]  /*126d0*/  FFMA.FTZ R32, R210, c[0x0][0x2d0], -R2.reuse ;  /* 0x0000b400d2207a23 */ /* 0x100fe40000010802 */
[--C-:B------:R-:W-:Y:S02]  /*126e0*/  FFMA.FTZ R170, R189, c[0x0][0x2d0], -R2.reuse ;  /* 0x0000b400bdaa7a23 */ /* 0x100fe40000010802 */
[--C-:B------:R-:W-:Y:S02]  /*126f0*/  FFMA.FTZ R220, R23, c[0x0][0x2d0], -R2.reuse ;  /* 0x0000b40017dc7a23 */ /* 0x100fe40000010802 */
[--C-:B------:R-:W-:Y:S01]  /*12700*/  FFMA.FTZ R4, R221, c[0x0][0x2d0], -R2.reuse ;  /* 0x0000b400dd047a23 */ /* 0x100fe20000010802 */
[----:B------:R-:W1:Y:S01]  /*12710*/  MUFU.EX2 R5, R5 ;  /* 0x0000000500057308 */ /* 0x000e620000000800 */
[--C-:B------:R-:W-:Y:S02]  /*12720*/  FFMA.FTZ R166, R166, c[0x0][0x2d0], -R2.reuse ;  /* 0x0000b400a6a67a23 */ /* 0x100fe40000010802 */
        /* <DEDUP_REMOVED lines=11> */
[----:B------:R-:W-:Y:S02]  /*127e0*/  FFMA.FTZ R242, R12, c[0x0][0x2d0], -R2 ;  /* 0x0000b4000cf27a23 */ /* 0x000fe40000010802 */
[----:B------:R-:W2:Y:S01]  /*127f0*/  MUFU.EX2 R2, R4 ;  /* 0x0000000400027308 */ /* 0x000ea20000000800 */
[C---:B-1----:R-:W-:Y:S02]  /*12800*/  FFMA.FTZ R0, R3.reuse, R243, R5 ;  /* 0x000000f303007223 */ /* 0x042fe40000010005 */
[C---:B------:R-:W-:Y:S02]  /*12810*/  FMUL.FTZ R50, R3.reuse, R150 ;  /* 0x0000009603327220 */ /* 0x040fe40000410000 */
[----:B------:R-:W-:Y:S02]  /*12820*/  FMUL.FTZ R51, R3, R151 ;  /* 0x0000009703337220 */ /* 0x000fe40000410000 */
[----:B------:R-:W-:Y:S01]  /*12830*/  LDSM.16.MT88.4 R148, [R193+0x2000] ;  /* 0x00200000c194783b */ /* 0x000fe20000004200 */
[C---:B--2---:R-:W-:Y:S01]  /*12840*/  FADD.FTZ R33, R2.reuse, R0 ;  /* 0x0000000002217221 */ /* 0x044fe20000010000 */
[----:B------:R-:W-:Y:S01]  /*12850*/  F2FP.BF16.PACK_AB R73, R2, R5 ;  /* 0x000000050249723e */ /* 0x000fe200000010ff */
[C---:B------:R-:W-:Y:S02]  /*12860*/  FADD.FTZ R0, -R69.reuse, R91 ;  /* 0x0000005b45007221 */ /* 0x040fe40000010100 */
[----:B------:R-:W-:Y:S01]  /*12870*/  MUFU.EX2 R91, R186 ;  /* 0x000000ba005b7308 */ /* 0x000fe20000000800 */
[----:B------:R-:W-:Y:S02]  /*12880*/  FMUL.FTZ R4, R69, c[0x0][0x2d0] ;  /* 0x0000b40045047a20 */ /* 0x000fe40000410000 */
[----:B------:R-:W-:Y:S02]  /*12890*/  FMUL.FTZ R0, R0, c[0x0][0x2d0] ;  /* 0x0000b40000007a20 */ /* 0x000fe40000410000 */
[--C-:B------:R-:W-:Y:S02]  /*128a0*/  FFMA.FTZ R189, R36, c[0x0][0x2d0], -R4.reuse ;  /* 0x0000b40024bd7a23 */ /* 0x100fe40000010804 */
[--C-:B------:R-:W-:Y:S02]  /*128b0*/  FFMA.FTZ R5, R224, c[0x0][0x2d0], -R4.reuse ;  /* 0x0000b400e0057a23 */ /* 0x100fe40000010804 */
[--C-:B------:R-:W-:Y:S01]  /*128c0*/  FFMA.FTZ R6, R225, c[0x0][0x2d0], -R4.reuse ;  /* 0x0000b400e1067a23 */ /* 0x100fe20000010804 */
[----:B------:R1:W-:Y:S01]  /*128d0*/  MUFU.EX2 R2, R0 ;  /* 0x0000000000027308 */ /* 0x0003e20000000800 */
[--C-:B------:R-:W-:Y:S02]  /*128e0*/  FFMA.FTZ R19, R223, c[0x0][0x2d0], -R4.reuse ;  /* 0x0000b400df137a23 */ /* 0x100fe40000010804 */
[--C-:B------:R-:W-:Y:S02]  /*128f0*/  FFMA.FTZ R18, R222, c[0x0][0x2d0], -R4.reuse ;  /* 0x0000b400de127a23 */ /* 0x100fe40000010804 */
[--C-:B------:R-:W-:Y:S02]  /*12900*/  FFMA.FTZ R64, R190, c[0x0][0x2d0], -R4.reuse ;  /* 0x0000b400be407a23 */ /* 0x100fe40000010804 */
[--C-:B------:R-:W-:Y:S02]  /*12910*/  FFMA.FTZ R190, R39, c[0x0][0x2d0], -R4.reuse ;  /* 0x0000b40027be7a23 */ /* 0x100fe40000010804 */
[----:B------:R-:W-:Y:S01]  /*12920*/  LDSM.16.MT88.4 R36, [R196] ;  /* 0x00000000c424783b */ /* 0x000fe20000004200 */
[----:B------:R2:W-:Y:S01]  /*12930*/  MUFU.EX2 R23, R5 ;  /* 0x0000000500177308 */ /* 0x0005e20000000800 */
[--C-:B------:R-:W-:Y:S02]  /*12940*/  FFMA.FTZ R223, R22, c[0x0][0x2d0], -R4.reuse ;  /* 0x0000b40016df7a23 */ /* 0x100fe40000010804 */
[--C-:B------:R-:W-:Y:S02]  /*12950*/  FFMA.FTZ R160, R216, c[0x0][0x2d0], -R4.reuse ;  /* 0x0000b400d8a07a23 */ /* 0x100fe40000010804 */
[--C-:B------:R-:W-:Y:S02]  /*12960*/  FFMA.FTZ R67, R212, c[0x0][0x2d0], -R4.reuse ;  /* 0x0000b400d4437a23 */ /* 0x100fe40000010804 */
[--C-:B------:R-:W-:Y:S02]  /*12970*/  FFMA.FTZ R66, R191, c[0x0][0x2d0], -R4.reuse ;  /* 0x0000b400bf427a23 */ /* 0x100fe40000010804 */
[--C-:B------:R-:W-:Y:S01]  /*12980*/  FFMA.FTZ R172, R178, c[0x0][0x2d0], -R4.reuse ;  /* 0x0000b400b2ac7a23 */ /* 0x100fe20000010804 */
[----:B------:R-:W3:Y:S01]  /*12990*/  MUFU.EX2 R22, R6 ;  /* 0x0000000600167308 */ /* 0x000ee20000000800 */
[--C-:B------:R-:W-:Y:S02]  /*129a0*/  FFMA.FTZ R176, R176, c[0x0][0x2d0], -R4.reuse ;  /* 0x0000b400b0b07a23 */ /* 0x100fe40000010804 */
[----:B------:R-:W-:Y:S02]  /*129b0*/  FFMA.FTZ R177, R163, c[0x0][0x2d0], -R4 ;  /* 0x0000b400a3b17a23 */ /* 0x000fe40000010804 */
[----:B-1----:R-:W-:Y:S02]  /*129c0*/  FADD.FTZ R0, -R68, R92 ;  /* 0x0000005c44007221 */ /* 0x002fe40000010100 */
[--C-:B------:R-:W-:Y:S02]  /*129d0*/  FFMA.FTZ R188, R162, c[0x0][0x2d0], -R4.reuse ;  /* 0x0000b400a2bc7a23 */ /* 0x100fe40000010804 */
[--C-:B------:R-:W-:Y:S01]  /*129e0*/  FFMA.FTZ R191, R44, c[0x0][0x2d0], -R4.reuse ;  /* 0x0000b4002cbf7a23 */ /* 0x100fe20000010804 */
[----:B------:R-:W-:Y:S01]  /*129f0*/  MUFU.EX2 R243, R64 ;  /* 0x0000004000f37308 */ /* 0x000fe20000000800 */
[--C-:B------:R-:W-:Y:S02]  /*12a00*/  FFMA.FTZ R178, R31, c[0x0][0x2d0], -R4.reuse ;  /* 0x0000b4001fb27a23 */ /* 0x100fe40000010804 */
[--C-:B------:R-:W-:Y:S02]  /*12a10*/  FFMA.FTZ R222, R24, c[0x0][0x2d0], -R4.reuse ;  /* 0x0000b40018de7a23 */ /* 0x100fe40000010804 */
[--C-:B------:R-:W-:Y:S02]  /*12a20*/  FFMA.FTZ R224, R17, c[0x0][0x2d0], -R4.reuse ;  /* 0x0000b40011e07a23 */ /* 0x100fe40000010804 */
[----:B------:R-:W-:Y:S02]  /*12a30*/  FFMA.FTZ R225, R14, c[0x0][0x2d0], -R4 ;  /* 0x0000b4000ee17a23 */ /* 0x000fe40000010804 */
[----:B------:R-:W-:Y:S01]  /*12a40*/  FMUL.FTZ R4, R68, c[0x0][0x2d0] ;  /* 0x0000b40044047a20 */ /* 0x000fe20000410000 */
[----:B------:R-:W-:Y:S01]  /*12a50*/  MUFU.EX2 R186, R173 ;  /* 0x000000ad00ba7308 */ /* 0x000fe20000000800 */
[----:B------:R-:W-:Y:S02]  /*12a60*/  FMUL.FTZ R0, R0, c[0x0][0x2d0] ;  /* 0x0000b40000007a20 */ /* 0x000fe40000410000 */
[--C-:B--2---:R-:W-:Y:S01]  /*12a70*/  FFMA.FTZ R5, R226, c[0x0][0x2d0], -R4.reuse ;  /* 0x0000b400e2057a23 */ /* 0x104fe20000010804 */
[----:B---3--:R-:W-:Y:S01]  /*12a80*/  F2FP.BF16.PACK_AB R76, R22, R23 ;  /* 0x00000017164c723e */ /* 0x008fe200000010ff */
[--C-:B------:R-:W-:Y:S02]  /*12a90*/  FFMA.FTZ R216, R34, c[0x0][0x2d0], -R4.reuse ;  /* 0x0000b40022d87a23 */ /* 0x100fe40000010804 */
[--C-:B------:R-:W-:Y:S02]  /*12aa0*/  FFMA.FTZ R226, R21, c[0x0][0x2d0], -R4.reuse ;  /* 0x0000b40015e27a23 */ /* 0x100fe40000010804 */
[C---:B------:R-:W-:Y:S01]  /*12ab0*/  FMUL.FTZ R60, R2.reuse, R96 ;  /* 0x00000060023c7220 */ /* 0x040fe20000410000 */
[----:B------:R-:W1:Y:S01]  /*12ac0*/  MUFU.EX2 R0, R0 ;  /* 0x0000000000007308 */ /* 0x000e620000000800 */
[----:B------:R-:W-:Y:S02]  /*12ad0*/  FMUL.FTZ R61, R2, R97 ;  /* 0x00000061023d7220 */ /* 0x000fe40000410000 */
[--C-:B------:R-:W-:Y:S02]  /*12ae0*/  FFMA.FTZ R7, R227, c[0x0][0x2d0], -R4.reuse ;  /* 0x0000b400e3077a23 */ /* 0x100fe40000010804 */
[--C-:B------:R-:W-:Y:S02]  /*12af0*/  FFMA.FTZ R162, R218, c[0x0][0x2d0], -R4.reuse ;  /* 0x0000b400daa27a23 */ /* 0x100fe40000010804 */
[--C-:B------:R-:W-:Y:S02]  /*12b00*/  FFMA.FTZ R164, R213, c[0x0][0x2d0], -R4.reuse ;  /* 0x0000b400d5a47a23 */ /* 0x100fe40000010804 */
[--C-:B------:R-:W-:Y:S01]  /*12b10*/  FFMA.FTZ R207, R46, c[0x0][0x2d0], -R4.reuse ;  /* 0x0000b4002ecf7a23 */ /* 0x100fe20000010804 */
[----:B------:R-:W2:Y:S01]  /*12b20*/  MUFU.EX2 R34, R5 ;  /* 0x0000000500227308 */ /* 0x000ea20000000800 */
[--C-:B------:R-:W-:Y:S02]  /*12b30*/  FFMA.FTZ R213, R43, c[0x0][0x2d0], -R4.reuse ;  /* 0x0000b4002bd57a23 */ /* 0x100fe40000010804 */
[--C-:B------:R-:W-:Y:S02]  /*12b40*/  FFMA.FTZ R218, R27, c[0x0][0x2d0], -R4.reuse ;  /* 0x0000b4001bda7a23 */ /* 0x100fe40000010804 */
[----:B------:R-:W-:Y:S02]  /*12b50*/  FFMA.FTZ R227, R15, c[0x0][0x2d0], -R4 ;  /* 0x0000b4000fe37a23 */ /* 0x000fe40000010804 */
[----:B------:R-:W-:Y:S02]  /*12b60*/  FADD.FTZ R6, R10, R8 ;  /* 0x000000080a067221 */ /* 0x000fe40000010000 */
[--C-:B------:R-:W-:Y:S01]  /*12b70*/  FFMA.FTZ R17, R229, c[0x0][0x2d0], -R4.reuse ;  /* 0x0000b400e5117a23 */ /* 0x100fe20000010804 */
[----:B------:R-:W-:Y:S01]  /*12b80*/  MUFU.EX2 R185, R164 ;  /* 0x000000a400b97308 */ /* 0x000fe20000000800 */
[--C-:B------:R-:W-:Y:S02]  /*12b90*/  FFMA.FTZ R16, R228, c[0x0][0x2d0], -R4.reuse ;  /* 0x0000b400e4107a23 */ /* 0x100fe40000010804 */
[----:B------:R-:W-:Y:S02]  /*12ba0*/  FFMA.FTZ R163, R219, c[0x0][0x2d0], -R4 ;  /* 0x0000b400dba37a23 */ /* 0x000fe40000010804 */
[C---:B-1----:R-:W-:Y:S02]  /*12bb0*/  FMUL.FTZ R46, R0.reuse, R106 ;  /* 0x0000006a002e7220 */ /* 0x042fe40000410000 */
[C---:B------:R-:W-:Y:S02]  /*12bc0*/  FMUL.FTZ R47, R0.reuse, R107 ;  /* 0x0000006b002f7220 */ /* 0x040fe40000410000 */
[C---:B------:R-:W-:Y:S01]  /*12bd0*/  FMUL.FTZ R62, R0.reuse, R98 ;  /* 0x00000062003e7220 */ /* 0x040fe20000410000 */
[----:B------:R-:W-:Y:S01]  /*12be0*/  MUFU.EX2 R229, R166 ;  /* 0x000000a600e57308 */ /* 0x000fe20000000800 */
[C---:B------:R-:W-:Y:S02]  /*12bf0*/  FMUL.FTZ R63, R0.reuse, R99 ;  /* 0x00000063003f7220 */ /* 0x040fe40000410000 */
[C---:B------:R-:W-:Y:S01]  /*12c00*/  FMUL.FTZ R10, R0.reuse, R126 ;  /* 0x0000007e000a7220 */ /* 0x040fe20000410000 */
[----:B------:R-:W-:Y:S01]  /*12c10*/  LDSM.16.MT88.4 R96, [R192+0x800] ;  /* 0x00080000c060783b */ /* 0x000fe20000004200 */
[C---:B------:R-:W-:Y:S02]  /*12c20*/  FMUL.FTZ R11, R0.reuse, R127 ;  /* 0x0000007f000b7220 */ /* 0x040fe40000410000 */
[C---:B------:R-:W-:Y:S02]  /*12c30*/  FMUL.FTZ R14, R0.reuse, R122 ;  /* 0x0000007a000e7220 */ /* 0x040fe40000410000 */
[C---:B------:R-:W-:Y:S01]  /*12c40*/  FMUL.FTZ R15, R0.reuse, R123 ;  /* 0x0000007b000f7220 */ /* 0x040fe20000410000 */
[----:B------:R-:W-:Y:S01]  /*12c50*/  MUFU.EX2 R127, R66 ;  /* 0x00000042007f7308 */ /* 0x000fe20000000800 */
[C---:B------:R-:W-:Y:S02]  /*12c60*/  FMUL.FTZ R26, R0.reuse, R118 ;  /* 0x00000076001a7220 */ /* 0x040fe40000410000 */
[C---:B------:R-:W-:Y:S02]  /*12c70*/  FMUL.FTZ R27, R0.reuse, R119 ;  /* 0x00000077001b7220 */ /* 0x040fe40000410000 */
[C---:B------:R-:W-:Y:S02]  /*12c80*/  FMUL.FTZ R30, R0.reuse, R114 ;  /* 0x00000072001e7220 */ /* 0x040fe40000410000 */
[C---:B------:R-:W-:Y:S02]  /*12c90*/  FMUL.FTZ R31, R0.reuse, R115 ;  /* 0x00000073001f7220 */ /* 0x040fe40000410000 */
[C---:B------:R-:W-:Y:S01]  /*12ca0*/  FMUL.FTZ R42, R0.reuse, R110 ;  /* 0x0000006e002a7220 */ /* 0x040fe20000410000 */
[----:B------:R-:W-:Y:S01]  /*12cb0*/  MUFU.EX2 R178, R178 ;  /* 0x000000b200b27308 */ /* 0x000fe20000000800 */
[C---:B------:R-:W-:Y:S02]  /*12cc0*/  FMUL.FTZ R43, R0.reuse, R111 ;  /* 0x0000006f002b7220 */ /* 0x040fe40000410000 */
[C---:B------:R-:W-:Y:S02]  /*12cd0*/  FMUL.FTZ R58, R0.reuse, R102 ;  /* 0x00000066003a7220 */ /* 0x040fe40000410000 */
[C---:B------:R-:W-:Y:S02]  /*12ce0*/  FMUL.FTZ R59, R0.reuse, R103 ;  /* 0x00000067003b7220 */ /* 0x040fe40000410000 */
[----:B--2---:R-:W-:Y:S02]  /*12cf0*/  FFMA.FTZ R92, R0, R247, R34 ;  /* 0x000000f7005c7223 */ /* 0x004fe40000010022 */
[--C-:B------:R-:W-:Y:S01]  /*12d00*/  FFMA.FTZ R161, R214, c[0x0][0x2d0], -R4.reuse ;  /* 0x0000b400d6a17a23 */ /* 0x100fe20000010804 */
[----:B------:R1:W-:Y:S01]  /*12d10*/  MUFU.EX2 R0, R20 ;  /* 0x0000001400007308 */ /* 0x0003e20000000800 */
[--C-:B------:R-:W-:Y:S02]  /*12d20*/  FFMA.FTZ R184, R184, c[0x0][0x2d0], -R4.reuse ;  /* 0x0000b400b8b87a23 */ /* 0x100fe40000010804 */
[--C-:B------:R-:W-:Y:S02]  /*12d30*/  FFMA.FTZ R179, R179, c[0x0][0x2d0], -R4.reuse ;  /* 0x0000b400b3b37a23 */ /* 0x100fe40000010804 */
[--C-:B------:R-:W-:Y:S02]  /*12d40*/  FFMA.FTZ R171, R171, c[0x0][0x2d0], -R4.reuse ;  /* 0x0000b400abab7a23 */ /* 0x100fe40000010804 */
[--C-:B------:R-:W-:Y:S02]  /*12d50*/  FFMA.FTZ R212, R45, c[0x0][0x2d0], -R4.reuse ;  /* 0x0000b4002dd47a23 */ /* 0x100fe40000010804 */
[--C-:B------:R-:W-:Y:S01]  /*12d60*/  FFMA.FTZ R214, R35, c[0x0][0x2d0], -R4.reuse ;  /* 0x0000b40023d67a23 */ /* 0x100fe20000010804 */
[----:B------:R-:W2:Y:S01]  /*12d70*/  MUFU.EX2 R102, R17 ;  /* 0x0000001100667308 */ /* 0x000ea20000000800 */
[----:B------:R-:W-:Y:S02]  /*12d80*/  FFMA.FTZ R219, R25, c[0x0][0x2d0], -R4 ;  /* 0x0000b40019db7a23 */ /* 0x000fe40000010804 */
[C---:B------:R-:W-:Y:S02]  /*12d90*/  FFMA.FTZ R4, R2.reuse, R246, R23 ;  /* 0x000000f602047223 */ /* 0x040fe40000010017 */
[----:B------:R-:W-:Y:S02]  /*12da0*/  FMUL.FTZ R57, R2, R101 ;  /* 0x0000006502397220 */ /* 0x000fe40000410000 */
[----:B------:R-:W-:Y:S02]  /*12db0*/  FADD.FTZ R101, R22, R4 ;  /* 0x0000000416657221 */ /* 0x000fe40000010000 */
[C---:B------:R-:W-:Y:S01]  /*12dc0*/  FMUL.FTZ R45, R2.reuse, R105 ;  /* 0x00000069022d7220 */ /* 0x040fe20000410000 */
[----:B------:R3:W-:Y:S01]  /*12dd0*/  MUFU.EX2 R103, R16 ;  /* 0x0000001000677308 */ /* 0x0007e20000000800 */
[C---:B------:R-:W-:Y:S02]  /*12de0*/  FMUL.FTZ R12, R2.reuse, R120 ;  /* 0x00000078020c7220 */ /* 0x040fe40000410000 */
[C---:B------:R-:W-:Y:S01]  /*12df0*/  FMUL.FTZ R44, R2.reuse, R104 ;  /* 0x00000068022c7220 */ /* 0x040fe20000410000 */
[----:B-1----:R-:W1:Y:S01]  /*12e00*/  LDSM.16.MT88.4 R20, [R192] ;  /* 0x00000000c014783b */ /* 0x002e620000004200 */
[----:B------:R-:W-:Y:S02]  /*12e10*/  FMUL.FTZ R13, R2, R121 ;  /* 0x00000079020d7220 */ /* 0x000fe40000410000 */
[----:B------:R-:W-:Y:S02]  /*12e20*/  FADD.FTZ R165, R9, R6 ;  /* 0x0000000609a57221 */ /* 0x000fe40000010000 */
[----:B------:R-:W-:Y:S01]  /*12e30*/  FMUL.FTZ R6, R3, R130 ;  /* 0x0000008203067220 */ /* 0x000fe20000410000 */
[----:B------:R-:W4:Y:S01]  /*12e40*/  MUFU.EX2 R105, R32 ;  /* 0x0000002000697308 */ /* 0x000f220000000800 */
[C---:B------:R-:W-:Y:S02]  /*12e50*/  FMUL.FTZ R4, R65.reuse, R128 ;  /* 0x0000008041047220 */ /* 0x040fe40000410000 */
[C---:B------:R-:W-:Y:S01]  /*12e60*/  FMUL.FTZ R5, R65.reuse, R129 ;  /* 0x0000008141057220 */ /* 0x040fe20000410000 */
[----:B--2---:R-:W-:Y:S01]  /*12e70*/  F2FP.BF16.PACK_AB R77, R102, R34 ;  /* 0x00000022664d723e */ /* 0x004fe200000010ff */
[C---:B------:R-:W-:Y:S02]  /*12e80*/  FMUL.FTZ R8, R2.reuse, R124 ;  /* 0x0000007c02087220 */ /* 0x040fe40000410000 */
[C---:B------:R-:W-:Y:S02]  /*12e90*/  FMUL.FTZ R9, R2.reuse, R125 ;  /* 0x0000007d02097220 */ /* 0x040fe40000410000 */
[----:B------:R-:W-:Y:S01]  /*12ea0*/  FMUL.FTZ R17, R65, R133 ;  /* 0x0000008541117220 */ /* 0x000fe20000410000 */
[----:B------:R-:W2:Y:S01]  /*12eb0*/  MUFU.EX2 R120, R7 ;  /* 0x0000000700787308 */ /* 0x000ea20000000800 */
[C---:B------:R-:W-:Y:S02]  /*12ec0*/  FMUL.FTZ R34, R3.reuse, R142 ;  /* 0x0000008e03227220 */ /* 0x040fe40000410000 */
[----:B------:R-:W-:Y:S02]  /*12ed0*/  FMUL.FTZ R35, R3, R143 ;  /* 0x0000008f03237220 */ /* 0x000fe40000410000 */
[C---:B---3--:R-:W-:Y:S02]  /*12ee0*/  FMUL.FTZ R16, R65.reuse, R132 ;  /* 0x0000008441107220 */ /* 0x048fe40000410000 */
[----:B------:R-:W-:Y:S02]  /*12ef0*/  FMUL.FTZ R56, R2, R100 ;  /* 0x0000006402387220 */ /* 0x000fe40000410000 */
[----:B------:R-:W-:Y:S01]  /*12f00*/  FADD.FTZ R100, R0, R33 ;  /* 0x0000002100647221 */ /* 0x000fe20000010000 */
[----:B------:R3:W-:Y:S01]  /*12f10*/  MUFU.EX2 R104, R19 ;  /* 0x0000001300687308 */ /* 0x0007e20000000800 */
[----:B------:R-:W-:Y:S02]  /*12f20*/  FMUL.FTZ R33, R65, R141 ;  /* 0x0000008d41217220 */ /* 0x000fe40000410000 */
[C---:B------:R-:W-:Y:S01]  /*12f30*/  FMUL.FTZ R40, R2.reuse, R108 ;  /* 0x0000006c02287220 */ /* 0x040fe20000410000 */
[----:B----4-:R-:W-:Y:S01]  /*12f40*/  F2FP.BF16.PACK_AB R75, R105, R0 ;  /* 0x00000000694b723e */ /* 0x010fe200000010ff */
[C---:B------:R-:W-:Y:S02]  /*12f50*/  FMUL.FTZ R32, R65.reuse, R140 ;  /* 0x0000008c41207220 */ /* 0x040fe40000410000 */
[----:B------:R-:W-:Y:S01]  /*12f60*/  LDSM.16.MT88.4 R140, [R196+0x2000] ;  /* 0x00200000c48c783b */ /* 0x000fe20000004200 */
[----:B------:R-:W-:Y:S02]  /*12f70*/  FMUL.FTZ R41, R2, R109 ;  /* 0x0000006d02297220 */ /* 0x000fe40000410000 */
[----:B------:R-:W4:Y:S01]  /*12f80*/  MUFU.EX2 R121, R18 ;  /* 0x0000001200797308 */ /* 0x000f220000000800 */
[----:B------:R-:W-:Y:S02]  /*12f90*/  FMUL.FTZ R64, R65, R156 ;  /* 0x0000009c41407220 */ /* 0x000fe40000410000 */
[C---:B------:R-:W-:Y:S01]  /*12fa0*/  FMUL.FTZ R66, R3.reuse, R158 ;  /* 0x0000009e03427220 */ /* 0x040fe20000410000 */
[----:B--2---:R-:W-:Y:S01]  /*12fb0*/  F2FP.BF16.PACK_AB R79, R120, R103 ;  /* 0x00000067784f723e */ /* 0x004fe200000010ff */
[----:B------:R-:W-:Y:S02]  /*12fc0*/  FMUL.FTZ R7, R3, R131 ;  /* 0x0000008303077220 */ /* 0x000fe40000410000 */
[----:B------:R-:W-:Y:S02]  /*12fd0*/  FADD.FTZ R0, R89, R165 ;  /* 0x000000a559007221 */ /* 0x000fe40000010000 */
[C---:B------:R-:W-:Y:S01]  /*12fe0*/  FMUL.FTZ R24, R2.reuse, R116 ;  /* 0x0000007402187220 */ /* 0x040fe20000410000 */
[----:B------:R-:W-:Y:S01]  /*12ff0*/  MUFU.EX2 R111, R183 ;  /* 0x000000b7006f7308 */ /* 0x000fe20000000800 */
[C---:B------:R-:W-:Y:S01]  /*13000*/  FMUL.FTZ R25, R2.reuse, R117 ;  /* 0x0000007502197220 */ /* 0x040fe20000410000 */
[-C--:B-1----:R-:W-:Y:S05]  /*13010*/  HMMA.16816.F32.BF16 R4, R72, R20.reuse, R4 ;  /* 0x000000144804723c */ /* 0x082fea0000041804 */
[----:B---3--:R-:W-:Y:S02]  /*13020*/  FMUL.FTZ R19, R3, R135 ;  /* 0x0000008703137220 */ /* 0x008fe40000410000 */
[C---:B------:R-:W-:Y:S01]  /*13030*/  FMUL.FTZ R28, R2.reuse, R112 ;  /* 0x00000070021c7220 */ /* 0x040fe20000410000 */
[----:B------:R-:W-:Y:S01]  /*13040*/  MUFU.EX2 R109, R182 ;  /* 0x000000b6006d7308 */ /* 0x000fe20000000800 */
[----:B------:R-:W-:Y:S03]  /*13050*/  FMUL.FTZ R29, R2, R113 ;  /* 0x00000071021d7220 */ /* 0x000fe60000410000 */
[----:B----4-:R-:W-:Y:S01]  /*13060*/  F2FP.BF16.PACK_AB R78, R121, R104 ;  /* 0x00000068794e723e */ /* 0x010fe200000010ff */
[----:B------:R-:W-:Y:S02]  /*13070*/  FMUL.FTZ R18, R3, R134 ;  /* 0x0000008603127220 */ /* 0x000fe40000410000 */
[----:B------:R-:W-:Y:S03]  /*13080*/  LDSM.16.MT88.4 R132, [R192+0x2000] ;  /* 0x00200000c084783b */ /* 0x000fe60000004200 */
[----:B------:R-:W-:Y:S01]  /*13090*/  MUFU.EX2 R110, R181 ;  /* 0x000000b5006e7308 */ /* 0x000fe20000000800 */
[C---:B------:R-:W-:Y:S07]  /*130a0*/  HMMA.16816.F32.BF16 R8, R76.reuse, R20, R8 ;  /* 0x000000144c08723c */ /* 0x040fee0000041808 */
[C---:B------:R-:W-:Y:S01]  /*130b0*/  FMUL.FTZ R20, R65.reuse, R136 ;  /* 0x0000008841147220 */ /* 0x040fe20000410000 */
[-C--:B------:R-:W-:Y:S01]  /*130c0*/  HMMA.16816.F32.BF16 R12, R76, R22.reuse, R12 ;  /* 0x000000164c0c723c */ /* 0x080fe2000004180c */
[----:B------:R-:W-:Y:S03]  /*130d0*/  MUFU.EX2 R108, R180 ;  /* 0x000000b4006c7308 */ /* 0x000fe60000000800 */
[----:B------:R-:W-:Y:S04]  /*130e0*/  FMUL.FTZ R21, R65, R137 ;  /* 0x0000008941157220 */ /* 0x000fe80000410000 */
[C---:B------:R-:W-:Y:S03]  /*130f0*/  HMMA.16816.F32.BF16 R16, R72.reuse, R22, R16 ;  /* 0x000000164810723c */ /* 0x040fe60000041810 */
[----:B------:R-:W1:Y:S04]  /*13100*/  MUFU.EX2 R2, R187 ;  /* 0x000000bb00027308 */ /* 0x000e680000000800 */
[C---:B------:R-:W-:Y:S02]  /*13110*/  FMUL.FTZ R22, R3.reuse, R138 ;  /* 0x0000008a03167220 */ /* 0x040fe40000410000 */
[----:B------:R-:W-:Y:S04]  /*13120*/  FMUL.FTZ R23, R3, R139 ;  /* 0x0000008b03177220 */ /* 0x000fe80000410000 */
[----:B------:R-:W-:Y:S03]  /*13130*/  MUFU.EX2 R166, R212 ;  /* 0x000000d400a67308 */ /* 0x000fe60000000800 */
[-C--:B------:R-:W-:Y:S07]  /*13140*/  HMMA.16816.F32.BF16 R20, R72, R36.reuse, R20 ;  /* 0x000000244814723c */ /* 0x080fee0000041814 */
[----:B------:R-:W-:Y:S01]  /*13150*/  MUFU.EX2 R165, R213 ;  /* 0x000000d500a57308 */ /* 0x000fe20000000800 */
[C---:B------:R-:W-:Y:S04]  /*13160*/  HMMA.16816.F32.BF16 R24, R76.reuse, R36, R24 ;  /* 0x000000244c18723c */ /* 0x040fe80000041818 */
[----:B-1----:R-:W-:Y:S03]  /*13170*/  FADD.FTZ R0, R2, R0 ;  /* 0x0000000002007221 */ /* 0x002fe60000010000 */
[C---:B------:R-:W-:Y:S01]  /*13180*/  FMUL.FTZ R36, R65.reuse, R144 ;  /* 0x0000009041247220 */ /* 0x040fe20000410000 */
[-C--:B------:R-:W-:Y:S01]  /*13190*/  HMMA.16816.F32.BF16 R28, R76, R38.reuse, R28 ;  /* 0x000000264c1c723c */ /* 0x080fe2000004181c */
[----:B------:R-:W-:Y:S03]  /*131a0*/  MUFU.EX2 R164, R214 ;  /* 0x000000d600a47308 */ /* 0x000fe60000000800 */
[----:B------:R-:W-:Y:S02]  /*131b0*/  FMUL.FTZ R37, R65, R145 ;  /* 0x0000009141257220 */ /* 0x000fe40000410000 */
[----:B------:R-:W-:Y:S02]  /*131c0*/  FADD.FTZ R0, R91, R0 ;  /* 0x000000005b007221 */ /* 0x000fe40000010000 */
[C---:B------:R-:W-:Y:S03]  /*131d0*/  HMMA.16816.F32.BF16 R32, R72.reuse, R38, R32 ;  /* 0x000000264820723c */ /* 0x040fe60000041820 */
[----:B------:R1:W-:Y:S01]  /*131e0*/  MUFU.EX2 R124, R67 ;  /* 0x00000043007c7308 */ /* 0x0003e20000000800 */
[----:B------:R-:W-:Y:S03]  /*131f0*/  FADD.FTZ R0, R90, R0 ;  /* 0x000000005a007221 */ /* 0x000fe60000010000 */
[C---:B------:R-:W-:Y:S02]  /*13200*/  FMUL.FTZ R38, R3.reuse, R146 ;  /* 0x0000009203267220 */ /* 0x040fe40000410000 */
[----:B------:R-:W-:Y:S03]  /*13210*/  FMUL.FTZ R39, R3, R147 ;  /* 0x0000009303277220 */ /* 0x000fe60000410000 */
[----:B------:R-:W-:Y:S01]  /*13220*/  FADD.FTZ R0, R111, R0 ;  /* 0x000000006f007221 */ /* 0x000fe20000010000 */
[----:B------:R-:W2:Y:S03]  /*13230*/  MUFU.EX2 R115, R170 ;  /* 0x000000aa00737308 */ /* 0x000ea60000000800 */
[-C--:B------:R-:W-:Y:S03]  /*13240*/  HMMA.16816.F32.BF16 R36, R72, R52.reuse, R36 ;  /* 0x000000344824723c */ /* 0x080fe60000041824 */
[----:B------:R-:W-:Y:S04]  /*13250*/  FADD.FTZ R0, R109, R0 ;  /* 0x000000006d007221 */ /* 0x000fe80000010000 */
[----:B------:R-:W-:Y:S01]  /*13260*/  FADD.FTZ R0, R110, R0 ;  /* 0x000000006e007221 */ /* 0x000fe20000010000 */
[C---:B------:R-:W-:Y:S01]  /*13270*/  HMMA.16816.F32.BF16 R40, R76.reuse, R52, R40 ;  /* 0x000000344c28723c */ /* 0x040fe20000041828 */
[----:B------:R-:W3:Y:S03]  /*13280*/  MUFU.EX2 R123, R169 ;  /* 0x000000a9007b7308 */ /* 0x000ee60000000800 */
[----:B-1----:R-:W-:Y:S03]  /*13290*/  FMUL.FTZ R67, R3, R159 ;  /* 0x0000009f03437220 */ /* 0x002fe60000410000 */
[C---:B------:R-:W-:Y:S01]  /*132a0*/  FMUL.FTZ R52, R65.reuse, R152 ;  /* 0x0000009841347220 */ /* 0x040fe20000410000 */
[-C--:B------:R-:W-:Y:S03]  /*132b0*/  HMMA.16816.F32.BF16 R44, R76, R54.reuse, R44 ;  /* 0x000000364c2c723c */ /* 0x080fe6000004182c */
[----:B------:R-:W-:Y:S01]  /*132c0*/  MUFU.EX2 R126, R168 ;  /* 0x000000a8007e7308 */ /* 0x000fe20000000800 */
[C---:B------:R-:W-:Y:S02]  /*132d0*/  FMUL.FTZ R53, R65.reuse, R153 ;  /* 0x0000009941357220 */ /* 0x040fe40000410000 */
[----:B------:R-:W-:Y:S02]  /*132e0*/  FMUL.FTZ R65, R65, R157 ;  /* 0x0000009d41417220 */ /* 0x000fe40000410000 */
[C---:B------:R-:W-:Y:S05]  /*132f0*/  HMMA.16816.F32.BF16 R48, R72.reuse, R54, R48 ;  /* 0x000000364830723c */ /* 0x040fea0000041830 */
[----:B------:R-:W1:Y:S02]  /*13300*/  MUFU.EX2 R128, R167 ;  /* 0x000000a700807308 */ /* 0x000e640000000800 */
[C---:B------:R-:W-:Y:S02]  /*13310*/  FMUL.FTZ R54, R3.reuse, R154 ;  /* 0x0000009a03367220 */ /* 0x040fe40000410000 */
[----:B------:R-:W-:Y:S03]  /*13320*/  FMUL.FTZ R55, R3, R155 ;  /* 0x0000009b03377220 */ /* 0x000fe60000410000 */
[----:B------:R-:W-:Y:S03]  /*13330*/  FADD.FTZ R3, R105, R100 ;  /* 0x0000006469037221 */ /* 0x000fe60000010000 */
[----:B------:R-:W4:Y:S01]  /*13340*/  MUFU.EX2 R114, R160 ;  /* 0x000000a000727308 */ /* 0x000f220000000800 */
[-C--:B------:R-:W-:Y:S03]  /*13350*/  HMMA.16816.F32.BF16 R52, R72, R80.reuse, R52 ;  /* 0x000000504834723c */ /* 0x080fe60000041834 */
[----:B--2---:R-:W-:Y:S04]  /*13360*/  FADD.FTZ R3, R115, R3 ;  /* 0x0000000373037221 */ /* 0x004fe80000010000 */
[C---:B---3--:R-:W-:Y:S01]  /*13370*/  FADD.FTZ R3, R123.reuse, R3 ;  /* 0x000000037b037221 */ /* 0x048fe20000010000 */
[C---:B------:R-:W-:Y:S01]  /*13380*/  HMMA.16816.F32.BF16 R56, R76.reuse, R80, R56 ;  /* 0x000000504c38723c */ /* 0x040fe20000041838 */
[----:B------:R-:W-:Y:S07]  /*13390*/  MUFU.EX2 R117, R163 ;  /* 0x000000a300757308 */ /* 0x000fee0000000800 */
[-C--:B------:R-:W-:Y:S03]  /*133a0*/  HMMA.16816.F32.BF16 R60, R76, R82.reuse, R60 ;  /* 0x000000524c3c723c */ /* 0x080fe6000004183c */
[----:B------:R-:W2:Y:S04]  /*133b0*/  MUFU.EX2 R118, R162 ;  /* 0x000000a200767308 */ /* 0x000ea80000000800 */
[----:B------:R-:W-:Y:S01]  /*133c0*/  F2FP.BF16.PACK_AB R76, R2, R89 ;  /* 0x00000059024c723e */ /* 0x000fe200000010ff */
[----:B------:R-:W-:Y:S01]  /*133d0*/  HMMA.16816.F32.BF16 R64, R72, R82, R64 ;  /* 0x000000524840723c */ /* 0x000fe20000041840 */
[----:B------:R-:W3:Y:S03]  /*133e0*/  LDSM.16.MT88.4 R80, [R196+0x800] ;  /* 0x00080000c450783b */ /* 0x000ee60000004200 */
[----:B------:R-:W-:Y:S01]  /*133f0*/  F2FP.BF16.PACK_AB R78, R90, R91 ;  /* 0x0000005b5a4e723e */ /* 0x000fe200000010ff */
[----:B------:R-:W5:Y:S01]  /*13400*/  MUFU.EX2 R125, R161 ;  /* 0x000000a1007d7308 */ /* 0x000f620000000800 */
[----:B------:R-:W-:Y:S01]  /*13410*/  F2FP.BF16.PACK_AB R77, R123, R115 ;  /* 0x000000737b4d723e */ /* 0x000fe200000010ff */
[----:B------:R-:W-:Y:S01]  /*13420*/  FADD.FTZ R2, R102, R92 ;  /* 0x0000005c66027221 */ /* 0x000fe20000010000 */
[----:B-1----:R-:W-:Y:S01]  /*13430*/  F2FP.BF16.PACK_AB R79, R128, R126 ;  /* 0x0000007e804f723e */ /* 0x002fe200000010ff */
[----:B------:R-:W-:Y:S02]  /*13440*/  FADD.FTZ R90, R104, R101 ;  /* 0x00000065685a7221 */ /* 0x000fe40000010000 */
[----:B------:R-:W-:Y:S01]  /*13450*/  LDSM.16.MT88.4 R104, [R193+0x1000] ;  /* 0x00100000c168783b */ /* 0x000fe20000004200 */
[----:B------:R-:W-:Y:S01]  /*13460*/  FADD.FTZ R89, R103, R2 ;  /* 0x0000000267597221 */ /* 0x000fe20000010000 */
[----:B----4-:R-:W-:Y:S01]  /*13470*/  F2FP.BF16.PACK_AB R72, R124, R114 ;  /* 0x000000727c48723e */ /* 0x010fe200000010ff */
[----:B------:R-:W-:Y:S01]  /*13480*/  FADD.FTZ R2, R108, R0 ;  /* 0x000000006c027221 */ /* 0x000fe20000010000 */
[-C--:B------:R-:W-:Y:S01]  /*13490*/  HMMA.16816.F32.BF16 R4, R76, R96.reuse, R4 ;  /* 0x000000604c04723c */ /* 0x080fe20000041804 */
[----:B------:R-:W-:Y:S03]  /*134a0*/  MUFU.EX2 R162, R216 ;  /* 0x000000d800a27308 */ /* 0x000fe60000000800 */
[----:B------:R-:W1:Y:S01]  /*134b0*/  LDSM.16.MT88.4 R100, [R193+0x800] ;  /* 0x00080000c164783b */ /* 0x000e620000004200 */
[----:B------:R-:W-:Y:S01]  /*134c0*/  F2FP.BF16.PACK_AB R74, R243, R127 ;  /* 0x0000007ff34a723e */ /* 0x000fe200000010ff */
[----:B------:R-:W-:Y:S01]  /*134d0*/  FADD.FTZ R0, R121, R90 ;  /* 0x0000005a79007221 */ /* 0x000fe20000010000 */
[----:B--2---:R-:W-:Y:S01]  /*134e0*/  F2FP.BF16.PACK_AB R73, R118, R117 ;  /* 0x000000757649723e */ /* 0x004fe200000010ff */
[----:B------:R-:W-:Y:S03]  /*134f0*/  FADD.FTZ R89, R120, R89 ;  /* 0x0000005978597221 */ /* 0x000fe60000010000 */
[----:B------:R-:W-:Y:S01]  /*13500*/  MUFU.EX2 R187, R175 ;  /* 0x000000af00bb7308 */ /* 0x000fe20000000800 */
[----:B------:R-:W-:Y:S01]  /*13510*/  FADD.FTZ R90, R114, R0 ;  /* 0x00000000725a7221 */ /* 0x000fe20000010000 */
[----:B-----5:R-:W-:Y:S03]  /*13520*/  F2FP.BF16.PACK_AB R75, R185, R125 ;  /* 0x0000007db94b723e */ /* 0x020fe600000010ff */
[----:B------:R-:W-:Y:S04]  /*13530*/  FADD.FTZ R90, R124, R90 ;  /* 0x0000005a7c5a7221 */ /* 0x000fe80000010000 */
[C---:B------:R-:W-:Y:S01]  /*13540*/  HMMA.16816.F32.BF16 R8, R72.reuse, R96, R8 ;  /* 0x000000604808723c */ /* 0x040fe20000041808 */
[----:B------:R-:W-:Y:S07]  /*13550*/  MUFU.EX2 R175, R190 ;  /* 0x000000be00af7308 */ /* 0x000fee0000000800 */
[-C--:B------:R-:W-:Y:S03]  /*13560*/  HMMA.16816.F32.BF16 R12, R72, R98.reuse, R12 ;  /* 0x00000062480c723c */ /* 0x080fe6000004180c */
[----:B------:R-:W2:Y:S05]  /*13570*/  MUFU.EX2 R228, R174 ;  /* 0x000000ae00e47308 */ /* 0x000eaa0000000800 */
[C---:B------:R-:W-:Y:S01]  /*13580*/  HMMA.16816.F32.BF16 R16, R76.reuse, R98, R16 ;  /* 0x000000624c10723c */ /* 0x040fe20000041810 */
[----:B------:R-:W4:Y:S04]  /*13590*/  LDSM.16.MT88.4 R96, [R195+0x800] ;  /* 0x00080000c360783b */ /* 0x000f280000004200 */
[----:B------:R-:W-:Y:S03]  /*135a0*/  MUFU.EX2 R183, R172 ;  /* 0x000000ac00b77308 */ /* 0x000fe60000000800 */
[-C--:B---3--:R-:W-:Y:S07]  /*135b0*/  HMMA.16816.F32.BF16 R20, R76, R80.reuse, R20 ;  /* 0x000000504c14723c */ /* 0x088fee0000041814 */
[----:B------:R-:W-:Y:S01]  /*135c0*/  MUFU.EX2 R172, R191 ;  /* 0x000000bf00ac7308 */ /* 0x000fe20000000800 */
[C---:B------:R-:W-:Y:S08]  /*135d0*/  HMMA.16816.F32.BF16 R24, R72.reuse, R80, R24 ;  /* 0x000000504818723c */ /* 0x040ff00000041818 */
[-C--:B------:R-:W-:Y:S01]  /*135e0*/  HMMA.16816.F32.BF16 R28, R72, R82.reuse, R28 ;  /* 0x00000052481c723c */ /* 0x080fe2000004181c */
[----:B------:R-:W3:Y:S07]  /*135f0*/  MUFU.EX2 R182, R176 ;  /* 0x000000b000b67308 */ /* 0x000eee0000000800 */
[C---:B------:R-:W-:Y:S01]  /*13600*/  HMMA.16816.F32.BF16 R32, R76.reuse, R82, R32 ;  /* 0x000000524c20723c */ /* 0x040fe20000041820 */
[----:B------:R-:W5:Y:S02]  /*13610*/  LDSM.16.MT88.4 R80, [R192+0x1000] ;  /* 0x00100000c050783b */ /* 0x000f640000004200 */
[----:B------:R-:W-:Y:S05]  /*13620*/  MUFU.EX2 R155, R177 ;  /* 0x000000b1009b7308 */ /* 0x000fea0000000800 */
[-C--:B-1----:R-:W-:Y:S05]  /*13630*/  HMMA.16816.F32.BF16 R36, R76, R100.reuse, R36 ;  /* 0x000000644c24723c */ /* 0x082fea0000041824 */
[----:B------:R-:W-:Y:S03]  /*13640*/  MUFU.EX2 R177, R189 ;  /* 0x000000bd00b17308 */ /* 0x000fe60000000800 */
[C---:B------:R-:W-:Y:S07]  /*13650*/  HMMA.16816.F32.BF16 R40, R72.reuse, R100, R40 ;  /* 0x000000644828723c */ /* 0x040fee0000041828 */
[----:B------:R-:W1:Y:S01]  /*13660*/  MUFU.EX2 R176, R188 ;  /* 0x000000bc00b07308 */ /* 0x000e620000000800 */
[-C--:B------:R-:W-:Y:S08]  /*13670*/  HMMA.16816.F32.BF16 R44, R72, R102.reuse, R44 ;  /* 0x00000066482c723c */ /* 0x080ff0000004182c */
[C---:B------:R-:W-:Y:S01]  /*13680*/  HMMA.16816.F32.BF16 R48, R76.reuse, R102, R48 ;  /* 0x000000664c30723c */ /* 0x040fe20000041830 */
[----:B------:R-:W1:Y:S01]  /*13690*/  LDSM.16.MT88.4 R100, [R196+0x1000] ;  /* 0x00100000c464783b */ /* 0x000e620000004200 */
[----:B------:R-:W-:Y:S06]  /*136a0*/  MUFU.EX2 R154, R184 ;  /* 0x000000b8009a7308 */ /* 0x000fec0000000800 */
[-C--:B----4-:R-:W-:Y:S04]  /*136b0*/  HMMA.16816.F32.BF16 R52, R76, R96.reuse, R52 ;  /* 0x000000604c34723c */ /* 0x090fe80000041834 */
[----:B------:R-:W4:Y:S04]  /*136c0*/  MUFU.EX2 R153, R179 ;  /* 0x000000b300997308 */ /* 0x000f280000000800 */
[C---:B------:R-:W-:Y:S06]  /*136d0*/  HMMA.16816.F32.BF16 R56, R72.reuse, R96, R56 ;  /* 0x000000604838723c */ /* 0x040fec0000041838 */
[----:B------:R-:W-:Y:S02]  /*136e0*/  MUFU.EX2 R152, R171 ;  /* 0x000000ab00987308 */ /* 0x000fe40000000800 */
[-C--:B------:R-:W-:Y:S07]  /*136f0*/  HMMA.16816.F32.BF16 R60, R72, R98.reuse, R60 ;  /* 0x00000062483c723c */ /* 0x080fee000004183c */
[----:B------:R-:W-:Y:S01]  /*13700*/  F2FP.BF16.PACK_AB R72, R109, R111 ;  /* 0x0000006f6d48723e */ /* 0x000fe200000010ff */
[----:B------:R-:W-:Y:S01]  /*13710*/  HMMA.16816.F32.BF16 R64, R76, R98, R64 ;  /* 0x000000624c40723c */ /* 0x000fe20000041840 */
[----:B------:R-:W4:Y:S01]  /*13720*/  MUFU.EX2 R170, R207 ;  /* 0x000000cf00aa7308 */ /* 0x000f220000000800 */
[----:B------:R-:W4:Y:S02]  /*13730*/  LDSM.16.MT88.4 R96, [R195+0x1000] ;  /* 0x00100000c360783b */ /* 0x000f240000004200 */
[----:B------:R-:W-:Y:S02]  /*13740*/  F2FP.BF16.PACK_AB R74, R108, R110 ;  /* 0x0000006e6c4a723e */ /* 0x000fe400000010ff */
[----:B------:R-:W-:Y:S02]  /*13750*/  F2FP.BF16.PACK_AB R73, R186, R229 ;  /* 0x000000e5ba49723e */ /* 0x000fe400000010ff */
[----:B--2---:R-:W-:Y:S02]  /*13760*/  F2FP.BF16.PACK_AB R75, R228, R187 ;  /* 0x000000bbe44b723e */ /* 0x004fe400000010ff */
[----:B------:R-:W-:Y:S01]  /*13770*/  LDSM.16.MT88.4 R108, [R195+0x1800] ;  /* 0x00180000c36c783b */ /* 0x000fe20000004200 */
[----:B------:R-:W2:Y:S01]  /*13780*/  MUFU.EX2 R92, R234 ;  /* 0x000000ea005c7308 */ /* 0x000ea20000000800 */
[----:B---3--:R-:W-:Y:S02]  /*13790*/  F2FP.BF16.PACK_AB R76, R182, R183 ;  /* 0x000000b7b64c723e */ /* 0x008fe400000010ff */
[----:B-1----:R-:W-:Y:S01]  /*137a0*/  F2FP.BF16.PACK_AB R78, R176, R155 ;  /* 0x0000009bb04e723e */ /* 0x002fe200000010ff */
[-C--:B-----5:R-:W-:Y:S05]  /*137b0*/  HMMA.16816.F32.BF16 R4, R72, R80.reuse, R4 ;  /* 0x000000504804723c */ /* 0x0a0fea0000041804 */
[----:B----4-:R-:W-:Y:S01]  /*137c0*/  F2FP.BF16.PACK_AB R77, R153, R154 ;  /* 0x0000009a994d723e */ /* 0x010fe200000010ff */
[----:B------:R-:W1:Y:S01]  /*137d0*/  MUFU.EX2 R91, R233 ;  /* 0x000000e9005b7308 */ /* 0x000e620000000800 */
[----:B------:R-:W-:Y:S09]  /*137e0*/  F2FP.BF16.PACK_AB R79, R170, R152 ;  /* 0x00000098aa4f723e */ /* 0x000ff200000010ff */
[----:B------:R-:W3:Y:S01]  /*137f0*/  MUFU.EX2 R113, R232 ;  /* 0x000000e800717308 */ /* 0x000ee20000000800 */
[C---:B------:R-:W-:Y:S04]  /*13800*/  HMMA.16816.F32.BF16 R8, R76.reuse, R80, R8 ;  /* 0x000000504c08723c */ /* 0x040fe80000041808 */
[----:B--2---:R-:W-:Y:S05]  /*13810*/  FADD.FTZ R0, R92, R2 ;  /* 0x000000025c007221 */ /* 0x004fea0000010000 */
[----:B------:R-:W2:Y:S01]  /*13820*/  MUFU.EX2 R112, R231 ;  /* 0x000000e700707308 */ /* 0x000ea20000000800 */
[-C--:B------:R-:W-:Y:S03]  /*13830*/  HMMA.16816.F32.BF16 R12, R76, R82.reuse, R12 ;  /* 0x000000524c0c723c */ /* 0x080fe6000004180c */
[----:B-1----:R-:W-:Y:S05]  /*13840*/  FADD.FTZ R0, R91, R0 ;  /* 0x000000005b007221 */ /* 0x002fea0000010000 */
[C---:B------:R-:W-:Y:S01]  /*13850*/  HMMA.16816.F32.BF16 R16, R72.reuse, R82, R16 ;  /* 0x000000524810723c */ /* 0x040fe20000041810 */
[----:B------:R-:W1:Y:S01]  /*13860*/  LDSM.16.MT88.4 R80, [R192+0x1800] ;  /* 0x00180000c050783b */ /* 0x000e620000004200 */
[----:B------:R-:W-:Y:S02]  /*13870*/  MUFU.EX2 R173, R217 ;  /* 0x000000d900ad7308 */ /* 0x000fe40000000800 */
[----:B---3--:R-:W-:Y:S04]  /*13880*/  FADD.FTZ R0, R113, R0 ;  /* 0x0000000071007221 */ /* 0x008fe80000010000 */
[-C--:B------:R-:W-:Y:S04]  /*13890*/  HMMA.16816.F32.BF16 R20, R72, R100.reuse, R20 ;  /* 0x000000644814723c */ /* 0x080fe80000041814 */
[----:B------:R-:W-:Y:S01]  /*138a0*/  MUFU.EX2 R174, R215 ;  /* 0x000000d700ae7308 */ /* 0x000fe20000000800 */
[----:B--2---:R-:W-:Y:S03]  /*138b0*/  FADD.FTZ R2, R112, R0 ;  /* 0x0000000070027221 */ /* 0x004fe60000010000 */
[C---:B------:R-:W-:Y:S04]  /*138c0*/  HMMA.16816.F32.BF16 R24, R76.reuse, R100, R24 ;  /* 0x000000644c18723c */ /* 0x040fe80000041818 */
[----:B------:R-:W-:Y:S02]  /*138d0*/  FADD.FTZ R0, R117, R89 ;  /* 0x0000005975007221 */ /* 0x000fe40000010000 */
[----:B------:R-:W-:Y:S02]  /*138e0*/  MUFU.EX2 R180, R211 ;  /* 0x000000d300b47308 */ /* 0x000fe40000000800 */
[-C--:B------:R-:W-:Y:S04]  /*138f0*/  HMMA.16816.F32.BF16 R28, R76, R102.reuse, R28 ;  /* 0x000000664c1c723c */ /* 0x080fe8000004181c */
[----:B------:R-:W-:Y:S04]  /*13900*/  FADD.FTZ R89, R118, R0 ;  /* 0x0000000076597221 */ /* 0x000fe80000010000 */
[C---:B------:R-:W-:Y:S01]  /*13910*/  HMMA.16816.F32.BF16 R32, R72.reuse, R102, R32 ;  /* 0x000000664820723c */ /* 0x040fe20000041820 */
[----:B------:R-:W2:Y:S01]  /*13920*/  LDSM.16.MT88.4 R100, [R196+0x1800] ;  /* 0x00180000c464783b */ /* 0x000ea20000004200 */
[----:B------:R-:W-:Y:S06]  /*13930*/  MUFU.EX2 R181, R210 ;  /* 0x000000d200b57308 */ /* 0x000fec0000000800 */
[-C--:B------:R-:W-:Y:S04]  /*13940*/  HMMA.16816.F32.BF16 R36, R72, R104.reuse, R36 ;  /* 0x000000684824723c */ /* 0x080fe80000041824 */
[----:B------:R-:W3:Y:S04]  /*13950*/  MUFU.EX2 R122, R230 ;  /* 0x000000e6007a7308 */ /* 0x000ee80000000800 */
[C---:B------:R-:W-:Y:S06]  /*13960*/  HMMA.16816.F32.BF16 R40, R76.reuse, R104, R40 ;  /* 0x000000684c28723c */ /* 0x040fec0000041828 */
[----:B------:R-:W4:Y:S02]  /*13970*/  MUFU.EX2 R119, R236 ;  /* 0x000000ec00777308 */ /* 0x000f240000000800 */
[-C--:B------:R-:W-:Y:S08]  /*13980*/  HMMA.16816.F32.BF16 R44, R76, R106.reuse, R44 ;  /* 0x0000006a4c2c723c */ /* 0x080ff0000004182c */
[C---:B------:R-:W-:Y:S01]  /*13990*/  HMMA.16816.F32.BF16 R48, R72.reuse, R106, R48 ;  /* 0x0000006a4830723c */ /* 0x040fe20000041830 */
[----:B------:R-:W5:Y:S01]  /*139a0*/  LDSM.16.MT88.4 R104, [R193+0x1800] ;  /* 0x00180000c168783b */ /* 0x000f620000004200 */
[----:B------:R-:W1:Y:S02]  /*139b0*/  MUFU.EX2 R116, R237 ;  /* 0x000000ed00747308 */ /* 0x000e640000000800 */
[----:B---3--:R-:W-:Y:S02]  /*139c0*/  FADD.FTZ R0, R122, R2 ;  /* 0x000000027a007221 */ /* 0x008fe40000010000 */
[----:B------:R-:W-:Y:S01]  /*139d0*/  FADD.FTZ R2, R125, R89 ;  /* 0x000000597d027221 */ /* 0x000fe20000010000 */
[----:B------:R-:W-:Y:S01]  /*139e0*/  MOV R89, R71 ;  /* 0x0000004700597202 */ /* 0x000fe20000000f00 */
[-C--:B------:R-:W-:Y:S04]  /*139f0*/  HMMA.16816.F32.BF16 R52, R72, R96.reuse, R52 ;  /* 0x000000604834723c */ /* 0x080fe80000041834 */
[----:B------:R-:W3:Y:S01]  /*13a00*/  MUFU.EX2 R114, R238 ;  /* 0x000000ee00727308 */ /* 0x000ee20000000800 */
[----:B------:R-:W-:Y:S01]  /*13a10*/  FADD.FTZ R2, R185, R2 ;  /* 0x00000002b9027221 */ /* 0x000fe20000010000 */
[C---:B----4-:R-:W-:Y:S01]  /*13a20*/  F2FP.BF16.PACK_AB R156, R119.reuse, R122 ;  /* 0x0000007a779c723e */ /* 0x050fe200000010ff */
[----:B------:R-:W-:Y:S01]  /*13a30*/  FADD.FTZ R0, R119, R0 ;  /* 0x0000000077007221 */ /* 0x000fe20000010000 */
[C---:B------:R-:W-:Y:S04]  /*13a40*/  HMMA.16816.F32.BF16 R56, R76.reuse, R96, R56 ;  /* 0x000000604c38723c */ /* 0x040fe80000041838 */
[----:B------:R-:W-:Y:S02]  /*13a50*/  FADD.FTZ R2, R154, R2 ;  /* 0x000000029a027221 */ /* 0x000fe40000010000 */
[----:B------:R-:W-:Y:S02]  /*13a60*/  MUFU.EX2 R169, R220 ;  /* 0x000000dc00a97308 */ /* 0x000fe40000000800 */
[-C--:B------:R-:W-:Y:S04]  /*13a70*/  HMMA.16816.F32.BF16 R60, R76, R98.reuse, R60 ;  /* 0x000000624c3c723c */ /* 0x080fe8000004183c */
[----:B-1----:R-:W-:Y:S02]  /*13a80*/  FADD.FTZ R0, R116, R0 ;  /* 0x0000000074007221 */ /* 0x002fe40000010000 */
[----:B------:R-:W-:Y:S01]  /*13a90*/  FADD.FTZ R2, R153, R2 ;  /* 0x0000000299027221 */ /* 0x000fe20000010000 */
[----:B------:R-:W-:Y:S01]  /*13aa0*/  F2FP.BF16.PACK_AB R76, R91, R92 ;  /* 0x0000005c5b4c723e */ /* 0x000fe200000010ff */
[----:B------:R-:W-:Y:S01]  /*13ab0*/  HMMA.16816.F32.BF16 R64, R72, R98, R64 ;  /* 0x000000624840723c */ /* 0x000fe20000041840 */
[----:B------:R-:W1:Y:S03]  /*13ac0*/  MUFU.EX2 R168, R221 ;  /* 0x000000dd00a87308 */ /* 0x000e660000000800 */
[----:B------:R-:W-:Y:S01]  /*13ad0*/  F2FP.BF16.PACK_AB R78, R112, R113 ;  /* 0x00000071704e723e */ /* 0x000fe200000010ff */
[----:B------:R-:W-:Y:S01]  /*13ae0*/  FADD.FTZ R2, R152, R2 ;  /* 0x0000000298027221 */ /* 0x000fe20000010000 */
[----:B------:R-:W-:Y:S02]  /*13af0*/  F2FP.BF16.PACK_AB R77, R174, R173 ;  /* 0x000000adae4d723e */ /* 0x000fe400000010ff */
[----:B------:R-:W-:Y:S01]  /*13b00*/  F2FP.BF16.PACK_AB R79, R181, R180 ;  /* 0x000000b4b54f723e */ /* 0x000fe200000010ff */
[----:B------:R-:W-:Y:S02]  /*13b10*/  FADD.FTZ R2, R170, R2 ;  /* 0x00000002aa027221 */ /* 0x000fe40000010000 */
[----:B------:R4:W-:Y:S01]  /*13b20*/  MUFU.EX2 R167, R239 ;  /* 0x000000ef00a77308 */ /* 0x0009e20000000800 */
[----:B------:R-:W-:Y:S01]  /*13b30*/  F2FP.BF16.PACK_AB R72, R175, R172 ;  /* 0x000000acaf48723e */ /* 0x000fe200000010ff */
[----:B------:R-:W-:Y:S01]  /*13b40*/  FADD.FTZ R2, R166, R2 ;  /* 0x00000002a6027221 */ /* 0x000fe20000010000 */
[----:B------:R-:W-:Y:S01]  /*13b50*/  F2FP.BF16.PACK_AB R74, R178, R177 ;  /* 0x000000b1b24a723e */ /* 0x000fe200000010ff */
[-C--:B------:R-:W-:Y:S05]  /*13b60*/  HMMA.16816.F32.BF16 R4, R76, R80.reuse, R4 ;  /* 0x000000504c04723c */ /* 0x080fea0000041804 */
[C---:B------:R-:W-:Y:S01]  /*13b70*/  F2FP.BF16.PACK_AB R73, R165.reuse, R166 ;  /* 0x000000a6a549723e */ /* 0x040fe200000010ff */
[----:B------:R-:W2:Y:S01]  /*13b80*/  MUFU.EX2 R163, R242 ;  /* 0x000000f200a37308 */ /* 0x000ea20000000800 */
[----:B------:R-:W-:Y:S01]  /*13b90*/  F2FP.BF16.PACK_AB R75, R162, R164 ;  /* 0x000000a4a24b723e */ /* 0x000fe200000010ff */
[----:B------:R-:W-:Y:S01]  /*13ba0*/  FADD.FTZ R2, R165, R2 ;  /* 0x00000002a5027221 */ /* 0x000fe20000010000 */
[----:B---3--:R-:W-:Y:S03]  /*13bb0*/  F2FP.BF16.PACK_AB R158, R114, R116 ;  /* 0x00000074729e723e */ /* 0x008fe600000010ff */
[----:B-1----:R-:W-:Y:S01]  /*13bc0*/  F2FP.BF16.PACK_AB R157, R168, R169 ;  /* 0x000000a9a89d723e */ /* 0x002fe200000010ff */
[----:B------:R-:W-:Y:S01]  /*13bd0*/  FADD.FTZ R2, R164, R2 ;  /* 0x00000002a4027221 */ /* 0x000fe20000010000 */
[C---:B------:R-:W-:Y:S02]  /*13be0*/  HMMA.16816.F32.BF16 R8, R72.reuse, R80, R8 ;  /* 0x000000504808723c */ /* 0x040fe40000041808 */
[----:B------:R-:W-:Y:S02]  /*13bf0*/  MUFU.EX2 R161, R222 ;  /* 0x000000de00a17308 */ /* 0x000fe40000000800 */
[----:B------:R-:W-:Y:S02]  /*13c00*/  FADD.FTZ R2, R162, R2 ;  /* 0x00000002a2027221 */ /* 0x000fe40000010000 */
[----:B----4-:R-:W-:Y:S02]  /*13c10*/  FADD.FTZ R239, R114, R0 ;  /* 0x0000000072ef7221 */ /* 0x010fe40000010000 */
[-C--:B------:R-:W-:Y:S04]  /*13c20*/  HMMA.16816.F32.BF16 R12, R72, R82.reuse, R12 ;  /* 0x00000052480c723c */ /* 0x080fe8000004180c */
[----:B------:R-:W1:Y:S01]  /*13c30*/  MUFU.EX2 R160, R223 ;  /* 0x000000df00a07308 */ /* 0x000e620000000800 */
[----:B------:R-:W-:Y:S02]  /*13c40*/  FADD.FTZ R0, R126, R3 ;  /* 0x000000037e007221 */ /* 0x000fe40000010000 */
[----:B------:R-:W-:Y:S01]  /*13c50*/  FADD.FTZ R3, R127, R90 ;  /* 0x0000005a7f037221 */ /* 0x000fe20000010000 */
[C---:B------:R-:W-:Y:S04]  /*13c60*/  HMMA.16816.F32.BF16 R16, R76.reuse, R82, R16 ;  /* 0x000000524c10723c */ /* 0x040fe80000041810 */
[----:B--2---:R-:W-:Y:S01]  /*13c70*/  F2FP.BF16.PACK_AB R159, R163, R167 ;  /* 0x000000a7a39f723e */ /* 0x004fe200000010ff */
[----:B------:R-:W-:Y:S01]  /*13c80*/  FADD.FTZ R0, R128, R0 ;  /* 0x0000000080007221 */ /* 0x000fe20000010000 */
[----:B------:R-:W-:Y:S01]  /*13c90*/  MUFU.EX2 R92, R224 ;  /* 0x000000e0005c7308 */ /* 0x000fe20000000800 */
[----:B------:R-:W-:Y:S01]  /*13ca0*/  FADD.FTZ R3, R243, R3 ;  /* 0x00000003f3037221 */ /* 0x000fe20000010000 */
[-C--:B------:R-:W-:Y:S04]  /*13cb0*/  HMMA.16816.F32.BF16 R20, R76, R100.reuse, R20 ;  /* 0x000000644c14723c */ /* 0x080fe80000041814 */
[----:B------:R-:W-:Y:S01]  /*13cc0*/  FADD.FTZ R3, R183, R3 ;  /* 0x00000003b7037221 */ /* 0x000fe20000010000 */
[----:B------:R-:W-:Y:S01]  /*13cd0*/  MOV R90, R70 ;  /* 0x00000046005a7202 */ /* 0x000fe20000000f00 */
[----:B------:R-:W-:Y:S02]  /*13ce0*/  FADD.FTZ R0, R229, R0 ;  /* 0x00000000e5007221 */ /* 0x000fe40000010000 */
[C---:B------:R-:W-:Y:S01]  /*13cf0*/  HMMA.16816.F32.BF16 R24, R72.reuse, R100, R24 ;  /* 0x000000644818723c */ /* 0x040fe20000041818 */
[----:B------:R-:W2:Y:S03]  /*13d00*/  MUFU.EX2 R91, R225 ;  /* 0x000000e1005b7308 */ /* 0x000ea60000000800 */
[----:B-1----:R-:W-:Y:S01]  /*13d10*/  F2FP.BF16.PACK_AB R96, R160, R161 ;  /* 0x000000a1a060723e */ /* 0x002fe200000010ff */
[----:B------:R-:W-:Y:S02]  /*13d20*/  FADD.FTZ R3, R182, R3 ;  /* 0x00000003b6037221 */ /* 0x000fe40000010000 */
[----:B------:R-:W-:Y:S01]  /*13d30*/  FADD.FTZ R0, R186, R0 ;  /* 0x00000000ba007221 */ /* 0x000fe20000010000 */
[-C--:B------:R-:W-:Y:S03]  /*13d40*/  HMMA.16816.F32.BF16 R28, R72, R102.reuse, R28 ;  /* 0x00000066481c723c */ /* 0x080fe6000004181c */
[----:B------:R-:W-:Y:S01]  /*13d50*/  MUFU.EX2 R82, R218 ;  /* 0x000000da00527308 */ /* 0x000fe20000000800 */
[----:B------:R-:W-:Y:S02]  /*13d60*/  FADD.FTZ R3, R155, R3 ;  /* 0x000000039b037221 */ /* 0x000fe40000010000 */
[----:B------:R-:W-:Y:S02]  /*13d70*/  FADD.FTZ R0, R187, R0 ;  /* 0x00000000bb007221 */ /* 0x000fe40000010000 */
[C---:B------:R-:W-:Y:S04]  /*13d80*/  HMMA.16816.F32.BF16 R32, R76.reuse, R102, R32 ;  /* 0x000000664c20723c */ /* 0x040fe80000041820 */
[----:B------:R-:W-:Y:S01]  /*13d90*/  FADD.FTZ R0, R228, R0 ;  /* 0x00000000e4007221 */ /* 0x000fe20000010000 */
[----:B------:R-:W1:Y:S01]  /*13da0*/  MUFU.EX2 R83, R219 ;  /* 0x000000db00537308 */ /* 0x000e620000000800 */
[----:B------:R-:W-:Y:S02]  /*13db0*/  FADD.FTZ R3, R176, R3 ;  /* 0x00000003b0037221 */ /* 0x000fe40000010000 */
[-C--:B-----5:R-:W-:Y:S04]  /*13dc0*/  HMMA.16816.F32.BF16 R36, R76, R104.reuse, R36 ;  /* 0x000000684c24723c */ /* 0x0a0fe80000041824 */
[----:B--2---:R-:W-:Y:S01]  /*13dd0*/  F2FP.BF16.PACK_AB R98, R91, R92 ;  /* 0x0000005c5b62723e */ /* 0x004fe200000010ff */
[----:B------:R-:W-:Y:S02]  /*13de0*/  FADD.FTZ R0, R173, R0 ;  /* 0x00000000ad007221 */ /* 0x000fe40000010000 */
[----:B------:R-:W-:Y:S01]  /*13df0*/  MUFU.EX2 R81, R226 ;  /* 0x000000e200517308 */ /* 0x000fe20000000800 */
[C---:B------:R-:W-:Y:S04]  /*13e00*/  HMMA.16816.F32.BF16 R40, R72.reuse, R104, R40 ;  /* 0x000000684828723c */ /* 0x040fe80000041828 */
[----:B------:R-:W-:Y:S02]  /*13e10*/  FADD.FTZ R3, R172, R3 ;  /* 0x00000003ac037221 */ /* 0x000fe40000010000 */
[----:B------:R-:W-:Y:S02]  /*13e20*/  FADD.FTZ R0, R174, R0 ;  /* 0x00000000ae007221 */ /* 0x000fe40000010000 */
[-C--:B------:R-:W-:Y:S01]  /*13e30*/  HMMA.16816.F32.BF16 R44, R72, R106.reuse, R44 ;  /* 0x0000006a482c723c */ /* 0x080fe2000004182c */
[----:B------:R-:W2:Y:S03]  /*13e40*/  MUFU.EX2 R80, R227 ;  /* 0x000000e300507308 */ /* 0x000ea60000000800 */
[----:B------:R-:W-:Y:S01]  /*13e50*/  FADD.FTZ R3, R175, R3 ;  /* 0x00000003af037221 */ /* 0x000fe20000010000 */
[----:B-1----:R-:W-:Y:S01]  /*13e60*/  F2FP.BF16.PACK_AB R97, R83, R82 ;  /* 0x000000525361723e */ /* 0x002fe200000010ff */
[----:B------:R-:W-:Y:S02]  /*13e70*/  FADD.FTZ R0, R180, R0 ;  /* 0x00000000b4007221 */ /* 0x000fe40000010000 */
[C---:B------:R-:W-:Y:S04]  /*13e80*/  HMMA.16816.F32.BF16 R48, R76.reuse, R106, R48 ;  /* 0x0000006a4c30723c */ /* 0x040fe80000041830 */
[----:B------:R-:W-:Y:S02]  /*13e90*/  FADD.FTZ R3, R177, R3 ;  /* 0x00000003b1037221 */ /* 0x000fe40000010000 */
[----:B------:R-:W-:Y:S02]  /*13ea0*/  FADD.FTZ R0, R181, R0 ;  /* 0x00000000b5007221 */ /* 0x000fe40000010000 */
[-C--:B------:R-:W-:Y:S04]  /*13eb0*/  HMMA.16816.F32.BF16 R52, R76, R108.reuse, R52 ;  /* 0x0000006c4c34723c */ /* 0x080fe80000041834 */
[----:B------:R-:W-:Y:S02]  /*13ec0*/  FADD.FTZ R3, R178, R3 ;  /* 0x00000003b2037221 */ /* 0x000fe40000010000 */
[----:B------:R-:W-:Y:S02]  /*13ed0*/  FADD.FTZ R0, R169, R0 ;  /* 0x00000000a9007221 */ /* 0x000fe40000010000 */
[C---:B------:R-:W-:Y:S04]  /*13ee0*/  HMMA.16816.F32.BF16 R56, R72.reuse, R108, R56 ;  /* 0x0000006c4838723c */ /* 0x040fe80000041838 */
[----:B--2---:R-:W-:Y:S04]  /*13ef0*/  F2FP.BF16.PACK_AB R99, R80, R81 ;  /* 0x000000515063723e */ /* 0x004fe800000010ff */
[-C--:B------:R-:W-:Y:S01]  /*13f00*/  HMMA.16816.F32.BF16 R60, R72, R110.reuse, R60 ;  /* 0x0000006e483c723c */ /* 0x080fe2000004183c */
[----:B------:R-:W1:Y:S07]  /*13f10*/  LDSM.16.MT88.4 R72, [R195+0x2000] ;  /* 0x00200000c348783b */ /* 0x000e6e0000004200 */
[----:B------:R-:W-:Y:S08]  /*13f20*/  HMMA.16816.F32.BF16 R64, R76, R110, R64 ;  /* 0x0000006e4c40723c */ /* 0x000ff00000041840 */
[-C--:B------:R-:W-:Y:S07]  /*13f30*/  HMMA.16816.F32.BF16 R128, R156, R132.reuse, R4 ;  /* 0x000000849c80723c */ /* 0x080fee0000041804 */
[----:B------:R-:W-:Y:S01]  /*13f40*/  FADD.FTZ R5, R161, R3 ;  /* 0x00000003a1057221 */ /* 0x000fe20000010000 */
[C---:B------:R-:W-:Y:S04]  /*13f50*/  HMMA.16816.F32.BF16 R124, R96.reuse, R132, R8 ;  /* 0x00000084607c723c */ /* 0x040fe80000041808 */
[----:B------:R-:W-:Y:S02]  /*13f60*/  FADD.FTZ R4, R82, R2 ;  /* 0x0000000252047221 */ /* 0x000fe40000010000 */
[----:B------:R-:W-:Y:S02]  /*13f70*/  FADD.FTZ R3, R168, R0 ;  /* 0x00000000a8037221 */ /* 0x000fe40000010000 */
[-C--:B------:R-:W-:Y:S04]  /*13f80*/  HMMA.16816.F32.BF16 R120, R96, R134.reuse, R12 ;  /* 0x000000866078723c */ /* 0x080fe8000004180c */
[----:B------:R-:W-:Y:S02]  /*13f90*/  FADD.FTZ R2, R160, R5 ;  /* 0x00000005a0027221 */ /* 0x000fe40000010000 */
[----:B------:R-:W-:Y:S02]  /*13fa0*/  FADD.FTZ R0, R83, R4 ;  /* 0x0000000453007221 */ /* 0x000fe40000010000 */
[C---:B------:R-:W-:Y:S04]  /*13fb0*/  HMMA.16816.F32.BF16 R132, R156.reuse, R134, R16 ;  /* 0x000000869c84723c */ /* 0x040fe80000041810 */
[----:B------:R-:W-:Y:S02]  /*13fc0*/  FADD.FTZ R4, R167, R3 ;  /* 0x00000003a7047221 */ /* 0x000fe40000010000 */
[----:B------:R-:W-:Y:S01]  /*13fd0*/  FADD.FTZ R3, R92, R2 ;  /* 0x000000025c037221 */ /* 0x000fe20000010000 */
[----:B------:R-:W-:Y:S01]  /*13fe0*/  MOV R92, R68 ;  /* 0x00000044005c7202 */ /* 0x000fe20000000f00 */
[-C--:B------:R-:W-:Y:S04]  /*13ff0*/  HMMA.16816.F32.BF16 R136, R156, R140.reuse, R20 ;  /* 0x0000008c9c88723c */ /* 0x080fe80000041814 */
[----:B------:R-:W-:Y:S01]  /*14000*/  FADD.FTZ R2, R81, R0 ;  /* 0x0000000051027221 */ /* 0x000fe20000010000 */
[----:B------:R-:W-:Y:S01]  /*14010*/  IADD3 R0, R240, -0x1, RZ ;  /* 0xfffffffff0007810 */ /* 0x000fe20007ffe0ff */
[----:B------:R-:W-:Y:S02]  /*14020*/  FADD.FTZ R243, R163, R4 ;  /* 0x00000004a3f37221 */ /* 0x000fe40000010000 */
[C---:B------:R-:W-:Y:S04]  /*14030*/  HMMA.16816.F32.BF16 R116, R96.reuse, R140, R24 ;  /* 0x0000008c6074723c */ /* 0x040fe80000041818 */
[----:B------:R-:W-:Y:S01]  /*14040*/  FADD.FTZ R246, R91, R3 ;  /* 0x000000035bf67221 */ /* 0x000fe20000010000 */
[----:B------:R-:W-:Y:S01]  /*14050*/  MOV R240, R0 ;  /* 0x0000000000f07202 */ /* 0x000fe20000000f00 */
[----:B------:R-:W-:Y:S01]  /*14060*/  FADD.FTZ R247, R80, R2 ;  /* 0x0000000250f77221 */ /* 0x000fe20000010000 */
[----:B------:R-:W-:Y:S01]  /*14070*/  MOV R91, R69 ;  /* 0x00000045005b7202 */ /* 0x000fe20000000f00 */
[-C--:B------:R-:W-:Y:S08]  /*14080*/  HMMA.16816.F32.BF16 R112, R96, R142.reuse, R28 ;  /* 0x0000008e6070723c */ /* 0x080ff0000004181c */
[C---:B------:R-:W-:Y:S08]  /*14090*/  HMMA.16816.F32.BF16 R140, R156.reuse, R142, R32 ;  /* 0x0000008e9c8c723c */ /* 0x040ff00000041820 */
[-C--:B------:R-:W-:Y:S08]  /*140a0*/  HMMA.16816.F32.BF16 R144, R156, R148.reuse, R36 ;  /* 0x000000949c90723c */ /* 0x080ff00000041824 */
[C---:B------:R-:W-:Y:S08]  /*140b0*/  HMMA.16816.F32.BF16 R108, R96.reuse, R148, R40 ;  /* 0x00000094606c723c */ /* 0x040ff00000041828 */
[-C--:B------:R-:W-:Y:S08]  /*140c0*/  HMMA.16816.F32.BF16 R104, R96, R150.reuse, R44 ;  /* 0x000000966068723c */ /* 0x080ff0000004182c */
[C---:B------:R-:W-:Y:S08]  /*140d0*/  HMMA.16816.F32.BF16 R148, R156.reuse, R150, R48 ;  /* 0x000000969c94723c */ /* 0x040ff00000041830 */
[-C--:B-1----:R-:W-:Y:S08]  /*140e0*/  HMMA.16816.F32.BF16 R152, R156, R72.reuse, R52 ;  /* 0x000000489c98723c */ /* 0x082ff00000041834 */
[C---:B------:R-:W-:Y:S08]  /*140f0*/  HMMA.16816.F32.BF16 R100, R96.reuse, R72, R56 ;  /* 0x000000486064723c */ /* 0x040ff00000041838 */
[-C--:B------:R-:W-:Y:S08]  /*14100*/  HMMA.16816.F32.BF16 R96, R96, R74.reuse, R60 ;  /* 0x0000004a6060723c */ /* 0x080ff0000004183c */
[----:B------:R-:W-:Y:S01]  /*14110*/  HMMA.16816.F32.BF16 R156, R156, R74, R64 ;  /* 0x0000004a9c9c723c */ /* 0x000fe20000041840 */
[----:B------:R-:W-:Y:S07]  /*14120*/  @!UPT UIADD3 URZ, URZ, URZ, URZ ;  /* 0x0000003f3f3ff290 */ /* 0x000fee000fffe03f */
[----:B------:R-:W-:-:S11]  /*14130*/  @P0 BRA `(.L_x_343) ;  /* 0xffffc3a000000947 */ /* 0x000fd6000383ffff */
.L_x_336:
[----:B------:R-:W-:Y:S05]  /*14140*/  BRA.DIV ~URZ, `(.L_x_344) ;  /* 0x00005f527f007947 */ /* 0x000fea000b800000 */
[----:B------:R1:W2:Y:S02]  /*14150*/  SHFL.BFLY PT, R0, R239, 0x2, 0x1f ;  /* 0x0c401f00ef007f89 */ /* 0x0002a400000e0000 */
.L_x_434:
[----:B--2---:R-:W-:Y:S01]  /*14160*/  FADD.FTZ R5, R0, R239 ;  /* 0x000000ef00057221 */ /* 0x004fe20000010000 */
[----:B------:R-:W-:Y:S05]  /*14170*/  BRA.DIV ~URZ, `(.L_x_345) ;  /* 0x00005f727f007947 */ /* 0x000fea000b800000 */
[----:B------:R-:W2:Y:S04]  /*14180*/  SHFL.BFLY PT, R2, R243, 0x2, 0x1f ;  /* 0x0c401f00f3027f89 */ /* 0x000ea800000e0000 */
[----:B------:R-:W3:Y:S04]  /*14190*/  SHFL.BFLY PT, R0, R246, 0x2, 0x1f ;  /* 0x0c401f00f6007f89 */ /* 0x000ee800000e0000 */
[----:B------:R-:W4:Y:S04]  /*141a0*/  SHFL.BFLY PT, R4, R247, 0x2, 0x1f ;  /* 0x0c401f00f7047f89 */ /* 0x000f2800000e0000 */
[----:B------:R-:W5:Y:S01]  /*141b0*/  SHFL.BFLY PT, R3, R5, 0x1, 0x1f ;  /* 0x0c201f0005037f89 */ /* 0x000f6200000e0000 */
[----:B--2---:R-:W-:-:S02]  /*141c0*/  FADD.FTZ R2, R2, R243 ;  /* 0x000000f302027221 */ /* 0x004fc40000010000 */
[----:B---3--:R-:W-:-:S03]  /*141d0*/  FADD.FTZ R0, R0, R246 ;  /* 0x000000f600007221 */ /* 0x008fc60000010000 */
[----:B------:R-:W2:Y:S01]  /*141e0*/  SHFL.BFLY PT, R6, R2, 0x1, 0x1f ;  /* 0x0c201f0002067f89 */ /* 0x000ea200000e0000 */
[----:B----4-:R-:W-:-:S03]  /*141f0*/  FADD.FTZ R4, R4, R247 ;  /* 0x000000f704047221 */ /* 0x010fc60000010000 */
[----:B------:R-:W3:Y:S01]  /*14200*/  SHFL.BFLY PT, R7, R0, 0x1, 0x1f ;  /* 0x0c201f0000077f89 */ /* 0x000ee200000e0000 */
[----:B-----5:R-:W-:-:S03]  /*14210*/  FADD.FTZ R5, R5, R3 ;  /* 0x0000000305057221 */ /* 0x020fc60000010000 */
[----:B------:R4:W1:Y:S01]  /*14220*/  SHFL.BFLY PT, R8, R4, 0x1, 0x1f ;  /* 0x0c201f0004087f89 */ /* 0x00086200000e0000 */
[----:B--2---:R-:W-:Y:S02]  /*14230*/  FADD.FTZ R6, R2, R6 ;  /* 0x0000000602067221 */ /* 0x004fe40000010000 */
[----:B---3--:R-:W-:Y:S02]  /*14240*/  FADD.FTZ R7, R0, R7 ;  /* 0x0000000700077221 */ /* 0x008fe40000010000 */
.L_x_435:
[----:B------:R-:W-:Y:S01]  /*14250*/  FSETP.NE.FTZ.AND P3, PT, R5, RZ, PT ;  /* 0x000000ff0500720b */ /* 0x000fe20003f75000 */
[----:B------:R-:W-:Y:S01]  /*14260*/  CS2R R2, SRZ ;  /* 0x0000000000027805 */ /* 0x000fe2000001ff00 */
[----:B------:R-:W-:Y:S01]  /*14270*/  MOV R0, RZ ;  /* 0x000000ff00007202 */ /* 0x000fe20000000f00 */
[----:B-1--4-:R-:W-:Y:S01]  /*14280*/  FADD.FTZ R4, R8, R4 ;  /* 0x0000000408047221 */ /* 0x012fe20000010000 */
[----:B------:R-:W-:Y:S02]  /*14290*/  FSETP.NE.FTZ.AND P2, PT, R6, RZ, PT ;  /* 0x000000ff0600720b */ /* 0x000fe40003f55000 */
[----:B------:R-:W-:Y:S02]  /*142a0*/  FSETP.NE.FTZ.AND P1, PT, R7, RZ, PT ;  /* 0x000000ff0700720b */ /* 0x000fe40003f35000 */
[----:B------:R-:W-:-:S02]  /*142b0*/  FSETP.NE.FTZ.AND P0, PT, R4, RZ, PT ;  /* 0x000000ff0400720b */ /* 0x000fc40003f15000 */
[----:B------:R-:W-:Y:S02]  /*142c0*/  MOV R25, 0xff800000 ;  /* 0xff80000000197802 */ /* 0x000fe40000000f00 */
[----:B------:R-:W-:Y:S01]  /*142d0*/  MOV R23, 0xff800000 ;  /* 0xff80000000177802 */ /* 0x000fe20000000f00 */
[----:B------:R-:W1:Y:S01]  /*142e0*/  @P3 MUFU.RCP R0, R5 ;  /* 0x0000000500003308 */ /* 0x000e620000001000 */
[----:B------:R-:W-:Y:S02]  /*142f0*/  MOV R24, 0xff800000 ;  /* 0xff80000000187802 */ /* 0x000fe40000000f00 */
[----:B------:R-:W-:-:S03]  /*14300*/  MOV R22, 0xff800000 ;  /* 0xff80000000167802 */ /* 0x000fc60000000f00 */
[----:B------:R-:W-:Y:S02]  /*14310*/  @P1 MOV R10, 0x3f317218 ;  /* 0x3f317218000a1802 */ /* 0x000fe40000000f00 */
[----:B------:R-:W-:Y:S08]  /*14320*/  @P3 MUFU.LG2 R9, R5 ;  /* 0x0000000500093308 */ /* 0x000ff00000000c00 */
[----:B------:R-:W2:Y:S01]  /*14330*/  @P2 MUFU.LG2 R5, R6 ;  /* 0x0000000600052308 */ /* 0x000ea20000000c00 */
[----:B-1----:R-:W-:-:S02]  /*14340*/  FMUL.FTZ R74, R0, R128 ;  /* 0x00000080004a7220 */ /* 0x002fc40000410000 */
[C---:B------:R-:W-:Y:S02]  /*14350*/  FMUL.FTZ R75, R0.reuse, R129 ;  /* 0x00000081004b7220 */ /* 0x040fe40000410000 */
[C---:B------:R-:W-:Y:S02]  /*14360*/  FMUL.FTZ R76, R0.reuse, R132 ;  /* 0x00000084004c7220 */ /* 0x040fe40000410000 */
[C---:B------:R-:W-:Y:S01]  /*14370*/  FMUL.FTZ R77, R0.reuse, R133 ;  /* 0x00000085004d7220 */ /* 0x040fe20000410000 */
[----:B------:R-:W1:Y:S01]  /*14380*/  @P2 MUFU.RCP R3, R6 ;  /* 0x0000000600032308 */ /* 0x000e620000001000 */
[C---:B------:R-:W-:Y:S02]  /*14390*/  FMUL.FTZ R78, R0.reuse, R136 ;  /* 0x00000088004e7220 */ /* 0x040fe40000410000 */
[C---:B------:R-:W-:Y:S02]  /*143a0*/  FMUL.FTZ R79, R0.reuse, R137 ;  /* 0x00000089004f7220 */ /* 0x040fe40000410000 */
[----:B------:R-:W-:-:S02]  /*143b0*/  FMUL.FTZ R80, R0, R140 ;  /* 0x0000008c00507220 */ /* 0x000fc40000410000 */
[C---:B------:R-:W-:Y:S01]  /*143c0*/  FMUL.FTZ R81, R0.reuse, R141 ;  /* 0x0000008d00517220 */ /* 0x040fe20000410000 */
[----:B------:R-:W-:Y:S01]  /*143d0*/  @P1 MUFU.RCP R2, R7 ;  /* 0x0000000700021308 */ /* 0x000fe20000001000 */
[C---:B------:R-:W-:Y:S02]  /*143e0*/  FMUL.FTZ R66, R0.reuse, R144 ;  /* 0x0000009000427220 */ /* 0x040fe40000410000 */
[C---:B------:R-:W-:Y:S02]  /*143f0*/  FMUL.FTZ R67, R0.reuse, R145 ;  /* 0x0000009100437220 */ /* 0x040fe40000410000 */
[C---:B------:R-:W-:Y:S02]  /*14400*/  FMUL.FTZ R90, R0.reuse, R148 ;  /* 0x00000094005a7220 */ /* 0x040fe40000410000 */
[C---:B------:R-:W-:Y:S02]  /*14410*/  FMUL.FTZ R91, R0.reuse, R149 ;  /* 0x00000095005b7220 */ /* 0x040fe40000410000 */
[----:B------:R-:W-:-:S02]  /*14420*/  FMUL.FTZ R82, R0, R152 ;  /* 0x0000009800527220 */ /* 0x000fc40000410000 */
[C---:B------:R-:W-:Y:S02]  /*14430*/  FMUL.FTZ R83, R0.reuse, R153 ;  /* 0x0000009900537220 */ /* 0x040fe40000410000 */
[C---:B------:R-:W-:Y:S02]  /*14440*/  FMUL.FTZ R64, R0.reuse, R156 ;  /* 0x0000009c00407220 */ /* 0x040fe40000410000 */
[----:B------:R-:W-:Y:S02]  /*14450*/  FMUL.FTZ R65, R0, R157 ;  /* 0x0000009d00417220 */ /* 0x000fe40000410000 */
[----:B------:R3:W4:Y:S01]  /*14460*/  @P1 MUFU.LG2 R0, R7 ;  /* 0x0000000700001308 */ /* 0x0007220000000c00 */
[----:B--2---:R-:W-:Y:S02]  /*14470*/  @P2 FMUL.FTZ R8, R5, 0.69314718246459960938 ;  /* 0x3f31721805082820 */ /* 0x004fe40000410000 */
[C---:B-1----:R-:W-:Y:S02]  /*14480*/  FMUL.FTZ R132, R3.reuse, R138 ;  /* 0x0000008a03847220 */ /* 0x042fe40000410000 */
[----:B------:R-:W-:-:S02]  /*14490*/  FMUL.FTZ R133, R3, R139 ;  /* 0x0000008b03857220 */ /* 0x000fc40000410000 */
[C---:B------:R-:W-:Y:S02]  /*144a0*/  FMUL.FTZ R130, R3.reuse, R130 ;  /* 0x0000008203827220 */ /* 0x040fe40000410000 */
[C---:B------:R-:W-:Y:S02]  /*144b0*/  FMUL.FTZ R131, R3.reuse, R131 ;  /* 0x0000008303837220 */ /* 0x040fe40000410000 */
[C---:B------:R-:W-:Y:S02]  /*144c0*/  FMUL.FTZ R134, R3.reuse, R134 ;  /* 0x0000008603867220 */ /* 0x040fe40000410000 */
[C---:B------:R-:W-:Y:S02]  /*144d0*/  FMUL.FTZ R135, R3.reuse, R135 ;  /* 0x0000008703877220 */ /* 0x040fe40000410000 */
[C---:B------:R-:W-:Y:S01]  /*144e0*/  FMUL.FTZ R136, R3.reuse, R142 ;  /* 0x0000008e03887220 */ /* 0x040fe20000410000 */
[----:B---3--:R-:W-:Y:S01]  /*144f0*/  @P2 MOV R7, 0x3f317218 ;  /* 0x3f31721800072802 */ /* 0x008fe20000000f00 */
[----:B------:R-:W-:-:S02]  /*14500*/  FMUL.FTZ R137, R3, R143 ;  /* 0x0000008f03897220 */ /* 0x000fc40000410000 */
[----:B------:R-:W-:Y:S02]  /*14510*/  FMUL.FTZ R140, R3, R146 ;  /* 0x00000092038c7220 */ /* 0x000fe40000410000 */
[----:B------:R-:W-:Y:S02]  /*14520*/  @P2 FMUL.FTZ R5, R7, c[0x0][0x2d0] ;  /* 0x0000b40007052a20 */ /* 0x000fe40000410000 */
[----:B----4-:R-:W-:Y:S01]  /*14530*/  @P1 FMUL.FTZ R7, R0, 0.69314718246459960938 ;  /* 0x3f31721800071820 */ /* 0x010fe20000410000 */
[----:B------:R-:W-:Y:S01]  /*14540*/  MOV R0, RZ ;  /* 0x000000ff00007202 */ /* 0x000fe20000000f00 */
[C---:B------:R-:W-:Y:S02]  /*14550*/  FMUL.FTZ R141, R3.reuse, R147 ;  /* 0x00000093038d7220 */ /* 0x040fe40000410000 */
[C---:B------:R-:W-:Y:S02]  /*14560*/  FMUL.FTZ R138, R3.reuse, R150 ;  /* 0x00000096038a7220 */ /* 0x040fe40000410000 */
[C---:B------:R-:W-:Y:S01]  /*14570*/  FMUL.FTZ R139, R3.reuse, R151 ;  /* 0x00000097038b7220 */ /* 0x040fe20000410000 */
[----:B------:R-:W1:Y:S01]  /*14580*/  @P0 MUFU.RCP R0, R4 ;  /* 0x0000000400000308 */ /* 0x000e620000001000 */
[----:B------:R-:W-:-:S02]  /*14590*/  FMUL.FTZ R128, R3, R154 ;  /* 0x0000009a03807220 */ /* 0x000fc40000410000 */
[C---:B------:R-:W-:Y:S02]  /*145a0*/  FMUL.FTZ R129, R3.reuse, R155 ;  /* 0x0000009b03817220 */ /* 0x040fe40000410000 */
[C---:B------:R-:W-:Y:S02]  /*145b0*/  FMUL.FTZ R72, R3.reuse, R158 ;  /* 0x0000009e03487220 */ /* 0x040fe40000410000 */
[----:B------:R-:W-:Y:S01]  /*145c0*/  FMUL.FTZ R73, R3, R159 ;  /* 0x0000009f03497220 */ /* 0x000fe20000410000 */
[----:B------:R-:W-:Y:S01]  /*145d0*/  @P3 MOV R3, 0x3f317218 ;  /* 0x3f31721800033802 */ /* 0x000fe20000000f00 */
        /* <DEDUP_REMOVED lines=15> */
[----:B------:R-:W-:Y:S02]  /*146d0*/  FMUL.FTZ R27, R2, R97 ;  /* 0x00000061021b7220 */ /* 0x000fe40000410000 */
[----:B------:R2:W3:Y:S01]  /*146e0*/  @P0 MUFU.LG2 R2, R4 ;  /* 0x0000000400020308 */ /* 0x0004e20000000c00 */
[----:B------:R-:W-:Y:S02]  /*146f0*/  @P3 FMUL.FTZ R6, R3, c[0x0][0x2d0] ;  /* 0x0000b40003063a20 */ /* 0x000fe40000410000 */
[----:B------:R-:W-:Y:S02]  /*14700*/  @P1 FMUL.FTZ R3, R10, c[0x0][0x2d0] ;  /* 0x0000b4000a031a20 */ /* 0x000fe40000410000 */
[----:B------:R-:W-:Y:S02]  /*14710*/  @P3 FMUL.FTZ R9, R9, 0.69314718246459960938 ;  /* 0x3f31721809093820 */ /* 0x000fe40000410000 */
[----:B------:R-:W-:Y:S01]  /*14720*/  @P1 FFMA.FTZ R25, R3, R69, R7 ;  /* 0x0000004503191223 */ /* 0x000fe20000010007 */
[----:B------:R-:W-:Y:S01]  /*14730*/  @P0 MOV R3, 0x3f317218 ;  /* 0x3f31721800030802 */ /* 0x000fe20000000f00 */
[----:B-1----:R-:W-:-:S02]  /*14740*/  FMUL.FTZ R30, R0, R126 ;  /* 0x0000007e001e7220 */ /* 0x002fc40000410000 */
[C---:B------:R-:W-:Y:S02]  /*14750*/  FMUL.FTZ R31, R0.reuse, R127 ;  /* 0x0000007f001f7220 */ /* 0x040fe40000410000 */
[----:B------:R-:W-:Y:S02]  /*14760*/  @P0 FMUL.FTZ R3, R3, c[0x0][0x2d0] ;  /* 0x0000b40003030a20 */ /* 0x000fe40000410000 */
[----:B------:R-:W-:Y:S01]  /*14770*/  FMUL.FTZ R44, R0, R122 ;  /* 0x0000007a002c7220 */ /* 0x000fe20000410000 */
[----:B--2---:R-:W-:Y:S01]  /*14780*/  MOV R4, 0x1 ;  /* 0x0000000100047802 */ /* 0x004fe20000000f00 */
[----:B---3--:R-:W-:Y:S02]  /*14790*/  @P0 FMUL.FTZ R2, R2, 0.69314718246459960938 ;  /* 0x3f31721802020820 */ /* 0x008fe40000410000 */
        /* <DEDUP_REMOVED lines=17> */
.L_x_274:
        /* <DEDUP_REMOVED lines=19> */
.L_x_347:
[----:B-1----:R-:W-:Y:S05]  /*149e0*/  BSYNC B0 ;  /* 0x0000000000007941 */ /* 0x002fea0003800000 */
.L_x_346:
        /* <DEDUP_REMOVED lines=83> */
[----:B------:R-:W-:Y:S01]  /*14f20*/  STS [R13+0x2400], R2 ;  /* 0x002400020d007388 */ /* 0x000fe20000000800 */
[----:B-1----:R-:W-:-:S05]  /*14f30*/  F2FP.BF16.PACK_AB R0, R27, R26 ;  /* 0x0000001a1b00723e */ /* 0x002fca00000010ff */
[----:B------:R-:W-:Y:S04]  /*14f40*/  STS [R12+0x2000], R0 ;  /* 0x002000000c007388 */ /* 0x000fe80000000800 */
[----:B------:R1:W-:Y:S04]  /*14f50*/  STS [R10+0x2400], R3 ;  /* 0x002400030a007388 */ /* 0x0003e80000000800 */
[----:B------:R-:W-:Y:S01]  /*14f60*/  BAR.SYNC.DEFER_BLOCKING 0x1, 0x80 ;  /* 0x0042000000007b1d */ /* 0x000fe20000010000 */
[C---:B------:R-:W-:Y:S02]  /*14f70*/  @P2 IADD3 R6, P0, R11.reuse, c[0x0][0x508], RZ ;  /* 0x000142000b062a10 */ /* 0x040fe40007f1e0ff */
[----:B------:R-:W-:Y:S01]  /*14f80*/  IADD3 R4, P1, R11, c[0x0][0x500], RZ ;  /* 0x000140000b047a10 */ /* 0x000fe20007f3e0ff */
[----:B------:R-:W-:Y:S01]  /*14f90*/  IMAD.MOV.U32 R11, RZ, RZ, c[0x0][0x388] ;  /* 0x0000e200ff0b7624 */ /* 0x000fe200078e00ff */
[----:B------:R-:W-:-:S02]  /*14fa0*/  @P2 IADD3.X R7, R9, c[0x0][0x50c], RZ, P0, !PT ;  /* 0x0001430009072a10 */ /* 0x000fc400007fe4ff */
[----:B------:R-:W-:Y:S01]  /*14fb0*/  IADD3.X R5, R9, c[0x0][0x504], RZ, P1, !PT ;  /* 0x0001410009057a10 */ /* 0x000fe20000ffe4ff */
[----:B-1----:R-:W-:Y:S02]  /*14fc0*/  IMAD.MOV.U32 R3, RZ, RZ, RZ ;  /* 0x000000ffff037224 */ /* 0x002fe400078e00ff */
[----:B------:R1:W5:Y:S04]  /*14fd0*/  @P2 LDG.E R11, [R6.64] ;  /* 0x00000008060b2981 */ /* 0x000368000c1e1900 */
[----:B------:R1:W5:Y:S01]  /*14fe0*/  @P3 LDG.E R3, [R4.64] ;  /* 0x0000000804033981 */ /* 0x000362000c1e1900 */
[----:B----4-:R-:W-:-:S04]  /*14ff0*/  ISETP.NE.AND P0, PT, R8, RZ, PT ;  /* 0x000000ff0800720c */ /* 0x010fc80003f05270 */
[----:B------:R-:W-:Y:S01]  /*15000*/  SEL R0, R8, c[0x0][0x3d4], P0 ;  /* 0x0000f50008007a07 */ /* 0x000fe20000000000 */
[----:B------:R-:W-:Y:S05]  /*15010*/  @P2 BRA `(.L_x_350) ;  /* 0x0000004000002947 */ /* 0x000fea0003800000 */
[----:B------:R-:W-:Y:S05]  /*15020*/  @!P3 BRA `(.L_x_350) ;  /* 0x000000300000b947 */ /* 0x000fea0003800000 */
[----:B-----5:R2:W3:Y:S04]  /*15030*/  LDG.E R11, [R4.64] ;  /* 0x00000008040b7981 */ /* 0x0204e8000c1e1900 */
[----:B-12---:R-:W3:Y:S02]  /*15040*/  LDG.E R4, [R4.64+0x4] ;  /* 0x0000040804047981 */ /* 0x006ee4000c1e1900 */
[----:B---3--:R-:W-:Y:S02]  /*15050*/  IADD3 R11, -R11, R4, RZ ;  /* 0x000000040b0b7210 */ /* 0x008fe40007ffe1ff */
.L_x_350:
[----:B------:R-:W2:Y:S04]  /*15060*/  LDL.LU R2, [R1+0x50] ;  /* 0x0000500001027983 */ /* 0x000ea80000300800 */
[----:B-1----:R-:W3:Y:S04]  /*15070*/  LDL R4, [R1+0xe8] ;  /* 0x0000e80001047983 */ /* 0x002ee80000100800 */
[----:B------:R-:W4:Y:S04]  /*15080*/  LDL.LU R6, [R1+0x78] ;  /* 0x0000780001067983 */ /* 0x000f280000300800 */
[----:B------:R-:W3:Y:S04]  /*15090*/  LDL.LU R5, [R1+0x30] ;  /* 0x0000300001057983 */ /* 0x000ee80000300800 */
[----:B------:R-:W3:Y:S04]  /*150a0*/  LDL R47, [R1+0x2c] ;  /* 0x00002c00012f7983 */ /* 0x000ee80000100800 */
[----:B------:R-:W3:Y:S04]  /*150b0*/  LDL R16, [R1+0x80] ;  /* 0x0000800001107983 */ /* 0x000ee80000100800 */
[----:B------:R-:W3:Y:S04]  /*150c0*/  LDL R57, [R1+0xe4] ;  /* 0x0000e40001397983 */ /* 0x000ee80000100800 */
[----:B------:R-:W3:Y:S01]  /*150d0*/  LDL.LU R56, [R1+0x70] ;  /* 0x0000700001387983 */ /* 0x000ee20000300800 */
[----:B------:R-:W-:Y:S01]  /*150e0*/  IMAD.MOV.U32 R12, RZ, RZ, 0x368 ;  /* 0x00000368ff0c7424 */ /* 0x000fe200078e00ff */
[----:B------:R-:W-:-:S04]  /*150f0*/  ISETP.GT.AND P2, PT, R0, 0x1, PT ;  /* 0x000000010000780c */ /* 0x000fc80003f44270 */
[----:B------:R-:W-:-:S04]  /*15100*/  SEL R12, R12, 0x328, P2 ;  /* 0x000003280c0c7807 */ /* 0x000fc80001000000 */
[----:B------:R-:W1:Y:S08]  /*15110*/  LDC.64 R8, c[0x0][R12+0x170] ;  /* 0x00005c000c087b82 */ /* 0x000e700000000a00 */
[----:B------:R-:W1:Y:S08]  /*15120*/  LDC.64 R14, c[0x0][R12+0x168] ;  /* 0x00005a000c0e7b82 */ /* 0x000e700000000a00 */
[----:B------:R1:W1:Y:S08]  /*15130*/  LDC.64 R20, c[0x0][R12+0x178] ;  /* 0x00005e000c147b82 */ /* 0x0002700000000a00 */
[----:B------:R1:W1:Y:S01]  /*15140*/  LDC.64 R18, c[0x0][R12+0x160] ;  /* 0x000058000c127b82 */ /* 0x0002620000000a00 */
[----:B------:R-:W-:Y:S01]  /*15150*/  IMAD.MOV.U32 R0, RZ, RZ, c[0x0][0x4e8] ;  /* 0x00013a00ff007624 */ /* 0x000fe200078e00ff */
[----:B------:R-:W-:-:S04]  /*15160*/  ISETP.NE.U32.AND P0, PT, RZ, c[0x0][0x500], PT ;  /* 0x00014000ff007a0c */ /* 0x000fc80003f05070 */
[----:B------:R-:W-:Y:S02]  /*15170*/  ISETP.NE.AND P5, PT, R0, 0x1, PT ;  /* 0x000000010000780c */ /* 0x000fe40003fa5270 */
[----:B------:R-:W-:Y:S01]  /*15180*/  ISETP.NE.AND.EX P0, PT, RZ, c[0x0][0x504], PT, P0 ;  /* 0x00014100ff007a0c */ /* 0x000fe20003f05300 */
[----:B------:R-:W1:Y:S02]  /*15190*/  S2R R59, SR_TID.X ;  /* 0x00000000003b7919 */ /* 0x000e640000002100 */
[----:B-1----:R-:W-:-:S04]  /*151a0*/  SHF.R.S32.HI R17, RZ, 0x1f, R59 ;  /* 0x0000001fff117819 */ /* 0x002fc8000001143b */
[----:B------:R-:W-:-:S04]  /*151b0*/  LEA.HI R17, R17, R59, RZ, 0x5 ;  /* 0x0000003b11117211 */ /* 0x000fc800078f28ff */
[----:B------:R-:W-:-:S05]  /*151c0*/  LOP3.LUT R17, R17, 0xffffffe0, RZ, 0xc0, !PT ;  /* 0xffffffe011117812 */ /* 0x000fca00078ec0ff */
[----:B------:R-:W-:Y:S01]  /*151d0*/  IMAD.IADD R17, R59, 0x1, -R17 ;  /* 0x000000013b117824 */ /* 0x000fe200078e0a11 */
[----:B--2---:R-:W-:-:S05]  /*151e0*/  SEL R2, R2, RZ, !P0 ;  /* 0x000000ff02027207 */ /* 0x004fca0004000000 */
[----:B------:R-:W-:Y:S01]  /*151f0*/  IMAD R0, R9, R2, RZ ;  /* 0x0000000209007224 */ /* 0x000fe200078e02ff */
[----:B----4-:R-:W-:Y:S02]  /*15200*/  SEL R6, R6, RZ, !P0 ;  /* 0x000000ff06067207 */ /* 0x010fe40004000000 */
[----:B---3--:R-:W-:Y:S01]  /*15210*/  LOP3.LUT R5, R5, 0xffff, RZ, 0xc0, !PT ;  /* 0x0000ffff05057812 */ /* 0x008fe200078ec0ff */
        /* <DEDUP_REMOVED lines=13> */
[----:B------:R-:W-:Y:S02]  /*152f0*/  IMAD R12, R21, R10, RZ ;  /* 0x0000000a150c7224 */ /* 0x000fe400078e02ff */
[----:B------:R-:W-:-:S02]  /*15300*/  IMAD.MOV R7, RZ, RZ, -R0 ;  /* 0x000000ffff077224 */ /* 0x000fc400078e0a00 */
        /* <DEDUP_REMOVED lines=13> */
[----:B------:R-:W-:Y:S02]  /*153e0*/  IMAD.MOV.U32 R9, RZ, RZ, c[0x0][0x4ac] ;  /* 0x00012b00ff097624 */ /* 0x000fe400078e00ff */
[----:B------:R-:W-:Y:S01]  /*153f0*/  IMAD.IADD R0, R7, 0x1, R0 ;  /* 0x0000000107007824 */ /* 0x000fe200078e0200 */
[----:B------:R-:W-:Y:S02]  /*15400*/  LEA R7, P0, R6, R8, 0x2 ;  /* 0x0000000806077211 */ /* 0x000fe400078010ff */
[----:B------:R-:W-:-:S04]  /*15410*/  SEL R9, R9, c[0x0][0x454], P2 ;  /* 0x0001150009097a07 */ /* 0x000fc80001000000 */
[----:B------:R-:W-:Y:S01]  /*15420*/  LEA.HI.X R6, R6, R9, R0, 0x2, P0 ;  /* 0x0000000906067211 */ /* 0x000fe200000f1400 */
[----:B------:R-:W-:Y:S01]  /*15430*/  SHFL.IDX PT, R14, R7, RZ, 0x1c1f ;  /* 0x001c1fff070e7589 */ /* 0x000fe200000e0000 */
[----:B------:R-:W-:-:S03]  /*15440*/  IMAD R0, R11, c[0x0][0x4e8], RZ ;  /* 0x00013a000b007a24 */ /* 0x000fc600078e02ff */
[----:B------:R-:W1:Y:S04]  /*15450*/  SHFL.IDX PT, R15, R6, RZ, 0x1c1f ;  /* 0x001c1fff060f7589 */ /* 0x000e6800000e0000 */
[----:B------:R-:W-:Y:S04]  /*15460*/  SHFL.IDX PT, R12, R7, 0x1, 0x1c1f ;  /* 0x003c1f00070c7f89 */ /* 0x000fe800000e0000 */
[----:B------:R-:W2:Y:S04]  /*15470*/  SHFL.IDX PT, R13, R6, 0x1, 0x1c1f ;  /* 0x003c1f00060d7f89 */ /* 0x000ea800000e0000 */
[----:B------:R-:W-:Y:S04]  /*15480*/  SHFL.IDX PT, R11, R6, 0x2, 0x1c1f ;  /* 0x005c1f00060b7f89 */ /* 0x000fe800000e0000 */
[----:B------:R3:W-:Y:S01]  /*15490*/  SHFL.IDX PT, R9, R6, 0x3, 0x1c1f ;  /* 0x007c1f0006097f89 */ /* 0x0007e200000e0000 */
[----:B------:R-:W-:-:S03]  /*154a0*/  LOP3.LUT P0, RZ, R17, 0x3, RZ, 0xc0, !PT ;  /* 0x0000000311ff7812 */ /* 0x000fc6000780c0ff */
[----:B------:R-:W4:Y:S01]  /*154b0*/  SHFL.IDX PT, R10, R7, 0x2, 0x1c1f ;  /* 0x005c1f00070a7f89 */ /* 0x000f2200000e0000 */
[----:B---3--:R-:W-:-:S05]  /*154c0*/  IMAD R6, R47, 0x80, R57 ;  /* 0x000000802f067824 */ /* 0x008fca00078e0239 */
[C---:B------:R-:W-:Y:S02]  /*154d0*/  IADD3 R18, R6.reuse, 0x8, RZ ;  /* 0x0000000806127810 */ /* 0x040fe40007ffe0ff */
[CC--:B------:R-:W-:Y:S02]  /*154e0*/  ISETP.GE.OR P4, PT, R6.reuse, R0.reuse, P0 ;  /* 0x000000000600720c */ /* 0x0c0fe40000786670 */
[----:B------:R-:W-:Y:S02]  /*154f0*/  IADD3 R17, R6, 0x40, RZ ;  /* 0x0000004006117810 */ /* 0x000fe40007ffe0ff */
[-C--:B------:R-:W-:Y:S02]  /*15500*/  ISETP.GE.OR P3, PT, R18, R0.reuse, P0 ;  /* 0x000000001200720c */ /* 0x080fe40000766670 */
[CC--:B------:R-:W-:Y:S01]  /*15510*/  ISETP.GE.OR P1, PT, R17.reuse, R0.reuse, P0 ;  /* 0x000000001100720c */ /* 0x0c0fe20000726670 */
[----:B------:R3:W3:Y:S06]  /*15520*/  SHFL.IDX PT, R8, R7, 0x3, 0x1c1f ;  /* 0x007c1f0007087f89 */ /* 0x0006ec00000e0000 */
[----:B-1----:R1:W-:Y:S04]  /*15530*/  @!P4 ST.E [R14.64], R23 ;  /* 0x000000170e00c985 */ /* 0x0023e8000c101908 */
[----:B--2---:R1:W-:Y:S01]  /*15540*/  @!P3 ST.E [R12.64], R24 ;  /* 0x000000180c00b985 */ /* 0x0043e2000c101908 */
[----:B------:R-:W-:-:S03]  /*15550*/  ISETP.GE.AND P3, PT, R17, R0, PT ;  /* 0x000000001100720c */ /* 0x000fc60003f66270 */
[----:B----4-:R1:W-:Y:S01]  /*15560*/  @!P1 ST.E [R10.64], R25 ;  /* 0x000000190a009985 */ /* 0x0103e2000c101908 */
[----:B------:R-:W-:Y:S02]  /*15570*/  LOP3.LUT R56, R56, 0xfffffffd, RZ, 0xc0, !PT ;  /* 0xfffffffd38387812 */ /* 0x000fe400078ec0ff */
[----:B---3--:R-:W-:-:S04]  /*15580*/  IADD3 R7, R6, 0x48, RZ ;  /* 0x0000004806077810 */ /* 0x008fc80007ffe0ff */
[----:B------:R-:W-:Y:S02]  /*15590*/  ISETP.GE.AND P1, PT, R7, R0, PT ;  /* 0x000000000700720c */ /* 0x000fe40003f26270 */
[----:B------:R-:W-:-:S04]  /*155a0*/  LOP3.LUT R56, R56, 0xfffffffe, RZ, 0xc0, !PT ;  /* 0xfffffffe38387812 */ /* 0x000fc800078ec0ff */
[----:B------:R-:W-:-:S07]  /*155b0*/  @P3 LOP3.LUT R56, R56, 0x1, RZ, 0xfc, !PT ;  /* 0x0000000138383812 */ /* 0x000fce00078efcff */
[----:B------:R-:W-:-:S05]  /*155c0*/  @P1 LOP3.LUT R56, R56, 0x2, RZ, 0xfc, !PT ;  /* 0x0000000238381812 */ /* 0x000fca00078efcff */
[----:B------:R1:W-:Y:S01]  /*155d0*/  STL [R1+0x70], R56 ;  /* 0x0000703801007387 */ /* 0x0003e20000100800 */
[-C--:B------:R-:W-:Y:S02]  /*155e0*/  ISETP.GE.OR P0, PT, R7, R0.reuse, P0 ;  /* 0x000000000700720c */ /* 0x080fe40000706670 */
[----:B------:R-:W-:-:S11]  /*155f0*/  ISETP.GE.AND P6, PT, R18, R0, PT ;  /* 0x000000001200720c */ /* 0x000fd60003fc6270 */
[----:B------:R1:W-:Y:S01]  /*15600*/  @!P0 ST.E [R8.64], R22 ;  /* 0x0000001608008985 */ /* 0x0003e2000c101908 */
[----:B------:R-:W-:Y:S01]  /*15610*/  ISETP.GE.AND P0, PT, R6, R0, PT ;  /* 0x000000000600720c */ /* 0x000fe20003f06270 */
[----:B------:R-:W-:Y:S05]  /*15620*/  @P2 BRA `(.L_x_351) ;  /* 0x0000071000002947 */ /* 0x000fea0003800000 */
[----:B------:R-:W-:Y:S01]  /*15630*/  IMAD R16, R16, c[0x0][0x3a0], RZ ;  /* 0x0000e80010107a24 */ /* 0x000fe200078e02ff */
[----:B------:R-:W-:Y:S01]  /*15640*/  SHF.R.S32.HI R4, RZ, 0x1f, R2 ;  /* 0x0000001fff047819 */ /* 0x000fe20000011402 */
[----:B------:R-:W-:Y:S01]  /*15650*/  IMAD.WIDE.U32 R6, R3, c[0x0][0x3a0], RZ ;  /* 0x0000e80003067a25 */ /* 0x000fe200078e00ff */
[----:B-1----:R-:W-:Y:S01]  /*15660*/  LEA R8, R47, R251, 0x7 ;  /* 0x000000fb2f087211 */ /* 0x002fe200078e38ff */
[----:B------:R1:W2:Y:S01]  /*15670*/  LDS.128 R12, [R209+0x80] ;  /* 0x00008000d10c7984 */ /* 0x0002a20000000c00 */
[----:B------:R-:W-:Y:S01]  /*15680*/  ISETP.GE.AND P2, PT, R244, c[0x0][0x3c8], PT ;  /* 0x0000f200f4007a0c */ /* 0x000fe20003f46270 */
[----:B------:R-:W-:Y:S02]  /*15690*/  IMAD R3, R3, c[0x0][0x3a4], R16 ;  /* 0x0000e90003037a24 */ /* 0x000fe400078e0210 */
[----:B------:R-:W-:Y:S01]  /*156a0*/  IMAD R4, R4, c[0x0][0x3f0], RZ ;  /* 0x0000fc0004047a24 */ /* 0x000fe200078e02ff */
[----:B------:R1:W3:Y:S01]  /*156b0*/  LDS.128 R16, [R209+0x880] ;  /* 0x00088000d1107984 */ /* 0x0002e20000000c00 */
[----:B------:R-:W-:Y:S01]  /*156c0*/  @P5 IMAD.HI.U32 R9, R8, c[0x0][0x4ec], RZ ;  /* 0x00013b0008095a27 */ /* 0x000fe200078e00ff */
[----:B------:R-:W-:-:S02]  /*156d0*/  IADD3 R7, R7, R3, RZ ;  /* 0x0000000307077210 */ /* 0x000fc40007ffe0ff */
[----:B------:R1:W4:Y:S01]  /*156e0*/  LDS.128 R20, [R209+0x1080] ;  /* 0x00108000d1147984 */ /* 0x0003220000000c00 */
[----:B------:R-:W-:Y:S02]  /*156f0*/  MOV R3, R8 ;  /* 0x0000000800037202 */ /* 0x000fe40000000f00 */
[C---:B------:R-:W-:Y:S01]  /*15700*/  IMAD.WIDE.U32 R6, R5.reuse, c[0x0][0x3e8], R6 ;  /* 0x0000fa0005067a25 */ /* 0x040fe200078e0006 */
[----:B------:R1:W1:Y:S01]  /*15710*/  LDS.128 R24, [R209+0x1880] ;  /* 0x00188000d1187984 */ /* 0x0002620000000c00 */
[----:B------:R-:W-:Y:S02]  /*15720*/  @P5 SHF.R.U32.HI R3, RZ, c[0x0][0x4f0], R9 ;  /* 0x00013c00ff035a19 */ /* 0x000fe40000011609 */
[----:B------:R-:W-:Y:S01]  /*15730*/  IMAD R5, R5, c[0x0][0x3ec], R7 ;  /* 0x0000fb0005057a24 */ /* 0x000fe200078e0207 */
[----:B------:R1:W1:Y:S01]  /*15740*/  LDS.128 R28, [R209+0x2080] ;  /* 0x00208000d11c7984 */ /* 0x0002620000000c00 */
[----:B------:R-:W-:Y:S01]  /*15750*/  IMAD R7, R2, c[0x0][0x3f4], R4 ;  /* 0x0000fd0002077a24 */ /* 0x000fe200078e0204 */
[----:B------:R-:W-:-:S02]  /*15760*/  MOV R4, R6 ;  /* 0x0000000600047202 */ /* 0x000fc40000000f00 */
[----:B------:R1:W1:Y:S01]  /*15770*/  LDS.128 R32, [R209+0x2880] ;  /* 0x00288000d1207984 */ /* 0x0002620000000c00 */
[----:B------:R-:W-:Y:S02]  /*15780*/  SHF.R.S32.HI R6, RZ, 0x1f, R3 ;  /* 0x0000001fff067819 */ /* 0x000fe40000011403 */
[----:B------:R-:W-:Y:S01]  /*15790*/  IMAD.WIDE.U32 R4, R2, c[0x0][0x3f0], R4 ;  /* 0x0000fc0002047a25 */ /* 0x000fe200078e0004 */
[----:B------:R1:W1:Y:S01]  /*157a0*/  LDS.128 R36, [R209+0x3080] ;  /* 0x00308000d1247984 */ /* 0x0002620000000c00 */
[----:B------:R-:W-:-:S03]  /*157b0*/  IADD3 R2, -R3, RZ, RZ ;  /* 0x000000ff03027210 */ /* 0x000fc60007ffe1ff */
[----:B------:R1:W1:Y:S01]  /*157c0*/  LDS.128 R40, [R209+0x3880] ;  /* 0x00388000d1287984 */ /* 0x0002620000000c00 */
[----:B------:R-:W-:Y:S01]  /*157d0*/  IADD3 R5, R5, R7, RZ ;  /* 0x0000000705057210 */ /* 0x000fe20007ffe0ff */
[----:B------:R-:W-:Y:S02]  /*157e0*/  IMAD R7, R6, c[0x0][0x3e0], RZ ;  /* 0x0000f80006077a24 */ /* 0x000fe400078e02ff */
[----:B------:R-:W5:Y:S01]  /*157f0*/  S2R R11, SR_TID.X ;  /* 0x00000000000b7919 */ /* 0x000f620000002100 */
        /* <DEDUP_REMOVED lines=8> */
[----:B------:R-:W-:Y:S02]  /*15880*/  LEA R6, P0, R2, c[0x0][0x380], 0x1 ;  /* 0x0000e00002067a11 */ /* 0x000fe400078008ff */
[----:B-----5:R-:W-:Y:S02]  /*15890*/  SHF.R.S32.HI R10, RZ, 0x1f, R11 ;  /* 0x0000001fff0a7819 */ /* 0x020fe4000001140b */
[----:B------:R-:W-:Y:S02]  /*158a0*/  IADD3 R3, R3, R4, RZ ;  /* 0x0000000403037210 */ /* 0x000fe40007ffe0ff */
[----:B------:R-:W-:Y:S02]  /*158b0*/  LEA.HI R10, R10, R11, RZ, 0x3 ;  /* 0x0000000b0a0a7211 */ /* 0x000fe400078f18ff */
[----:B------:R-:W-:Y:S02]  /*158c0*/  LEA.HI.X R5, R2, c[0x0][0x384], R3, 0x1, P0 ;  /* 0x0000e10002057a11 */ /* 0x000fe400000f0c03 */
[----:B------:R-:W-:-:S04]  /*158d0*/  SHF.R.S32.HI R10, RZ, 0x3, R10 ;  /* 0x00000003ff0a7819 */ /* 0x000fc8000001140a */
[----:B------:R-:W-:Y:S01]  /*158e0*/  LEA R4, R47, R10, 0x7 ;  /* 0x0000000a2f047211 */ /* 0x000fe200078e38ff */
[----:B------:R-:W-:Y:S05]  /*158f0*/  BRA.DIV ~URZ, `(.L_x_352) ;  /* 0x00004a227f007947 */ /* 0x000fea000b800000 */
[----:B-1234-:R1:W2:Y:S02]  /*15900*/  SHFL.IDX PT, R7, R5, RZ, 0x181f ;  /* 0x00181fff05077589 */ /* 0x01e2a400000e0000 */
.L_x_436:
[----:B------:R-:W-:Y:S05]  /*15910*/  BRA.DIV ~URZ, `(.L_x_353) ;  /* 0x00004a727f007947 */ /* 0x000fea000b800000 */
[----:B------:R3:W4:Y:S02]  /*15920*/  SHFL.IDX PT, R2, R6, RZ, 0x181f ;  /* 0x00181fff06027589 */ /* 0x00072400000e0000 */
.L_x_437:
[----:B------:R-:W-:-:S13]  /*15930*/  ISETP.GE.OR P0, PT, R4, R0, P2 ;  /* 0x000000000400720c */ /* 0x000fda0001706670 */
[----:B----4-:R-:W-:-:S04]  /*15940*/  @!P0 LEA R2, P1, R244, R2, 0x1 ;  /* 0x00000002f4028211 */ /* 0x010fc800078208ff */
[----:B--2---:R-:W-:-:S05]  /*15950*/  @!P0 LEA.HI.X R3, R244, R7, R245, 0x1, P1 ;  /* 0x00000007f4038211 */ /* 0x004fca00008f0cf5 */
[----:B------:R2:W-:Y:S01]  /*15960*/  @!P0 ST.E.128 [R2.64], R12 ;  /* 0x0000000c02008985 */ /* 0x0005e2000c101d08 */
[----:B------:R-:W-:Y:S05]  /*15970*/  BRA.DIV ~URZ, `(.L_x_354) ;  /* 0x00004a827f007947 */ /* 0x000fea000b800000 */
[----:B------:R4:W1:Y:S04]  /*15980*/  SHFL.IDX PT, R7, R5, 0x1, 0x181f ;  /* 0x00381f0005077f89 */ /* 0x00086800000e0000 */
[----:B--2---:R4:W2:Y:S02]  /*15990*/  SHFL.IDX PT, R2, R6, 0x1, 0x181f ;  /* 0x00381f0006027f89 */ /* 0x0048a400000e0000 */
.L_x_438:
[----:B------:R-:W-:-:S04]  /*159a0*/  IADD3 R3, R4, 0x10, RZ ;  /* 0x0000001004037810 */ /* 0x000fc80007ffe0ff */
[----:B------:R-:W-:-:S13]  /*159b0*/  ISETP.GE.OR P0, PT, R3, R0, P2 ;  /* 0x000000000300720c */ /* 0x000fda0001706670 */
[----:B--2---:R-:W-:-:S04]  /*159c0*/  @!P0 LEA R2, P1, R244, R2, 0x1 ;  /* 0x00000002f4028211 */ /* 0x004fc800078208ff */
[----:B-1----:R-:W-:-:S05]  /*159d0*/  @!P0 LEA.HI.X R3, R244, R7, R245, 0x1, P1 ;  /* 0x00000007f4038211 */ /* 0x002fca00008f0cf5 */
[----:B------:R1:W-:Y:S01]  /*159e0*/  @!P0 ST.E.128 [R2.64], R16 ;  /* 0x0000001002008985 */ /* 0x0003e2000c101d08 */
[----:B------:R-:W-:Y:S05]  /*159f0*/  BRA.DIV ~URZ, `(.L_x_355) ;  /* 0x00004ad27f007947 */ /* 0x000fea000b800000 */
[----:B------:R2:W1:Y:S02]  /*15a00*/  SHFL.IDX PT, R7, R5, 0x2, 0x181f ;  /* 0x00581f0005077f89 */ /* 0x00046400000e0000 */
.L_x_439:
[----:B------:R-:W-:Y:S05]  /*15a10*/  BRA.DIV ~URZ, `(.L_x_356) ;  /* 0x00004b227f007947 */ /* 0x000fea000b800000 */
[----:B-1----:R1:W2:Y:S02]  /*15a20*/  SHFL.IDX PT, R2, R6, 0x2, 0x181f ;  /* 0x00581f0006027f89 */ /* 0x0022a400000e0000 */
.L_x_440:
[----:B------:R-:W-:-:S04]  /*15a30*/  IADD3 R3, R4, 0x20, RZ ;  /* 0x0000002004037810 */ /* 0x000fc80007ffe0ff */
[----:B------:R-:W-:-:S13]  /*15a40*/  ISETP.GE.OR P0, PT, R3, R0, P2 ;  /* 0x000000000300720c */ /* 0x000fda0001706670 */
[----:B--2---:R-:W-:-:S04]  /*15a50*/  @!P0 LEA R2, P1, R244, R2, 0x1 ;  /* 0x00000002f4028211 */ /* 0x004fc800078208ff */
[----:B------:R-:W-:-:S05]  /*15a60*/  @!P0 LEA.HI.X R3, R244, R7, R245, 0x1, P1 ;  /* 0x00000007f4038211 */ /* 0x000fca00008f0cf5 */
[----:B------:R2:W-:Y:S01]  /*15a70*/  @!P0 ST.E.128 [R2.64], R20 ;  /* 0x0000001402008985 */ /* 0x0005e2000c101d08 */
[----:B------:R-:W-:Y:S05]  /*15a80*/  BRA.DIV ~URZ, `(.L_x_357) ;  /* 0x00004b227f007947 */ /* 0x000fea000b800000 */
[----:B------:R1:W2:Y:S04]  /*15a90*/  SHFL.IDX PT, R7, R5, 0x3, 0x181f ;  /* 0x00781f0005077f89 */ /* 0x0002a800000e0000 */
[----:B--2---:R1:W2:Y:S02]  /*15aa0*/  SHFL.IDX PT, R2, R6, 0x3, 0x181f ;  /* 0x00781f0006027f89 */ /* 0x0042a400000e0000 */
.L_x_441:
[----:B------:R-:W-:-:S04]  /*15ab0*/  IADD3 R3, R4, 0x30, RZ ;  /* 0x0000003004037810 */ /* 0x000fc80007ffe0ff */
[----:B------:R-:W-:-:S13]  /*15ac0*/  ISETP.GE.OR P0, PT, R3, R0, P2 ;  /* 0x000000000300720c */ /* 0x000fda0001706670 */
[----:B--2---:R-:W-:-:S04]  /*15ad0*/  @!P0 LEA R2, P1, R244, R2, 0x1 ;  /* 0x00000002f4028211 */ /* 0x004fc800078208ff */
[----:B------:R-:W-:-:S05]  /*15ae0*/  @!P0 LEA.HI.X R3, R244, R7, R245, 0x1, P1 ;  /* 0x00000007f4038211 */ /* 0x000fca00008f0cf5 */
[----:B------:R2:W-:Y:S01]  /*15af0*/  @!P0 ST.E.128 [R2.64], R24 ;  /* 0x0000001802008985 */ /* 0x0005e2000c101d08 */
[----:B------:R-:W-:Y:S05]  /*15b00*/  BRA.DIV ~URZ, `(.L_x_358) ;  /* 0x00004b727f007947 */ /* 0x000fea000b800000 */
[----:B------:R1:W2:Y:S02]  /*15b10*/  SHFL.IDX PT, R7, R5, 0x4, 0x181f ;  /* 0x00981f0005077f89 */ /* 0x0002a400000e0000 */
.L_x_442:
[----:B------:R-:W-:Y:S05]  /*15b20*/  BRA.DIV ~URZ, `(.L_x_359) ;  /* 0x00004bc27f007947 */ /* 0x000fea000b800000 */
[----:B--2---:R2:W1:Y:S02]  /*15b30*/  SHFL.IDX PT, R2, R6, 0x4, 0x181f ;  /* 0x00981f0006027f89 */ /* 0x00446400000e0000 */
.L_x_443:
[----:B------:R-:W-:-:S04]  /*15b40*/  IADD3 R3, R4, 0x40, RZ ;  /* 0x0000004004037810 */ /* 0x000fc80007ffe0ff */
[----:B------:R-:W-:-:S13]  /*15b50*/  ISETP.GE.OR P0, PT, R3, R0, P2 ;  /* 0x000000000300720c */ /* 0x000fda0001706670 */
[----:B-1----:R-:W-:-:S04]  /*15b60*/  @!P0 LEA R2, P1, R244, R2, 0x1 ;  /* 0x00000002f4028211 */ /* 0x002fc800078208ff */
[----:B------:R-:W-:-:S05]  /*15b70*/  @!P0 LEA.HI.X R3, R244, R7, R245, 0x1, P1 ;  /* 0x00000007f4038211 */ /* 0x000fca00008f0cf5 */
[----:B------:R1:W-:Y:S01]  /*15b80*/  @!P0 ST.E.128 [R2.64], R28 ;  /* 0x0000001c02008985 */ /* 0x0003e2000c101d08 */
[----:B------:R-:W-:Y:S05]  /*15b90*/  BRA.DIV ~URZ, `(.L_x_360) ;  /* 0x00004bc27f007947 */ /* 0x000fea000b800000 */
[----:B------:R1:W2:Y:S04]  /*15ba0*/  SHFL.IDX PT, R7, R5, 0x5, 0x181f ;  /* 0x00b81f0005077f89 */ /* 0x0002a800000e0000 */
[----:B-1----:R1:W3:Y:S02]  /*15bb0*/  SHFL.IDX PT, R2, R6, 0x5, 0x181f ;  /* 0x00b81f0006027f89 */ /* 0x0022e400000e0000 */
.L_x_444:
[----:B------:R-:W-:-:S04]  /*15bc0*/  IADD3 R3, R4, 0x50, RZ ;  /* 0x0000005004037810 */ /* 0x000fc80007ffe0ff */
[----:B------:R-:W-:-:S13]  /*15bd0*/  ISETP.GE.OR P0, PT, R3, R0, P2 ;  /* 0x000000000300720c */ /* 0x000fda0001706670 */
[----:B---3--:R-:W-:-:S04]  /*15be0*/  @!P0 LEA R2, P1, R244, R2, 0x1 ;  /* 0x00000002f4028211 */ /* 0x008fc800078208ff */
[----:B--2---:R-:W-:-:S05]  /*15bf0*/  @!P0 LEA.HI.X R3, R244, R7, R245, 0x1, P1 ;  /* 0x00000007f4038211 */ /* 0x004fca00008f0cf5 */
[----:B------:R2:W-:Y:S01]  /*15c00*/  @!P0 ST.E.128 [R2.64], R32 ;  /* 0x0000002002008985 */ /* 0x0005e2000c101d08 */
[----:B------:R-:W-:Y:S05]  /*15c10*/  BRA.DIV ~URZ, `(.L_x_361) ;  /* 0x00004c127f007947 */ /* 0x000fea000b800000 */
[----:B------:R3:W1:Y:S02]  /*15c20*/  SHFL.IDX PT, R7, R5, 0x6, 0x181f ;  /* 0x00d81f0005077f89 */ /* 0x00066400000e0000 */
.L_x_445:
[----:B------:R-:W-:Y:S05]  /*15c30*/  BRA.DIV ~URZ, `(.L_x_362) ;  /* 0x00004c627f007947 */ /* 0x000fea000b800000 */
[----:B--2---:R2:W3:Y:S02]  /*15c40*/  SHFL.IDX PT, R2, R6, 0x6, 0x181f ;  /* 0x00d81f0006027f89 */ /* 0x0044e400000e0000 */
.L_x_446:
[----:B------:R-:W-:-:S04]  /*15c50*/  IADD3 R3, R4, 0x60, RZ ;  /* 0x0000006004037810 */ /* 0x000fc80007ffe0ff */
[----:B------:R-:W-:-:S13]  /*15c60*/  ISETP.GE.OR P0, PT, R3, R0, P2 ;  /* 0x000000000300720c */ /* 0x000fda0001706670 */
[----:B---3--:R-:W-:-:S04]  /*15c70*/  @!P0 LEA R2, P1, R244, R2, 0x1 ;  /* 0x00000002f4028211 */ /* 0x008fc800078208ff */
[----:B-1----:R-:W-:-:S05]  /*15c80*/  @!P0 LEA.HI.X R3, R244, R7, R245, 0x1, P1 ;  /* 0x00000007f4038211 */ /* 0x002fca00008f0cf5 */
[----:B------:R1:W-:Y:S01]  /*15c90*/  @!P0 ST.E.128 [R2.64], R36 ;  /* 0x0000002402008985 */ /* 0x0003e2000c101d08 */
[----:B------:R-:W-:Y:S05]  /*15ca0*/  BRA.DIV ~URZ, `(.L_x_363) ;  /* 0x00004c627f007947 */ /* 0x000fea000b800000 */
[----:B----4-:R-:W3:Y:S04]  /*15cb0*/  SHFL.IDX PT, R5, R5, 0x7, 0x181f ;  /* 0x00f81f0005057f89 */ /* 0x010ee800000e0000 */
[----:B-1----:R1:W4:Y:S02]  /*15cc0*/  SHFL.IDX PT, R3, R6, 0x7, 0x181f ;  /* 0x00f81f0006037f89 */ /* 0x00232400000e0000 */
.L_x_447:
[----:B------:R-:W-:-:S04]  /*15cd0*/  IADD3 R2, R4, 0x70, RZ ;  /* 0x0000007004027810 */ /* 0x000fc80007ffe0ff */
[----:B------:R-:W-:-:S13]  /*15ce0*/  ISETP.GE.OR P0, PT, R2, R0, P2 ;  /* 0x000000000200720c */ /* 0x000fda0001706670 */
[----:B------:R-:W-:Y:S05]  /*15cf0*/  @P0 BRA `(.L_x_364) ;  /* 0x00001c1000000947 */ /* 0x000fea0003800000 */
[----:B----4-:R-:W-:-:S04]  /*15d00*/  LEA R2, P0, R244, R3, 0x1 ;  /* 0x00000003f4027211 */ /* 0x010fc800078008ff */
[----:B---3--:R-:W-:-:S05]  /*15d10*/  LEA.HI.X R3, R244, R5, R245, 0x1, P0 ;  /* 0x00000005f4037211 */ /* 0x008fca00000f0cf5 */
[----:B------:R3:W-:Y:S01]  /*15d20*/  ST.E.128 [R2.64], R40 ;  /* 0x0000002802007985 */ /* 0x0007e2000c101d08 */
[----:B------:R-:W-:Y:S05]  /*15d30*/  BRA `(.L_x_364) ;  /* 0x00001bd000007947 */ /* 0x000fea0003800000 */
.L_x_351:
[----:B-1----:R-:W2:Y:S01]  /*15d40*/  LDL.LU R9, [R1+0x80] ;  /* 0x0000800001097983 */ /* 0x002ea20000300800 */
[----:B------:R-:W-:Y:S01]  /*15d50*/  IMAD R16, R16, c[0x0][0x408], RZ ;  /* 0x0001020010107a24 */ /* 0x000fe200078e02ff */
[----:B------:R-:W-:Y:S01]  /*15d60*/  SHF.R.S32.HI R0, RZ, 0x1f, R2 ;  /* 0x0000001fff007819 */ /* 0x000fe20000011402 */
[----:B------:R-:W-:-:S04]  /*15d70*/  IMAD.WIDE.U32 R6, R3, c[0x0][0x408], RZ ;  /* 0x0001020003067a25 */ /* 0x000fc800078e00ff */
[----:B------:R-:W-:Y:S02]  /*15d80*/  IMAD R3, R3, c[0x0][0x40c], R16 ;  /* 0x0001030003037a24 */ /* 0x000fe400078e0210 */
[----:B------:R-:W-:Y:S02]  /*15d90*/  IMAD R0, R0, c[0x0][0x440], RZ ;  /* 0x0001100000007a24 */ /* 0x000fe400078e02ff */
[----:B------:R-:W-:Y:S01]  /*15da0*/  @P5 IMAD.HI.U32 R8, R4, c[0x0][0x4ec], RZ ;  /* 0x00013b0004085a27 */ /* 0x000fe200078e00ff */
[----:B------:R-:W-:-:S05]  /*15db0*/  IADD3 R7, R7, R3, RZ ;  /* 0x0000000307077210 */ /* 0x000fca0007ffe0ff */
        /* <DEDUP_REMOVED lines=25> */
.L_x_448:
[----:B------:R-:W-:Y:S05]  /*15f50*/  BRA.DIV ~URZ, `(.L_x_366) ;  /* 0x00004af27f007947 */ /* 0x000fea000b800000 */
[----:B------:R3:W4:Y:S02]  /*15f60*/  SHFL.IDX PT, R0, R12, RZ, 0x1c1f ;  /* 0x001c1fff0c007589 */ /* 0x00072400000e0000 */
.L_x_449:
        /* <DEDUP_REMOVED lines=21> */
[----:B------:R-:W-:Y:S01]  /*160c0*/  @!P0 IMAD.MOV.U32 R3, RZ, RZ, R4 ;  /* 0x000000ffff038224 */ /* 0x000fe200078e0004 */
[----:B--2---:R-:W-:-:S03]  /*160d0*/  ISETP.GE.AND P5, PT, R19, c[0x0][0x3c8], PT ;  /* 0x0000f20013007a0c */ /* 0x004fc60003fa6270 */
[----:B------:R-:W-:Y:S01]  /*160e0*/  @!P0 IMAD.WIDE R6, R6, 0x4, R2 ;  /* 0x0000000406068825 */ /* 0x000fe200078e0202 */
[C---:B------:R-:W-:Y:S02]  /*160f0*/  @!P1 LEA R2, P3, R8.reuse, R0, 0x2 ;  /* 0x0000000008029211 */ /* 0x040fe400078610ff */
[----:B------:R-:W-:Y:S02]  /*16100*/  ISETP.GE.AND P4, PT, R17, c[0x0][0x3c8], PT ;  /* 0x0000f20011007a0c */ /* 0x000fe40003f86270 */
[----:B------:R2:W-:Y:S01]  /*16110*/  @!P0 ST.E.64 [R6.64], R74 ;  /* 0x0000004a06008985 */ /* 0x0005e2000c101b08 */
[----:B------:R-:W-:Y:S02]  /*16120*/  @!P1 LEA.HI.X R3, R8, R4, R9, 0x2, P3 ;  /* 0x0000000408039211 */ /* 0x000fe400018f1409 */
[----:B------:R-:W-:Y:S02]  /*16130*/  @!P2 LEA R8, P0, R21, R0, 0x2 ;  /* 0x000000001508a211 */ /* 0x000fe400078010ff */
[----:B------:R-:W-:-:S02]  /*16140*/  ISETP.GE.AND P3, PT, R15, c[0x0][0x3c8], PT ;  /* 0x0000f2000f007a0c */ /* 0x000fc40003f66270 */
[----:B------:R-:W-:Y:S01]  /*16150*/  @!P2 LEA.HI.X R9, R21, R4, R22, 0x2, P0 ;  /* 0x000000041509a211 */ /* 0x000fe200000f1416 */
[----:B------:R3:W-:Y:S04]  /*16160*/  @!P1 ST.E.64 [R2.64], R76 ;  /* 0x0000004c02009985 */ /* 0x0007e8000c101b08 */
[----:B------:R4:W-:Y:S01]  /*16170*/  @!P2 ST.E.64 [R8.64], R78 ;  /* 0x0000004e0800a985 */ /* 0x0009e2000c101b08 */
[----:B------:R-:W-:Y:S02]  /*16180*/  ISETP.GE.AND P2, PT, R13, c[0x0][0x3c8], PT ;  /* 0x0000f2000d007a0c */ /* 0x000fe40003f46270 */
[----:B------:R-:W-:Y:S02]  /*16190*/  ISETP.GE.AND P1, PT, R10, c[0x0][0x3c8], PT ;  /* 0x0000f2000a007a0c */ /* 0x000fe40003f26270 */
[----:B--2---:R-:W-:-:S04]  /*161a0*/  @!P5 LEA R6, P0, R19, R0, 0x2 ;  /* 0x000000001306d211 */ /* 0x004fc800078010ff */
[----:B------:R-:W-:Y:S02]  /*161b0*/  @!P5 LEA.HI.X R7, R19, R4, R20, 0x2, P0 ;  /* 0x000000041307d211 */ /* 0x000fe400000f1414 */
[----:B---3--:R-:W-:-:S04]  /*161c0*/  @!P4 LEA R2, P0, R17, R0, 0x2 ;  /* 0x000000001102c211 */ /* 0x008fc800078010ff */
[----:B------:R-:W-:Y:S02]  /*161d0*/  @!P4 LEA.HI.X R3, R17, R4, R18, 0x2, P0 ;  /* 0x000000041103c211 */ /* 0x000fe400000f1412 */
[C---:B----4-:R-:W-:Y:S01]  /*161e0*/  @!P3 LEA R8, P0, R15.reuse, R0, 0x2 ;  /* 0x000000000f08b211 */ /* 0x050fe200078010ff */
[----:B------:R2:W-:Y:S03]  /*161f0*/  @!P5 ST.E.64 [R6.64], R80 ;  /* 0x000000500600d985 */ /* 0x0005e6000c101b08 */
[----:B------:R-:W-:Y:S01]  /*16200*/  @!P3 LEA.HI.X R9, R15, R4, R16, 0x2, P0 ;  /* 0x000000040f09b211 */ /* 0x000fe200000f1410 */
[----:B------:R3:W-:Y:S04]  /*16210*/  @!P4 ST.E.64 [R2.64], R66 ;  /* 0x000000420200c985 */ /* 0x0007e8000c101b08 */
[----:B------:R4:W-:Y:S01]  /*16220*/  @!P3 ST.E.64 [R8.64], R90 ;  /* 0x0000005a0800b985 */ /* 0x0009e2000c101b08 */
[----:B--2---:R-:W-:-:S04]  /*16230*/  @!P2 LEA R6, P0, R13, R0, 0x2 ;  /* 0x000000000d06a211 */ /* 0x004fc800078010ff */
[----:B------:R-:W-:Y:S02]  /*16240*/  @!P2 LEA.HI.X R7, R13, R4, R14, 0x2, P0 ;  /* 0x000000040d07a211 */ /* 0x000fe400000f140e */
[----:B---3--:R-:W-:-:S04]  /*16250*/  @!P1 LEA R2, P0, R10, R0, 0x2 ;  /* 0x000000000a029211 */ /* 0x008fc800078010ff */
[----:B------:R-:W-:Y:S01]  /*16260*/  @!P1 LEA.HI.X R3, R10, R4, R11, 0x2, P0 ;  /* 0x000000040a039211 */ /* 0x000fe200000f140b */
[----:B------:R4:W-:Y:S04]  /*16270*/  @!P2 ST.E.64 [R6.64], R82 ;  /* 0x000000520600a985 */ /* 0x0009e8000c101b08 */
[----:B------:R4:W-:Y:S04]  /*16280*/  @!P1 ST.E.64 [R2.64], R64 ;  /* 0x0000004002009985 */ /* 0x0009e8000c101b08 */
.L_x_368:
[----:B------:R-:W-:Y:S05]  /*16290*/  BSYNC B0 ;  /* 0x0000000000007941 */ /* 0x000fea0003800000 */
.L_x_367:
[----:B------:R-:W-:Y:S05]  /*162a0*/  BRA.DIV ~URZ, `(.L_x_369) ;  /* 0x000048127f007947 */ /* 0x000fea000b800000 */
[----:B--2---:R2:W1:Y:S04]  /*162b0*/  SHFL.IDX PT, R4, R5, 0x1, 0x1c1f ;  /* 0x003c1f0005047f89 */ /* 0x00446800000e0000 */
[----:B----4-:R2:W4:Y:S02]  /*162c0*/  SHFL.IDX PT, R0, R12, 0x1, 0x1c1f ;  /* 0x003c1f000c007f89 */ /* 0x01052400000e0000 */
.L_x_450:
        /* <DEDUP_REMOVED lines=22> */
[----:B----4-:R-:W-:-:S03]  /*16430*/  ISETP.GE.AND P4, PT, R10, c[0x0][0x3c8], PT ;  /* 0x0000f2000a007a0c */ /* 0x010fc60003f86270 */
[----:B------:R-:W-:Y:S01]  /*16440*/  @!P1 IMAD.WIDE R6, R23, 0x4, R6 ;  /* 0x0000000417069825 */ /* 0x000fe200078e0206 */
[C---:B------:R-:W-:Y:S02]  /*16450*/  @!P0 LEA R2, P3, R21.reuse, R0, 0x2 ;  /* 0x0000000015028211 */ /* 0x040fe400078610ff */
[----:B------:R-:W-:Y:S02]  /*16460*/  ISETP.GE.AND P5, PT, R8, c[0x0][0x3c8], PT ;  /* 0x0000f20008007a0c */ /* 0x000fe40003fa6270 */
[----:B------:R1:W-:Y:S01]  /*16470*/  @!P1 ST.E.64 [R6.64], R130 ;  /* 0x0000008206009985 */ /* 0x0003e2000c101b08 */
[----:B------:R-:W-:Y:S02]  /*16480*/  @!P0 LEA.HI.X R3, R21, R4, R22, 0x2, P3 ;  /* 0x0000000415038211 */ /* 0x000fe400018f1416 */
[----:B------:R-:W-:-:S03]  /*16490*/  ISETP.GE.AND P3, PT, R17, c[0x0][0x3c8], PT ;  /* 0x0000f20011007a0c */ /* 0x000fc60003f66270 */
[----:B------:R2:W-:Y:S01]  /*164a0*/  @!P0 ST.E.64 [R2.64], R134 ;  /* 0x0000008602008985 */ /* 0x0005e2000c101b08 */
[----:B-1----:R-:W-:-:S04]  /*164b0*/  @!P2 LEA R6, P1, R19, R0, 0x2 ;  /* 0x000000001306a211 */ /* 0x002fc800078210ff */
[----:B------:R-:W-:Y:S02]  /*164c0*/  @!P2 LEA.HI.X R7, R19, R4, R20, 0x2, P1 ;  /* 0x000000041307a211 */ /* 0x000fe400008f1414 */
[----:B--2---:R-:W-:-:S03]  /*164d0*/  @!P4 LEA R2, P0, R10, R0, 0x2 ;  /* 0x000000000a02c211 */ /* 0x004fc600078010ff */
[----:B------:R1:W-:Y:S01]  /*164e0*/  @!P2 ST.E.64 [R6.64], R132 ;  /* 0x000000840600a985 */ /* 0x0003e2000c101b08 */
[----:B------:R-:W-:Y:S02]  /*164f0*/  ISETP.GE.AND P2, PT, R15, c[0x0][0x3c8], PT ;  /* 0x0000f2000f007a0c */ /* 0x000fe40003f46270 */
[----:B------:R-:W-:Y:S02]  /*16500*/  @!P4 LEA.HI.X R3, R10, R4, R11, 0x2, P0 ;  /* 0x000000040a03c211 */ /* 0x000fe400000f140b */
[C---:B------:R-:W-:Y:S02]  /*16510*/  @!P5 LEA R10, P0, R8.reuse, R0, 0x2 ;  /* 0x00000000080ad211 */ /* 0x040fe400078010ff */
[----:B------:R-:W-:Y:S02]  /*16520*/  ISETP.GE.AND P1, PT, R13, c[0x0][0x3c8], PT ;  /* 0x0000f2000d007a0c */ /* 0x000fe40003f26270 */
[----:B------:R-:W-:Y:S02]  /*16530*/  @!P5 LEA.HI.X R11, R8, R4, R9, 0x2, P0 ;  /* 0x00000004080bd211 */ /* 0x000fe400000f1409 */
[----:B------:R-:W-:-:S04]  /*16540*/  @!P3 LEA R8, P0, R17, R0, 0x2 ;  /* 0x000000001108b211 */ /* 0x000fc800078010ff */
[----:B------:R-:W-:Y:S01]  /*16550*/  @!P3 LEA.HI.X R9, R17, R4, R18, 0x2, P0 ;  /* 0x000000041109b211 */ /* 0x000fe200000f1412 */
[----:B------:R2:W-:Y:S01]  /*16560*/  @!P4 ST.E.64 [R2.64], R136 ;  /* 0x000000880200c985 */ /* 0x0005e2000c101b08 */
[----:B-1----:R-:W-:-:S04]  /*16570*/  @!P2 LEA R6, P0, R15, R0, 0x2 ;  /* 0x000000000f06a211 */ /* 0x002fc800078010ff */
[----:B------:R-:W-:Y:S01]  /*16580*/  @!P2 LEA.HI.X R7, R15, R4, R16, 0x2, P0 ;  /* 0x000000040f07a211 */ /* 0x000fe200000f1410 */
[----:B------:R1:W-:Y:S04]  /*16590*/  @!P5 ST.E.64 [R10.64], R140 ;  /* 0x0000008c0a00d985 */ /* 0x0003e8000c101b08 */
[----:B------:R1:W-:Y:S01]  /*165a0*/  @!P3 ST.E.64 [R8.64], R138 ;  /* 0x0000008a0800b985 */ /* 0x0003e2000c101b08 */
[----:B--2---:R-:W-:-:S04]  /*165b0*/  @!P1 LEA R2, P0, R13, R0, 0x2 ;  /* 0x000000000d029211 */ /* 0x004fc800078010ff */
[----:B------:R-:W-:Y:S01]  /*165c0*/  @!P1 LEA.HI.X R3, R13, R4, R14, 0x2, P0 ;  /* 0x000000040d039211 */ /* 0x000fe200000f140e */
[----:B------:R1:W-:Y:S04]  /*165d0*/  @!P2 ST.E.64 [R6.64], R128 ;  /* 0x000000800600a985 */ /* 0x0003e8000c101b08 */
[----:B------:R1:W-:Y:S04]  /*165e0*/  @!P1 ST.E.64 [R2.64], R72 ;  /* 0x0000004802009985 */ /* 0x0003e8000c101b08 */
.L_x_371:
[----:B------:R-:W-:Y:S05]  /*165f0*/  BSYNC B0 ;  /* 0x0000000000007941 */ /* 0x000fea0003800000 */
.L_x_370:
[----:B------:R-:W-:Y:S05]  /*16600*/  BRA.DIV ~URZ, `(.L_x_372) ;  /* 0x000045827f007947 */ /* 0x000fea000b800000 */
[----:B-1----:R1:W2:Y:S02]  /*16610*/  SHFL.IDX PT, R4, R5, 0x2, 0x1c1f ;  /* 0x005c1f0005047f89 */ /* 0x0022a400000e0000 */
.L_x_451:
[----:B------:R-:W-:Y:S05]  /*16620*/  BRA.DIV ~URZ, `(.L_x_373) ;  /* 0x000045d27f007947 */ /* 0x000fea000b800000 */
[----:B----4-:R4:W1:Y:S02]  /*16630*/  SHFL.IDX PT, R0, R12, 0x2, 0x1c1f ;  /* 0x005c1f000c007f89 */ /* 0x01086400000e0000 */
.L_x_452:
[----:B------:R-:W5:Y:S01]  /*16640*/  LDL R2, [R1+0x70] ;  /* 0x0000700001027983 */ /* 0x000f620000100800 */
[----:B------:R-:W-:Y:S01]  /*16650*/  BSSY B0, `(.L_x_374) ;  /* 0x0000033000007945 */ /* 0x000fe20003800000 */
[----:B-----5:R-:W-:-:S13]  /*16660*/  LOP3.LUT P0, RZ, R2, 0x1, RZ, 0xc0, !PT ;  /* 0x0000000102ff7812 */ /* 0x020fda000780c0ff */
        /* <DEDUP_REMOVED lines=18> */
[----:B----4-:R-:W-:Y:S02]  /*16790*/  ISETP.GE.AND P4, PT, R21, c[0x0][0x3c8], PT ;  /* 0x0000f20015007a0c */ /* 0x010fe40003f86270 */
[----:B--2---:R-:W-:-:S07]  /*167a0*/  ISETP.GE.AND P5, PT, R10, c[0x0][0x3c8], PT ;  /* 0x0000f2000a007a0c */ /* 0x004fce0003fa6270 */
[----:B-1----:R-:W-:Y:S02]  /*167b0*/  @!P1 IMAD.MOV.U32 R6, RZ, RZ, R0 ;  /* 0x000000ffff069224 */ /* 0x002fe400078e0000 */
[----:B------:R-:W-:Y:S01]  /*167c0*/  @!P1 IMAD.MOV.U32 R7, RZ, RZ, R4 ;  /* 0x000000ffff079224 */ /* 0x000fe200078e0004 */
[----:B------:R-:W-:-:S03]  /*167d0*/  @!P0 LEA R2, P2, R23, R0, 0x2 ;  /* 0x0000000017028211 */ /* 0x000fc600078410ff */
[----:B------:R-:W-:Y:S01]  /*167e0*/  @!P1 IMAD.WIDE R8, R8, 0x4, R6 ;  /* 0x0000000408089825 */ /* 0x000fe200078e0206 */
[----:B------:R-:W-:Y:S02]  /*167f0*/  @!P0 LEA.HI.X R3, R23, R4, R24, 0x2, P2 ;  /* 0x0000000417038211 */ /* 0x000fe400010f1418 */
[----:B------:R-:W-:Y:S02]  /*16800*/  ISETP.GE.AND P2, PT, R17, c[0x0][0x3c8], PT ;  /* 0x0000f20011007a0c */ /* 0x000fe40003f46270 */
[----:B------:R-:W-:Y:S01]  /*16810*/  @!P1 ST.E.64 [R8.64], R42 ;  /* 0x0000002a08009985 */ /* 0x000fe2000c101b08 */
[----:B------:R-:W-:Y:S02]  /*16820*/  @!P4 LEA R6, P6, R21, R0, 0x2 ;  /* 0x000000001506c211 */ /* 0x000fe400078c10ff */
[----:B------:R-:W-:Y:S01]  /*16830*/  ISETP.GE.AND P3, PT, R19, c[0x0][0x3c8], PT ;  /* 0x0000f20013007a0c */ /* 0x000fe20003f66270 */
[----:B------:R1:W-:Y:S01]  /*16840*/  @!P0 ST.E.64 [R2.64], R32 ;  /* 0x0000002002008985 */ /* 0x0003e2000c101b08 */
[----:B------:R-:W-:-:S02]  /*16850*/  ISETP.GE.AND P1, PT, R15, c[0x0][0x3c8], PT ;  /* 0x0000f2000f007a0c */ /* 0x000fc40003f26270 */
[----:B------:R-:W-:Y:S02]  /*16860*/  ISETP.GE.AND P0, PT, R13, c[0x0][0x3c8], PT ;  /* 0x0000f2000d007a0c */ /* 0x000fe40003f06270 */
[----:B------:R-:W-:-:S05]  /*16870*/  @!P4 LEA.HI.X R7, R21, R4, R22, 0x2, P6 ;  /* 0x000000041507c211 */ /* 0x000fca00030f1416 */
[----:B------:R2:W-:Y:S01]  /*16880*/  @!P4 ST.E.64 [R6.64], R34 ;  /* 0x000000220600c985 */ /* 0x0005e2000c101b08 */
[CC--:B-1----:R-:W-:Y:S02]  /*16890*/  @!P5 LEA R2, P6, R10.reuse, R0.reuse, 0x2 ;  /* 0x000000000a02d211 */ /* 0x0c2fe400078c10ff */
[----:B------:R-:W-:Y:S02]  /*168a0*/  @!P2 LEA R8, P4, R17, R0, 0x2 ;  /* 0x000000001108a211 */ /* 0x000fe400078810ff */
[----:B------:R-:W-:Y:S02]  /*168b0*/  @!P5 LEA.HI.X R3, R10, R4, R11, 0x2, P6 ;  /* 0x000000040a03d211 */ /* 0x000fe400030f140b */
[----:B------:R-:W-:Y:S02]  /*168c0*/  @!P3 LEA R10, P6, R19, R0, 0x2 ;  /* 0x00000000130ab211 */ /* 0x000fe400078c10ff */
[-C--:B------:R-:W-:Y:S01]  /*168d0*/  @!P2 LEA.HI.X R9, R17, R4.reuse, R18, 0x2, P4 ;  /* 0x000000041109a211 */ /* 0x080fe200020f1412 */
[----:B------:R1:W-:Y:S01]  /*168e0*/  @!P5 ST.E.64 [R2.64], R36 ;  /* 0x000000240200d985 */ /* 0x0003e2000c101b08 */
[----:B------:R-:W-:-:S02]  /*168f0*/  @!P3 LEA.HI.X R11, R19, R4, R20, 0x2, P6 ;  /* 0x00000004130bb211 */ /* 0x000fc400030f1414 */
[----:B--2---:R-:W-:-:S04]  /*16900*/  @!P1 LEA R6, P5, R15, R0, 0x2 ;  /* 0x000000000f069211 */ /* 0x004fc800078a10ff */
[----:B------:R-:W-:Y:S01]  /*16910*/  @!P1 LEA.HI.X R7, R15, R4, R16, 0x2, P5 ;  /* 0x000000040f079211 */ /* 0x000fe200028f1410 */
[----:B------:R2:W-:Y:S04]  /*16920*/  @!P3 ST.E.64 [R10.64], R54 ;  /* 0x000000360a00b985 */ /* 0x0005e8000c101b08 */
[----:B------:R2:W-:Y:S04]  /*16930*/  @!P2 ST.E.64 [R8.64], R50 ;  /* 0x000000320800a985 */ /* 0x0005e8000c101b08 */
[----:B------:R2:W-:Y:S01]  /*16940*/  @!P1 ST.E.64 [R6.64], R38 ;  /* 0x0000002606009985 */ /* 0x0005e2000c101b08 */
[----:B-1----:R-:W-:-:S04]  /*16950*/  @!P0 LEA R2, P4, R13, R0, 0x2 ;  /* 0x000000000d028211 */ /* 0x002fc800078810ff */
[----:B------:R-:W-:-:S05]  /*16960*/  @!P0 LEA.HI.X R3, R13, R4, R14, 0x2, P4 ;  /* 0x000000040d038211 */ /* 0x000fca00020f140e */
[----:B------:R2:W-:Y:S04]  /*16970*/  @!P0 ST.E.64 [R2.64], R26 ;  /* 0x0000001a02008985 */ /* 0x0005e8000c101b08 */
.L_x_375:
[----:B------:R-:W-:Y:S05]  /*16980*/  BSYNC B0 ;  /* 0x0000000000007941 */ /* 0x000fea0003800000 */
.L_x_374:
[----:B------:R-:W-:Y:S05]  /*16990*/  BRA.DIV ~URZ, `(.L_x_376) ;  /* 0x000042d27f007947 */ /* 0x000fea000b800000 */
[----:B--2---:R2:W3:Y:S04]  /*169a0*/  SHFL.IDX PT, R4, R5, 0x3, 0x1c1f ;  /* 0x007c1f0005047f89 */ /* 0x0044e800000e0000 */
[----:B-1----:R2:W1:Y:S02]  /*169b0*/  SHFL.IDX PT, R0, R12, 0x3, 0x1c1f ;  /* 0x007c1f000c007f89 */ /* 0x00246400000e0000 */
.L_x_453:
[----:B------:R-:W5:Y:S02]  /*169c0*/  LDL R2, [R1+0x70] ;  /* 0x0000700001027983 */ /* 0x000f640000100800 */
[----:B-----5:R-:W-:-:S13]  /*169d0*/  LOP3.LUT P0, RZ, R2, 0x2, RZ, 0xc0, !PT ;  /* 0x0000000202ff7812 */ /* 0x020fda000780c0ff */
[----:B------:R-:W-:Y:S05]  /*169e0*/  @P0 BRA `(.L_x_364) ;  /* 0x00000f2000000947 */ /* 0x000fea0003800000 */
[----:B------:R-:W5:Y:S04]  /*169f0*/  LDL R6, [R1+0x74] ;  /* 0x0000740001067983 */ /* 0x000f680000100800 */
[----:B--2---:R-:W2:Y:S04]  /*16a00*/  LDL R10, [R1+0x6c] ;  /* 0x00006c00010a7983 */ /* 0x004ea80000100800 */
[----:B----4-:R-:W4:Y:S04]  /*16a10*/  LDL R18, [R1+0x64] ;  /* 0x0000640001127983 */ /* 0x010f280000100800 */
[----:B---3--:R-:W3:Y:S04]  /*16a20*/  LDL R8, [R1+0x68] ;  /* 0x0000680001087983 */ /* 0x008ee80000100800 */
[----:B------:R-:W3:Y:S04]  /*16a30*/  LDL R11, [R1+0xb8] ;  /* 0x0000b800010b7983 */ /* 0x000ee80000100800 */
        /* <DEDUP_REMOVED lines=8> */
[----:B------:R-:W3:Y:S01]  /*16ac0*/  LDL R5, [R1+0x54] ;  /* 0x0000540001057983 */ /* 0x000ee20000100800 */
[----:B-----5:R-:W-:-:S02]  /*16ad0*/  ISETP.GE.AND P0, PT, R6, c[0x0][0x3c8], PT ;  /* 0x0000f20006007a0c */ /* 0x020fc40003f06270 */
[----:B--2---:R-:W-:-:S11]  /*16ae0*/  ISETP.GE.AND P5, PT, R10, c[0x0][0x3c8], PT ;  /* 0x0000f2000a007a0c */ /* 0x004fd60003fa6270 */
[----:B-1----:R-:W-:Y:S02]  /*16af0*/  @!P0 IMAD.MOV.U32 R2, RZ, RZ, R0 ;  /* 0x000000ffff028224 */ /* 0x002fe400078e0000 */
[----:B------:R-:W-:Y:S01]  /*16b00*/  @!P0 IMAD.MOV.U32 R3, RZ, RZ, R4 ;  /* 0x000000ffff038224 */ /* 0x000fe200078e0004 */
[----:B----4-:R-:W-:-:S03]  /*16b10*/  ISETP.GE.AND P3, PT, R18, c[0x0][0x3c8], PT ;  /* 0x0000f20012007a0c */ /* 0x010fc60003f66270 */
[----:B------:R-:W-:Y:S01]  /*16b20*/  @!P0 IMAD.WIDE R2, R6, 0x4, R2 ;  /* 0x0000000406028825 */ /* 0x000fe200078e0202 */
[----:B---3--:R-:W-:-:S04]  /*16b30*/  ISETP.GE.AND P4, PT, R8, c[0x0][0x3c8], PT ;  /* 0x0000f20008007a0c */ /* 0x008fc80003f86270 */
[----:B------:R1:W-:Y:S01]  /*16b40*/  @!P0 ST.E.64 [R2.64], R30 ;  /* 0x0000001e02008985 */ /* 0x0003e2000c101b08 */
[----:B------:R-:W-:-:S04]  /*16b50*/  @!P5 LEA R6, P0, R10, R0, 0x2 ;  /* 0x000000000a06d211 */ /* 0x000fc800078010ff */
[----:B------:R-:W-:-:S05]  /*16b60*/  @!P5 LEA.HI.X R7, R10, R4, R11, 0x2, P0 ;  /* 0x000000040a07d211 */ /* 0x000fca00000f140b */
[----:B------:R-:W-:Y:S01]  /*16b70*/  @!P5 ST.E.64 [R6.64], R44 ;  /* 0x0000002c0600d985 */ /* 0x000fe2000c101b08 */
[-C--:B------:R-:W-:Y:S02]  /*16b80*/  @!P3 LEA R10, P5, R18, R0.reuse, 0x2 ;  /* 0x00000000120ab211 */ /* 0x080fe400078a10ff */
[----:B------:R-:W-:Y:S02]  /*16b90*/  ISETP.GE.AND P2, PT, R16, c[0x0][0x3c8], PT ;  /* 0x0000f20010007a0c */ /* 0x000fe40003f46270 */
[----:B------:R-:W-:Y:S02]  /*16ba0*/  ISETP.GE.AND P1, PT, R14, c[0x0][0x3c8], PT ;  /* 0x0000f2000e007a0c */ /* 0x000fe40003f26270 */
[----:B------:R-:W-:Y:S02]  /*16bb0*/  ISETP.GE.AND P0, PT, R12, c[0x0][0x3c8], PT ;  /* 0x0000f2000c007a0c */ /* 0x000fe40003f06270 */
[----:B-1----:R-:W-:-:S04]  /*16bc0*/  @!P4 LEA R2, P6, R8, R0, 0x2 ;  /* 0x000000000802c211 */ /* 0x002fc800078c10ff */
[----:B------:R-:W-:-:S05]  /*16bd0*/  @!P4 LEA.HI.X R3, R8, R4, R9, 0x2, P6 ;  /* 0x000000040803c211 */ /* 0x000fca00030f1409 */
[----:B------:R1:W-:Y:S01]  /*16be0*/  @!P4 ST.E.64 [R2.64], R48 ;  /* 0x000000300200c985 */ /* 0x0003e2000c101b08 */
[----:B------:R-:W-:-:S04]  /*16bf0*/  @!P2 LEA R8, P6, R16, R0, 0x2 ;  /* 0x000000001008a211 */ /* 0x000fc800078c10ff */
[----:B------:R-:W-:Y:S02]  /*16c00*/  @!P2 LEA.HI.X R9, R16, R4, R17, 0x2, P6 ;  /* 0x000000041009a211 */ /* 0x000fe400030f1411 */
[----:B-1----:R-:W-:-:S04]  /*16c10*/  P2R R2, PR, RZ, 0x20 ;  /* 0x00000020ff027803 */ /* 0x002fc80000000000 */
[----:B------:R-:W-:Y:S02]  /*16c20*/  ISETP.NE.AND P4, PT, R2, RZ, PT ;  /* 0x000000ff0200720c */ /* 0x000fe40003f85270 */
[----:B------:R-:W-:Y:S02]  /*16c30*/  @!P1 LEA R6, P5, R14, R0, 0x2 ;  /* 0x000000000e069211 */ /* 0x000fe400078a10ff */
[----:B------:R-:W-:Y:S02]  /*16c40*/  @!P3 LEA.HI.X R11, R18, R4, R19, 0x2, P4 ;  /* 0x00000004120bb211 */ /* 0x000fe400020f1413 */
[----:B------:R-:W-:Y:S02]  /*16c50*/  @!P0 LEA R2, P4, R12, R0, 0x2 ;  /* 0x000000000c028211 */ /* 0x000fe400078810ff */
[-C--:B------:R-:W-:Y:S02]  /*16c60*/  @!P1 LEA.HI.X R7, R14, R4.reuse, R15, 0x2, P5 ;  /* 0x000000040e079211 */ /* 0x080fe400028f140f */
[----:B------:R-:W-:Y:S01]  /*16c70*/  @!P0 LEA.HI.X R3, R12, R4, R13, 0x2, P4 ;  /* 0x000000040c038211 */ /* 0x000fe200020f140d */
[----:B------:R1:W-:Y:S04]  /*16c80*/  @!P3 ST.E.64 [R10.64], R62 ;  /* 0x0000003e0a00b985 */ /* 0x0003e8000c101b08 */
[----:B------:R1:W-:Y:S04]  /*16c90*/  @!P2 ST.E.64 [R8.64], R60 ;  /* 0x0000003c0800a985 */ /* 0x0003e8000c101b08 */
[----:B------:R1:W-:Y:S04]  /*16ca0*/  @!P1 ST.E.64 [R6.64], R52 ;  /* 0x0000003406009985 */ /* 0x0003e8000c101b08 */
[----:B------:R1:W-:Y:S01]  /*16cb0*/  @!P0 ST.E.64 [R2.64], R40 ;  /* 0x0000002802008985 */ /* 0x0003e2000c101b08 */
[----:B------:R-:W-:-:S13]  /*16cc0*/  ISETP.GE.AND P0, PT, R5, c[0x0][0x3c8], PT ;  /* 0x0000f20005007a0c */ /* 0x000fda0003f06270 */
[----:B------:R-:W-:Y:S05]  /*16cd0*/  @P0 BRA `(.L_x_364) ;  /* 0x00000c3000000947 */ /* 0x000fea0003800000 */
[----:B------:R-:W2:Y:S01]  /*16ce0*/  LDL R12, [R1+0xa0] ;  /* 0x0000a000010c7983 */ /* 0x000ea20000100800 */
[----:B-1----:R-:W-:-:S04]  /*16cf0*/  LEA R2, P0, R5, R0, 0x2 ;  /* 0x0000000005027211 */ /* 0x002fc800078010ff */
[----:B--2---:R-:W-:-:S05]  /*16d00*/  LEA.HI.X R3, R5, R4, R12, 0x2, P0 ;  /* 0x0000000405037211 */ /* 0x004fca00000f140c */
[----:B------:R1:W-:Y:S01]  /*16d10*/  ST.E.64 [R2.64], R28 ;  /* 0x0000001c02007985 */ /* 0x0003e2000c101b08 */
[----:B------:R-:W-:Y:S05]  /*16d20*/  BRA `(.L_x_364) ;  /* 0x00000be000007947 */ /* 0x000fea0003800000 */
.L_x_349:
[----:B------:R-:W2:Y:S04]  /*16d30*/  LDL.LU R0, [R1+0x48] ;  /* 0x0000480001007983 */ /* 0x000ea80000300800 */
[----:B------:R-:W3:Y:S01]  /*16d40*/  LDL.LU R7, [R1+0x4c] ;  /* 0x00004c0001077983 */ /* 0x000ee20000300800 */
[----:B------:R-:W-:Y:S02]  /*16d50*/  ISETP.NE.U32.AND P0, PT, RZ, c[0x0][0x508], PT ;  /* 0x00014200ff007a0c */ /* 0x000fe40003f05070 */
[----:B------:R-:W-:Y:S01]  /*16d60*/  ISETP.NE.U32.AND P3, PT, RZ, c[0x0][0x500], PT ;  /* 0x00014000ff007a0c */ /* 0x000fe20003f65070 */
[----:B------:R-:W4:Y:S01]  /*16d70*/  LDL.LU R6, [R1+0x7c] ;  /* 0x00007c0001067983 */ /* 0x000f220000300800 */
[----:B------:R-:W-:Y:S01]  /*16d80*/  ISETP.NE.AND.EX P2, PT, RZ, c[0x0][0x50c], PT, P0 ;  /* 0x00014300ff007a0c */ /* 0x000fe20003f45300 */
[----:B------:R-:W-:Y:S01]  /*16d90*/  IMAD.MOV.U32 R19, RZ, RZ, c[0x0][0x388] ;  /* 0x0000e200ff137624 */ /* 0x000fe200078e00ff */
[----:B------:R-:W-:-:S02]  /*16da0*/  ISETP.NE.AND.EX P3, PT, RZ, c[0x0][0x504], PT, P3 ;  /* 0x00014100ff007a0c */ /* 0x000fc40003f65330 */
[----:B--2---:R-:W-:-:S09]  /*16db0*/  IADD3 R2, P1, R0, c[0x0][0x500], RZ ;  /* 0x0001400000027a10 */ /* 0x004fd20007f3e0ff */
[----:B------:R-:W-:Y:S01]  /*16dc0*/  @P2 IADD3 R4, P0, R0, c[0x0][0x508], RZ ;  /* 0x0001420000042a10 */ /* 0x000fe20007f1e0ff */
[----:B------:R-:W-:Y:S01]  /*16dd0*/  IMAD.MOV.U32 R0, RZ, RZ, RZ ;  /* 0x000000ffff007224 */ /* 0x000fe200078e00ff */
        /* <DEDUP_REMOVED lines=8> */
[----:B-1----:R1:W2:Y:S04]  /*16e60*/  LDG.E R4, [R2.64] ;  /* 0x0000000802047981 */ /* 0x0022a8000c1e1900 */
[----:B-1----:R-:W2:Y:S02]  /*16e70*/  LDG.E R2, [R2.64+0x4] ;  /* 0x0000040802027981 */ /* 0x002ea4000c1e1900 */
[----:B--2--5:R-:W-:Y:S02]  /*16e80*/  IADD3 R19, -R4, R2, RZ ;  /* 0x0000000204137210 */ /* 0x024fe40007ffe1ff */
.L_x_377:
        /* <DEDUP_REMOVED lines=31> */
[----:B------:R-:W-:-:S04]  /*17080*/  IMAD.WIDE.U32 R6, R6, R8, RZ ;  /* 0x0000000806067225 */ /* 0x000fc800078e00ff */
[----:B------:R-:W-:Y:S01]  /*17090*/  IMAD.IADD R11, R7, 0x1, R11 ;  /* 0x00000001070b7824 */ /* 0x000fe200078e020b */
[----:B------:R-:W-:Y:S01]  /*170a0*/  IADD3 R7, R5, R10, RZ ;  /* 0x0000000a05077210 */ /* 0x000fe20007ffe0ff */
[----:B------:R-:W-:-:S05]  /*170b0*/  @P0 IMAD.HI.U32 R20, R16, c[0x0][0x4ec], RZ ;  /* 0x00013b0010140a27 */ /* 0x000fca00078e00ff */
[----:B------:R-:W-:Y:S02]  /*170c0*/  @P0 SHF.R.U32.HI R2, RZ, c[0x0][0x4f0], R20 ;  /* 0x00013c00ff020a19 */ /* 0x000fe40000011614 */
[----:B------:R-:W-:-:S03]  /*170d0*/  IADD3 R20, P1, P0, R4, R6, R0 ;  /* 0x0000000604147210 */ /* 0x000fc6000783e000 */
[----:B------:R-:W-:Y:S01]  /*170e0*/  IMAD.MOV R6, RZ, RZ, -R2 ;  /* 0x000000ffff067224 */ /* 0x000fe200078e0a02 */
[----:B------:R-:W-:Y:S02]  /*170f0*/  IADD3.X R11, R7, R11, R17, P1, P0 ;  /* 0x0000000b070b7210 */ /* 0x000fe40000fe0411 */
[----:B--2---:R-:W-:-:S05]  /*17100*/  SEL R3, R22, RZ, P2 ;  /* 0x000000ff16037207 */ /* 0x004fca0001000000 */
[-C--:B-----5:R-:W-:Y:S02]  /*17110*/  IMAD R10, R15, R3.reuse, RZ ;  /* 0x000000030f0a7224 */ /* 0x0a0fe400078e02ff */
[----:B------:R-:W-:-:S04]  /*17120*/  IMAD.WIDE.U32 R4, R14, R3, RZ ;  /* 0x000000030e047225 */ /* 0x000fc800078e00ff */
[----:B------:R-:W-:Y:S01]  /*17130*/  IMAD R3, R6, c[0x0][0x4e8], R16 ;  /* 0x00013a0006037a24 */ /* 0x000fe200078e0210 */
[----:B------:R-:W-:Y:S02]  /*17140*/  IADD3 R7, R5, R10, RZ ;  /* 0x0000000a05077210 */ /* 0x000fe40007ffe0ff */
[----:B------:R-:W-:Y:S02]  /*17150*/  IADD3 R4, P1, P0, R2, R20, R4 ;  /* 0x0000001402047210 */ /* 0x000fe4000783e004 */
[----:B------:R-:W-:Y:S01]  /*17160*/  SHF.R.S32.HI R5, RZ, 0x1f, R2 ;  /* 0x0000001fff057819 */ /* 0x000fe20000011402 */
[----:B------:R-:W-:Y:S01]  /*17170*/  IMAD R2, R13, R3, RZ ;  /* 0x000000030d027224 */ /* 0x000fe200078e02ff */
[----:B------:R-:W-:Y:S02]  /*17180*/  SHF.R.S32.HI R6, RZ, 0x1f, R3 ;  /* 0x0000001fff067819 */ /* 0x000fe40000011403 */
[----:B------:R-:W-:Y:S01]  /*17190*/  IADD3.X R5, R5, R11, R7, P1, P0 ;  /* 0x0000000b05057210 */ /* 0x000fe20000fe0407 */
[----:B------:R-:W-:-:S02]  /*171a0*/  IMAD.MOV.U32 R7, RZ, RZ, c[0x0][0x4a8] ;  /* 0x00012a00ff077624 */ /* 0x000fc400078e00ff */
[C---:B------:R-:W-:Y:S02]  /*171b0*/  IMAD R6, R12.reuse, R6, R2 ;  /* 0x000000060c067224 */ /* 0x040fe400078e0202 */
        /* <DEDUP_REMOVED lines=9> */
.L_x_379:
[----:B------:R-:W-:Y:S05]  /*17250*/  BSYNC B0 ;  /* 0x0000000000007941 */ /* 0x000fea0003800000 */
.L_x_378:
[----:B------:R-:W-:-:S13]  /*17260*/  ISETP.GT.AND P0, PT, R18, 0x1, PT ;  /* 0x000000011200780c */ /* 0x000fda0003f04270 */
[----:B------:R-:W-:Y:S05]  /*17270*/  @P0 BRA `(.L_x_364) ;  /* 0x0000069000000947 */ /* 0x000fea0003800000 */
[----:B------:R-:W2:Y:S01]  /*17280*/  LDL.LU R10, [R1+0x2c] ;  /* 0x00002c00010a7983 */ /* 0x000ea20000300800 */
[----:B-1----:R-:W-:Y:S01]  /*17290*/  MOV R2, c[0x0][0x4e8] ;  /* 0x00013a0000027a02 */ /* 0x002fe20000000f00 */
[----:B------:R-:W-:Y:S01]  /*172a0*/  IMAD R4, R17, c[0x0][0x3a0], RZ ;  /* 0x0000e80011047a24 */ /* 0x000fe200078e02ff */
[----:B------:R-:W-:Y:S01]  /*172b0*/  ISETP.GE.AND P2, PT, R244, c[0x0][0x3c8], PT ;  /* 0x0000f200f4007a0c */ /* 0x000fe20003f46270 */
[----:B------:R-:W1:Y:S01]  /*172c0*/  S2R R12, SR_TID.X ;  /* 0x00000000000c7919 */ /* 0x000e620000002100 */
[----:B------:R-:W-:Y:S01]  /*172d0*/  ISETP.NE.AND P0, PT, R2, 0x1, PT ;  /* 0x000000010200780c */ /* 0x000fe20003f05270 */
[----:B------:R-:W-:-:S04]  /*172e0*/  IMAD.WIDE.U32 R2, R0, c[0x0][0x3a0], RZ ;  /* 0x0000e80000027a25 */ /* 0x000fc800078e00ff */
[----:B------:R-:W-:Y:S02]  /*172f0*/  IMAD R0, R0, c[0x0][0x3a4], R4 ;  /* 0x0000e90000007a24 */ /* 0x000fe400078e0204 */
[----:B------:R-:W-:-:S03]  /*17300*/  IMAD R5, R21, c[0x0][0x3f0], RZ ;  /* 0x0000fc0015057a24 */ /* 0x000fc600078e02ff */
[----:B------:R-:W-:Y:S01]  /*17310*/  IADD3 R3, R3, R0, RZ ;  /* 0x0000000003037210 */ /* 0x000fe20007ffe0ff */
[----:B------:R-:W-:-:S04]  /*17320*/  IMAD R7, R9, c[0x0][0x3f4], R5 ;  /* 0x0000fd0009077a24 */ /* 0x000fc800078e0205 */
[----:B------:R-:W-:-:S04]  /*17330*/  IMAD.WIDE.U32 R2, R8, c[0x0][0x3e8], R2 ;  /* 0x0000fa0008027a25 */ /* 0x000fc800078e0002 */
[----:B------:R-:W-:-:S04]  /*17340*/  IMAD R3, R8, c[0x0][0x3ec], R3 ;  /* 0x0000fb0008037a24 */ /* 0x000fc800078e0203 */
[----:B------:R-:W-:Y:S01]  /*17350*/  IMAD.WIDE.U32 R2, R9, c[0x0][0x3f0], R2 ;  /* 0x0000fc0009027a25 */ /* 0x000fe200078e0002 */
[----:B-1----:R-:W-:-:S04]  /*17360*/  SHF.R.S32.HI R11, RZ, 0x1f, R12 ;  /* 0x0000001fff0b7819 */ /* 0x002fc8000001140c */
[----:B------:R-:W-:Y:S02]  /*17370*/  IADD3 R3, R3, R7, RZ ;  /* 0x0000000703037210 */ /* 0x000fe40007ffe0ff */
[----:B------:R-:W-:-:S04]  /*17380*/  LEA.HI R11, R11, R12, RZ, 0x3 ;  /* 0x0000000c0b0b7211 */ /* 0x000fc800078f18ff */
[----:B------:R-:W-:Y:S02]  /*17390*/  SHF.R.S32.HI R11, RZ, 0x3, R11 ;  /* 0x00000003ff0b7819 */ /* 0x000fe4000001140b */
[----:B--2---:R-:W-:-:S04]  /*173a0*/  LEA R4, R10, R251, 0x7 ;  /* 0x000000fb0a047211 */ /* 0x004fc800078e38ff */
[----:B------:R-:W-:Y:S01]  /*173b0*/  MOV R0, R4 ;  /* 0x0000000400007202 */ /* 0x000fe20000000f00 */
[----:B------:R-:W-:-:S05]  /*173c0*/  @P0 IMAD.HI.U32 R6, R4, c[0x0][0x4ec], RZ ;  /* 0x00013b0004060a27 */ /* 0x000fca00078e00ff */
[----:B------:R-:W-:-:S04]  /*173d0*/  @P0 SHF.R.U32.HI R0, RZ, c[0x0][0x4f0], R6 ;  /* 0x00013c00ff000a19 */ /* 0x000fc80000011606 */
[----:B------:R-:W-:Y:S01]  /*173e0*/  SHF.R.S32.HI R6, RZ, 0x1f, R0 ;  /* 0x0000001fff067819 */ /* 0x000fe20000011400 */
[C---:B------:R-:W-:Y:S01]  /*173f0*/  IMAD.WIDE.U32 R2, R0.reuse, c[0x0][0x3e0], R2 ;  /* 0x0000f80000027a25 */ /* 0x040fe200078e0002 */
[----:B------:R-:W-:-:S03]  /*17400*/  IADD3 R5, -R0, RZ, RZ ;  /* 0x000000ff00057210 */ /* 0x000fc60007ffe1ff */
[----:B------:R-:W-:Y:S02]  /*17410*/  IMAD R6, R6, c[0x0][0x3e0], RZ ;  /* 0x0000f80006067a24 */ /* 0x000fe400078e02ff */
[----:B------:R-:W-:Y:S02]  /*17420*/  IMAD R4, R5, c[0x0][0x4e8], R4 ;  /* 0x00013a0005047a24 */ /* 0x000fe400078e0204 */
[----:B------:R-:W-:-:S03]  /*17430*/  IMAD R6, R0, c[0x0][0x3e4], R6 ;  /* 0x0000f90000067a24 */ /* 0x000fc600078e0206 */
[----:B------:R-:W-:Y:S02]  /*17440*/  SHF.R.S32.HI R0, RZ, 0x1f, R4 ;  /* 0x0000001fff007819 */ /* 0x000fe40000011404 */
[----:B------:R-:W-:-:S03]  /*17450*/  IADD3 R3, R3, R6, RZ ;  /* 0x0000000603037210 */ /* 0x000fc60007ffe0ff */
[----:B------:R-:W-:Y:S02]  /*17460*/  IMAD R0, R0, c[0x0][0x3d8], RZ ;  /* 0x0000f60000007a24 */ /* 0x000fe400078e02ff */
[----:B------:R-:W-:-:S04]  /*17470*/  IMAD.WIDE.U32 R2, R4, c[0x0][0x3d8], R2 ;  /* 0x0000f60004027a25 */ /* 0x000fc800078e0002 */
[----:B------:R-:W-:Y:S01]  /*17480*/  IMAD R4, R4, c[0x0][0x3dc], R0 ;  /* 0x0000f70004047a24 */ /* 0x000fe200078e0200 */
[----:B------:R-:W-:Y:S02]  /*17490*/  LEA R6, P0, R2, c[0x0][0x380], 0x1 ;  /* 0x0000e00002067a11 */ /* 0x000fe400078008ff */
[----:B------:R-:W-:Y:S02]  /*174a0*/  LEA R0, R10, R11, 0x7 ;  /* 0x0000000b0a007211 */ /* 0x000fe400078e38ff */
[----:B------:R-:W-:-:S04]  /*174b0*/  IADD3 R4, R3, R4, RZ ;  /* 0x0000000403047210 */ /* 0x000fc80007ffe0ff */
[----:B------:R-:W-:Y:S01]  /*174c0*/  LEA.HI.X R5, R2, c[0x0][0x384], R4, 0x1, P0 ;  /* 0x0000e10002057a11 */ /* 0x000fe200000f0c04 */
[----:B------:R-:W-:Y:S05]  /*174d0*/  BRA.DIV ~URZ, `(.L_x_380) ;  /* 0x000038627f007947 */ /* 0x000fea000b800000 */
[----:B------:R1:W2:Y:S02]  /*174e0*/  SHFL.IDX PT, R7, R5, RZ, 0x181f ;  /* 0x00181fff05077589 */ /* 0x0002a400000e0000 */
.L_x_454:
[----:B------:R-:W-:Y:S05]  /*174f0*/  BRA.DIV ~URZ, `(.L_x_381) ;  /* 0x000038b27f007947 */ /* 0x000fea000b800000 */
[----:B------:R3:W4:Y:S02]  /*17500*/  SHFL.IDX PT, R2, R6, RZ, 0x181f ;  /* 0x00181fff06027589 */ /* 0x00072400000e0000 */
.L_x_455:
[----:B------:R-:W-:-:S05]  /*17510*/  IMAD R4, R19, c[0x0][0x4e8], RZ ;  /* 0x00013a0013047a24 */ /* 0x000fca00078e02ff */
[----:B------:R-:W-:-:S13]  /*17520*/  ISETP.GE.OR P0, PT, R0, R4, P2 ;  /* 0x000000040000720c */ /* 0x000fda0001706670 */
[----:B----4-:R-:W-:-:S04]  /*17530*/  @!P0 LEA R2, P1, R244, R2, 0x1 ;  /* 0x00000002f4028211 */ /* 0x010fc800078208ff */
[----:B--2---:R-:W-:-:S05]  /*17540*/  @!P0 LEA.HI.X R3, R244, R7, R245, 0x1, P1 ;  /* 0x00000007f4038211 */ /* 0x004fca00008f0cf5 */
[----:B------:R2:W-:Y:S01]  /*17550*/  @!P0 ST.E.128 [R2.64], RZ ;  /* 0x000000ff02008985 */ /* 0x0005e2000c101d08 */
[----:B------:R-:W-:Y:S05]  /*17560*/  BRA.DIV ~URZ, `(.L_x_382) ;  /* 0x000038b27f007947 */ /* 0x000fea000b800000 */
[----:B------:R4:W1:Y:S04]  /*17570*/  SHFL.IDX PT, R7, R5, 0x1, 0x181f ;  /* 0x00381f0005077f89 */ /* 0x00086800000e0000 */
[----:B--2---:R4:W2:Y:S02]  /*17580*/  SHFL.IDX PT, R2, R6, 0x1, 0x181f ;  /* 0x00381f0006027f89 */ /* 0x0048a400000e0000 */
.L_x_456:
[----:B------:R-:W-:-:S04]  /*17590*/  IADD3 R3, R0, 0x10, RZ ;  /* 0x0000001000037810 */ /* 0x000fc80007ffe0ff */
[----:B------:R-:W-:-:S13]  /*175a0*/  ISETP.GE.OR P0, PT, R3, R4, P2 ;  /* 0x000000040300720c */ /* 0x000fda0001706670 */
[----:B--2---:R-:W-:-:S04]  /*175b0*/  @!P0 LEA R2, P1, R244, R2, 0x1 ;  /* 0x00000002f4028211 */ /* 0x004fc800078208ff */
[----:B-1----:R-:W-:-:S05]  /*175c0*/  @!P0 LEA.HI.X R3, R244, R7, R245, 0x1, P1 ;  /* 0x00000007f4038211 */ /* 0x002fca00008f0cf5 */
[----:B------:R1:W-:Y:S01]  /*175d0*/  @!P0 ST.E.128 [R2.64], RZ ;  /* 0x000000ff02008985 */ /* 0x0003e2000c101d08 */
[----:B------:R-:W-:Y:S05]  /*175e0*/  BRA.DIV ~URZ, `(.L_x_383) ;  /* 0x000039027f007947 */ /* 0x000fea000b800000 */
[----:B------:R2:W1:Y:S02]  /*175f0*/  SHFL.IDX PT, R7, R5, 0x2, 0x181f ;  /* 0x00581f0005077f89 */ /* 0x00046400000e0000 */
.L_x_457:
[----:B------:R-:W-:Y:S05]  /*17600*/  BRA.DIV ~URZ, `(.L_x_384) ;  /* 0x000039527f007947 */ /* 0x000fea000b800000 */
[----:B-1----:R1:W2:Y:S02]  /*17610*/  SHFL.IDX PT, R2, R6, 0x2, 0x181f ;  /* 0x00581f0006027f89 */ /* 0x0022a400000e0000 */
.L_x_458:
[----:B------:R-:W-:-:S04]  /*17620*/  IADD3 R3, R0, 0x20, RZ ;  /* 0x0000002000037810 */ /* 0x000fc80007ffe0ff */
[----:B------:R-:W-:-:S13]  /*17630*/  ISETP.GE.OR P0, PT, R3, R4, P2 ;  /* 0x000000040300720c */ /* 0x000fda0001706670 */
[----:B--2---:R-:W-:-:S04]  /*17640*/  @!P0 LEA R2, P1, R244, R2, 0x1 ;  /* 0x00000002f4028211 */ /* 0x004fc800078208ff */
[----:B------:R-:W-:-:S05]  /*17650*/  @!P0 LEA.HI.X R3, R244, R7, R245, 0x1, P1 ;  /* 0x00000007f4038211 */ /* 0x000fca00008f0cf5 */
[----:B------:R2:W-:Y:S01]  /*17660*/  @!P0 ST.E.128 [R2.64], RZ ;  /* 0x000000ff02008985 */ /* 0x0005e2000c101d08 */
[----:B------:R-:W-:Y:S05]  /*17670*/  BRA.DIV ~URZ, `(.L_x_385) ;  /* 0x000039527f007947 */ /* 0x000fea000b800000 */
[----:B------:R1:W2:Y:S04]  /*17680*/  SHFL.IDX PT, R7, R5, 0x3, 0x181f ;  /* 0x00781f0005077f89 */ /* 0x0002a800000e0000 */
[----:B--2---:R1:W2:Y:S02]  /*17690*/  SHFL.IDX PT, R2, R6, 0x3, 0x181f ;  /* 0x00781f0006027f89 */ /* 0x0042a400000e0000 */
.L_x_459:
[----:B------:R-:W-:-:S04]  /*176a0*/  IADD3 R3, R0, 0x30, RZ ;  /* 0x0000003000037810 */ /* 0x000fc80007ffe0ff */
[----:B------:R-:W-:-:S13]  /*176b0*/  ISETP.GE.OR P0, PT, R3, R4, P2 ;  /* 0x000000040300720c */ /* 0x000fda0001706670 */
[----:B--2---:R-:W-:-:S04]  /*176c0*/  @!P0 LEA R2, P1, R244, R2, 0x1 ;  /* 0x00000002f4028211 */ /* 0x004fc800078208ff */
[----:B------:R-:W-:-:S05]  /*176d0*/  @!P0 LEA.HI.X R3, R244, R7, R245, 0x1, P1 ;  /* 0x00000007f4038211 */ /* 0x000fca00008f0cf5 */
[----:B------:R2:W-:Y:S01]  /*176e0*/  @!P0 ST.E.128 [R2.64], RZ ;  /* 0x000000ff02008985 */ /* 0x0005e2000c101d08 */
[----:B------:R-:W-:Y:S05]  /*176f0*/  BRA.DIV ~URZ, `(.L_x_386) ;  /* 0x000039a27f007947 */ /* 0x000fea000b800000 */
[----:B------:R1:W2:Y:S02]  /*17700*/  SHFL.IDX PT, R7, R5, 0x4, 0x181f ;  /* 0x00981f0005077f89 */ /* 0x0002a400000e0000 */
.L_x_460:
[----:B------:R-:W-:Y:S05]  /*17710*/  BRA.DIV ~URZ, `(.L_x_387) ;  /* 0x000039f27f007947 */ /* 0x000fea000b800000 */
[----:B--2---:R2:W1:Y:S02]  /*17720*/  SHFL.IDX PT, R2, R6, 0x4, 0x181f ;  /* 0x00981f0006027f89 */ /* 0x00446400000e0000 */
.L_x_461:
[----:B------:R-:W-:-:S04]  /*17730*/  IADD3 R3, R0, 0x40, RZ ;  /* 0x0000004000037810 */ /* 0x000fc80007ffe0ff */
[----:B------:R-:W-:-:S13]  /*17740*/  ISETP.GE.OR P0, PT, R3, R4, P2 ;  /* 0x000000040300720c */ /* 0x000fda0001706670 */
[----:B-1----:R-:W-:-:S04]  /*17750*/  @!P0 LEA R2, P1, R244, R2, 0x1 ;  /* 0x00000002f4028211 */ /* 0x002fc800078208ff */
[----:B------:R-:W-:-:S05]  /*17760*/  @!P0 LEA.HI.X R3, R244, R7, R245, 0x1, P1 ;  /* 0x00000007f4038211 */ /* 0x000fca00008f0cf5 */
[----:B------:R1:W-:Y:S01]  /*17770*/  @!P0 ST.E.128 [R2.64], RZ ;  /* 0x000000ff02008985 */ /* 0x0003e2000c101d08 */
[----:B------:R-:W-:Y:S05]  /*17780*/  BRA.DIV ~URZ, `(.L_x_388) ;  /* 0x000039f27f007947 */ /* 0x000fea000b800000 */
[----:B------:R1:W2:Y:S04]  /*17790*/  SHFL.IDX PT, R7, R5, 0x5, 0x181f ;  /* 0x00b81f0005077f89 */ /* 0x0002a800000e0000 */
[----:B-1----:R1:W3:Y:S02]  /*177a0*/  SHFL.IDX PT, R2, R6, 0x5, 0x181f ;  /* 0x00b81f0006027f89 */ /* 0x0022e400000e0000 */
.L_x_462:
[----:B------:R-:W-:-:S04]  /*177b0*/  IADD3 R3, R0, 0x50, RZ ;  /* 0x0000005000037810 */ /* 0x000fc80007ffe0ff */
[----:B------:R-:W-:-:S13]  /*177c0*/  ISETP.GE.OR P0, PT, R3, R4, P2 ;  /* 0x000000040300720c */ /* 0x000fda0001706670 */
[----:B---3--:R-:W-:-:S04]  /*177d0*/  @!P0 LEA R2, P1, R244, R2, 0x1 ;  /* 0x00000002f4028211 */ /* 0x008fc800078208ff */
[----:B--2---:R-:W-:-:S05]  /*177e0*/  @!P0 LEA.HI.X R3, R244, R7, R245, 0x1, P1 ;  /* 0x00000007f4038211 */ /* 0x004fca00008f0cf5 */
[----:B------:R2:W-:Y:S01]  /*177f0*/  @!P0 ST.E.128 [R2.64], RZ ;  /* 0x000000ff02008985 */ /* 0x0005e2000c101d08 */
[----:B------:R-:W-:Y:S05]  /*17800*/  BRA.DIV ~URZ, `(.L_x_389) ;  /* 0x00003a427f007947 */ /* 0x000fea000b800000 */
[----:B------:R3:W1:Y:S02]  /*17810*/  SHFL.IDX PT, R7, R5, 0x6, 0x181f ;  /* 0x00d81f0005077f89 */ /* 0x00066400000e0000 */
.L_x_463:
[----:B------:R-:W-:Y:S05]  /*17820*/  BRA.DIV ~URZ, `(.L_x_390) ;  /* 0x00003a927f007947 */ /* 0x000fea000b800000 */
[----:B--2---:R2:W3:Y:S02]  /*17830*/  SHFL.IDX PT, R2, R6, 0x6, 0x181f ;  /* 0x00d81f0006027f89 */ /* 0x0044e400000e0000 */
.L_x_464:
[----:B------:R-:W-:-:S04]  /*17840*/  IADD3 R3, R0, 0x60, RZ ;  /* 0x0000006000037810 */ /* 0x000fc80007ffe0ff */
[----:B------:R-:W-:-:S13]  /*17850*/  ISETP.GE.OR P0, PT, R3, R4, P2 ;  /* 0x000000040300720c */ /* 0x000fda0001706670 */
[----:B---3--:R-:W-:-:S04]  /*17860*/  @!P0 LEA R2, P1, R244, R2, 0x1 ;  /* 0x00000002f4028211 */ /* 0x008fc800078208ff */
[----:B-1----:R-:W-:-:S05]  /*17870*/  @!P0 LEA.HI.X R3, R244, R7, R245, 0x1, P1 ;  /* 0x00000007f4038211 */ /* 0x002fca00008f0cf5 */
[----:B------:R1:W-:Y:S01]  /*17880*/  @!P0 ST.E.128 [R2.64], RZ ;  /* 0x000000ff02008985 */ /* 0x0003e2000c101d08 */
[----:B------:R-:W-:Y:S05]  /*17890*/  BRA.DIV ~URZ, `(.L_x_391) ;  /* 0x00003a927f007947 */ /* 0x000fea000b800000 */
[----:B----4-:R-:W3:Y:S04]  /*178a0*/  SHFL.IDX PT, R5, R5, 0x7, 0x181f ;  /* 0x00f81f0005057f89 */ /* 0x010ee800000e0000 */
[----:B-1----:R1:W4:Y:S02]  /*178b0*/  SHFL.IDX PT, R2, R6, 0x7, 0x181f ;  /* 0x00f81f0006027f89 */ /* 0x00232400000e0000 */
.L_x_465:
[----:B------:R-:W-:-:S04]  /*178c0*/  IADD3 R0, R0, 0x70, RZ ;  /* 0x0000007000007810 */ /* 0x000fc80007ffe0ff */
[----:B------:R-:W-:-:S13]  /*178d0*/  ISETP.GE.OR P0, PT, R0, R4, P2 ;  /* 0x000000040000720c */ /* 0x000fda0001706670 */
[----:B----4-:R-:W-:-:S04]  /*178e0*/  @!P0 LEA R2, P1, R244, R2, 0x1 ;  /* 0x00000002f4028211 */ /* 0x010fc800078208ff */
[----:B---3--:R-:W-:-:S05]  /*178f0*/  @!P0 LEA.HI.X R3, R244, R5, R245, 0x1, P1 ;  /* 0x00000005f4038211 */ /* 0x008fca00008f0cf5 */
[----:B------:R3:W-:Y:S04]  /*17900*/  @!P0 ST.E.128 [R2.64], RZ ;  /* 0x000000ff02008985 */ /* 0x0007e8000c101d08 */
.L_x_364:
[----:B------:R-:W-:Y:S05]  /*17910*/  BSYNC B1 ;  /* 0x0000000000017941 */ /* 0x000fea0003800000 */
.L_x_348:
        /* <DEDUP_REMOVED lines=15> */
.L_x_466:
[----:B------:R-:W-:Y:S05]  /*17a10*/  BRA.DIV ~URZ, `(.L_x_394) ;  /* 0x00003a527f007947 */ /* 0x000fea000b800000 */
[----:B------:R3:W1:Y:S02]  /*17a20*/  SHFL.IDX PT, R8, R46, 0x1, 0x1f ;  /* 0x00201f002e087f89 */ /* 0x00066400000e0000 */
.L_x_467:
[----:B------:R-:W5:Y:S01]  /*17a30*/  LDL R0, [R1+0x34] ;  /* 0x0000340001007983 */ /* 0x000f620000100800 */
[----:B------:R-:W-:Y:S02]  /*17a40*/  IMAD.MOV.U32 R6, RZ, RZ, RZ ;  /* 0x000000ffff067224 */ /* 0x000fe400078e00ff */
[----:B-----5:R-:W-:-:S05]  /*17a50*/  IMAD.IADD R0, R0, 0x1, R13 ;  /* 0x0000000100007824 */ /* 0x020fca00078e020d */
[----:B------:R-:W-:-:S13]  /*17a60*/  ISETP.GE.OR P0, PT, R0, c[0x0][0x53c], !P6 ;  /* 0x00014f0000007a0c */ /* 0x000fda0007706670 */
[----:B------:R-:W-:Y:S01]  /*17a70*/  @!P0 MOV R2, 0x4 ;  /* 0x0000000400028802 */ /* 0x000fe20000000f00 */
[----:B------:R-:W-:-:S04]  /*17a80*/  @!P0 IMAD.MOV.U32 R4, RZ, RZ, 0x4 ;  /* 0x00000004ff048424 */ /* 0x000fc800078e00ff */
[----:B------:R-:W-:-:S04]  /*17a90*/  @!P0 IMAD.WIDE R4, R0, R4, c[0x0][0x580] ;  /* 0x0001600000048625 */ /* 0x000fc800078e0204 */
[----:B----4-:R-:W-:Y:S01]  /*17aa0*/  @!P0 IMAD.WIDE R2, R0, R2, c[0x0][0x578] ;  /* 0x00015e0000028625 */ /* 0x010fe200078e0202 */
        /* <DEDUP_REMOVED lines=11> */
.L_x_468:
        /* <DEDUP_REMOVED lines=16> */
.L_x_469:
[----:B----4-:R-:W-:Y:S01]  /*17c60*/  IMAD R0, R0, c[0x0][0x538], RZ ;  /* 0x00014e0000007a24 */ /* 0x010fe200078e02ff */
[----:B------:R-:W-:Y:S04]  /*17c70*/  BSSY B1, `(.L_x_397) ;  /* 0x0000084000017945 */ /* 0x000fe80003800000 */
[----:B-1----:R-:W-:-:S04]  /*17c80*/  IADD3 R8, R0, R8, RZ ;  /* 0x0000000800087210 */ /* 0x002fc80007ffe0ff */
[----:B--2---:R-:W-:-:S13]  /*17c90*/  ISETP.GT.AND P0, PT, R8, R9, PT ;  /* 0x000000090800720c */ /* 0x004fda0003f04270 */
[----:B------:R-:W-:Y:S05]  /*17ca0*/  @P0 BRA `(.L_x_398) ;  /* 0x0000025000000947 */ /* 0x000fea0003800000 */
.L_x_402:
        /* <DEDUP_REMOVED lines=8> */
[----:B---3--:R-:W-:Y:S02]  /*17d30*/  @!P0 MOV R4, 0x4 ;  /* 0x0000000400048802 */ /* 0x008fe40000000f00 */
[----:B------:R-:W-:-:S03]  /*17d40*/  @!P0 MOV R2, 0x4 ;  /* 0x0000000400028802 */ /* 0x000fc60000000f00 */
[----:B------:R-:W-:-:S04]  /*17d50*/  @!P0 IMAD.WIDE R4, R0, R4, c[0x0][0x580] ;  /* 0x0001600000048625 */ /* 0x000fc800078e0204 */
[----:B------:R-:W-:Y:S01]  /*17d60*/  @!P0 IMAD.WIDE R2, R0, R2, c[0x0][0x578] ;  /* 0x00015e0000028625 */ /* 0x000fe200078e0202 */
[----:B------:R-:W2:Y:S04]  /*17d70*/  @!P0 LDG.E R6, [R4.64] ;  /* 0x0000000804068981 */ /* 0x000ea8000c1e1900 */
[----:B------:R-:W2:Y:S02]  /*17d80*/  @!P0 LDG.E R7, [R2.64] ;  /* 0x0000000802078981 */ /* 0x000ea4000c1e1900 */
[----:B--2---:R-:W-:Y:S01]  /*17d90*/  IMAD R0, R7, R6, RZ ;  /* 0x0000000607007224 */ /* 0x004fe200078e02ff */
[----:B------:R-:W-:Y:S05]  /*17da0*/  BRA.DIV ~URZ, `(.L_x_400) ;  /* 0x000039227f007947 */ /* 0x000fea000b800000 */
[----:B------:R1:W2:Y:S02]  /*17db0*/  SHFL.UP PT, R2, R0, 0x1, RZ ;  /* 0x0420000000027989 */ /* 0x0002a400000e00ff */
.L_x_470:
        /* <DEDUP_REMOVED lines=16> */
.L_x_471:
[----:B--2---:R-:W-:-:S05]  /*17ec0*/  IMAD R0, R0, c[0x0][0x538], RZ ;  /* 0x00014e0000007a24 */ /* 0x004fca00078e02ff */
[----:B------:R-:W-:-:S04]  /*17ed0*/  IADD3 R8, R0, R8, RZ ;  /* 0x0000000800087210 */ /* 0x000fc80007ffe0ff */
[----:B------:R-:W-:-:S13]  /*17ee0*/  ISETP.GT.AND P0, PT, R8, R9, PT ;  /* 0x000000090800720c */ /* 0x000fda0003f04270 */
[----:B-1----:R-:W-:Y:S05]  /*17ef0*/  @!P0 BRA `(.L_x_402) ;  /* 0xfffffdb000008947 */ /* 0x002fea000383ffff */
.L_x_398:
[----:B------:R-:W-:-:S05]  /*17f00*/  IADD3 R11, -R0, R8, RZ ;  /* 0x00000008000b7210 */ /* 0x000fca0007ffe1ff */
[----:B------:R-:W-:-:S05]  /*17f10*/  IMAD R0, R4, c[0x0][0x538], R11 ;  /* 0x00014e0004007a24 */ /* 0x000fca00078e020b */
[----:B------:R-:W-:Y:S01]  /*17f20*/  ISETP.GT.AND P0, PT, R0, R9, PT ;  /* 0x000000090000720c */ /* 0x000fe20003f04270 */
[----:B------:R-:W-:-:S12]  /*17f30*/  BRA.DIV ~URZ, `(.L_x_403) ;  /* 0x000039927f007947 */ /* 0x000fd8000b800000 */
[----:B------:R-:W-:-:S04]  /*17f40*/  VOTE.ANY R0, PT, !P0 ;  /* 0x0000000000007806 */ /* 0x000fc800040e0100 */
.L_x_472:
[----:B------:R1:W2:Y:S01]  /*17f50*/  POPC R10, R0 ;  /* 0x00000000000a7309 */ /* 0x0002a20000000000 */
[----:B------:R-:W-:Y:S05]  /*17f60*/  BRA.DIV ~URZ, `(.L_x_404) ;  /* 0x000039a27f007947 */ /* 0x000fea000b800000 */
[----:B--2---:R2:W4:Y:S04]  /*17f70*/  SHFL.IDX PT, R8, R6, R10, 0x1f ;  /* 0x00001f0a06087589 */ /* 0x00452800000e0000 */
[----:B------:R2:W1:Y:S02]  /*17f80*/  SHFL.IDX PT, R7, R7, R10, 0x1f ;  /* 0x00001f0a07077589 */ /* 0x00046400000e0000 */
.L_x_473:
[----:B------:R-:W-:Y:S01]  /*17f90*/  ISETP.NE.AND P0, PT, R0, RZ, PT ;  /* 0x000000ff0000720c */ /* 0x000fe20003f05270 */
[----:B------:R-:W-:-:S12]  /*17fa0*/  BSSY B0, `(.L_x_405) ;  /* 0x0000005000007945 */ /* 0x000fd80003800000 */
[----:B------:R-:W-:Y:S05]  /*17fb0*/  @!P0 BRA `(.L_x_406) ;  /* 0x0000003000008947 */ /* 0x000fea0003800000 */
[----:B-1----:R-:W-:Y:S01]  /*17fc0*/  IADD3 R0, R10, -0x1, RZ ;  /* 0xffffffff0a007810 */ /* 0x002fe20007ffe0ff */
[----:B------:R-:W-:Y:S05]  /*17fd0*/  BRA.DIV ~URZ, `(.L_x_407) ;  /* 0x00003a027f007947 */ /* 0x000fea000b800000 */
[----:B------:R1:W2:Y:S02]  /*17fe0*/  SHFL.IDX PT, R12, R4, R0, 0x1f ;  /* 0x00001f00040c7589 */ /* 0x0002a400000e0000 */
.L_x_406:
[----:B------:R-:W-:Y:S05]  /*17ff0*/  BSYNC B0 ;  /* 0x0000000000007941 */ /* 0x000fea0003800000 */
.L_x_405:
[----:B--2---:R-:W-:Y:S01]  /*18000*/  IMAD R6, R12, c[0x0][0x538], R11 ;  /* 0x00014e000c067a24 */ /* 0x004fe200078e020b */
[----:B----4-:R-:W-:Y:S02]  /*18010*/  IABS R2, R8 ;  /* 0x0000000800027213 */ /* 0x010fe40000000000 */
[----:B-1----:R-:W-:Y:S01]  /*18020*/  IABS R3, R7 ;  /* 0x0000000700037213 */ /* 0x002fe20000000000 */
[----:B------:R-:W-:Y:S01]  /*18030*/  IMAD.IADD R9, R9, 0x1, -R6 ;  /* 0x0000000109097824 */ /* 0x000fe200078e0a06 */
[----:B------:R1:W-:Y:S01]  /*18040*/  STL [R1+0x28], R6 ;  /* 0x0000280601007387 */ /* 0x0003e20000100800 */
[----:B---3--:R-:W2:Y:S03]  /*18050*/  I2F.RP R4, R2 ;  /* 0x0000000200047306 */ /* 0x008ea60000209400 */
[----:B------:R-:W3:Y:S05]  /*18060*/  LDL.LU R14, [R1+0x34] ;  /* 0x00003400010e7983 */ /* 0x000eea0000300800 */
[----:B--2---:R-:W2:Y:S02]  /*18070*/  MUFU.RCP R4, R4 ;  /* 0x0000000400047308 */ /* 0x004ea40000001000 */
[----:B--2---:R-:W-:-:S06]  /*18080*/  IADD3 R4, R4, 0xffffffe, RZ ;  /* 0x0ffffffe04047810 */ /* 0x004fcc0007ffe0ff */
[----:B------:R-:W2:Y:S01]  /*18090*/  F2I.FTZ.U32.TRUNC.NTZ R5, R4 ;  /* 0x0000000400057305 */ /* 0x000ea2000021f000 */
[----:B-1----:R-:W-:Y:S02]  /*180a0*/  MOV R6, R3 ;  /* 0x0000000300067202 */ /* 0x002fe40000000f00 */
[----:B------:R-:W-:Y:S01]  /*180b0*/  IABS R11, R9 ;  /* 0x00000009000b7213 */ /* 0x000fe20000000000 */
[----:B--2---:R-:W-:-:S04]  /*180c0*/  IMAD.MOV R0, RZ, RZ, -R5 ;  /* 0x000000ffff007224 */ /* 0x004fc800078e0a05 */
[----:B------:R-:W-:Y:S01]  /*180d0*/  IMAD.MOV.U32 R4, RZ, RZ, R0 ;  /* 0x000000ffff047224 */ /* 0x000fe200078e0000 */
[----:B------:R-:W-:-:S03]  /*180e0*/  IABS R0, R8 ;  /* 0x0000000800007213 */ /* 0x000fc60000000000 */
[----:B------:R-:W-:Y:S02]  /*180f0*/  IMAD R3, R4, R2, RZ ;  /* 0x0000000204037224 */ /* 0x000fe400078e02ff */
[----:B------:R-:W-:Y:S01]  /*18100*/  IMAD.MOV.U32 R4, RZ, RZ, RZ ;  /* 0x000000ffff047224 */ /* 0x000fe200078e00ff */
[----:B------:R-:W1:Y:S01]  /*18110*/  I2F.RP R12, R6 ;  /* 0x00000006000c7306 */ /* 0x000e620000209400 */
[----:B------:R-:W-:Y:S02]  /*18120*/  IMAD.MOV R0, RZ, RZ, -R0 ;  /* 0x000000ffff007224 */ /* 0x000fe400078e0a00 */
[----:B------:R-:W-:-:S04]  /*18130*/  IMAD.HI.U32 R5, R5, R3, R4 ;  /* 0x0000000305057227 */ /* 0x000fc800078e0004 */
[----:B------:R-:W-:Y:S01]  /*18140*/  IMAD.MOV.U32 R3, RZ, RZ, R11 ;  /* 0x000000ffff037224 */ /* 0x000fe200078e000b */
[----:B------:R-:W-:-:S03]  /*18150*/  MOV R4, R0 ;  /* 0x0000000000047202 */ /* 0x000fc60000000f00 */
[----:B------:R-:W-:-:S04]  /*18160*/  IMAD.HI.U32 R0, R5, R3, RZ ;  /* 0x0000000305007227 */ /* 0x000fc800078e00ff */
[----:B------:R-:W-:Y:S02]  /*18170*/  IMAD R3, R0, R4, R3 ;  /* 0x0000000400037224 */ /* 0x000fe400078e0203 */
[----:B-1----:R-:W1:Y:S03]  /*18180*/  MUFU.RCP R4, R12 ;  /* 0x0000000c00047308 */ /* 0x002e660000001000 */
[----:B------:R-:W-:-:S13]  /*18190*/  ISETP.GT.U32.AND P0, PT, R2, R3, PT ;  /* 0x000000030200720c */ /* 0x000fda0003f04070 */
[----:B------:R-:W-:Y:S01]  /*181a0*/  @!P0 IMAD.IADD R3, R3, 0x1, -R2 ;  /* 0x0000000103038824 */ /* 0x000fe200078e0a02 */
[----:B-1----:R-:W-:-:S04]  /*181b0*/  IADD3 R4, R4, 0xffffffe, RZ ;  /* 0x0ffffffe04047810 */ /* 0x002fc80007ffe0ff */
[----:B------:R-:W-:Y:S02]  /*181c0*/  ISETP.GE.U32.AND P2, PT, R3, R2, PT ;  /* 0x000000020300720c */ /* 0x000fe40003f46070 */
[----:B------:R-:W1:Y:S01]  /*181d0*/  F2I.FTZ.U32.TRUNC.NTZ R3, R4 ;  /* 0x0000000400037305 */ /* 0x000e62000021f000 */
[----:B------:R-:W-:Y:S02]  /*181e0*/  LOP3.LUT R2, R9, R8, RZ, 0x3c, !PT ;  /* 0x0000000809027212 */ /* 0x000fe400078e3cff */
[----:B------:R-:W-:Y:S02]  /*181f0*/  @!P0 IADD3 R0, R0, 0x1, RZ ;  /* 0x0000000100008810 */ /* 0x000fe40007ffe0ff */
[----:B------:R-:W-:Y:S02]  /*18200*/  ISETP.GE.AND P1, PT, R2, RZ, PT ;  /* 0x000000ff0200720c */ /* 0x000fe40003f26270 */
[----:B------:R-:W-:-:S04]  /*18210*/  ISETP.NE.AND P0, PT, R8, RZ, PT ;  /* 0x000000ff0800720c */ /* 0x000fc80003f05270 */
[----:B------:R-:W-:Y:S01]  /*18220*/  @P2 IADD3 R0, R0, 0x1, RZ ;  /* 0x0000000100002810 */ /* 0x000fe20007ffe0ff */
[----:B-1----:R-:W-:-:S06]  /*18230*/  IMAD.MOV R2, RZ, RZ, -R3 ;  /* 0x000000ffff027224 */ /* 0x002fcc00078e0a03 */
[----:B------:R-:W-:Y:S01]  /*18240*/  @!P1 IMAD.MOV R0, RZ, RZ, -R0 ;  /* 0x000000ffff009224 */ /* 0x000fe200078e0a00 */
[----:B------:R-:W-:Y:S02]  /*18250*/  MOV R4, R2 ;  /* 0x0000000200047202 */ /* 0x000fe40000000f00 */
[----:B------:R-:W-:Y:S02]  /*18260*/  IABS R2, R7 ;  /* 0x0000000700027213 */ /* 0x000fe40000000000 */
[----:B------:R-:W-:Y:S01]  /*18270*/  @!P0 LOP3.LUT R0, RZ, R8, RZ, 0x33, !PT ;  /* 0x00000008ff008212 */ /* 0x000fe200078e33ff */
[----:B------:R-:W-:Y:S02]  /*18280*/  IMAD R4, R4, R6, RZ ;  /* 0x0000000604047224 */ /* 0x000fe400078e02ff */
[----:B------:R-:W-:Y:S01]  /*18290*/  IMAD.MOV R5, RZ, RZ, -R2 ;  /* 0x000000ffff057224 */ /* 0x000fe200078e0a02 */
[----:B------:R-:W-:Y:S01]  /*182a0*/  IABS R11, R0 ;  /* 0x00000000000b7213 */ /* 0x000fe20000000000 */
[----:B------:R-:W-:-:S04]  /*182b0*/  IMAD.MOV.U32 R2, RZ, RZ, RZ ;  /* 0x000000ffff027224 */ /* 0x000fc800078e00ff */
        /* <DEDUP_REMOVED lines=26> */
.L_x_399:
[----:B------:R-:W-:Y:S01]  /*18460*/  MOV R0, c[0x0][0x53c] ;  /* 0x00014f0000007a02 */ /* 0x000fe20000000f00 */
[----:B------:R1:W-:Y:S04]  /*18470*/  STL [R1+0x28], R9 ;  /* 0x0000280901007387 */ /* 0x0003e80000100800 */
[----:B------:R1:W-:Y:S04]  /*18480*/  STL [R1+0x2c], RZ ;  /* 0x00002cff01007387 */ /* 0x0003e80000100800 */
[----:B------:R1:W-:Y:S04]  /*18490*/  STL [R1+0x30], RZ ;  /* 0x000030ff01007387 */ /* 0x0003e80000100800 */
[----:B------:R1:W-:Y:S02]  /*184a0*/  STL [R1+0x34], R0 ;  /* 0x0000340001007387 */ /* 0x0003e40000100800 */
.L_x_408:
[----:B------:R-:W-:Y:S05]  /*184b0*/  BSYNC B1 ;  /* 0x0000000000017941 */ /* 0x000fea0003800000 */
.L_x_397:
        /* <DEDUP_REMOVED lines=9> */
.L_x_392:
[----:B-1----:R-:W3:Y:S02]  /*18550*/  LDL R0, [R1+0x34] ;  /* 0x0000340001007983 */ /* 0x002ee40000100800 */
[----:B---3--:R-:W-:-:S13]  /*18560*/  ISETP.GE.AND P0, PT, R0, c[0x0][0x53c], PT ;  /* 0x00014f0000007a0c */ /* 0x008fda0003f06270 */
[----:B--2-4-:R-:W-:Y:S01]  /*18570*/  @P0 CALL.REL.NOINC `(.L_x_409) ;  /* 0x0000001000000944 */ /* 0x014fe20003c00000 */
[----:B------:R-:W-:Y:S05]  /*18580*/  BRA `(.L_x_410) ;  /* 0xfffe94e000007947 */ /* 0x000fea000383ffff */
.L_x_409:
[----:B------:R-:W-:Y:S05]  /*18590*/  EXIT ;  /* 0x000000000000794d */ /* 0x000fea0003800000 */
.L_x_222:
[----:B------:R-:W-:Y:S01]  /*185a0*/  IMAD.MOV.U32 R0, RZ, RZ, R5 ;  /* 0x000000ffff007224 */ /* 0x000fe200078e0005 */
[----:B------:R-:W-:Y:S02]  /*185b0*/  MOV R2, 0x1 ;  /* 0x0000000100027802 */ /* 0x000fe40000000f00 */
[----:B------:R-:W-:Y:S02]  /*185c0*/  MOV R3, 0x185e0 ;  /* 0x000185e000037802 */ /* 0x000fe40000000f00 */
[----:B------:R-:W-:Y:S05]  /*185d0*/  CALL.REL.NOINC `($__internal_6_$__cuda_sm70_shflsync_up_p) ;  /* 0x0000352000007944 */ /* 0x000fea0003c00000 */
[----:B------:R-:W-:Y:S01]  /*185e0*/  MOV R0, R4 ;  /* 0x0000000400007202 */ /* 0x000fe20000000f00 */
[----:B------:R-:W-:Y:S05]  /*185f0*/  BRA `(.L_x_411) ;  /* 0xfffe7e7000007947 */ /* 0x000fea000383ffff */
.L_x_223:
[----:B------:R-:W-:Y:S01]  /*18600*/  IMAD.MOV.U32 R0, RZ, RZ, R5 ;  /* 0x000000ffff007224 */ /* 0x000fe200078e0005 */
[----:B------:R-:W-:Y:S02]  /*18610*/  MOV R2, 0x2 ;  /* 0x0000000200027802 */ /* 0x000fe40000000f00 */
[----:B------:R-:W-:Y:S02]  /*18620*/  MOV R3, 0x18640 ;  /* 0x0001864000037802 */ /* 0x000fe40000000f00 */
[----:B------:R-:W-:Y:S05]  /*18630*/  CALL.REL.NOINC `($__internal_6_$__cuda_sm70_shflsync_up_p) ;  /* 0x000034c000007944 */ /* 0x000fea0003c00000 */
[----:B------:R-:W-:Y:S01]  /*18640*/  SEL R0, R4, RZ, P4 ;  /* 0x000000ff04007207 */ /* 0x000fe20002000000 */
[----:B------:R-:W-:Y:S01]  /*18650*/  IMAD.MOV.U32 R2, RZ, RZ, 0x4 ;  /* 0x00000004ff027424 */ /* 0x000fe200078e00ff */
[----:B------:R-:W-:-:S03]  /*18660*/  MOV R3, 0x18690 ;  /* 0x0001869000037802 */ /* 0x000fc60000000f00 */
[----:B------:R-:W-:Y:S02]  /*18670*/  IMAD.IADD R0, R5, 0x1, R0 ;  /* 0x0000000105007824 */ /* 0x000fe400078e0200 */
        /* <DEDUP_REMOVED lines=13> */
[----:B------:R-:W-:Y:S02]  /*18750*/  MOV R3, 0x1f ;  /* 0x0000001f00037802 */ /* 0x000fe40000000f00 */
[----:B------:R-:W-:Y:S01]  /*18760*/  MOV R2, 0x187a0 ;  /* 0x000187a000027802 */ /* 0x000fe20000000f00 */
[----:B------:R-:W-:-:S04]  /*18770*/  IMAD.IADD R4, R0, 0x1, R4 ;  /* 0x0000000100047824 */ /* 0x000fc800078e0204 */
[----:B------:R-:W-:Y:S02]  /*18780*/  IMAD.MOV.U32 R56, RZ, RZ, R4 ;  /* 0x000000ffff387224 */ /* 0x000fe400078e0004 */
[----:B------:R-:W-:Y:S05]  /*18790*/  CALL.REL.NOINC `($__internal_5_$__cuda_sm70_shflsync_idx_p) ;  /* 0x0000331000007944 */ /* 0x000fea0003c00000 */
[----:B------:R-:W-:Y:S01]  /*187a0*/  MOV R0, R58 ;  /* 0x0000003a00007202 */ /* 0x000fe20000000f00 */
[----:B------:R-:W-:Y:S05]  /*187b0*/  BRA `(.L_x_412) ;  /* 0xfffe7db000007947 */ /* 0x000fea000383ffff */
.L_x_225:
[----:B------:R-:W-:Y:S02]  /*187c0*/  SEL R0, RZ, 0x1, P0 ;  /* 0x00000001ff007807 */ /* 0x000fe40000000000 */
[----:B------:R-:W-:Y:S02]  /*187d0*/  MOV R2, 0x187f0 ;  /* 0x000187f000027802 */ /* 0x000fe40000000f00 */
[----:B------:R-:W-:Y:S05]  /*187e0*/  CALL.REL.NOINC `($__internal_7_$__cuda_sm70_votesync_ballot) ;  /* 0x0000338000007944 */ /* 0x000fea0003c00000 */
[----:B------:R-:W-:Y:S05]  /*187f0*/  BRA `(.L_x_413) ;  /* 0xfffe7e0000007947 */ /* 0x000fea000383ffff */
.L_x_226:
[----:B------:R-:W-:Y:S01]  /*18800*/  IMAD.MOV.U32 R56, RZ, RZ, R8 ;  /* 0x000000ffff387224 */ /* 0x000fe200078e0008 */
[----:B--2---:R-:W-:Y:S01]  /*18810*/  MOV R47, R13 ;  /* 0x0000000d002f7202 */ /* 0x004fe20000000f00 */
[----:B------:R-:W-:Y:S01]  /*18820*/  IMAD.MOV.U32 R3, RZ, RZ, 0x1f ;  /* 0x0000001fff037424 */ /* 0x000fe200078e00ff */
[----:B------:R-:W-:Y:S02]  /*18830*/  MOV R2, 0x18850 ;  /* 0x0001885000027802 */ /* 0x000fe40000000f00 */
[----:B-1----:R-:W-:Y:S05]  /*18840*/  CALL.REL.NOINC `($__internal_5_$__cuda_sm70_shflsync_idx_p) ;  /* 0x0000326000007944 */ /* 0x002fea0003c00000 */
[----:B------:R-:W-:Y:S01]  /*18850*/  IMAD.MOV.U32 R11, RZ, RZ, R58 ;  /* 0x000000ffff0b7224 */ /* 0x000fe200078e003a */
[----:B------:R-:W-:Y:S01]  /*18860*/  MOV R56, R7 ;  /* 0x0000000700387202 */ /* 0x000fe20000000f00 */
[----:B------:R-:W-:Y:S01]  /*18870*/  IMAD.MOV.U32 R6, RZ, RZ, RZ ;  /* 0x000000ffff067224 */ /* 0x000fe200078e00ff */
[----:B------:R-:W-:Y:S01]  /*18880*/  MOV R47, R13 ;  /* 0x0000000d002f7202 */ /* 0x000fe20000000f00 */
[----:B------:R-:W-:Y:S01]  /*18890*/  IMAD.MOV.U32 R3, RZ, RZ, 0x1f ;  /* 0x0000001fff037424 */ /* 0x000fe200078e00ff */
[----:B------:R-:W-:-:S02]  /*188a0*/  MOV R2, 0x188c0 ;  /* 0x000188c000027802 */ /* 0x000fc40000000f00 */
[----:B------:R-:W-:Y:S05]  /*188b0*/  CALL.REL.NOINC `($__internal_5_$__cuda_sm70_shflsync_idx_p) ;  /* 0x000031f000007944 */ /* 0x000fea0003c00000 */
[----:B------:R-:W-:Y:S01]  /*188c0*/  MOV R10, R58 ;  /* 0x0000003a000a7202 */ /* 0x000fe20000000f00 */
[----:B------:R-:W-:Y:S05]  /*188d0*/  BRA `(.L_x_414) ;  /* 0xfffe7d7000007947 */ /* 0x000fea000383ffff */
.L_x_229:
[----:B------:R-:W-:Y:S01]  /*188e0*/  IMAD.MOV.U32 R56, RZ, RZ, R4 ;  /* 0x000000ffff387224 */ /* 0x000fe200078e0004 */
[----:B------:R-:W-:-:S02]  /*188f0*/  MOV R3, 0x1f ;  /* 0x0000001f00037802 */ /* 0x000fc40000000f00 */
[----:B------:R-:W-:Y:S02]  /*18900*/  MOV R2, 0x18920 ;  /* 0x0001892000027802 */ /* 0x000fe40000000f00 */
[----:B-1234-:R-:W-:Y:S05]  /*18910*/  CALL.REL.NOINC `($__internal_5_$__cuda_sm70_shflsync_idx_p) ;  /* 0x0000319000007944 */ /* 0x01efea0003c00000 */
[----:B------:R-:W-:Y:S01]  /*18920*/  MOV R6, R58 ;  /* 0x0000003a00067202 */ /* 0x000fe20000000f00 */
[----:B------:R-:W-:Y:S05]  /*18930*/  BRA `(.L_x_228) ;  /* 0xfffe7d7000007947 */ /* 0x000fea000383ffff */
.L_x_275:
[----:B------:R-:W-:Y:S01]  /*18940*/  IMAD.MOV.U32 R56, RZ, RZ, R5 ;  /* 0x000000ffff387224 */ /* 0x000fe200078e0005 */
[----:B------:R-:W-:Y:S01]  /*18950*/  MOV R47, RZ ;  /* 0x000000ff002f7202 */ /* 0x000fe20000000f00 */
[----:B------:R-:W-:Y:S01]  /*18960*/  IMAD.MOV.U32 R3, RZ, RZ, 0x181f ;  /* 0x0000181fff037424 */ /* 0x000fe200078e00ff */
[----:B------:R-:W-:Y:S02]  /*18970*/  MOV R2, 0x18990 ;  /* 0x0001899000027802 */ /* 0x000fe40000000f00 */
[----:B-----5:R-:W-:Y:S05]  /*18980*/  CALL.REL.NOINC `($__internal_5_$__cuda_sm70_shflsync_idx_p) ;  /* 0x0000312000007944 */ /* 0x020fea0003c00000 */
[----:B------:R-:W-:Y:S01]  /*18990*/  MOV R7, R58 ;  /* 0x0000003a00077202 */ /* 0x000fe20000000f00 */
[----:B------:R-:W-:Y:S05]  /*189a0*/  BRA `(.L_x_415) ;  /* 0xfffefa9000007947 */ /* 0x000fea000383ffff */
.L_x_276:
[----:B------:R-:W-:Y:S01]  /*189b0*/  IMAD.MOV.U32 R56, RZ, RZ, R6 ;  /* 0x000000ffff387224 */ /* 0x000fe200078e0006 */
[----:B------:R-:W-:Y:S01]  /*189c0*/  MOV R47, RZ ;  /* 0x000000ff002f7202 */ /* 0x000fe20000000f00 */
[----:B------:R-:W-:Y:S01]  /*189d0*/  IMAD.MOV.U32 R3, RZ, RZ, 0x181f ;  /* 0x0000181fff037424 */ /* 0x000fe200078e00ff */
[----:B------:R-:W-:Y:S02]  /*189e0*/  MOV R2, 0x18a00 ;  /* 0x00018a0000027802 */ /* 0x000fe40000000f00 */
[----:B-12--5:R-:W-:Y:S05]  /*189f0*/  CALL.REL.NOINC `($__internal_5_$__cuda_sm70_shflsync_idx_p) ;  /* 0x000030b000007944 */ /* 0x026fea0003c00000 */
[----:B------:R-:W-:Y:S01]  /*18a00*/  MOV R2, R58 ;  /* 0x0000003a00027202 */ /* 0x000fe20000000f00 */
[----:B------:R-:W-:Y:S05]  /*18a10*/  BRA `(.L_x_416) ;  /* 0xfffefa4000007947 */ /* 0x000fea000383ffff */
.L_x_279:
[----:B------:R-:W-:Y:S01]  /*18a20*/  IMAD.MOV.U32 R56, RZ, RZ, R5 ;  /* 0x000000ffff387224 */ /* 0x000fe200078e0005 */
[----:B------:R-:W-:Y:S01]  /*18a30*/  MOV R47, 0x1 ;  /* 0x00000001002f7802 */ /* 0x000fe20000000f00 */
[----:B--2---:R-:W-:Y:S01]  /*18a40*/  IMAD.MOV.U32 R3, RZ, RZ, 0x181f ;  /* 0x0000181fff037424 */ /* 0x004fe200078e00ff */
[----:B----4-:R-:W-:-:S02]  /*18a50*/  MOV R2, 0x18a70 ;  /* 0x00018a7000027802 */ /* 0x010fc40000000f00 */
[----:B-1-3-5:R-:W-:Y:S05]  /*18a60*/  CALL.REL.NOINC `($__internal_5_$__cuda_sm70_shflsync_idx_p) ;  /* 0x0000304000007944 */ /* 0x02afea0003c00000 */
[----:B------:R-:W-:Y:S01]  /*18a70*/  IMAD.MOV.U32 R7, RZ, RZ, R58 ;  /* 0x000000ffff077224 */ /* 0x000fe200078e003a */
[----:B------:R-:W-:Y:S01]  /*18a80*/  MOV R47, 0x1 ;  /* 0x00000001002f7802 */ /* 0x000fe20000000f00 */
[----:B------:R-:W-:Y:S01]  /*18a90*/  IMAD.MOV.U32 R56, RZ, RZ, R6 ;  /* 0x000000ffff387224 */ /* 0x000fe200078e0006 */
[----:B------:R-:W-:-:S02]  /*18aa0*/  MOV R3, 0x181f ;  /* 0x0000181f00037802 */ /* 0x000fc40000000f00 */
[----:B------:R-:W-:Y:S02]  /*18ab0*/  MOV R2, 0x18ad0 ;  /* 0x00018ad000027802 */ /* 0x000fe40000000f00 */
[----:B------:R-:W-:Y:S05]  /*18ac0*/  CALL.REL.NOINC `($__internal_5_$__cuda_sm70_shflsync_idx_p) ;  /* 0x00002fe000007944 */ /* 0x000fea0003c00000 */
[----:B------:R-:W-:Y:S01]  /*18ad0*/  MOV R2, R58 ;  /* 0x0000003a00027202 */ /* 0x000fe20000000f00 */
[----:B------:R-:W-:Y:S05]  /*18ae0*/  BRA `(.L_x_417) ;  /* 0xfffefa5000007947 */ /* 0x000fea000383ffff */
.L_x_282:
[----:B------:R-:W-:Y:S01]  /*18af0*/  IMAD.MOV.U32 R56, RZ, RZ, R5 ;  /* 0x000000ffff387224 */ /* 0x000fe200078e0005 */
[----:B------:R-:W-:Y:S01]  /*18b00*/  MOV R47, 0x2 ;  /* 0x00000002002f7802 */ /* 0x000fe20000000f00 */
[----:B-1----:R-:W-:Y:S01]  /*18b10*/  IMAD.MOV.U32 R3, RZ, RZ, 0x181f ;  /* 0x0000181fff037424 */ /* 0x002fe200078e00ff */
[----:B----4-:R-:W-:Y:S02]  /*18b20*/  MOV R2, 0x18b40 ;  /* 0x00018b4000027802 */ /* 0x010fe40000000f00 */
[----:B--23-5:R-:W-:Y:S05]  /*18b30*/  CALL.REL.NOINC `($__internal_5_$__cuda_sm70_shflsync_idx_p) ;  /* 0x00002f7000007944 */ /* 0x02cfea0003c00000 */
[----:B------:R-:W-:Y:S01]  /*18b40*/  MOV R7, R58 ;  /* 0x0000003a00077202 */ /* 0x000fe20000000f00 */
[----:B------:R-:W-:Y:S05]  /*18b50*/  BRA `(.L_x_418) ;  /* 0xfffefab000007947 */ /* 0x000fea000383ffff */
.L_x_283:
[----:B------:R-:W-:Y:S01]  /*18b60*/  IMAD.MOV.U32 R56, RZ, RZ, R6 ;  /* 0x000000ffff387224 */ /* 0x000fe200078e0006 */
[----:B------:R-:W-:Y:S01]  /*18b70*/  MOV R47, 0x2 ;  /* 0x00000002002f7802 */ /* 0x000fe20000000f00 */
[----:B------:R-:W-:Y:S01]  /*18b80*/  IMAD.MOV.U32 R3, RZ, RZ, 0x181f ;  /* 0x0000181fff037424 */ /* 0x000fe200078e00ff */
[----:B----4-:R-:W-:Y:S02]  /*18b90*/  MOV R2, 0x18bb0 ;  /* 0x00018bb000027802 */ /* 0x010fe40000000f00 */
[----:B-123-5:R-:W-:Y:S05]  /*18ba0*/  CALL.REL.NOINC `($__internal_5_$__cuda_sm70_shflsync_idx_p) ;  /* 0x00002f0000007944 */ /* 0x02efea0003c00000 */
[----:B------:R-:W-:Y:S01]  /*18bb0*/  MOV R2, R58 ;  /* 0x0000003a00027202 */ /* 0x000fe20000000f00 */
[----:B------:R-:W-:Y:S05]  /*18bc0*/  BRA `(.L_x_419) ;  /* 0xfffefa6000007947 */ /* 0x000fea000383ffff */
.L_x_286:
[----:B------:R-:W-:Y:S01]  /*18bd0*/  IMAD.MOV.U32 R56, RZ, RZ, R5 ;  /* 0x000000ffff387224 */ /* 0x000fe200078e0005 */
[----:B------:R-:W-:Y:S01]  /*18be0*/  MOV R47, 0x3 ;  /* 0x00000003002f7802 */ /* 0x000fe20000000f00 */
[----:B-1----:R-:W-:Y:S01]  /*18bf0*/  IMAD.MOV.U32 R3, RZ, RZ, 0x181f ;  /* 0x0000181fff037424 */ /* 0x002fe200078e00ff */
[----:B------:R-:W-:-:S02]  /*18c00*/  MOV R2, 0x18c20 ;  /* 0x00018c2000027802 */ /* 0x000fc40000000f00 */
[----:B--2345:R-:W-:Y:S05]  /*18c10*/  CALL.REL.NOINC `($__internal_5_$__cuda_sm70_shflsync_idx_p) ;  /* 0x00002e9000007944 */ /* 0x03cfea0003c00000 */
        /* <DEDUP_REMOVED lines=8> */
.L_x_289:
[----:B------:R-:W-:Y:S01]  /*18ca0*/  IMAD.MOV.U32 R56, RZ, RZ, R5 ;  /* 0x000000ffff387224 */ /* 0x000fe200078e0005 */
[----:B------:R-:W-:Y:S01]  /*18cb0*/  MOV R47, 0x4 ;  /* 0x00000004002f7802 */ /* 0x000fe20000000f00 */
[----:B-1----:R-:W-:Y:S01]  /*18cc0*/  IMAD.MOV.U32 R3, RZ, RZ, 0x181f ;  /* 0x0000181fff037424 */ /* 0x002fe200078e00ff */
[----:B------:R-:W-:Y:S02]  /*18cd0*/  MOV R2, 0x18cf0 ;  /* 0x00018cf000027802 */ /* 0x000fe40000000f00 */
[----:B--2345:R-:W-:Y:S05]  /*18ce0*/  CALL.REL.NOINC `($__internal_5_$__cuda_sm70_shflsync_idx_p) ;  /* 0x00002dc000007944 */ /* 0x03cfea0003c00000 */
[----:B------:R-:W-:Y:S01]  /*18cf0*/  MOV R7, R58 ;  /* 0x0000003a00077202 */ /* 0x000fe20000000f00 */
[----:B------:R-:W-:Y:S05]  /*18d00*/  BRA `(.L_x_421) ;  /* 0xfffefad000007947 */ /* 0x000fea000383ffff */
.L_x_290:
[----:B------:R-:W-:Y:S01]  /*18d10*/  IMAD.MOV.U32 R56, RZ, RZ, R6 ;  /* 0x000000ffff387224 */ /* 0x000fe200078e0006 */
[----:B------:R-:W-:Y:S01]  /*18d20*/  MOV R47, 0x4 ;  /* 0x00000004002f7802 */ /* 0x000fe20000000f00 */
[----:B-1----:R-:W-:Y:S01]  /*18d30*/  IMAD.MOV.U32 R3, RZ, RZ, 0x181f ;  /* 0x0000181fff037424 */ /* 0x002fe200078e00ff */
[----:B------:R-:W-:Y:S02]  /*18d40*/  MOV R2, 0x18d60 ;  /* 0x00018d6000027802 */ /* 0x000fe40000000f00 */
[----:B--2345:R-:W-:Y:S05]  /*18d50*/  CALL.REL.NOINC `($__internal_5_$__cuda_sm70_shflsync_idx_p) ;  /* 0x00002d5000007944 */ /* 0x03cfea0003c00000 */
[----:B------:R-:W-:Y:S01]  /*18d60*/  MOV R2, R58 ;  /* 0x0000003a00027202 */ /* 0x000fe20000000f00 */
[----:B------:R-:W-:Y:S05]  /*18d70*/  BRA `(.L_x_422) ;  /* 0xfffefa8000007947 */ /* 0x000fea000383ffff */
.L_x_293:
[----:B------:R-:W-:Y:S01]  /*18d80*/  IMAD.MOV.U32 R56, RZ, RZ, R5 ;  /* 0x000000ffff387224 */ /* 0x000fe200078e0005 */
[----:B------:R-:W-:Y:S01]  /*18d90*/  MOV R47, 0x5 ;  /* 0x00000005002f7802 */ /* 0x000fe20000000f00 */
[----:B--2---:R-:W-:Y:S01]  /*18da0*/  IMAD.MOV.U32 R3, RZ, RZ, 0x181f ;  /* 0x0000181fff037424 */ /* 0x004fe200078e00ff */
[----:B---3--:R-:W-:-:S02]  /*18db0*/  MOV R2, 0x18dd0 ;  /* 0x00018dd000027802 */ /* 0x008fc40000000f00 */
[----:B-1--45:R-:W-:Y:S05]  /*18dc0*/  CALL.REL.NOINC `($__internal_5_$__cuda_sm70_shflsync_idx_p) ;  /* 0x00002ce000007944 */ /* 0x032fea0003c00000 */
        /* <DEDUP_REMOVED lines=8> */
.L_x_296:
[----:B------:R-:W-:Y:S01]  /*18e50*/  IMAD.MOV.U32 R56, RZ, RZ, R5 ;  /* 0x000000ffff387224 */ /* 0x000fe200078e0005 */
[----:B------:R-:W-:Y:S01]  /*18e60*/  MOV R47, 0x6 ;  /* 0x00000006002f7802 */ /* 0x000fe20000000f00 */
[----:B-1----:R-:W-:Y:S01]  /*18e70*/  IMAD.MOV.U32 R3, RZ, RZ, 0x181f ;  /* 0x0000181fff037424 */ /* 0x002fe200078e00ff */
[----:B---3--:R-:W-:Y:S02]  /*18e80*/  MOV R2, 0x18ea0 ;  /* 0x00018ea000027802 */ /* 0x008fe40000000f00 */
[----:B--2-45:R-:W-:Y:S05]  /*18e90*/  CALL.REL.NOINC `($__internal_5_$__cuda_sm70_shflsync_idx_p) ;  /* 0x00002c1000007944 */ /* 0x034fea0003c00000 */
[----:B------:R-:W-:Y:S01]  /*18ea0*/  MOV R7, R58 ;  /* 0x0000003a00077202 */ /* 0x000fe20000000f00 */
[----:B------:R-:W-:Y:S05]  /*18eb0*/  BRA `(.L_x_424) ;  /* 0xfffefaf000007947 */ /* 0x000fea000383ffff */
.L_x_297:
[----:B------:R-:W-:Y:S01]  /*18ec0*/  IMAD.MOV.U32 R56, RZ, RZ, R6 ;  /* 0x000000ffff387224 */ /* 0x000fe200078e0006 */
[----:B------:R-:W-:Y:S01]  /*18ed0*/  MOV R47, 0x6 ;  /* 0x00000006002f7802 */ /* 0x000fe20000000f00 */
[----:B------:R-:W-:Y:S01]  /*18ee0*/  IMAD.MOV.U32 R3, RZ, RZ, 0x181f ;  /* 0x0000181fff037424 */ /* 0x000fe200078e00ff */
[----:B---3--:R-:W-:Y:S02]  /*18ef0*/  MOV R2, 0x18f10 ;  /* 0x00018f1000027802 */ /* 0x008fe40000000f00 */
[----:B-12-45:R-:W-:Y:S05]  /*18f00*/  CALL.REL.NOINC `($__internal_5_$__cuda_sm70_shflsync_idx_p) ;  /* 0x00002ba000007944 */ /* 0x036fea0003c00000 */
[----:B------:R-:W-:Y:S01]  /*18f10*/  MOV R2, R58 ;  /* 0x0000003a00027202 */ /* 0x000fe20000000f00 */
[----:B------:R-:W-:Y:S05]  /*18f20*/  BRA `(.L_x_425) ;  /* 0xfffefaa000007947 */ /* 0x000fea000383ffff */
.L_x_300:
        /* <DEDUP_REMOVED lines=13> */
.L_x_333:
[----:B------:R-:W-:Y:S01]  /*19000*/  IMAD.MOV.U32 R56, RZ, RZ, R4 ;  /* 0x000000ffff387224 */ /* 0x000fe200078e0004 */
[----:B------:R-:W-:Y:S01]  /*19010*/  MOV R47, RZ ;  /* 0x000000ff002f7202 */ /* 0x000fe20000000f00 */
[----:B------:R-:W-:Y:S01]  /*19020*/  IMAD.MOV.U32 R3, RZ, RZ, 0x181f ;  /* 0x0000181fff037424 */ /* 0x000fe200078e00ff */
[----:B------:R-:W-:Y:S02]  /*19030*/  MOV R2, 0x19050 ;  /* 0x0001905000027802 */ /* 0x000fe40000000f00 */
[----:B------:R-:W-:Y:S05]  /*19040*/  CALL.REL.NOINC `($__internal_5_$__cuda_sm70_shflsync_idx_p) ;  /* 0x00002a6000007944 */ /* 0x000fea0003c00000 */
[----:B------:R-:W-:Y:S01]  /*19050*/  MOV R11, R58 ;  /* 0x0000003a000b7202 */ /* 0x000fe20000000f00 */
[----:B------:R-:W-:Y:S05]  /*19060*/  BRA `(.L_x_427) ;  /* 0xffff4d2000007947 */ /* 0x000fea000383ffff */
.L_x_334:
[----:B------:R-:W-:Y:S01]  /*19070*/  IMAD.MOV.U32 R56, RZ, RZ, R0 ;  /* 0x000000ffff387224 */ /* 0x000fe200078e0000 */
[----:B------:R-:W-:Y:S01]  /*19080*/  MOV R47, RZ ;  /* 0x000000ff002f7202 */ /* 0x000fe20000000f00 */
[----:B------:R-:W-:Y:S01]  /*19090*/  IMAD.MOV.U32 R3, RZ, RZ, 0x181f ;  /* 0x0000181fff037424 */ /* 0x000fe200078e00ff */
[----:B------:R-:W-:Y:S02]  /*190a0*/  MOV R2, 0x190c0 ;  /* 0x000190c000027802 */ /* 0x000fe40000000f00 */
[----:B-12---:R-:W-:Y:S05]  /*190b0*/  CALL.REL.NOINC `($__internal_5_$__cuda_sm70_shflsync_idx_p) ;  /* 0x000029f000007944 */ /* 0x006fea0003c00000 */
        /* <DEDUP_REMOVED lines=12> */
[----:B------:R-:W-:Y:S05]  /*19180*/  CALL.REL.NOINC `($__internal_5_$__cuda_sm70_shflsync_idx_p) ;  /* 0x0000292000007944 */ /* 0x000fea0003c00000 */
[----:B------:R-:W-:Y:S01]  /*19190*/  IMAD.MOV.U32 R7, RZ, RZ, R58 ;  /* 0x000000ffff077224 */ /* 0x000fe200078e003a */
[----:B------:R-:W-:Y:S01]  /*191a0*/  MOV R47, 0x1 ;  /* 0x00000001002f7802 */ /* 0x000fe20000000f00 */
[----:B------:R-:W-:Y:S01]  /*191b0*/  IMAD.MOV.U32 R56, RZ, RZ, R0 ;  /* 0x000000ffff387224 */ /* 0x000fe200078e0000 */
[----:B------:R-:W-:Y:S02]  /*191c0*/  MOV R3, 0x181f ;  /* 0x0000181f00037802 */ /* 0x000fe40000000f00 */
[----:B------:R-:W-:Y:S02]  /*191d0*/  MOV R2, 0x191f0 ;  /* 0x000191f000027802 */ /* 0x000fe40000000f00 */
[----:B------:R-:W-:Y:S05]  /*191e0*/  CALL.REL.NOINC `($__internal_5_$__cuda_sm70_shflsync_idx_p) ;  /* 0x000028c000007944 */ /* 0x000fea0003c00000 */
        /* <DEDUP_REMOVED lines=60> */
[----:B------:R-:W-:Y:S01]  /*195b0*/  MOV R0, R58 ;  /* 0x0000003a00007202 */ /* 0x000fe20000000f00 */
[----:B------:R-:W-:Y:S05]  /*195c0*/  BRA `(.L_x_428) ;  /* 0xffff494000007947 */ /* 0x000fea000383ffff */
.L_x_335:
[----:B------:R-:W-:Y:S02]  /*195d0*/  MOV R0, 0x2 ;  /* 0x0000000200007802 */ /* 0x000fe40000000f00 */
[----:B------:R-:W-:-:S02]  /*195e0*/  MOV R2, 0x19600 ;  /* 0x0001960000027802 */ /* 0x000fc40000000f00 */
[----:B------:R-:W-:Y:S05]  /*195f0*/  CALL.REL.NOINC `($__internal_4_$__cuda_sm70_shflsync_bfly_p) ;  /* 0x0000245000007944 */ /* 0x000fea0003c00000 */
[----:B------:R-:W-:Y:S01]  /*19600*/  FMNMX.FTZ R4, R4, R0, !PT ;  /* 0x0000000004047209 */ /* 0x000fe20007810000 */
[----:B------:R-:W-:Y:S01]  /*19610*/  IMAD.MOV.U32 R0, RZ, RZ, 0x1 ;  /* 0x00000001ff007424 */ /* 0x000fe200078e00ff */
[----:B------:R-:W-:-:S02]  /*19620*/  MOV R2, 0x19640 ;  /* 0x0001964000027802 */ /* 0x000fc40000000f00 */
[----:B------:R-:W-:Y:S05]  /*19630*/  CALL.REL.NOINC `($__internal_4_$__cuda_sm70_shflsync_bfly_p) ;  /* 0x0000241000007944 */ /* 0x000fea0003c00000 */
[----:B------:R-:W-:Y:S01]  /*19640*/  FMNMX.FTZ R71, R4, R0, !PT ;  /* 0x0000000004477209 */ /* 0x000fe20007810000 */
[----:B------:R-:W-:Y:S01]  /*19650*/  IMAD.MOV.U32 R4, RZ, RZ, R5 ;  /* 0x000000ffff047224 */ /* 0x000fe200078e0005 */
[----:B------:R-:W-:Y:S01]  /*19660*/  MOV R2, 0x19690 ;  /* 0x0001969000027802 */ /* 0x000fe20000000f00 */
[----:B------:R-:W-:-:S02]  /*19670*/  IMAD.MOV.U32 R0, RZ, RZ, 0x2 ;  /* 0x00000002ff007424 */ /* 0x000fc400078e00ff */
[----:B------:R-:W-:Y:S05]  /*19680*/  CALL.REL.NOINC `($__internal_4_$__cuda_sm70_shflsync_bfly_p) ;  /* 0x000023c000007944 */ /* 0x000fea0003c00000 */
[----:B------:R-:W-:Y:S01]  /*19690*/  FMNMX.FTZ R5, R5, R0, !PT ;  /* 0x0000000005057209 */ /* 0x000fe20007810000 */
[----:B------:R-:W-:Y:S01]  /*196a0*/  IMAD.MOV.U32 R0, RZ, RZ, 0x1 ;  /* 0x00000001ff007424 */ /* 0x000fe200078e00ff */
[----:B------:R-:W-:-:S03]  /*196b0*/  MOV R2, 0x196e0 ;  /* 0x000196e000027802 */ /* 0x000fc60000000f00 */
[----:B------:R-:W-:Y:S02]  /*196c0*/  IMAD.MOV.U32 R4, RZ, RZ, R5 ;  /* 0x000000ffff047224 */ /* 0x000fe400078e0005 */
[----:B------:R-:W-:Y:S05]  /*196d0*/  CALL.REL.NOINC `($__internal_4_$__cuda_sm70_shflsync_bfly_p) ;  /* 0x0000237000007944 */ /* 0x000fea0003c00000 */
[----:B------:R-:W-:Y:S01]  /*196e0*/  FMNMX.FTZ R70, R5, R0, !PT ;  /* 0x0000000005467209 */ /* 0x000fe20007810000 */
[----:B------:R-:W-:Y:S01]  /*196f0*/  IMAD.MOV.U32 R4, RZ, RZ, R6 ;  /* 0x000000ffff047224 */ /* 0x000fe200078e0006 */
[----:B------:R-:W-:Y:S01]  /*19700*/  MOV R2, 0x19730 ;  /* 0x0001973000027802 */ /* 0x000fe20000000f00 */
[----:B------:R-:W-:Y:S02]  /*19710*/  IMAD.MOV.U32 R0, RZ, RZ, 0x2 ;  /* 0x00000002ff007424 */ /* 0x000fe400078e00ff */
        /* <DEDUP_REMOVED lines=16> */
[----:B------:R-:W-:Y:S01]  /*19820*/  MOV R8, R0 ;  /* 0x0000000000087202 */ /* 0x000fe20000000f00 */
[----:B------:R-:W-:Y:S05]  /*19830*/  BRA `(.L_x_429) ;  /* 0xffff53a000007947 */ /* 0x000fea000383ffff */
.L_x_337:
[----:B-1--4-:R-:W-:Y:S01]  /*19840*/  MOV R3, 0x181f ;  /* 0x0000181f00037802 */ /* 0x012fe20000000f00 */
[----:B------:R-:W-:Y:S01]  /*19850*/  IMAD.MOV.U32 R47, RZ, RZ, RZ ;  /* 0x000000ffff2f7224 */ /* 0x000fe200078e00ff */
[----:B------:R-:W-:Y:S02]  /*19860*/  MOV R2, 0x19880 ;  /* 0x0001988000027802 */ /* 0x000fe40000000f00 */
[----:B------:R-:W-:Y:S05]  /*19870*/  CALL.REL.NOINC `($__internal_5_$__cuda_sm70_shflsync_idx_p) ;  /* 0x0000223000007944 */ /* 0x000fea0003c00000 */
[----:B------:R-:W-:-:S05]  /*19880*/  BRA `(.L_x_430) ;  /* 0xffff6e9000007947 */ /* 0x000fca000383ffff */
.L_x_340:
[----:B------:R-:W-:Y:S01]  /*19890*/  MOV R47, RZ ;  /* 0x000000ff002f7202 */ /* 0x000fe20000000f00 */
[----:B------:R-:W-:Y:S01]  /*198a0*/  IMAD.MOV.U32 R56, RZ, RZ, R4 ;  /* 0x000000ffff387224 */ /* 0x000fe200078e0004 */
[----:B------:R-:W-:Y:S01]  /*198b0*/  MOV R2, 0x198e0 ;  /* 0x000198e000027802 */ /* 0x000fe20000000f00 */
[----:B------:R-:W-:Y:S02]  /*198c0*/  IMAD.MOV.U32 R3, RZ, RZ, 0x181f ;  /* 0x0000181fff037424 */ /* 0x000fe400078e00ff */
[----:B------:R-:W-:Y:S05]  /*198d0*/  CALL.REL.NOINC `($__internal_5_$__cuda_sm70_shflsync_idx_p) ;  /* 0x000021d000007944 */ /* 0x000fea0003c00000 */
[----:B------:R-:W-:Y:S01]  /*198e0*/  MOV R7, R58 ;  /* 0x0000003a00077202 */ /* 0x000fe20000000f00 */
[----:B------:R-:W-:-:S05]  /*198f0*/  BRA `(.L_x_431) ;  /* 0xffff829000007947 */ /* 0x000fca000383ffff */
.L_x_341:
[----:B------:R-:W-:Y:S01]  /*19900*/  MOV R47, RZ ;  /* 0x000000ff002f7202 */ /* 0x000fe20000000f00 */
[----:B------:R-:W-:Y:S01]  /*19910*/  IMAD.MOV.U32 R56, RZ, RZ, R0 ;  /* 0x000000ffff387224 */ /* 0x000fe200078e0000 */
[----:B------:R-:W-:Y:S01]  /*19920*/  MOV R2, 0x19950 ;  /* 0x0001995000027802 */ /* 0x000fe20000000f00 */
[----:B------:R-:W-:Y:S02]  /*19930*/  IMAD.MOV.U32 R3, RZ, RZ, 0x181f ;  /* 0x0000181fff037424 */ /* 0x000fe400078e00ff */
[----:B-12---:R-:W-:Y:S05]  /*19940*/  CALL.REL.NOINC `($__internal_5_$__cuda_sm70_shflsync_idx_p) ;  /* 0x0000216000007944 */ /* 0x006fea0003c00000 */
        /* <DEDUP_REMOVED lines=13> */
[----:B------:R-:W-:Y:S05]  /*19a20*/  CALL.REL.NOINC `($__internal_5_$__cuda_sm70_shflsync_idx_p) ;  /* 0x0000208000007944 */ /* 0x000fea0003c00000 */
[----:B------:R-:W-:Y:S01]  /*19a30*/  MOV R47, 0x1 ;  /* 0x00000001002f7802 */ /* 0x000fe20000000f00 */
[----:B------:R-:W-:Y:S01]  /*19a40*/  IMAD.MOV.U32 R7, RZ, RZ, R58 ;  /* 0x000000ffff077224 */ /* 0x000fe200078e003a */
[----:B------:R-:W-:Y:S01]  /*19a50*/  MOV R3, 0x181f ;  /* 0x0000181f00037802 */ /* 0x000fe20000000f00 */
[----:B------:R-:W-:Y:S01]  /*19a60*/  IMAD.MOV.U32 R56, RZ, RZ, R0 ;  /* 0x000000ffff387224 */ /* 0x000fe200078e0000 */
[----:B------:R-:W-:Y:S02]  /*19a70*/  MOV R2, 0x19a90 ;  /* 0x00019a9000027802 */ /* 0x000fe40000000f00 */
[----:B------:R-:W-:Y:S05]  /*19a80*/  CALL.REL.NOINC `($__internal_5_$__cuda_sm70_shflsync_idx_p) ;  /* 0x0000202000007944 */ /* 0x000fea0003c00000 */
        /* <DEDUP_REMOVED lines=60> */
[----:B------:R-:W-:Y:S01]  /*19e50*/  MOV R0, R58 ;  /* 0x0000003a00007202 */ /* 0x000fe20000000f00 */
[----:B------:R-:W-:-:S05]  /*19e60*/  BRA `(.L_x_432) ;  /* 0xffff7eb000007947 */ /* 0x000fca000383ffff */
.L_x_342:
[----:B------:R-:W-:Y:S02]  /*19e70*/  MOV R0, 0x2 ;  /* 0x0000000200007802 */ /* 0x000fe40000000f00 */
[----:B------:R-:W-:Y:S02]  /*19e80*/  MOV R2, 0x19ea0 ;  /* 0x00019ea000027802 */ /* 0x000fe40000000f00 */
[----:B------:R-:W-:Y:S05]  /*19e90*/  CALL.REL.NOINC `($__internal_4_$__cuda_sm70_shflsync_bfly_p) ;  /* 0x00001bb000007944 */ /* 0x000fea0003c00000 */
[----:B------:R-:W-:Y:S01]  /*19ea0*/  FMNMX.FTZ R4, R4, R0, !PT ;  /* 0x0000000004047209 */ /* 0x000fe20007810000 */
[----:B------:R-:W-:Y:S01]  /*19eb0*/  IMAD.MOV.U32 R0, RZ, RZ, 0x1 ;  /* 0x00000001ff007424 */ /* 0x000fe200078e00ff */
[----:B------:R-:W-:Y:S02]  /*19ec0*/  MOV R2, 0x19ee0 ;  /* 0x00019ee000027802 */ /* 0x000fe40000000f00 */
        /* <DEDUP_REMOVED lines=28> */
[----:B------:R-:W-:-:S05]  /*1a090*/  BRA `(.L_x_433) ;  /* 0xffff833000007947 */ /* 0x000fca000383ffff */
.L_x_344:
[----:B------:R-:W-:Y:S01]  /*1a0a0*/  IMAD.MOV.U32 R4, RZ, RZ, R239 ;  /* 0x000000ffff047224 */ /* 0x000fe200078e00ef */
[----:B------:R-:W-:-:S02]  /*1a0b0*/  MOV R0, 0x2 ;  /* 0x0000000200007802 */ /* 0x000fc40000000f00 */
[----:B------:R-:W-:Y:S02]  /*1a0c0*/  MOV R2, 0x1a0e0 ;  /* 0x0001a0e000027802 */ /* 0x000fe40000000f00 */
[----:B------:R-:W-:Y:S05]  /*1a0d0*/  CALL.REL.NOINC `($__internal_4_$__cuda_sm70_shflsync_bfly_p) ;  /* 0x0000197000007944 */ /* 0x000fea0003c00000 */
[----:B------:R-:W-:Y:S05]  /*1a0e0*/  BRA `(.L_x_434) ;  /* 0xffffa07000007947 */ /* 0x000fea000383ffff */
.L_x_345:
[----:B------:R-:W-:Y:S01]  /*1a0f0*/  IMAD.MOV.U32 R4, RZ, RZ, R5 ;  /* 0x000000ffff047224 */ /* 0x000fe200078e0005 */
[----:B------:R-:W-:Y:S02]  /*1a100*/  MOV R0, 0x1 ;  /* 0x0000000100007802 */ /* 0x000fe40000000f00 */
[----:B------:R-:W-:Y:S02]  /*1a110*/  MOV R2, 0x1a130 ;  /* 0x0001a13000027802 */ /* 0x000fe40000000f00 */
[----:B-1----:R-:W-:Y:S05]  /*1a120*/  CALL.REL.NOINC `($__internal_4_$__cuda_sm70_shflsync_bfly_p) ;  /* 0x0000192000007944 */ /* 0x002fea0003c00000 */
[----:B------:R-:W-:Y:S01]  /*1a130*/  FADD.FTZ R5, R5, R0 ;  /* 0x0000000005057221 */ /* 0x000fe20000010000 */
[----:B------:R-:W-:Y:S02]  /*1a140*/  MOV R4, R243 ;  /* 0x000000f300047202 */ /* 0x000fe40000000f00 */
[----:B------:R-:W-:Y:S02]  /*1a150*/  MOV R0, 0x2 ;  /* 0x0000000200007802 */ /* 0x000fe40000000f00 */
[----:B------:R-:W-:Y:S02]  /*1a160*/  MOV R2, 0x1a180 ;  /* 0x0001a18000027802 */ /* 0x000fe40000000f00 */
[----:B------:R-:W-:Y:S05]  /*1a170*/  CALL.REL.NOINC `($__internal_4_$__cuda_sm70_shflsync_bfly_p) ;  /* 0x000018d000007944 */ /* 0x000fea0003c00000 */
[----:B------:R-:W-:Y:S01]  /*1a180*/  FADD.FTZ R6, R243, R0 ;  /* 0x00000000f3067221 */ /* 0x000fe20000010000 */
[----:B------:R-:W-:Y:S02]  /*1a190*/  MOV R0, 0x1 ;  /* 0x0000000100007802 */ /* 0x000fe40000000f00 */
[----:B------:R-:W-:-:S02]  /*1a1a0*/  MOV R2, 0x1a1d0 ;  /* 0x0001a1d000027802 */ /* 0x000fc40000000f00 */
[----:B------:R-:W-:Y:S02]  /*1a1b0*/  MOV R4, R6 ;  /* 0x0000000600047202 */ /* 0x000fe40000000f00 */
[----:B------:R-:W-:Y:S05]  /*1a1c0*/  CALL.REL.NOINC `($__internal_4_$__cuda_sm70_shflsync_bfly_p) ;  /* 0x0000188000007944 */ /* 0x000fea0003c00000 */
[----:B------:R-:W-:Y:S01]  /*1a1d0*/  FADD.FTZ R6, R6, R0 ;  /* 0x0000000006067221 */ /* 0x000fe20000010000 */
[----:B------:R-:W-:Y:S02]  /*1a1e0*/  MOV R4, R246 ;  /* 0x000000f600047202 */ /* 0x000fe40000000f00 */
[----:B------:R-:W-:Y:S02]  /*1a1f0*/  MOV R0, 0x2 ;  /* 0x0000000200007802 */ /* 0x000fe40000000f00 */
[----:B------:R-:W-:Y:S02]  /*1a200*/  MOV R2, 0x1a220 ;  /* 0x0001a22000027802 */ /* 0x000fe40000000f00 */
[----:B------:R-:W-:Y:S05]  /*1a210*/  CALL.REL.NOINC `($__internal_4_$__cuda_sm70_shflsync_bfly_p) ;  /* 0x0000183000007944 */ /* 0x000fea0003c00000 */
[----:B------:R-:W-:Y:S01]  /*1a220*/  FADD.FTZ R7, R246, R0 ;  /* 0x00000000f6077221 */ /* 0x000fe20000010000 */
[----:B------:R-:W-:Y:S02]  /*1a230*/  MOV R0, 0x1 ;  /* 0x0000000100007802 */ /* 0x000fe40000000f00 */
[----:B------:R-:W-:Y:S02]  /*1a240*/  MOV R2, 0x1a270 ;  /* 0x0001a27000027802 */ /* 0x000fe40000000f00 */
[----:B------:R-:W-:-:S02]  /*1a250*/  MOV R4, R7 ;  /* 0x0000000700047202 */ /* 0x000fc40000000f00 */
[----:B------:R-:W-:Y:S05]  /*1a260*/  CALL.REL.NOINC `($__internal_4_$__cuda_sm70_shflsync_bfly_p) ;  /* 0x000017e000007944 */ /* 0x000fea0003c00000 */
[----:B------:R-:W-:Y:S01]  /*1a270*/  FADD.FTZ R7, R7, R0 ;  /* 0x0000000007077221 */ /* 0x000fe20000010000 */
[----:B------:R-:W-:-:S02]  /*1a280*/  MOV R4, R247 ;  /* 0x000000f700047202 */ /* 0x000fc40000000f00 */
[----:B------:R-:W-:Y:S02]  /*1a290*/  MOV R0, 0x2 ;  /* 0x0000000200007802 */ /* 0x000fe40000000f00 */
[----:B------:R-:W-:Y:S02]  /*1a2a0*/  MOV R2, 0x1a2c0 ;  /* 0x0001a2c000027802 */ /* 0x000fe40000000f00 */
[----:B------:R-:W-:Y:S05]  /*1a2b0*/  CALL.REL.NOINC `($__internal_4_$__cuda_sm70_shflsync_bfly_p) ;  /* 0x0000179000007944 */ /* 0x000fea0003c00000 */
[----:B------:R-:W-:Y:S01]  /*1a2c0*/  FADD.FTZ R4, R247, R0 ;  /* 0x00000000f7047221 */ /* 0x000fe20000010000 */
[----:B------:R-:W-:Y:S02]  /*1a2d0*/  MOV R0, 0x1 ;  /* 0x0000000100007802 */ /* 0x000fe40000000f00 */
[----:B------:R-:W-:Y:S02]  /*1a2e0*/  MOV R2, 0x1a300 ;  /* 0x0001a30000027802 */ /* 0x000fe40000000f00 */
[----:B------:R-:W-:Y:S05]  /*1a2f0*/  CALL.REL.NOINC `($__internal_4_$__cuda_sm70_shflsync_bfly_p) ;  /* 0x0000175000007944 */ /* 0x000fea0003c00000 */
[----:B------:R-:W-:Y:S01]  /*1a300*/  MOV R8, R0 ;  /* 0x0000000000087202 */ /* 0x000fe20000000f00 */
[----:B------:R-:W-:Y:S05]  /*1a310*/  BRA `(.L_x_435) ;  /* 0xffff9f3000007947 */ /* 0x000fea000383ffff */
.L_x_352:
[----:B-1234-:R-:W-:Y:S01]  /*1a320*/  IMAD.MOV.U32 R56, RZ, RZ, R5 ;  /* 0x000000ffff387224 */ /* 0x01efe200078e0005 */
[----:B------:R-:W-:Y:S01]  /*1a330*/  MOV R47, RZ ;  /* 0x000000ff002f7202 */ /* 0x000fe20000000f00 */
[----:B------:R-:W-:Y:S01]  /*1a340*/  IMAD.MOV.U32 R3, RZ, RZ, 0x181f ;  /* 0x0000181fff037424 */ /* 0x000fe200078e00ff */
[----:B------:R-:W-:Y:S02]  /*1a350*/  MOV R2, 0x1a370 ;  /* 0x0001a37000027802 */ /* 0x000fe40000000f00 */
[----:B------:R-:W-:Y:S05]  /*1a360*/  CALL.REL.NOINC `($__internal_5_$__cuda_sm70_shflsync_idx_p) ;  /* 0x0000174000007944 */ /* 0x000fea0003c00000 */
[----:B------:R-:W-:Y:S01]  /*1a370*/  MOV R7, R58 ;  /* 0x0000003a00077202 */ /* 0x000fe20000000f00 */
[----:B------:R-:W-:Y:S05]  /*1a380*/  BRA `(.L_x_436) ;  /* 0xffffb58000007947 */ /* 0x000fea000383ffff */
.L_x_353:
[----:B------:R-:W-:Y:S01]  /*1a390*/  IMAD.MOV.U32 R56, RZ, RZ, R6 ;  /* 0x000000ffff387224 */ /* 0x000fe200078e0006 */
[----:B------:R-:W-:Y:S01]  /*1a3a0*/  MOV R47, RZ ;  /* 0x000000ff002f7202 */ /* 0x000fe20000000f00 */
[----:B------:R-:W-:Y:S01]  /*1a3b0*/  IMAD.MOV.U32 R3, RZ, RZ, 0x181f ;  /* 0x0000181fff037424 */ /* 0x000fe200078e00ff */
[----:B------:R-:W-:-:S02]  /*1a3c0*/  MOV R2, 0x1a3e0 ;  /* 0x0001a3e000027802 */ /* 0x000fc40000000f00 */
[----:B-12---:R-:W-:Y:S05]  /*1a3d0*/  CALL.REL.NOINC `($__internal_5_$__cuda_sm70_shflsync_idx_p) ;  /* 0x000016d000007944 */ /* 0x006fea0003c00000 */
[----:B------:R-:W-:Y:S01]  /*1a3e0*/  MOV R2, R58 ;  /* 0x0000003a00027202 */ /* 0x000fe20000000f00 */
[----:B------:R-:W-:Y:S05]  /*1a3f0*/  BRA `(.L_x_437) ;  /* 0xffffb53000007947 */ /* 0x000fea000383ffff */
.L_x_354:
[----:B------:R-:W-:Y:S01]  /*1a400*/  IMAD.MOV.U32 R56, RZ, RZ, R5 ;  /* 0x000000ffff387224 */ /* 0x000fe200078e0005 */
[----:B------:R-:W-:Y:S01]  /*1a410*/  MOV R47, 0x1 ;  /* 0x00000001002f7802 */ /* 0x000fe20000000f00 */
[----:B--2---:R-:W-:Y:S01]  /*1a420*/  IMAD.MOV.U32 R3, RZ, RZ, 0x181f ;  /* 0x0000181fff037424 */ /* 0x004fe200078e00ff */
[----:B------:R-:W-:-:S02]  /*1a430*/  MOV R2, 0x1a450 ;  /* 0x0001a45000027802 */ /* 0x000fc40000000f00 */
[----:B-1-3--:R-:W-:Y:S05]  /*1a440*/  CALL.REL.NOINC `($__internal_5_$__cuda_sm70_shflsync_idx_p) ;  /* 0x0000166000007944 */ /* 0x00afea0003c00000 */
        /* <DEDUP_REMOVED lines=8> */
.L_x_355:
[----:B------:R-:W-:Y:S01]  /*1a4d0*/  IMAD.MOV.U32 R56, RZ, RZ, R5 ;  /* 0x000000ffff387224 */ /* 0x000fe200078e0005 */
[----:B------:R-:W-:Y:S01]  /*1a4e0*/  MOV R47, 0x2 ;  /* 0x00000002002f7802 */ /* 0x000fe20000000f00 */
[----:B-1----:R-:W-:Y:S01]  /*1a4f0*/  IMAD.MOV.U32 R3, RZ, RZ, 0x181f ;  /* 0x0000181fff037424 */ /* 0x002fe200078e00ff */
[----:B------:R-:W-:Y:S02]  /*1a500*/  MOV R2, 0x1a520 ;  /* 0x0001a52000027802 */ /* 0x000fe40000000f00 */
[----:B---34-:R-:W-:Y:S05]  /*1a510*/  CALL.REL.NOINC `($__internal_5_$__cuda_sm70_shflsync_idx_p) ;  /* 0x0000159000007944 */ /* 0x018fea0003c00000 */
[----:B------:R-:W-:Y:S01]  /*1a520*/  MOV R7, R58 ;  /* 0x0000003a00077202 */ /* 0x000fe20000000f00 */
[----:B------:R-:W-:Y:S05]  /*1a530*/  BRA `(.L_x_439) ;  /* 0xffffb4d000007947 */ /* 0x000fea000383ffff */
.L_x_356:
[----:B------:R-:W-:Y:S01]  /*1a540*/  IMAD.MOV.U32 R56, RZ, RZ, R6 ;  /* 0x000000ffff387224 */ /* 0x000fe200078e0006 */
[----:B------:R-:W-:Y:S01]  /*1a550*/  MOV R47, 0x2 ;  /* 0x00000002002f7802 */ /* 0x000fe20000000f00 */
[----:B-1----:R-:W-:Y:S01]  /*1a560*/  IMAD.MOV.U32 R3, RZ, RZ, 0x181f ;  /* 0x0000181fff037424 */ /* 0x002fe200078e00ff */
[----:B------:R-:W-:Y:S02]  /*1a570*/  MOV R2, 0x1a590 ;  /* 0x0001a59000027802 */ /* 0x000fe40000000f00 */
[----:B--234-:R-:W-:Y:S05]  /*1a580*/  CALL.REL.NOINC `($__internal_5_$__cuda_sm70_shflsync_idx_p) ;  /* 0x0000152000007944 */ /* 0x01cfea0003c00000 */
[----:B------:R-:W-:Y:S01]  /*1a590*/  MOV R2, R58 ;  /* 0x0000003a00027202 */ /* 0x000fe20000000f00 */
[----:B------:R-:W-:Y:S05]  /*1a5a0*/  BRA `(.L_x_440) ;  /* 0xffffb48000007947 */ /* 0x000fea000383ffff */
.L_x_357:
[----:B------:R-:W-:Y:S01]  /*1a5b0*/  IMAD.MOV.U32 R56, RZ, RZ, R5 ;  /* 0x000000ffff387224 */ /* 0x000fe200078e0005 */
[----:B------:R-:W-:Y:S01]  /*1a5c0*/  MOV R47, 0x3 ;  /* 0x00000003002f7802 */ /* 0x000fe20000000f00 */
[----:B--2---:R-:W-:Y:S01]  /*1a5d0*/  IMAD.MOV.U32 R3, RZ, RZ, 0x181f ;  /* 0x0000181fff037424 */ /* 0x004fe200078e00ff */
[----:B------:R-:W-:-:S02]  /*1a5e0*/  MOV R2, 0x1a600 ;  /* 0x0001a60000027802 */ /* 0x000fc40000000f00 */
[----:B-1-34-:R-:W-:Y:S05]  /*1a5f0*/  CALL.REL.NOINC `($__internal_5_$__cuda_sm70_shflsync_idx_p) ;  /* 0x000014b000007944 */ /* 0x01afea0003c00000 */
        /* <DEDUP_REMOVED lines=8> */
.L_x_358:
[----:B------:R-:W-:Y:S01]  /*1a680*/  IMAD.MOV.U32 R56, RZ, RZ, R5 ;  /* 0x000000ffff387224 */ /* 0x000fe200078e0005 */
[----:B------:R-:W-:Y:S01]  /*1a690*/  MOV R47, 0x4 ;  /* 0x00000004002f7802 */ /* 0x000fe20000000f00 */
[----:B--2---:R-:W-:Y:S01]  /*1a6a0*/  IMAD.MOV.U32 R3, RZ, RZ, 0x181f ;  /* 0x0000181fff037424 */ /* 0x004fe200078e00ff */
[----:B------:R-:W-:Y:S02]  /*1a6b0*/  MOV R2, 0x1a6d0 ;  /* 0x0001a6d000027802 */ /* 0x000fe40000000f00 */
[----:B-1-34-:R-:W-:Y:S05]  /*1a6c0*/  CALL.REL.NOINC `($__internal_5_$__cuda_sm70_shflsync_idx_p) ;  /* 0x000013e000007944 */ /* 0x01afea0003c00000 */
[----:B------:R-:W-:Y:S01]  /*1a6d0*/  MOV R7, R58 ;  /* 0x0000003a00077202 */ /* 0x000fe20000000f00 */
[----:B------:R-:W-:Y:S05]  /*1a6e0*/  BRA `(.L_x_442) ;  /* 0xffffb43000007947 */ /* 0x000fea000383ffff */
.L_x_359:
[----:B------:R-:W-:Y:S01]  /*1a6f0*/  IMAD.MOV.U32 R56, RZ, RZ, R6 ;  /* 0x000000ffff387224 */ /* 0x000fe200078e0006 */
[----:B------:R-:W-:Y:S01]  /*1a700*/  MOV R47, 0x4 ;  /* 0x00000004002f7802 */ /* 0x000fe20000000f00 */
[----:B--2---:R-:W-:Y:S01]  /*1a710*/  IMAD.MOV.U32 R3, RZ, RZ, 0x181f ;  /* 0x0000181fff037424 */ /* 0x004fe200078e00ff */
[----:B------:R-:W-:Y:S02]  /*1a720*/  MOV R2, 0x1a740 ;  /* 0x0001a74000027802 */ /* 0x000fe40000000f00 */
[----:B-1-34-:R-:W-:Y:S05]  /*1a730*/  CALL.REL.NOINC `($__internal_5_$__cuda_sm70_shflsync_idx_p) ;  /* 0x0000137000007944 */ /* 0x01afea0003c00000 */
[----:B------:R-:W-:Y:S01]  /*1a740*/  MOV R2, R58 ;  /* 0x0000003a00027202 */ /* 0x000fe20000000f00 */
[----:B------:R-:W-:Y:S05]  /*1a750*/  BRA `(.L_x_443) ;  /* 0xffffb3e000007947 */ /* 0x000fea000383ffff */
.L_x_360:
[----:B------:R-:W-:Y:S01]  /*1a760*/  IMAD.MOV.U32 R56, RZ, RZ, R5 ;  /* 0x000000ffff387224 */ /* 0x000fe200078e0005 */
[----:B------:R-:W-:Y:S01]  /*1a770*/  MOV R47, 0x5 ;  /* 0x00000005002f7802 */ /* 0x000fe20000000f00 */
[----:B-1----:R-:W-:Y:S01]  /*1a780*/  IMAD.MOV.U32 R3, RZ, RZ, 0x181f ;  /* 0x0000181fff037424 */ /* 0x002fe200078e00ff */
[----:B------:R-:W-:-:S02]  /*1a790*/  MOV R2, 0x1a7b0 ;  /* 0x0001a7b000027802 */ /* 0x000fc40000000f00 */
[----:B--234-:R-:W-:Y:S05]  /*1a7a0*/  CALL.REL.NOINC `($__internal_5_$__cuda_sm70_shflsync_idx_p) ;  /* 0x0000130000007944 */ /* 0x01cfea0003c00000 */
        /* <DEDUP_REMOVED lines=8> */
.L_x_361:
[----:B------:R-:W-:Y:S01]  /*1a830*/  IMAD.MOV.U32 R56, RZ, RZ, R5 ;  /* 0x000000ffff387224 */ /* 0x000fe200078e0005 */
[----:B------:R-:W-:Y:S01]  /*1a840*/  MOV R47, 0x6 ;  /* 0x00000006002f7802 */ /* 0x000fe20000000f00 */
[----:B--2---:R-:W-:Y:S01]  /*1a850*/  IMAD.MOV.U32 R3, RZ, RZ, 0x181f ;  /* 0x0000181fff037424 */ /* 0x004fe200078e00ff */
[----:B------:R-:W-:Y:S02]  /*1a860*/  MOV R2, 0x1a880 ;  /* 0x0001a88000027802 */ /* 0x000fe40000000f00 */
[----:B-1--4-:R-:W-:Y:S05]  /*1a870*/  CALL.REL.NOINC `($__internal_5_$__cuda_sm70_shflsync_idx_p) ;  /* 0x0000123000007944 */ /* 0x012fea0003c00000 */
[----:B------:R-:W-:Y:S01]  /*1a880*/  MOV R7, R58 ;  /* 0x0000003a00077202 */ /* 0x000fe20000000f00 */
[----:B------:R-:W-:Y:S05]  /*1a890*/  BRA `(.L_x_445) ;  /* 0xffffb39000007947 */ /* 0x000fea000383ffff */
.L_x_362:
[----:B------:R-:W-:Y:S01]  /*1a8a0*/  IMAD.MOV.U32 R56, RZ, RZ, R6 ;  /* 0x000000ffff387224 */ /* 0x000fe200078e0006 */
[----:B------:R-:W-:Y:S01]  /*1a8b0*/  MOV R47, 0x6 ;  /* 0x00000006002f7802 */ /* 0x000fe20000000f00 */
[----:B--2---:R-:W-:Y:S01]  /*1a8c0*/  IMAD.MOV.U32 R3, RZ, RZ, 0x181f ;  /* 0x0000181fff037424 */ /* 0x004fe200078e00ff */
[----:B------:R-:W-:Y:S02]  /*1a8d0*/  MOV R2, 0x1a8f0 ;  /* 0x0001a8f000027802 */ /* 0x000fe40000000f00 */
[----:B-1-34-:R-:W-:Y:S05]  /*1a8e0*/  CALL.REL.NOINC `($__internal_5_$__cuda_sm70_shflsync_idx_p) ;  /* 0x000011c000007944 */ /* 0x01afea0003c00000 */
[----:B------:R-:W-:Y:S01]  /*1a8f0*/  MOV R2, R58 ;  /* 0x0000003a00027202 */ /* 0x000fe20000000f00 */
[----:B------:R-:W-:Y:S05]  /*1a900*/  BRA `(.L_x_446) ;  /* 0xffffb34000007947 */ /* 0x000fea000383ffff */
.L_x_363:
[----:B------:R-:W-:Y:S01]  /*1a910*/  IMAD.MOV.U32 R56, RZ, RZ, R5 ;  /* 0x000000ffff387224 */ /* 0x000fe200078e0005 */
[----:B------:R-:W-:Y:S01]  /*1a920*/  MOV R47, 0x7 ;  /* 0x00000007002f7802 */ /* 0x000fe20000000f00 */
[----:B-1----:R-:W-:Y:S01]  /*1a930*/  IMAD.MOV.U32 R3, RZ, RZ, 0x181f ;  /* 0x0000181fff037424 */ /* 0x002fe200078e00ff */
[----:B------:R-:W-:-:S02]  /*1a940*/  MOV R2, 0x1a960 ;  /* 0x0001a96000027802 */ /* 0x000fc40000000f00 */
[----:B--2-4-:R-:W-:Y:S05]  /*1a950*/  CALL.REL.NOINC `($__internal_5_$__cuda_sm70_shflsync_idx_p) ;  /* 0x0000115000007944 */ /* 0x014fea0003c00000 */
        /* <DEDUP_REMOVED lines=8> */
.L_x_365:
[----:B------:R-:W-:Y:S01]  /*1a9e0*/  IMAD.MOV.U32 R56, RZ, RZ, R5 ;  /* 0x000000ffff387224 */ /* 0x000fe200078e0005 */
[----:B------:R-:W-:Y:S01]  /*1a9f0*/  MOV R47, RZ ;  /* 0x000000ff002f7202 */ /* 0x000fe20000000f00 */
[----:B------:R-:W-:Y:S01]  /*1aa00*/  IMAD.MOV.U32 R3, RZ, RZ, 0x1c1f ;  /* 0x00001c1fff037424 */ /* 0x000fe200078e00ff */
[----:B------:R-:W-:Y:S02]  /*1aa10*/  MOV R2, 0x1aa30 ;  /* 0x0001aa3000027802 */ /* 0x000fe40000000f00 */
[----:B------:R-:W-:Y:S05]  /*1aa20*/  CALL.REL.NOINC `($__internal_5_$__cuda_sm70_shflsync_idx_p) ;  /* 0x0000108000007944 */ /* 0x000fea0003c00000 */
[----:B------:R-:W-:Y:S01]  /*1aa30*/  MOV R4, R58 ;  /* 0x0000003a00047202 */ /* 0x000fe20000000f00 */
[----:B------:R-:W-:Y:S05]  /*1aa40*/  BRA `(.L_x_448) ;  /* 0xffffb50000007947 */ /* 0x000fea000383ffff */
.L_x_366:
[----:B------:R-:W-:Y:S01]  /*1aa50*/  IMAD.MOV.U32 R56, RZ, RZ, R12 ;  /* 0x000000ffff387224 */ /* 0x000fe200078e000c */
[----:B------:R-:W-:Y:S01]  /*1aa60*/  MOV R47, RZ ;  /* 0x000000ff002f7202 */ /* 0x000fe20000000f00 */
[----:B------:R-:W-:Y:S01]  /*1aa70*/  IMAD.MOV.U32 R3, RZ, RZ, 0x1c1f ;  /* 0x00001c1fff037424 */ /* 0x000fe200078e00ff */
[----:B------:R-:W-:Y:S02]  /*1aa80*/  MOV R2, 0x1aaa0 ;  /* 0x0001aaa000027802 */ /* 0x000fe40000000f00 */
[----:B-12---:R-:W-:Y:S05]  /*1aa90*/  CALL.REL.NOINC `($__internal_5_$__cuda_sm70_shflsync_idx_p) ;  /* 0x0000101000007944 */ /* 0x006fea0003c00000 */
[----:B------:R-:W-:Y:S01]  /*1aaa0*/  MOV R0, R58 ;  /* 0x0000003a00007202 */ /* 0x000fe20000000f00 */
[----:B------:R-:W-:Y:S05]  /*1aab0*/  BRA `(.L_x_449) ;  /* 0xffffb4b000007947 */ /* 0x000fea000383ffff */
.L_x_369:
[----:B------:R-:W-:Y:S01]  /*1aac0*/  IMAD.MOV.U32 R56, RZ, RZ, R5 ;  /* 0x000000ffff387224 */ /* 0x000fe200078e0005 */
[----:B------:R-:W-:Y:S01]  /*1aad0*/  MOV R47, 0x1 ;  /* 0x00000001002f7802 */ /* 0x000fe20000000f00 */
[----:B----4-:R-:W-:Y:S01]  /*1aae0*/  IMAD.MOV.U32 R3, RZ, RZ, 0x1c1f ;  /* 0x00001c1fff037424 */ /* 0x010fe200078e00ff */
[----:B------:R-:W-:-:S02]  /*1aaf0*/  MOV R2, 0x1ab10 ;  /* 0x0001ab1000027802 */ /* 0x000fc40000000f00 */
[----:B-123--:R-:W-:Y:S05]  /*1ab00*/  CALL.REL.NOINC `($__internal_5_$__cuda_sm70_shflsync_idx_p) ;  /* 0x00000fa000007944 */ /* 0x00efea0003c00000 */
        /* <DEDUP_REMOVED lines=8> */
.L_x_372:
[----:B------:R-:W-:Y:S01]  /*1ab90*/  IMAD.MOV.U32 R56, RZ, RZ, R5 ;  /* 0x000000ffff387224 */ /* 0x000fe200078e0005 */
[----:B------:R-:W-:Y:S01]  /*1aba0*/  MOV R47, 0x2 ;  /* 0x00000002002f7802 */ /* 0x000fe20000000f00 */
[----:B-1----:R-:W-:Y:S01]  /*1abb0*/  IMAD.MOV.U32 R3, RZ, RZ, 0x1c1f ;  /* 0x00001c1fff037424 */ /* 0x002fe200078e00ff */
[----:B------:R-:W-:Y:S02]  /*1abc0*/  MOV R2, 0x1abe0 ;  /* 0x0001abe000027802 */ /* 0x000fe40000000f00 */
[----:B--234-:R-:W-:Y:S05]  /*1abd0*/  CALL.REL.NOINC `($__internal_5_$__cuda_sm70_shflsync_idx_p) ;  /* 0x00000ed000007944 */ /* 0x01cfea0003c00000 */
[----:B------:R-:W-:Y:S01]  /*1abe0*/  MOV R4, R58 ;  /* 0x0000003a00047202 */ /* 0x000fe20000000f00 */
[----:B------:R-:W-:Y:S05]  /*1abf0*/  BRA `(.L_x_451) ;  /* 0xffffba2000007947 */ /* 0x000fea000383ffff */
.L_x_373:
[----:B------:R-:W-:Y:S01]  /*1ac00*/  IMAD.MOV.U32 R56, RZ, RZ, R12 ;  /* 0x000000ffff387224 */ /* 0x000fe200078e000c */
[----:B------:R-:W-:Y:S01]  /*1ac10*/  MOV R47, 0x2 ;  /* 0x00000002002f7802 */ /* 0x000fe20000000f00 */
[----:B------:R-:W-:Y:S01]  /*1ac20*/  IMAD.MOV.U32 R3, RZ, RZ, 0x1c1f ;  /* 0x00001c1fff037424 */ /* 0x000fe200078e00ff */
[----:B------:R-:W-:Y:S02]  /*1ac30*/  MOV R2, 0x1ac50 ;  /* 0x0001ac5000027802 */ /* 0x000fe40000000f00 */
[----:B-1234-:R-:W-:Y:S05]  /*1ac40*/  CALL.REL.NOINC `($__internal_5_$__cuda_sm70_shflsync_idx_p) ;  /* 0x00000e6000007944 */ /* 0x01efea0003c00000 */
[----:B------:R-:W-:Y:S01]  /*1ac50*/  MOV R0, R58 ;  /* 0x0000003a00007202 */ /* 0x000fe20000000f00 */
[----:B------:R-:W-:Y:S05]  /*1ac60*/  BRA `(.L_x_452) ;  /* 0xffffb9d000007947 */ /* 0x000fea000383ffff */
.L_x_376:
        /* <DEDUP_REMOVED lines=13> */
.L_x_380:
[----:B------:R-:W-:Y:S01]  /*1ad40*/  IMAD.MOV.U32 R56, RZ, RZ, R5 ;  /* 0x000000ffff387224 */ /* 0x000fe200078e0005 */
[----:B------:R-:W-:Y:S01]  /*1ad50*/  MOV R47, RZ ;  /* 0x000000ff002f7202 */ /* 0x000fe20000000f00 */
[----:B------:R-:W-:Y:S01]  /*1ad60*/  IMAD.MOV.U32 R3, RZ, RZ, 0x181f ;  /* 0x0000181fff037424 */ /* 0x000fe200078e00ff */
[----:B------:R-:W-:Y:S02]  /*1ad70*/  MOV R2, 0x1ad90 ;  /* 0x0001ad9000027802 */ /* 0x000fe40000000f00 */
[----:B------:R-:W-:Y:S05]  /*1ad80*/  CALL.REL.NOINC `($__internal_5_$__cuda_sm70_shflsync_idx_p) ;  /* 0x00000d2000007944 */ /* 0x000fea0003c00000 */
[----:B------:R-:W-:Y:S01]  /*1ad90*/  MOV R7, R58 ;  /* 0x0000003a00077202 */ /* 0x000fe20000000f00 */
[----:B------:R-:W-:Y:S05]  /*1ada0*/  BRA `(.L_x_454) ;  /* 0xffffc74000007947 */ /* 0x000fea000383ffff */
.L_x_381:
[----:B------:R-:W-:Y:S01]  /*1adb0*/  IMAD.MOV.U32 R56, RZ, RZ, R6 ;  /* 0x000000ffff387224 */ /* 0x000fe200078e0006 */
[----:B------:R-:W-:Y:S01]  /*1adc0*/  MOV R47, RZ ;  /* 0x000000ff002f7202 */ /* 0x000fe20000000f00 */
[----:B------:R-:W-:Y:S01]  /*1add0*/  IMAD.MOV.U32 R3, RZ, RZ, 0x181f ;  /* 0x0000181fff037424 */ /* 0x000fe200078e00ff */
[----:B------:R-:W-:Y:S02]  /*1ade0*/  MOV R2, 0x1ae00 ;  /* 0x0001ae0000027802 */ /* 0x000fe40000000f00 */
[----:B-12---:R-:W-:Y:S05]  /*1adf0*/  CALL.REL.NOINC `($__internal_5_$__cuda_sm70_shflsync_idx_p) ;  /* 0x00000cb000007944 */ /* 0x006fea0003c00000 */
[----:B------:R-:W-:Y:S01]  /*1ae00*/  MOV R2, R58 ;  /* 0x0000003a00027202 */ /* 0x000fe20000000f00 */
[----:B------:R-:W-:Y:S05]  /*1ae10*/  BRA `(.L_x_455) ;  /* 0xffffc6f000007947 */ /* 0x000fea000383ffff */
.L_x_382:
        /* <DEDUP_REMOVED lines=13> */
.L_x_383:
[----:B------:R-:W-:Y:S01]  /*1aef0*/  IMAD.MOV.U32 R56, RZ, RZ, R5 ;  /* 0x000000ffff387224 */ /* 0x000fe200078e0005 */
[----:B------:R-:W-:Y:S01]  /*1af00*/  MOV R47, 0x2 ;  /* 0x00000002002f7802 */ /* 0x000fe20000000f00 */
[----:B-1----:R-:W-:Y:S01]  /*1af10*/  IMAD.MOV.U32 R3, RZ, RZ, 0x181f ;  /* 0x0000181fff037424 */ /* 0x002fe200078e00ff */
[----:B------:R-:W-:Y:S02]  /*1af20*/  MOV R2, 0x1af40 ;  /* 0x0001af4000027802 */ /* 0x000fe40000000f00 */
[----:B---34-:R-:W-:Y:S05]  /*1af30*/  CALL.REL.NOINC `($__internal_5_$__cuda_sm70_shflsync_idx_p) ;  /* 0x00000b7000007944 */ /* 0x018fea0003c00000 */
[----:B------:R-:W-:Y:S01]  /*1af40*/  MOV R7, R58 ;  /* 0x0000003a00077202 */ /* 0x000fe20000000f00 */
[----:B------:R-:W-:Y:S05]  /*1af50*/  BRA `(.L_x_457) ;  /* 0xffffc6a000007947 */ /* 0x000fea000383ffff */
.L_x_384:
[----:B------:R-:W-:Y:S01]  /*1af60*/  IMAD.MOV.U32 R56, RZ, RZ, R6 ;  /* 0x000000ffff387224 */ /* 0x000fe200078e0006 */
[----:B------:R-:W-:Y:S01]  /*1af70*/  MOV R47, 0x2 ;  /* 0x00000002002f7802 */ /* 0x000fe20000000f00 */
[----:B-1----:R-:W-:Y:S01]  /*1af80*/  IMAD.MOV.U32 R3, RZ, RZ, 0x181f ;  /* 0x0000181fff037424 */ /* 0x002fe200078e00ff */
[----:B------:R-:W-:Y:S02]  /*1af90*/  MOV R2, 0x1afb0 ;  /* 0x0001afb000027802 */ /* 0x000fe40000000f00 */
[----:B--234-:R-:W-:Y:S05]  /*1afa0*/  CALL.REL.NOINC `($__internal_5_$__cuda_sm70_shflsync_idx_p) ;  /* 0x00000b0000007944 */ /* 0x01cfea0003c00000 */
[----:B------:R-:W-:Y:S01]  /*1afb0*/  MOV R2, R58 ;  /* 0x0000003a00027202 */ /* 0x000fe20000000f00 */
[----:B------:R-:W-:Y:S05]  /*1afc0*/  BRA `(.L_x_458) ;  /* 0xffffc65000007947 */ /* 0x000fea000383ffff */
.L_x_385:
        /* <DEDUP_REMOVED lines=13> */
.L_x_386:
[----:B------:R-:W-:Y:S01]  /*1b0a0*/  IMAD.MOV.U32 R56, RZ, RZ, R5 ;  /* 0x000000ffff387224 */ /* 0x000fe200078e0005 */
[----:B------:R-:W-:Y:S01]  /*1b0b0*/  MOV R47, 0x4 ;  /* 0x00000004002f7802 */ /* 0x000fe20000000f00 */
[----:B--2---:R-:W-:Y:S01]  /*1b0c0*/  IMAD.MOV.U32 R3, RZ, RZ, 0x181f ;  /* 0x0000181fff037424 */ /* 0x004fe200078e00ff */
[----:B------:R-:W-:Y:S02]  /*1b0d0*/  MOV R2, 0x1b0f0 ;  /* 0x0001b0f000027802 */ /* 0x000fe40000000f00 */
[----:B-1-34-:R-:W-:Y:S05]  /*1b0e0*/  CALL.REL.NOINC `($__internal_5_$__cuda_sm70_shflsync_idx_p) ;  /* 0x000009c000007944 */ /* 0x01afea0003c00000 */
[----:B------:R-:W-:Y:S01]  /*1b0f0*/  MOV R7, R58 ;  /* 0x0000003a00077202 */ /* 0x000fe20000000f00 */
[----:B------:R-:W-:Y:S05]  /*1b100*/  BRA `(.L_x_460) ;  /* 0xffffc60000007947 */ /* 0x000fea000383ffff */
.L_x_387:
[----:B------:R-:W-:Y:S01]  /*1b110*/  IMAD.MOV.U32 R56, RZ, RZ, R6 ;  /* 0x000000ffff387224 */ /* 0x000fe200078e0006 */
[----:B------:R-:W-:Y:S01]  /*1b120*/  MOV R47, 0x4 ;  /* 0x00000004002f7802 */ /* 0x000fe20000000f00 */
[----:B--2---:R-:W-:Y:S01]  /*1b130*/  IMAD.MOV.U32 R3, RZ, RZ, 0x181f ;  /* 0x0000181fff037424 */ /* 0x004fe200078e00ff */
[----:B------:R-:W-:Y:S02]  /*1b140*/  MOV R2, 0x1b160 ;  /* 0x0001b16000027802 */ /* 0x000fe40000000f00 */
[----:B-1-34-:R-:W-:Y:S05]  /*1b150*/  CALL.REL.NOINC `($__internal_5_$__cuda_sm70_shflsync_idx_p) ;  /* 0x0000095000007944 */ /* 0x01afea0003c00000 */
[----:B------:R-:W-:Y:S01]  /*1b160*/  MOV R2, R58 ;  /* 0x0000003a00027202 */ /* 0x000fe20000000f00 */
[----:B------:R-:W-:Y:S05]  /*1b170*/  BRA `(.L_x_461) ;  /* 0xffffc5b000007947 */ /* 0x000fea000383ffff */
.L_x_388:
        /* <DEDUP_REMOVED lines=13> */
.L_x_389:
[----:B------:R-:W-:Y:S01]  /*1b250*/  IMAD.MOV.U32 R56, RZ, RZ, R5 ;  /* 0x000000ffff387224 */ /* 0x000fe200078e0005 */
[----:B------:R-:W-:Y:S01]  /*1b260*/  MOV R47, 0x6 ;  /* 0x00000006002f7802 */ /* 0x000fe20000000f00 */
[----:B--2---:R-:W-:Y:S01]  /*1b270*/  IMAD.MOV.U32 R3, RZ, RZ, 0x181f ;  /* 0x0000181fff037424 */ /* 0x004fe200078e00ff */
[----:B------:R-:W-:Y:S02]  /*1b280*/  MOV R2, 0x1b2a0 ;  /* 0x0001b2a000027802 */ /* 0x000fe40000000f00 */
[----:B-1--4-:R-:W-:Y:S05]  /*1b290*/  CALL.REL.NOINC `($__internal_5_$__cuda_sm70_shflsync_idx_p) ;  /* 0x0000081000007944 */ /* 0x012fea0003c00000 */
[----:B------:R-:W-:Y:S01]  /*1b2a0*/  MOV R7, R58 ;  /* 0x0000003a00077202 */ /* 0x000fe20000000f00 */
[----:B------:R-:W-:Y:S05]  /*1b2b0*/  BRA `(.L_x_463) ;  /* 0xffffc56000007947 */ /* 0x000fea000383ffff */
.L_x_390:
[----:B------:R-:W-:Y:S01]  /*1b2c0*/  IMAD.MOV.U32 R56, RZ, RZ, R6 ;  /* 0x000000ffff387224 */ /* 0x000fe200078e0006 */
[----:B------:R-:W-:Y:S01]  /*1b2d0*/  MOV R47, 0x6 ;  /* 0x00000006002f7802 */ /* 0x000fe20000000f00 */
[----:B--2---:R-:W-:Y:S01]  /*1b2e0*/  IMAD.MOV.U32 R3, RZ, RZ, 0x181f ;  /* 0x0000181fff037424 */ /* 0x004fe200078e00ff */
[----:B------:R-:W-:Y:S02]  /*1b2f0*/  MOV R2, 0x1b310 ;  /* 0x0001b31000027802 */ /* 0x000fe40000000f00 */
[----:B-1-34-:R-:W-:Y:S05]  /*1b300*/  CALL.REL.NOINC `($__internal_5_$__cuda_sm70_shflsync_idx_p) ;  /* 0x000007a000007944 */ /* 0x01afea0003c00000 */
[----:B------:R-:W-:Y:S01]  /*1b310*/  MOV R2, R58 ;  /* 0x0000003a00027202 */ /* 0x000fe20000000f00 */
[----:B------:R-:W-:Y:S05]  /*1b320*/  BRA `(.L_x_464) ;  /* 0xffffc51000007947 */ /* 0x000fea000383ffff */
.L_x_391:
        /* <DEDUP_REMOVED lines=13> */
.L_x_393:
[----:B------:R-:W-:Y:S01]  /*1b400*/  IMAD.MOV.U32 R56, RZ, RZ, R46 ;  /* 0x000000ffff387224 */ /* 0x000fe200078e002e */
[----:B------:R-:W-:Y:S01]  /*1b410*/  MOV R47, RZ ;  /* 0x000000ff002f7202 */ /* 0x000fe20000000f00 */
[----:B----4-:R-:W-:Y:S01]  /*1b420*/  IMAD.MOV.U32 R3, RZ, RZ, 0x1f ;  /* 0x0000001fff037424 */ /* 0x010fe200078e00ff */
[----:B------:R-:W-:Y:S02]  /*1b430*/  MOV R2, 0x1b450 ;  /* 0x0001b45000027802 */ /* 0x000fe40000000f00 */
[----:B------:R-:W-:Y:S05]  /*1b440*/  CALL.REL.NOINC `($__internal_5_$__cuda_sm70_shflsync_idx_p) ;  /* 0x0000066000007944 */ /* 0x000fea0003c00000 */
[----:B------:R-:W-:Y:S01]  /*1b450*/  MOV R9, R58 ;  /* 0x0000003a00097202 */ /* 0x000fe20000000f00 */
[----:B------:R-:W-:Y:S05]  /*1b460*/  BRA `(.L_x_466) ;  /* 0xffffc5a000007947 */ /* 0x000fea000383ffff */
.L_x_394:
[----:B------:R-:W-:Y:S01]  /*1b470*/  IMAD.MOV.U32 R56, RZ, RZ, R46 ;  /* 0x000000ffff387224 */ /* 0x000fe200078e002e */
[----:B------:R-:W-:Y:S01]  /*1b480*/  MOV R47, 0x1 ;  /* 0x00000001002f7802 */ /* 0x000fe20000000f00 */
[----:B----4-:R-:W-:Y:S01]  /*1b490*/  IMAD.MOV.U32 R3, RZ, RZ, 0x1f ;  /* 0x0000001fff037424 */ /* 0x010fe200078e00ff */
[----:B------:R-:W-:Y:S02]  /*1b4a0*/  MOV R2, 0x1b4c0 ;  /* 0x0001b4c000027802 */ /* 0x000fe40000000f00 */
[----:B-12---:R-:W-:Y:S05]  /*1b4b0*/  CALL.REL.NOINC `($__internal_5_$__cuda_sm70_shflsync_idx_p) ;  /* 0x000005f000007944 */ /* 0x006fea0003c00000 */
[----:B------:R-:W-:Y:S01]  /*1b4c0*/  MOV R8, R58 ;  /* 0x0000003a00087202 */ /* 0x000fe20000000f00 */
[----:B------:R-:W-:Y:S05]  /*1b4d0*/  BRA `(.L_x_467) ;  /* 0xffffc55000007947 */ /* 0x000fea000383ffff */
.L_x_395:
[----:B------:R-:W-:Y:S02]  /*1b4e0*/  MOV R2, 0x1 ;  /* 0x0000000100027802 */ /* 0x000fe40000000f00 */
[----:B------:R-:W-:-:S02]  /*1b4f0*/  MOV R3, 0x1b510 ;  /* 0x0001b51000037802 */ /* 0x000fc40000000f00 */
[----:B-123--:R-:W-:Y:S05]  /*1b500*/  CALL.REL.NOINC `($__internal_6_$__cuda_sm70_shflsync_up_p) ;  /* 0x000005f000007944 */ /* 0x00efea0003c00000 */
[----:B------:R-:W-:Y:S05]  /*1b510*/  BRA `(.L_x_468) ;  /* 0xffffc64000007947 */ /* 0x000fea000383ffff */
.L_x_396:
[----:B------:R-:W-:Y:S02]  /*1b520*/  MOV R2, 0x2 ;  /* 0x0000000200027802 */ /* 0x000fe40000000f00 */
[----:B------:R-:W-:-:S02]  /*1b530*/  MOV R3, 0x1b550 ;  /* 0x0001b55000037802 */ /* 0x000fc40000000f00 */
[----:B-12---:R-:W-:Y:S05]  /*1b540*/  CALL.REL.NOINC `($__internal_6_$__cuda_sm70_shflsync_up_p) ;  /* 0x000005b000007944 */ /* 0x006fea0003c00000 */
        /* <DEDUP_REMOVED lines=24> */
.L_x_400:
[----:B------:R-:W-:Y:S02]  /*1b6d0*/  MOV R2, 0x1 ;  /* 0x0000000100027802 */ /* 0x000fe40000000f00 */
[----:B------:R-:W-:Y:S02]  /*1b6e0*/  MOV R3, 0x1b700 ;  /* 0x0001b70000037802 */ /* 0x000fe40000000f00 */
[----:B------:R-:W-:Y:S05]  /*1b6f0*/  CALL.REL.NOINC `($__internal_6_$__cuda_sm70_shflsync_up_p) ;  /* 0x0000040000007944 */ /* 0x000fea0003c00000 */
[----:B------:R-:W-:Y:S01]  /*1b700*/  MOV R2, R4 ;  /* 0x0000000400027202 */ /* 0x000fe20000000f00 */
[----:B------:R-:W-:Y:S05]  /*1b710*/  BRA `(.L_x_470) ;  /* 0xffffc6a000007947 */ /* 0x000fea000383ffff */
.L_x_401:
        /* <DEDUP_REMOVED lines=27> */
.L_x_403:
[----:B------:R-:W-:Y:S02]  /*1b8d0*/  SEL R0, RZ, 0x1, P0 ;  /* 0x00000001ff007807 */ /* 0x000fe40000000000 */
[----:B------:R-:W-:Y:S02]  /*1b8e0*/  MOV R2, 0x1b900 ;  /* 0x0001b90000027802 */ /* 0x000fe40000000f00 */
[----:B---3--:R-:W-:Y:S05]  /*1b8f0*/  CALL.REL.NOINC `($__internal_7_$__cuda_sm70_votesync_ballot) ;  /* 0x0000027000007944 */ /* 0x008fea0003c00000 */
[----:B------:R-:W-:Y:S05]  /*1b900*/  BRA `(.L_x_472) ;  /* 0xffffc64000007947 */ /* 0x000fea000383ffff */
.L_x_404:
[----:B------:R-:W-:Y:S01]  /*1b910*/  IMAD.MOV.U32 R56, RZ, RZ, R6 ;  /* 0x000000ffff387224 */ /* 0x000fe200078e0006 */
[----:B--2---:R-:W-:Y:S01]  /*1b920*/  MOV R47, R10 ;  /* 0x0000000a002f7202 */ /* 0x004fe20000000f00 */
[----:B------:R-:W-:Y:S01]  /*1b930*/  IMAD.MOV.U32 R3, RZ, RZ, 0x1f ;  /* 0x0000001fff037424 */ /* 0x000fe200078e00ff */
[----:B------:R-:W-:Y:S02]  /*1b940*/  MOV R2, 0x1b960 ;  /* 0x0001b96000027802 */ /* 0x000fe40000000f00 */
[----:B-1-3--:R-:W-:Y:S05]  /*1b950*/  CALL.REL.NOINC `($__internal_5_$__cuda_sm70_shflsync_idx_p) ;  /* 0x0000015000007944 */ /* 0x00afea0003c00000 */
[----:B------:R-:W-:Y:S01]  /*1b960*/  IMAD.MOV.U32 R8, RZ, RZ, R58 ;  /* 0x000000ffff087224 */ /* 0x000fe200078e003a */
[----:B------:R-:W-:Y:S01]  /*1b970*/  MOV R47, R10 ;  /* 0x0000000a002f7202 */ /* 0x000fe20000000f00 */
[----:B------:R-:W-:Y:S01]  /*1b980*/  IMAD.MOV.U32 R56, RZ, RZ, R7 ;  /* 0x000000ffff387224 */ /* 0x000fe200078e0007 */
[----:B------:R-:W-:Y:S02]  /*1b990*/  MOV R3, 0x1f ;  /* 0x0000001f00037802 */ /* 0x000fe40000000f00 */
[----:B------:R-:W-:-:S02]  /*1b9a0*/  MOV R2, 0x1b9c0 ;  /* 0x0001b9c000027802 */ /* 0x000fc40000000f00 */
[----:B------:R-:W-:Y:S05]  /*1b9b0*/  CALL.REL.NOINC `($__internal_5_$__cuda_sm70_shflsync_idx_p) ;  /* 0x000000f000007944 */ /* 0x000fea0003c00000 */
[----:B------:R-:W-:Y:S01]  /*1b9c0*/  MOV R7, R58 ;  /* 0x0000003a00077202 */ /* 0x000fe20000000f00 */
[----:B------:R-:W-:Y:S05]  /*1b9d0*/  BRA `(.L_x_473) ;  /* 0xffffc5b000007947 */ /* 0x000fea000383ffff */
.L_x_407:
[----:B------:R-:W-:Y:S01]  /*1b9e0*/  IMAD.MOV.U32 R56, RZ, RZ, R4 ;  /* 0x000000ffff387224 */ /* 0x000fe200078e0004 */
[----:B------:R-:W-:Y:S01]  /*1b9f0*/  MOV R47, R0 ;  /* 0x00000000002f7202 */ /* 0x000fe20000000f00 */
[----:B------:R-:W-:Y:S01]  /*1ba00*/  IMAD.MOV.U32 R3, RZ, RZ, 0x1f ;  /* 0x0000001fff037424 */ /* 0x000fe200078e00ff */
[----:B------:R-:W-:-:S02]  /*1ba10*/  MOV R2, 0x1ba30 ;  /* 0x0001ba3000027802 */ /* 0x000fc40000000f00 */
[----:B--234-:R-:W-:Y:S05]  /*1ba20*/  CALL.REL.NOINC `($__internal_5_$__cuda_sm70_shflsync_idx_p) ;  /* 0x0000008000007944 */ /* 0x01cfea0003c00000 */
[----:B------:R-:W-:Y:S01]  /*1ba30*/  MOV R12, R58 ;  /* 0x0000003a000c7202 */ /* 0x000fe20000000f00 */
[----:B------:R-:W-:Y:S05]  /*1ba40*/  BRA `(.L_x_406) ;  /* 0xffffc5a000007947 */ /* 0x000fea000383ffff */
        .weak           $__internal_4_$__cuda_sm70_shflsync_bfly_p
        .type           $__internal_4_$__cuda_sm70_shflsync_bfly_p,@function
        .size           $__internal_4_$__cuda_sm70_shflsync_bfly_p,($__internal_5_$__cuda_sm70_shflsync_idx_p - $__internal_4_$__cuda_sm70_shflsync_bfly_p)
$__internal_4_$__cuda_sm70_shflsync_bfly_p:
[----:B------:R-:W-:Y:S02]  /*1ba50*/  MOV R8, 0xffffffff ;  /* 0xffffffff00087802 */ /* 0x000fe40000000f00 */
[----:B------:R-:W-:-:S02]  /*1ba60*/  MOV R3, 0x1f ;  /* 0x0000001f00037802 */ /* 0x000fc40000000f00 */
[----:B------:R-:W-:Y:S04]  /*1ba70*/  WARPSYNC R8 ;  /* 0x0000000800007348 */ /* 0x000fe80003800000 */
[----:B------:R1:W2:Y:S02]  /*1ba80*/  SHFL.BFLY PT, R0, R4, R0, R3 ;  /* 0x0c00000004007389 */ /* 0x0002a400000e0003 */
[----:B-1----:R-:W-:-:S04]  /*1ba90*/  MOV R3, 0x0 ;  /* 0x0000000000037802 */ /* 0x002fc80000000f00 */
[----:B--2---:R-:W-:Y:S05]  /*1baa0*/  RET.REL.NODEC R2 `(_ZN7cutlass13device_kernelIN5flash19enable_sm80_to_sm89INS1_16FlashAttnFwdSm80INS1_25CollectiveMainloopFwdSm80ILi4ELi1ELb0EN4cute5tupleIJNS5_1CILi128EEENS7_ILi80EEENS7_ILi64EEEEEELi64ENS_10bfloat16_tEfNS_4arch4Sm80ELb0ELb0ELb1ELb1ELb1ELb1ELb1ELb1EEENS1_21CollectiveEpilogueFwdINS6_IJS8_SA_S9_EEENS6_IJNS7_ILi1EEESI_SI_EEESC_SE_Li128ELb1ELb1ELb1ELb0EEENS1_36VarlenDynamicPersistentTileSchedulerILi128ELi80ELi128ELi128ELb1ELb1ELb0ELb0ELb1ELb1EEEEEEEEEvNT_6ParamsE) ;  /* 0xfffe455002007950 */ /* 0x004fea0003c3ffff */
        .weak           $__internal_5_$__cuda_sm70_shflsync_idx_p
        .type           $__internal_5_$__cuda_sm70_shflsync_idx_p,@function
        .size           $__internal_5_$__cuda_sm70_shflsync_idx_p,($__internal_6_$__cuda_sm70_shflsync_up_p - $__internal_5_$__cuda_sm70_shflsync_idx_p)
$__internal_5_$__cuda_sm70_shflsync_idx_p:
[----:B------:R-:W-:-:S04]  /*1bab0*/  MOV R58, 0xffffffff ;  /* 0xffffffff003a7802 */ /* 0x000fc80000000f00 */
[----:B------:R-:W-:Y:S04]  /*1bac0*/  WARPSYNC R58 ;  /* 0x0000003a00007348 */ /* 0x000fe80003800000 */
[----:B------:R1:W2:Y:S02]  /*1bad0*/  SHFL.IDX PT, R58, R56, R47, R3 ;  /* 0x0000002f383a7389 */ /* 0x0002a400000e0003 */
[----:B-1----:R-:W-:-:S04]  /*1bae0*/  MOV R3, 0x0 ;  /* 0x0000000000037802 */ /* 0x002fc80000000f00 */
[----:B--2---:R-:W-:Y:S05]  /*1baf0*/  RET.REL.NODEC R2 `(_ZN7cutlass13device_kernelIN5flash19enable_sm80_to_sm89INS1_16FlashAttnFwdSm80INS1_25CollectiveMainloopFwdSm80ILi4ELi1ELb0EN4cute5tupleIJNS5_1CILi128EEENS7_ILi80EEENS7_ILi64EEEEEELi64ENS_10bfloat16_tEfNS_4arch4Sm80ELb0ELb0ELb1ELb1ELb1ELb1ELb1ELb1EEENS1_21CollectiveEpilogueFwdINS6_IJS8_SA_S9_EEENS6_IJNS7_ILi1EEESI_SI_EEESC_SE_Li128ELb1ELb1ELb1ELb0EEENS1_36VarlenDynamicPersistentTileSchedulerILi128ELi80ELi128ELi128ELb1ELb1ELb0ELb0ELb1ELb1EEEEEEEEEvNT_6ParamsE) ;  /* 0xfffe450002007950 */ /* 0x004fea0003c3ffff */
        .weak           $__internal_6_$__cuda_sm70_shflsync_up_p
        .type           $__internal_6_$__cuda_sm70_shflsync_up_p,@function
        .size           $__internal_6_$__cuda_sm70_shflsync_up_p,($__internal_7_$__cuda_sm70_votesync_ballot - $__internal_6_$__cuda_sm70_shflsync_up_p)
$__internal_6_$__cuda_sm70_shflsync_up_p:
[----:B------:R-:W-:Y:S02]  /*1bb00*/  IMAD.MOV.U32 R4, RZ, RZ, RZ ;  /* 0x000000ffff047224 */ /* 0x000fe400078e00ff */
[----:B------:R-:W-:-:S04]  /*1bb10*/  IMAD.MOV.U32 R10, RZ, RZ, -0x1 ;  /* 0xffffffffff0a7424 */ /* 0x000fc800078e00ff */
[----:B------:R-:W-:Y:S04]  /*1bb20*/  WARPSYNC R10 ;  /* 0x0000000a00007348 */ /* 0x000fe80003800000 */
[----:B------:R1:W2:Y:S02]  /*1bb30*/  SHFL.UP PT, R4, R0, R2, R4 ;  /* 0x0400000200047389 */ /* 0x0002a400000e0004 */
[----:B-1----:R-:W-:Y:S02]  /*1bb40*/  MOV R2, R3 ;  /* 0x0000000300027202 */ /* 0x002fe40000000f00 */
[----:B------:R-:W-:-:S04]  /*1bb50*/  MOV R3, 0x0 ;  /* 0x0000000000037802 */ /* 0x000fc80000000f00 */
[----:B--2---:R-:W-:Y:S05]  /*1bb60*/  RET.REL.NODEC R2 `(_ZN7cutlass13device_kernelIN5flash19enable_sm80_to_sm89INS1_16FlashAttnFwdSm80INS1_25CollectiveMainloopFwdSm80ILi4ELi1ELb0EN4cute5tupleIJNS5_1CILi128EEENS7_ILi80EEENS7_ILi64EEEEEELi64ENS_10bfloat16_tEfNS_4arch4Sm80ELb0ELb0ELb1ELb1ELb1ELb1ELb1ELb1EEENS1_21CollectiveEpilogueFwdINS6_IJS8_SA_S9_EEENS6_IJNS7_ILi1EEESI_SI_EEESC_SE_Li128ELb1ELb1ELb1ELb0EEENS1_36VarlenDynamicPersistentTileSchedulerILi128ELi80ELi128ELi128ELb1ELb1ELb0ELb0ELb1ELb1EEEEEEEEEvNT_6ParamsE) ;  /* 0xfffe449002007950 */ /* 0x004fea0003c3ffff */
        .weak           $__internal_7_$__cuda_sm70_votesync_ballot
        .type           $__internal_7_$__cuda_sm70_votesync_ballot,@function
        .size           $__internal_7_$__cuda_sm70_votesync_ballot,(.L_x_1915 - $__internal_7_$__cuda_sm70_votesync_ballot)
$__internal_7_$__cuda_sm70_votesync_ballot:
[----:B------:R-:W-:Y:S01]  /*1bb70*/  ISETP.NE.U32.AND P0, PT, R0, 0x1, PT ;  /* 0x000000010000780c */ /* 0x000fe20003f05070 */
[----:B------:R-:W-:-:S04]  /*1bb80*/  IMAD.MOV.U32 R3, RZ, RZ, -0x1 ;  /* 0xffffffffff037424 */ /* 0x000fc800078e00ff */
[----:B------:R-:W-:Y:S08]  /*1bb90*/  WARPSYNC R3 ;  /* 0x0000000300007348 */ /* 0x000ff00003800000 */
[----:B------:R-:W-:-:S04]  /*1bba0*/  VOTE.ANY R0, PT, !P0 ;  /* 0x0000000000007806 */ /* 0x000fc800040e0100 */
[----:B------:R-:W-:Y:S01]  /*1bbb0*/  LOP3.LUT R0, R0, R3, RZ, 0xc0, !PT ;  /* 0x0000000300007212 */ /* 0x000fe200078ec0ff */
[----:B------:R-:W-:-:S04]  /*1bbc0*/  IMAD.MOV.U32 R3, RZ, RZ, 0x0 ;  /* 0x00000000ff037424 */ /* 0x000fc800078e00ff */
[----:B------:R-:W-:Y:S05]  /*1bbd0*/  RET.REL.NODEC R2 `(_ZN7cutlass13device_kernelIN5flash19enable_sm80_to_sm89INS1_16FlashAttnFwdSm80INS1_25CollectiveMainloopFwdSm80ILi4ELi1ELb0EN4cute5tupleIJNS5_1CILi128EEENS7_ILi80EEENS7_ILi64EEEEEELi64ENS_10bfloat16_tEfNS_4arch4Sm80ELb0ELb0ELb1ELb1ELb1ELb1ELb1ELb1EEENS1_21CollectiveEpilogueFwdINS6_IJS8_SA_S9_EEENS6_IJNS7_ILi1EEESI_SI_EEESC_SE_Li128ELb1ELb1ELb1ELb0EEENS1_36VarlenDynamicPersistentTileSchedulerILi128ELi80ELi128ELi128ELb1ELb1ELb0ELb0ELb1ELb1EEEEEEEEEvNT_6ParamsE) ;  /* 0xfffe442002007950 */ /* 0x000fea0003c3ffff */
.L_x_474:
        /* <DEDUP_REMOVED lines=10> */
.L_x_1915:


//--------------------- .text._ZN7cutlass13device_kernelIN5flash19enable_sm80_to_sm89INS1_16FlashAttnFwdSm80INS1_25CollectiveMainloopFwdSm80ILi4ELi1ELb0EN4cute5tupleIJNS5_1CILi128EEENS7_ILi96EEENS7_ILi64EEEEEELi64ENS_10bfloat16_tEfNS_4arch4Sm80ELb0ELb1ELb1ELb0ELb1ELb0ELb1ELb1EEENS1_21CollectiveEpilogueFwdINS6_IJS8_SA_S9_EEENS6_IJNS7_ILi1EEESI_SI_EEESC_SE_Li128ELb0ELb1ELb1ELb0EEENS1_19SingleTileSchedulerILb0ELb1ELb1ELi128EEEEEEEEEvNT_6ParamsE --------------------------
	.section	.text._ZN7cutlass13device_kernelIN5flash19enable_sm80_to_sm89INS1_16FlashAttnFwdSm80INS1_25CollectiveMainloopFwdSm80ILi4ELi1ELb0EN4cute5tupleIJNS5_1CILi128EEENS7_ILi96EEENS7_ILi64EEEEEELi64ENS_10bfloat16_tEfNS_4arch4Sm80ELb0ELb1ELb1ELb0ELb1ELb0ELb1ELb1EEENS1_21CollectiveEpilogueFwdINS6_IJS8_SA_S9_EEENS6_IJNS7_ILi1EEESI_SI_EEESC_SE_Li128ELb0ELb1ELb1ELb0EEENS1_19SingleTileSchedulerILb0ELb1ELb1ELi128EEEEEEEEEvNT_6ParamsE,"ax",@progbits
	.sectioninfo	@"SHI_REGISTERS=255"
	.align	128
.text._ZN7cutlass13device_kernelIN5flash19enable_sm80_to_sm89INS1_16FlashAttnFwdSm80INS1_25CollectiveMainloopFwdSm80ILi4ELi1ELb0EN4cute5tupleIJNS5_1CILi128EEENS7_ILi96EEENS7_ILi64EEEEEELi64ENS_10bfloat16_tEfNS_4arch4Sm80ELb0ELb1ELb1ELb0ELb1ELb0ELb1ELb1EEENS1_21CollectiveEpilogueFwdINS6_IJS8_SA_S9_EEENS6_IJNS7_ILi1EEESI_SI_EEESC_SE_Li128ELb0ELb1ELb1ELb0EEENS1_19SingleTileSchedulerILb0ELb1ELb1ELi128EEEEEEEEEvNT_6ParamsE:
        .type           _ZN7cutlass13device_kernelIN5flash19enable_sm80_to_sm89INS1_16FlashAttnFwdSm80INS1_25CollectiveMainloopFwdSm80ILi4ELi1ELb0EN4cute5tupleIJNS5_1CILi128EEENS7_ILi96EEENS7_ILi64EEEEEELi64ENS_10bfloat16_tEfNS_4arch4Sm80ELb0ELb1ELb1ELb0ELb1ELb0ELb1ELb1EEENS1_21CollectiveEpilogueFwdINS6_IJS8_SA_S9_EEENS6_IJNS7_ILi1EEESI_SI_EEESC_SE_Li128ELb0ELb1ELb1ELb0EEENS1_19SingleTileSchedulerILb0ELb1ELb1ELi128EEEEEEEEEvNT_6ParamsE,@function
        .size           _ZN7cutlass13device_kernelIN5flash19enable_sm80_to_sm89INS1_16FlashAttnFwdSm80INS1_25CollectiveMainloopFwdSm80ILi4ELi1ELb0EN4cute5tupleIJNS5_1CILi128EEENS7_ILi96EEENS7_ILi64EEEEEELi64ENS_10bfloat16_tEfNS_4arch4Sm80ELb0ELb1ELb1ELb0ELb1ELb0ELb1ELb1EEENS1_21CollectiveEpilogueFwdINS6_IJS8_SA_S9_EEENS6_IJNS7_ILi1EEESI_SI_EEESC_SE_Li128ELb0ELb1ELb1ELb0EEENS1_19SingleTileSchedulerILb0ELb1ELb1ELi128EEEEEEEEEvNT_6ParamsE,(.L_x_1920 - _ZN7cutlass13device_kernelIN5flash19enable_sm80_to_sm89INS1_16FlashAttnFwdSm80INS1_25CollectiveMainloopFwdSm80ILi4ELi1ELb0EN4cute5tupleIJNS5_1CILi128EEENS7_ILi96EEENS7_ILi64EEEEEELi64ENS_10bfloat16_tEfNS_4arch4Sm80ELb0ELb1ELb1ELb0ELb1ELb0ELb1ELb1EEENS1_21CollectiveEpilogueFwdINS6_IJS8_SA_S9_EEENS6_IJNS7_ILi1EEESI_SI_EEESC_SE_Li128ELb0ELb1ELb1ELb0EEENS1_19SingleTileSchedulerILb0ELb1ELb1ELi128EEEEEEEEEvNT_6ParamsE)
        .other          _ZN7cutlass13device_kernelIN5flash19enable_sm80_to_sm89INS1_16FlashAttnFwdSm80INS1_25CollectiveMainloopFwdSm80ILi4ELi1ELb0EN4cute5tupleIJNS5_1CILi128EEENS7_ILi96EEENS7_ILi64EEEEEELi64ENS_10bfloat16_tEfNS_4arch4Sm80ELb0ELb1ELb1ELb0ELb1ELb0ELb1ELb1EEENS1_21CollectiveEpilogueFwdINS6_IJS8_SA_S9_EEENS6_IJNS7_ILi1EEESI_SI_EEESC_SE_Li128ELb0ELb1ELb1ELb0EEENS1_19SingleTileSchedulerILb0ELb1ELb1ELi128EEEEEEEEEvNT_6ParamsE,@"STO_CUDA_ENTRY STV_DEFAULT"
_ZN7cutlass13device_kernelIN5flash19enable_sm80_to_sm89INS1_16FlashAttnFwdSm80INS1_25CollectiveMainloopFwdSm80ILi4ELi1ELb0EN4cute5tupleIJNS5_1CILi128EEENS7_ILi96EEENS7_ILi64EEEEEELi64ENS_10bfloat16_tEfNS_4arch4Sm80ELb0ELb1ELb1ELb0ELb1ELb0ELb1ELb1EEENS1_21CollectiveEpilogueFwdINS6_IJS8_SA_S9_EEENS6_IJNS7_ILi1EEESI_SI_EEESC_SE_Li128ELb0ELb1ELb1ELb0EEENS1_19SingleTileSchedulerILb0ELb1ELb1ELi128EEEEEEEEEvNT_6ParamsE:
        /* <DEDUP_REMOVED lines=18> */
.L_x_475:
[----:B------:R-:W-:Y:S02]  /*0120*/  ULDC.64 UR4, c[0x0][0x550] ;  /* 0x0001540000047ab9 */ /* 0x000fe40000000a00 */
[----:B------:R-:W-:Y:S02]  /*0130*/  UISETP.NE.AND UP0, UPT, UR4, 0x1, UPT ;  /* 0x000000010400788c */ /* 0x000fe4000bf05270 */
[----:B------:R-:W-:-:S02]  /*0140*/  UIMAD.WIDE.U32 UR10, UR7, UR5, URZ ;  /* 0x00000005070a72a5 */ /* 0x000fc4000f8e003f */
[----:B------:R-:W-:Y:S02]  /*0150*/  ULDC UR4, c[0x0][0x558] ;  /* 0x0001560000047ab9 */ /* 0x000fe40000000800 */
[----:B------:R-:W-:-:S05]  /*0160*/  UMOV UR9, UR7 ;  /* 0x0000000700097c82 */ /* 0x000fca0008000000 */
[----:B------:R-:W-:-:S03]  /*0170*/  @UP0 USHF.R.U32.HI UR9, URZ, UR4, UR11 ;  /* 0x000000043f090299 */ /* 0x000fc6000801160b */
.L_x_476:
[----:B------:R-:W-:Y:S01]  /*0180*/  ISETP.LE.AND P0, PT, RZ, UR6, PT ;  /* 0x00000006ff007c0c */ /* 0x000fe2000bf03270 */
[----:B------:R-:W-:Y:S02]  /*0190*/  UIADD3 UR5, -UR9, URZ, URZ ;  /* 0x0000003f09057290 */ /* 0x000fe4000fffe13f */
[----:B------:R-:W-:Y:S02]  /*01a0*/  ULDC UR4, c[0x0][0x550] ;  /* 0x0001540000047ab9 */ /* 0x000fe40000000800 */
[----:B------:R-:W-:-:S08]  /*01b0*/  UIMAD UR7, UR5, UR4, UR7 ;  /* 0x00000004050772a4 */ /* 0x000fd0000f8e0207 */
[----:B------:R-:W-:Y:S05]  /*01c0*/  @!P0 EXIT ;  /* 0x000000000000894d */ /* 0x000fea0003800000 */
[----:B------:R-:W-:Y:S01]  /*01d0*/  ULDC.64 UR4, c[0x0][0x370] ;  /* 0x0000dc0000047ab9 */ /* 0x000fe20000000a00 */
[----:B------:R-:W-:Y:S01]  /*01e0*/  IMAD.MOV.U32 R231, RZ, RZ, RZ ;  /* 0x000000ffffe77224 */ /* 0x000fe200078e00ff */
[----:B------:R-:W-:Y:S02]  /*01f0*/  UISETP.NE.U32.AND UP0, UPT, URZ, UR4, UPT ;  /* 0x000000043f00728c */ /* 0x000fe4000bf05070 */
[----:B------:R-:W-:Y:S02]  /*0200*/  ULDC.64 UR10, c[0x0][0x370] ;  /* 0x0000dc00000a7ab9 */ /* 0x000fe40000000a00 */
[----:B------:R-:W-:Y:S02]  /*0210*/  UISETP.NE.AND.EX UP0, UPT, URZ, UR5, UPT, UP0 ;  /* 0x000000053f00728c */ /* 0x000fe4000bf05300 */
[----:B------:R-:W-:-:S04]  /*0220*/  ULDC.64 UR16, c[0x0][0x118] ;  /* 0x0000460000107ab9 */ /* 0x000fc80000000a00 */
[----:B------:R-:W-:-:S05]  /*0230*/  PLOP3.LUT P0, PT, PT, PT, UP0, 0x80, 0x0 ;  /* 0x000000000000781c */ /* 0x000fca0003f0f008 */
[----:B------:R-:W-:Y:S02]  /*0240*/  @UP0 UMOV UR4, 0x4 ;  /* 0x0000000400040882 */ /* 0x000fe40000000000 */
[----:B------:R-:W-:-:S06]  /*0250*/  @UP0 UIMAD.WIDE UR4, UR6, UR4, UR10 ;  /* 0x00000004060402a5 */ /* 0x000fcc000f8e020a */
[----:B------:R-:W-:Y:S01]  /*0260*/  MOV R2, UR4 ;  /* 0x0000000400027c02 */ /* 0x000fe20008000f00 */
[----:B------:R-:W-:-:S05]  /*0270*/  IMAD.U32 R3, RZ, RZ, UR5 ;  /* 0x00000005ff037e24 */ /* 0x000fca000f8e00ff */
[----:B------:R-:W2:Y:S01]  /*0280*/  @P0 LDG.E R231, [R2.64] ;  /* 0x0000001002e70981 */ /* 0x000ea2000c1e1900 */
[----:B------:R-:W1:Y:S01]  /*0290*/  S2UR UR19, SR_CTAID.X ;  /* 0x00000000001379c3 */ /* 0x000e620000002500 */
[----:B------:R-:W-:Y:S02]  /*02a0*/  ULDC UR4, c[0x0][0x2c4] ;  /* 0x0000b10000047ab9 */ /* 0x000fe40000000800 */
[----:B------:R-:W-:Y:S02]  /*02b0*/  UISETP.NE.AND UP2, UPT, UR4, 0x1, UPT ;  /* 0x000000010400788c */ /* 0x000fe4000bf45270 */
[----:B------:R-:W-:Y:S02]  /*02c0*/  ULDC UR8, c[0x0][0x2ac] ;  /* 0x0000ab0000087ab9 */ /* 0x000fe40000000800 */
[----:B------:R-:W-:Y:S02]  /*02d0*/  ULDC.64 UR4, c[0x0][0x2c8] ;  /* 0x0000b20000047ab9 */ /* 0x000fe40000000a00 */
[----:B-1----:R-:W-:-:S05]  /*02e0*/  USHF.L.U32 UR19, UR19, 0x7, URZ ;  /* 0x0000000713137899 */ /* 0x002fca000800063f */
[----:B------:R-:W-:Y:S02]  /*02f0*/  @UP2 UIADD3 UR12, UR19, 0x7f, URZ ;  /* 0x0000007f130c2890 */ /* 0x000fe4000fffe03f */
[----:B------:R-:W-:Y:S02]  /*0300*/  UIADD3 UR10, UR19, 0x7f, URZ ;  /* 0x0000007f130a7890 */ /* 0x000fe4000fffe03f */
[----:B------:R-:W-:-:S03]  /*0310*/  UIMAD.WIDE.U32 UR12, UR12, UR4, URZ ;  /* 0x000000040c0c72a5 */ /* 0x000fc6000f8e003f */
[----:B------:R-:W-:Y:S02]  /*0320*/  ULDC UR4, c[0x0][0x1d0] ;  /* 0x0000740000047ab9 */ /* 0x000fe40000000800 */
[----:B------:R-:W-:Y:S02]  /*0330*/  UIMAD UR8, UR8, UR4, URZ ;  /* 0x00000004080872a4 */ /* 0x000fe4000f8e023f */
[----:B------:R-:W-:Y:S02]  /*0340*/  @UP2 UMOV UR11, UR13 ;  /* 0x0000000d000b2c82 */ /* 0x000fe40008000000 */
[----:B------:R-:W-:Y:S02]  /*0350*/  @UP2 USHF.R.U32.HI UR10, URZ, UR5, UR11 ;  /* 0x000000053f0a2299 */ /* 0x000fe4000801160b */
[----:B------:R-:W-:Y:S02]  /*0360*/  ULDC UR12, c[0x0][0x168] ;  /* 0x00005a00000c7ab9 */ /* 0x000fe40000000800 */
[----:B------:R-:W-:-:S02]  /*0370*/  UMOV UR11, 0x1 ;  /* 0x00000001000b7882 */ /* 0x000fc40000000000 */
[----:B------:R-:W-:Y:S02]  /*0380*/  ULDC.64 UR4, c[0x0][0x328] ;  /* 0x0000ca0000047ab9 */ /* 0x000fe40000000a00 */
[----:B------:R-:W-:Y:S02]  /*0390*/  UISETP.LE.AND UP1, UPT, UR11, UR5, UPT ;  /* 0x000000050b00728c */ /* 0x000fe4000bf23270 */
[----:B------:R-:W-:-:S04]  /*03a0*/  UIADD3 UR12, UR8, -UR12, UR11 ;  /* 0x8000000c080c7290 */ /* 0x000fc8000fffe00b */
[----:B------:R-:W-:Y:S01]  /*03b0*/  PLOP3.LUT P0, PT, PT, PT, UP1, 0x40, 0x0 ;  /* 0x000000000000781c */ /* 0x000fe20003f0e818 */
[----:B------:R-:W-:-:S04]  /*03c0*/  UIADD3 UR5, UR12, UR10, URZ ;  /* 0x0000000a0c057290 */ /* 0x000fc8000fffe03f */
[----:B------:R-:W-:Y:S01]  /*03d0*/  UIADD3 UR10, UR5, UR4, URZ ;  /* 0x00000004050a7290 */ /* 0x000fe2000fffe03f */
[----:B--2---:R1:W-:Y:S07]  /*03e0*/  STL [R1+0x34], R231 ;  /* 0x000034e701007387 */ /* 0x0043ee0000100800 */
[----:B------:R-:W-:Y:S05]  /*03f0*/  @P0 BRA `(.L_x_477) ;  /* 0x0000016000000947 */ /* 0x000fea0003800000 */
[----:B------:R-:W-:Y:S01]  /*0400*/  ISETP.LT.AND P0, PT, RZ, UR5, PT ;  /* 0x00000005ff007c0c */ /* 0x000fe2000bf01270 */
[----:B------:R-:W-:-:S12]  /*0410*/  UIADD3 UR12, UR5, -0x1, URZ ;  /* 0xffffffff050c7890 */ /* 0x000fd8000fffe03f */
[----:B------:R-:W-:Y:S05]  /*0420*/  @P0 BRA `(.L_x_478) ;  /* 0x0000009000000947 */ /* 0x000fea0003800000 */
[----:B------:R-:W-:Y:S02]  /*0430*/  ULDC UR4, c[0x0][0x32c] ;  /* 0x0000cb0000047ab9 */ /* 0x000fe40000000800 */
[----:B------:R-:W-:Y:S02]  /*0440*/  UISETP.NE.AND UP0, UPT, UR11, UR4, UPT ;  /* 0x000000040b00728c */ /* 0x000fe4000bf05270 */
[----:B------:R-:W-:-:S03]  /*0450*/  UIADD3 UR12, -UR5, URZ, URZ ;  /* 0x0000003f050c7290 */ /* 0x000fc6000fffe13f */
[----:B------:R-:W-:Y:S02]  /*0460*/  ULDC.64 UR4, c[0x0][0x330] ;  /* 0x0000cc0000047ab9 */ /* 0x000fe40000000a00 */
[----:B------:R-:W-:-:S07]  /*0470*/  UIMAD.WIDE.U32 UR14, UR12, UR4, URZ ;  /* 0x000000040c0e72a5 */ /* 0x000fce000f8e003f */
[----:B------:R-:W-:Y:S02]  /*0480*/  @UP0 UMOV UR11, UR15 ;  /* 0x0000000f000b0c82 */ /* 0x000fe40008000000 */
[----:B------:R-:W-:-:S04]  /*0490*/  @UP0 USHF.R.U32.HI UR12, URZ, UR5, UR11 ;  /* 0x000000053f0c0299 */ /* 0x000fc8000801160b */
[----:B------:R-:W-:Y:S01]  /*04a0*/  ULOP3.LUT UR12, URZ, UR12, URZ, 0x33, !UPT ;  /* 0x0000000c3f0c7292 */ /* 0x000fe2000f8e333f */
[----:B------:R-:W-:Y:S05]  /*04b0*/  BRA `(.L_x_479) ;  /* 0x0000006000007947 */ /* 0x000fea0003800000 */
.L_x_478:
[----:B------:R-:W-:Y:S02]  /*04c0*/  ULDC UR4, c[0x0][0x32c] ;  /* 0x0000cb0000047ab9 */ /* 0x000fe40000000800 */
[----:B------:R-:W-:-:S03]  /*04d0*/  UISETP.NE.AND UP0, UPT, UR11, UR4, UPT ;  /* 0x000000040b00728c */ /* 0x000fc6000bf05270 */
[----:B------:R-:W-:Y:S02]  /*04e0*/  ULDC.64 UR4, c[0x0][0x330] ;  /* 0x0000cc0000047ab9 */ /* 0x000fe40000000a00 */
[----:B------:R-:W-:-:S07]  /*04f0*/  UIMAD.WIDE.U32 UR14, UR12, UR4, URZ ;  /* 0x000000040c0e72a5 */ /* 0x000fce000f8e003f */
[----:B------:R-:W-:Y:S02]  /*0500*/  @UP0 UMOV UR11, UR15 ;  /* 0x0000000f000b0c82 */ /* 0x000fe40008000000 */
[----:B------:R-:W-:Y:S02]  /*0510*/  @UP0 USHF.R.U32.HI UR12, URZ, UR5, UR11 ;  /* 0x000000053f0c0299 */ /* 0x000fe4000801160b */
.L_x_479:
[----:B------:R-:W-:Y:S02]  /*0520*/  ULDC UR4, c[0x0][0x32c] ;  /* 0x0000cb0000047ab9 */ /* 0x000fe40000000800 */
[----:B------:R-:W-:-:S04]  /*0530*/  UIMAD UR4, UR12, UR4, UR4 ;  /* 0x000000040c0472a4 */ /* 0x000fc8000f8e0204 */
[----:B------:R-:W-:-:S04]  /*0540*/  UISETP.LT.AND UP0, UPT, UR10, UR4, UPT ;  /* 0x000000040a00728c */ /* 0x000fc8000bf01270 */
[----:B------:R-:W-:Y:S02]  /*0550*/  USEL UR10, UR10, UR4, UP0 ;  /* 0x000000040a0a7287 */ /* 0x000fe40008000000 */
.L_x_477:
[----:B------:R-:W-:Y:S01]  /*0560*/  UIADD3 UR11, UR8, 0x5f, URZ ;  /* 0x0000005f080b7890 */ /* 0x000fe2000fffe03f */
[----:B------:R-:W-:Y:S01]  /*0570*/  PLOP3.LUT P0, PT, PT, PT, UP1, 0x40, 0x0 ;  /* 0x000000000000781c */ /* 0x000fe20003f0e818 */
[----:B------:R-:W-:Y:S02]  /*0580*/  ULDC.64 UR4, c[0x0][0x2c8] ;  /* 0x0000b20000047ab9 */ /* 0x000fe40000000a00 */
[----:B------:R-:W-:Y:S02]  /*0590*/  UIMAD.WIDE.U32 UR12, UR19, UR4, URZ ;  /* 0x00000004130c72a5 */ /* 0x000fe4000f8e003f */
[----:B------:R-:W-:Y:S02]  /*05a0*/  UIMAD.WIDE UR14, UR11, 0x2aaaaaab, URZ ;  /* 0x2aaaaaab0b0e78a5 */ /* 0x000fe4000f8e023f */
[----:B------:R-:W-:Y:S02]  /*05b0*/  UIADD3 UR10, UR10, 0x5f, URZ ;  /* 0x0000005f0a0a7890 */ /* 0x000fe4000fffe03f */
[----:B------:R-:W-:-:S02]  /*05c0*/  UMOV UR4, UR19 ;  /* 0x0000001300047c82 */ /* 0x000fc40008000000 */
[----:B------:R-:W-:Y:S02]  /*05d0*/  UIMAD.WIDE UR10, UR10, 0x2aaaaaab, URZ ;  /* 0x2aaaaaab0a0a78a5 */ /* 0x000fe4000f8e023f */
[----:B------:R-:W-:Y:S02]  /*05e0*/  ULDC UR18, c[0x0][0x168] ;  /* 0x00005a0000127ab9 */ /* 0x000fe40000000800 */
[----:B------:R-:W-:Y:S02]  /*05f0*/  @UP2 USHF.R.U32.HI UR4, URZ, UR5, UR13 ;  /* 0x000000053f042299 */ /* 0x000fe4000801160d */
[----:B------:R-:W-:Y:S02]  /*0600*/  UIADD3 UR18, UR8, -UR18, URZ ;  /* 0x8000001208127290 */ /* 0x000fe4000fffe03f */
[----:B------:R-:W-:Y:S02]  /*0610*/  UMOV UR13, UR15 ;  /* 0x0000000f000d7c82 */ /* 0x000fe40008000000 */
[----:B------:R-:W-:-:S02]  /*0620*/  USHF.R.U32.HI UR12, URZ, 0x1f, UR13 ;  /* 0x0000001f3f0c7899 */ /* 0x000fc4000801160d */
[----:B------:R-:W-:Y:S02]  /*0630*/  USHF.R.U32.HI UR10, URZ, 0x1f, UR11 ;  /* 0x0000001f3f0a7899 */ /* 0x000fe4000801160b */
[----:B------:R-:W-:Y:S02]  /*0640*/  UIADD3 UR4, UR18, UR4, URZ ;  /* 0x0000000412047290 */ /* 0x000fe4000fffe03f */
[----:B------:R-:W-:Y:S02]  /*0650*/  ULDC UR5, c[0x0][0x324] ;  /* 0x0000c90000057ab9 */ /* 0x000fe40000000800 */
[----:B------:R-:W-:Y:S02]  /*0660*/  ULEA.HI.SX32 UR12, UR13, UR12, 0x1c ;  /* 0x0000000c0d0c7291 */ /* 0x000fe4000f8fe23f */
[----:B------:R-:W-:Y:S02]  /*0670*/  ULEA.HI.SX32 UR10, UR11, UR10, 0x1c ;  /* 0x0000000a0b0a7291 */ /* 0x000fe4000f8fe23f */
[----:B------:R-:W-:-:S02]  /*0680*/  UIADD3 UR5, UR4, -UR5, URZ ;  /* 0x8000000504057290 */ /* 0x000fc4000fffe03f */
[----:B------:R-:W-:-:S04]  /*0690*/  UISETP.LT.AND UP0, UPT, UR12, UR10, UPT ;  /* 0x0000000a0c00728c */ /* 0x000fc8000bf01270 */
[----:B------:R-:W-:Y:S01]  /*06a0*/  USEL UR10, UR12, UR10, UP0 ;  /* 0x0000000a0c0a7287 */ /* 0x000fe20008000000 */
[----:B------:R-:W-:Y:S01]  /*06b0*/  MOV R3, UR5 ;  /* 0x0000000500037c02 */ /* 0x000fe20008000f00 */
[----:B------:R-:W-:Y:S05]  /*06c0*/  @P0 BRA `(.L_x_480) ;  /* 0x0000010000000947 */ /* 0x000fea0003800000 */
[----:B------:R-:W-:-:S04]  /*06d0*/  MOV R0, UR4 ;  /* 0x0000000400007c02 */ /* 0x000fc80008000f00 */
[----:B------:R-:W-:-:S13]  /*06e0*/  ISETP.GT.AND P0, PT, R0, -0x1, PT ;  /* 0xffffffff0000780c */ /* 0x000fda0003f04270 */
[----:B------:R-:W-:Y:S05]  /*06f0*/  @P0 BRA `(.L_x_481) ;  /* 0x0000007000000947 */ /* 0x000fea0003800000 */
[----:B------:R-:W-:Y:S01]  /*0700*/  IMAD.MOV.U32 R2, RZ, RZ, c[0x0][0x32c] ;  /* 0x0000cb00ff027624 */ /* 0x000fe200078e00ff */
[----:B------:R-:W-:-:S04]  /*0710*/  LOP3.LUT R0, RZ, R0, RZ, 0x33, !PT ;  /* 0x00000000ff007212 */ /* 0x000fc800078e33ff */
[----:B------:R-:W-:-:S13]  /*0720*/  ISETP.NE.AND P0, PT, R2, 0x1, PT ;  /* 0x000000010200780c */ /* 0x000fda0003f05270 */
[----:B------:R-:W-:-:S05]  /*0730*/  @P0 IMAD.HI.U32 R2, R0, c[0x0][0x330], RZ ;  /* 0x0000cc0000020a27 */ /* 0x000fca00078e00ff */
[----:B------:R-:W-:-:S04]  /*0740*/  @P0 SHF.R.U32.HI R0, RZ, c[0x0][0x334], R2 ;  /* 0x0000cd00ff000a19 */ /* 0x000fc80000011602 */
[----:B------:R-:W-:Y:S01]  /*0750*/  LOP3.LUT R0, RZ, R0, RZ, 0x33, !PT ;  /* 0x00000000ff007212 */ /* 0x000fe200078e33ff */
[----:B------:R-:W-:Y:S05]  /*0760*/  BRA `(.L_x_482) ;  /* 0x0000004000007947 */ /* 0x000fea0003800000 */
.L_x_481:
[----:B------:R-:W-:-:S04]  /*0770*/  MOV R2, c[0x0][0x32c] ;  /* 0x0000cb0000027a02 */ /* 0x000fc80000000f00 */
[----:B------:R-:W-:-:S13]  /*0780*/  ISETP.NE.AND P0, PT, R2, 0x1, PT ;  /* 0x000000010200780c */ /* 0x000fda0003f05270 */
[----:B------:R-:W-:-:S05]  /*0790*/  @P0 IMAD.HI.U32 R2, R0, c[0x0][0x330], RZ ;  /* 0x0000cc0000020a27 */ /* 0x000fca00078e00ff */
[----:B------:R-:W-:-:S05]  /*07a0*/  @P0 SHF.R.U32.HI R0, RZ, c[0x0][0x334], R2 ;  /* 0x0000cd00ff000a19 */ /* 0x000fca0000011602 */
.L_x_482:
[----:B------:R-:W-:-:S05]  /*07b0*/  IMAD R0, R0, c[0x0][0x32c], RZ ;  /* 0x0000cb0000007a24 */ /* 0x000fca00078e02ff */
[----:B------:R-:W-:-:S05]  /*07c0*/  IMNMX R3, R3, R0, !PT ;  /* 0x0000000003037217 */ /* 0x000fca0007800200 */
.L_x_480:
[----:B------:R-:W-:Y:S01]  /*07d0*/  IMAD.HI R0, R3, 0x2aaaaaab, RZ ;  /* 0x2aaaaaab03007827 */ /* 0x000fe200078e02ff */
[----:B------:R-:W-:Y:S02]  /*07e0*/  USHF.R.U32.HI UR5, URZ, 0x10, UR7 ;  /* 0x000000103f057899 */ /* 0x000fe40008011607 */
[----:B------:R-:W-:Y:S02]  /*07f0*/  ULDC UR4, c[0x0][0x338] ;  /* 0x0000ce0000047ab9 */ /* 0x000fe40000000800 */
[----:B------:R-:W-:Y:S01]  /*0800*/  SHF.R.U32.HI R2, RZ, 0x1f, R0 ;  /* 0x0000001fff027819 */ /* 0x000fe20000011600 */
[----:B------:R-:W-:-:S03]  /*0810*/  UISETP.NE.AND UP0, UPT, UR5, URZ, UPT ;  /* 0x0000003f0500728c */ /* 0x000fc6000bf05270 */
[----:B------:R-:W-:Y:S01]  /*0820*/  LEA.HI.SX32 R0, R0, R2, 0x1c ;  /* 0x0000000200007211 */ /* 0x000fe200078fe2ff */
[----:B------:R-:W-:-:S03]  /*0830*/  USEL UR4, UR5, UR4, UP0 ;  /* 0x0000000405047287 */ /* 0x000fc60008000000 */
[----:B------:R-:W-:Y:S01]  /*0840*/  IMNMX R9, RZ, R0, !PT ;  /* 0x00000000ff097217 */ /* 0x000fe20007800200 */
[----:B------:R-:W-:-:S03]  /*0850*/  IMAD.MOV.U32 R0, RZ, RZ, RZ ;  /* 0x000000ffff007224 */ /* 0x000fc600078e00ff */
[----:B------:R-:W-:-:S13]  /*0860*/  ISETP.LT.AND P0, PT, R9, UR10, PT ;  /* 0x0000000a09007c0c */ /* 0x000fda000bf01270 */
[----:B------:R-:W-:Y:S05]  /*0870*/  @!P0 BRA `(.L_x_483) ;  /* 0x000001f000008947 */ /* 0x000fea0003800000 */
[----:B------:R-:W-:Y:S01]  /*0880*/  IMAD.U32 R5, RZ, RZ, UR4 ;  /* 0x00000004ff057e24 */ /* 0x000fe2000f8e00ff */
[----:B------:R-:W-:-:S04]  /*0890*/  UIADD3 UR5, UR4, -0x1, UR10 ;  /* 0xffffffff04057890 */ /* 0x000fc8000fffe00a */
[----:B------:R-:W-:Y:S02]  /*08a0*/  IABS R0, R5 ;  /* 0x0000000500007213 */ /* 0x000fe40000000000 */
[----:B------:R-:W-:-:S03]  /*08b0*/  IADD3 R8, -R9, UR5, RZ ;  /* 0x0000000509087c10 */ /* 0x000fc6000fffe1ff */
[----:B------:R-:W-:Y:S01]  /*08c0*/  IMAD.MOV.U32 R4, RZ, RZ, R0 ;  /* 0x000000ffff047224 */ /* 0x000fe200078e0000 */
[----:B------:R-:W-:-:S03]  /*08d0*/  IABS R7, R8 ;  /* 0x0000000800077213 */ /* 0x000fc60000000000 */
[----:B------:R-:W2:Y:S08]  /*08e0*/  I2F.RP R2, R4 ;  /* 0x0000000400027306 */ /* 0x000eb00000209400 */
[----:B--2---:R-:W2:Y:S02]  /*08f0*/  MUFU.RCP R2, R2 ;  /* 0x0000000200027308 */ /* 0x004ea40000001000 */
[----:B--2---:R-:W-:-:S06]  /*0900*/  IADD3 R2, R2, 0xffffffe, RZ ;  /* 0x0ffffffe02027810 */ /* 0x004fcc0007ffe0ff */
[----:B------:R-:W2:Y:S02]  /*0910*/  F2I.FTZ.U32.TRUNC.NTZ R3, R2 ;  /* 0x0000000200037305 */ /* 0x000ea4000021f000 */
[----:B--2---:R-:W-:-:S04]  /*0920*/  IMAD.MOV R0, RZ, RZ, -R3 ;  /* 0x000000ffff007224 */ /* 0x004fc800078e0a03 */
[----:B------:R-:W-:Y:S01]  /*0930*/  IMAD.MOV.U32 R2, RZ, RZ, R0 ;  /* 0x000000ffff027224 */ /* 0x000fe200078e0000 */
[----:B------:R-:W-:-:S03]  /*0940*/  IABS R0, R5 ;  /* 0x0000000500007213 */ /* 0x000fc60000000000 */
[----:B------:R-:W-:Y:S01]  /*0950*/  IMAD R5, R2, R4, RZ ;  /* 0x0000000402057224 */ /* 0x000fe200078e02ff */
[----:B------:R-:W-:Y:S01]  /*0960*/  MOV R2, RZ ;  /* 0x000000ff00027202 */ /* 0x000fe20000000f00 */
[----:B------:R-:W-:-:S04]  /*0970*/  IMAD.MOV R6, RZ, RZ, -R0 ;  /* 0x000000ffff067224 */ /* 0x000fc800078e0a00 */
[----:B------:R-:W-:-:S04]  /*0980*/  IMAD.HI.U32 R0, R3, R5, R2 ;  /* 0x0000000503007227 */ /* 0x000fc800078e0002 */
[----:B------:R-:W-:Y:S02]  /*0990*/  IMAD.MOV.U32 R2, RZ, RZ, R7 ;  /* 0x000000ffff027224 */ /* 0x000fe400078e0007 */
[----:B------:R-:W-:Y:S02]  /*09a0*/  IMAD.MOV.U32 R3, RZ, RZ, R6 ;  /* 0x000000ffff037224 */ /* 0x000fe400078e0006 */
[----:B------:R-:W-:-:S04]  /*09b0*/  IMAD.HI.U32 R0, R0, R2, RZ ;  /* 0x0000000200007227 */ /* 0x000fc800078e00ff */
[----:B------:R-:W-:-:S05]  /*09c0*/  IMAD R2, R0, R3, R2 ;  /* 0x0000000300027224 */ /* 0x000fca00078e0202 */
[----:B------:R-:W-:-:S13]  /*09d0*/  ISETP.GT.U32.AND P1, PT, R4, R2, PT ;  /* 0x000000020400720c */ /* 0x000fda0003f24070 */
[-C--:B------:R-:W-:Y:S02]  /*09e0*/  @!P1 IADD3 R2, R2, -R4.reuse, RZ ;  /* 0x8000000402029210 */ /* 0x080fe40007ffe0ff */
[----:B------:R-:W-:Y:S02]  /*09f0*/  @!P1 IADD3 R0, R0, 0x1, RZ ;  /* 0x0000000100009810 */ /* 0x000fe40007ffe0ff */
[----:B------:R-:W-:Y:S02]  /*0a00*/  ISETP.GE.U32.AND P2, PT, R2, R4, PT ;  /* 0x000000040200720c */ /* 0x000fe40003f46070 */
[----:B------:R-:W-:Y:S02]  /*0a10*/  LOP3.LUT R2, R8, UR4, RZ, 0x3c, !PT ;  /* 0x0000000408027c12 */ /* 0x000fe4000f8e3cff */
[----:B------:R-:W-:Y:S02]  /*0a20*/  ISETP.NE.AND P1, PT, RZ, UR4, PT ;  /* 0x00000004ff007c0c */ /* 0x000fe4000bf25270 */
[----:B------:R-:W-:-:S07]  /*0a30*/  ISETP.GE.AND P0, PT, R2, RZ, PT ;  /* 0x000000ff0200720c */ /* 0x000fce0003f06270 */
[----:B------:R-:W-:-:S06]  /*0a40*/  @P2 IADD3 R0, R0, 0x1, RZ ;  /* 0x0000000100002810 */ /* 0x000fcc0007ffe0ff */
[----:B------:R-:W-:Y:S01]  /*0a50*/  @!P0 IMAD.MOV R0, RZ, RZ, -R0 ;  /* 0x000000ffff008224 */ /* 0x000fe200078e0a00 */
[----:B------:R-:W-:Y:S02]  /*0a60*/  @!P1 LOP3.LUT R0, RZ, UR4, RZ, 0x33, !PT ;  /* 0x00000004ff009c12 */ /* 0x000fe4000f8e33ff */
.L_x_483:
[----:B------:R-:W-:Y:S01]  /*0a70*/  ULOP3.LUT UR7, UR7, 0xffff, URZ, 0xc0, !UPT ;  /* 0x0000ffff07077892 */ /* 0x000fe2000f8ec03f */
[----:B------:R-:W-:Y:S01]  /*0a80*/  PLOP3.LUT P4, PT, PT, PT, PT, 0x80, 0x0 ;  /* 0x000000000000781c */ /* 0x000fe20003f8f070 */
[----:B------:R-:W-:Y:S01]  /*0a90*/  CS2R R22, SRZ ;  /* 0x0000000000167805 */ /* 0x000fe2000001ff00 */
[----:B------:R-:W-:Y:S01]  /*0aa0*/  CS2R R20, SRZ ;  /* 0x0000000000147805 */ /* 0x000fe2000001ff00 */
[----:B------:R-:W-:Y:S01]  /*0ab0*/  CS2R R162, SRZ ;  /* 0x0000000000a27805 */ /* 0x000fe2000001ff00 */
[----:B------:R-:W-:Y:S01]  /*0ac0*/  CS2R R160, SRZ ;  /* 0x0000000000a07805 */ /* 0x000fe2000001ff00 */
[----:B------:R-:W-:Y:S01]  /*0ad0*/  IMAD R220, R0, UR7, R9 ;  /* 0x0000000700dc7c24 */ /* 0x000fe2000f8e0209 */
[----:B------:R-:W-:Y:S01]  /*0ae0*/  CS2R R166, SRZ ;  /* 0x0000000000a67805 */ /* 0x000fe2000001ff00 */
[----:B------:R-:W-:Y:S01]  /*0af0*/  CS2R R164, SRZ ;  /* 0x0000000000a47805 */ /* 0x000fe2000001ff00 */
[----:B------:R-:W-:Y:S01]  /*0b00*/  CS2R R158, SRZ ;  /* 0x00000000009e7805 */ /* 0x000fe2000001ff00 */
[----:B------:R-:W-:Y:S01]  /*0b10*/  IMAD.IADD R0, R220, 0x1, R0 ;  /* 0x00000001dc007824 */ /* 0x000fe200078e0200 */
[----:B------:R2:W-:Y:S01]  /*0b20*/  STL [R1+0x28], R220 ;  /* 0x000028dc01007387 */ /* 0x0005e20000100800 */
[----:B------:R-:W-:Y:S01]  /*0b30*/  CS2R R156, SRZ ;  /* 0x00000000009c7805 */ /* 0x000fe2000001ff00 */
[----:B------:R-:W-:Y:S01]  /*0b40*/  CS2R R154, SRZ ;  /* 0x00000000009a7805 */ /* 0x000fe2000001ff00 */
[----:B------:R-:W-:Y:S01]  /*0b50*/  CS2R R152, SRZ ;  /* 0x0000000000987805 */ /* 0x000fe2000001ff00 */
[----:B------:R-:W-:Y:S01]  /*0b60*/  IMNMX R229, R0, UR10, PT ;  /* 0x0000000a00e57c17 */ /* 0x000fe2000b800200 */
        /* <DEDUP_REMOVED lines=26> */
[----:B--2---:R-:W-:Y:S02]  /*0d10*/  ULDC.64 UR4, c[0x0][0x340] ;  /* 0x0000d00000047ab9 */ /* 0x004fe40000000a00 */
[----:B------:R-:W-:-:S02]  /*0d20*/  UISETP.NE.U32.AND UP0, UPT, URZ, UR4, UPT ;  /* 0x000000043f00728c */ /* 0x000fc4000bf05070 */
[----:B------:R-:W-:Y:S02]  /*0d30*/  ULDC.64 UR10, c[0x0][0x340] ;  /* 0x0000d000000a7ab9 */ /* 0x000fe40000000a00 */
[----:B------:R-:W-:-:S06]  /*0d40*/  UISETP.NE.AND.EX UP0, UPT, URZ, UR5, UPT, UP0 ;  /* 0x000000053f00728c */ /* 0x000fcc000bf05300 */
[----:B------:R-:W-:-:S05]  /*0d50*/  PLOP3.LUT P1, PT, PT, PT, UP0, 0x80, 0x0 ;  /* 0x000000000000781c */ /* 0x000fca0003f2f008 */
[----:B------:R-:W-:Y:S02]  /*0d60*/  @UP0 UMOV UR4, 0x4 ;  /* 0x0000000400040882 */ /* 0x000fe40000000000 */
[----:B------:R-:W-:-:S06]  /*0d70*/  @UP0 UIMAD.WIDE UR4, UR6, UR4, UR10 ;  /* 0x00000004060402a5 */ /* 0x000fcc000f8e020a */
[----:B------:R-:W-:Y:S02]  /*0d80*/  IMAD.U32 R2, RZ, RZ, UR4 ;  /* 0x00000004ff027e24 */ /* 0x000fe4000f8e00ff */
[----:B------:R-:W-:Y:S01]  /*0d90*/  IMAD.U32 R3, RZ, RZ, UR5 ;  /* 0x00000005ff037e24 */ /* 0x000fe2000f8e00ff */
[----:B------:R-:W-:Y:S01]  /*0da0*/  SHF.R.S32.HI R211, RZ, 0x1f, R212 ;  /* 0x0000001fffd37819 */ /* 0x000fe200000114d4 */
[----:B------:R-:W-:Y:S01]  /*0db0*/  USHF.R.S32.HI UR7, URZ, 0x1f, UR9 ;  /* 0x0000001f3f077899 */ /* 0x000fe20008011409 */
[----:B------:R-:W-:Y:S01]  /*0dc0*/  PLOP3.LUT P2, PT, PT, PT, UP2, 0x80, 0x0 ;  /* 0x000000000000781c */ /* 0x000fe20003f4f028 */
[----:B------:R-:W-:Y:S01]  /*0dd0*/  ULDC.64 UR4, c[0x0][0x1b8] ;  /* 0x00006e0000047ab9 */ /* 0x000fe20000000a00 */
[----:B------:R2:W3:Y:S01]  /*0de0*/  @P1 LDG.E R10, [R2.64] ;  /* 0x00000010020a1981 */ /* 0x0004e2000c1e1900 */
[----:B------:R-:W-:Y:S01]  /*0df0*/  UIMAD UR7, UR7, UR4, URZ ;  /* 0x00000004070772a4 */ /* 0x000fe2000f8e023f */
[----:B------:R-:W-:Y:S01]  /*0e00*/  PLOP3.LUT P0, PT, PT, PT, UP2, 0x80, 0x0 ;  /* 0x000000000000781c */ /* 0x000fe20003f0f028 */
[----:B------:R-:W-:Y:S01]  /*0e10*/  UIMAD.WIDE.U32 UR12, UR9, UR4, URZ ;  /* 0x00000004090c72a5 */ /* 0x000fe2000f8e003f */
[----:B------:R-:W-:Y:S01]  /*0e20*/  LEA.HI R13, R211, R212, RZ, 0x4 ;  /* 0x000000d4d30d7211 */ /* 0x000fe200078f20ff */
[----:B------:R-:W-:Y:S01]  /*0e30*/  UIMAD UR7, UR9, UR5, UR7 ;  /* 0x00000005090772a4 */ /* 0x000fe2000f8e0207 */
[----:B------:R-:W-:Y:S01]  /*0e40*/  BSSY B0, `(.L_x_485) ;  /* 0x000004c000007945 */ /* 0x000fe20003800000 */
[----:B------:R-:W-:-:S02]  /*0e50*/  USHF.R.S32.HI UR10, URZ, 0x1f, UR6 ;  /* 0x0000001f3f0a7899 */ /* 0x000fc40008011406 */
[----:B------:R-:W-:Y:S02]  /*0e60*/  ULDC.64 UR4, c[0x0][0x1c0] ;  /* 0x0000700000047ab9 */ /* 0x000fe40000000a00 */
[----:B------:R-:W-:Y:S02]  /*0e70*/  UIADD3 UR13, UR13, UR7, URZ ;  /* 0x000000070d0d7290 */ /* 0x000fe4000fffe03f */
[----:B------:R-:W-:Y:S02]  /*0e80*/  UIMAD UR10, UR10, UR4, URZ ;  /* 0x000000040a0a72a4 */ /* 0x000fe4000f8e023f */
[----:B------:R-:W-:Y:S02]  /*0e90*/  UIMAD.WIDE.U32 UR12, UR6, UR4, UR12 ;  /* 0x00000004060c72a5 */ /* 0x000fe4000f8e000c */
[----:B------:R-:W-:Y:S02]  /*0ea0*/  UIMAD UR5, UR6, UR5, UR10 ;  /* 0x00000005060572a4 */ /* 0x000fe4000f8e020a */
[----:B------:R-:W-:-:S02]  /*0eb0*/  ULDC UR4, c[0x0][0x2c4] ;  /* 0x0000b10000047ab9 */ /* 0x000fc40000000800 */
[----:B------:R-:W-:Y:S02]  /*0ec0*/  UIADD3 UR5, UR13, UR5, URZ ;  /* 0x000000050d057290 */ /* 0x000fe4000fffe03f */
[----:B------:R-:W-:Y:S01]  /*0ed0*/  ULDC UR7, c[0x0][0x168] ;  /* 0x00005a0000077ab9 */ /* 0x000fe20000000800 */
[----:B--2---:R-:W-:Y:S01]  /*0ee0*/  LEA.HI R2, R211, R212, RZ, 0x3 ;  /* 0x000000d4d3027211 */ /* 0x004fe200078f18ff */
[----:B------:R-:W-:Y:S01]  /*0ef0*/  IMAD.U32 R3, RZ, RZ, UR13 ;  /* 0x0000000dff037e24 */ /* 0x000fe2000f8e00ff */
[----:B------:R-:W-:Y:S01]  /*0f00*/  UIMAD UR7, UR4, UR7, URZ ;  /* 0x00000007040772a4 */ /* 0x000fe2000f8e023f */
[----:B------:R-:W-:Y:S01]  /*0f10*/  IMAD.U32 R3, RZ, RZ, UR5 ;  /* 0x00000005ff037e24 */ /* 0x000fe2000f8e00ff */
[----:B------:R-:W-:Y:S02]  /*0f20*/  LOP3.LUT R0, R2, 0xfffffff8, RZ, 0xc0, !PT ;  /* 0xfffffff802007812 */ /* 0x000fe400078ec0ff */
[----:B------:R-:W-:Y:S01]  /*0f30*/  SHF.R.S32.HI R18, RZ, 0x3, R2 ;  /* 0x00000003ff127819 */ /* 0x000fe20000011402 */
[----:B------:R-:W-:-:S02]  /*0f40*/  IMAD.U32 R2, RZ, RZ, UR12 ;  /* 0x0000000cff027e24 */ /* 0x000fc4000f8e00ff */
[----:B------:R-:W-:-:S04]  /*0f50*/  IMAD.IADD R6, R212, 0x1, -R0 ;  /* 0x00000001d4067824 */ /* 0x000fc800078e0a00 */
[C---:B------:R-:W-:Y:S02]  /*0f60*/  IMAD R230, R6.reuse, 0x10, R18 ;  /* 0x0000001006e67824 */ /* 0x040fe400078e0212 */
[----:B------:R-:W-:-:S03]  /*0f70*/  IMAD.SHL.U32 R6, R6, 0x8, RZ ;  /* 0x0000000806067824 */ /* 0x000fc600078e00ff */
[----:B------:R-:W-:Y:S01]  /*0f80*/  IADD3 R5, R230, UR19, RZ ;  /* 0x00000013e6057c10 */ /* 0x000fe2000fffe0ff */
[----:B------:R2:W-:Y:S04]  /*0f90*/  STL [R1+0x10], R230 ;  /* 0x000010e601007387 */ /* 0x0005e80000100800 */
[----:B------:R-:W-:-:S04]  /*0fa0*/  @P2 IMAD.HI.U32 R0, R5, c[0x0][0x2c8], RZ ;  /* 0x0000b20005002a27 */ /* 0x000fc800078e00ff */
[----:B------:R-:W-:Y:S01]  /*0fb0*/  IMAD.MOV.U32 R4, RZ, RZ, R5 ;  /* 0x000000ffff047224 */ /* 0x000fe200078e0005 */
[----:B------:R-:W-:Y:S02]  /*0fc0*/  @P0 SHF.R.U32.HI R4, RZ, c[0x0][0x2cc], R0 ;  /* 0x0000b300ff040a19 */ /* 0x000fe40000011600 */
[----:B------:R-:W-:Y:S02]  /*0fd0*/  ISETP.GE.AND P0, PT, R6, c[0x0][0x198], PT ;  /* 0x0000660006007a0c */ /* 0x000fe40003f06270 */
[--C-:B------:R-:W-:Y:S01]  /*0fe0*/  SHF.R.S32.HI R0, RZ, 0x1f, R4.reuse ;  /* 0x0000001fff007819 */ /* 0x100fe20000011404 */
[----:B------:R-:W-:Y:S02]  /*0ff0*/  IMAD.MOV R7, RZ, RZ, -R4 ;  /* 0x000000ffff077224 */ /* 0x000fe400078e0a04 */
[----:B------:R-:W-:-:S04]  /*1000*/  IMAD.WIDE.U32 R2, R4, c[0x0][0x1b0], R2 ;  /* 0x00006c0004027a25 */ /* 0x000fc800078e0002 */
[----:B------:R-:W-:-:S04]  /*1010*/  IMAD R0, R0, c[0x0][0x1b0], RZ ;  /* 0x00006c0000007a24 */ /* 0x000fc800078e02ff */
[----:B------:R-:W-:Y:S02]  /*1020*/  IMAD R4, R4, c[0x0][0x1b4], R0 ;  /* 0x00006d0004047a24 */ /* 0x000fe400078e0200 */
[----:B------:R-:W-:Y:S02]  /*1030*/  IMAD R0, R7, c[0x0][0x2c4], R5 ;  /* 0x0000b10007007a24 */ /* 0x000fe400078e0205 */
[----:B------:R-:W-:Y:S02]  /*1040*/  IMAD.IADD R3, R3, 0x1, R4 ;  /* 0x0000000103037824 */ /* 0x000fe400078e0204 */
[----:B------:R-:W-:Y:S01]  /*1050*/  IMAD.SHL.U32 R4, R18, 0x40, RZ ;  /* 0x0000004012047824 */ /* 0x000fe200078e00ff */
[----:B------:R-:W-:Y:S01]  /*1060*/  SHF.R.S32.HI R5, RZ, 0x1f, R0 ;  /* 0x0000001fff057819 */ /* 0x000fe20000011400 */
[----:B------:R-:W-:-:S03]  /*1070*/  IMAD.WIDE.U32 R2, R0, c[0x0][0x1a8], R2 ;  /* 0x00006a0000027a25 */ /* 0x000fc600078e0002 */
[----:B------:R-:W-:Y:S01]  /*1080*/  LOP3.LUT R4, R4, 0x1c0, RZ, 0xc0, !PT ;  /* 0x000001c004047812 */ /* 0x000fe200078ec0ff */
[----:B------:R-:W-:Y:S01]  /*1090*/  IMAD R5, R5, c[0x0][0x1a8], RZ ;  /* 0x00006a0005057a24 */ /* 0x000fe200078e02ff */
[----:B------:R-:W-:-:S03]  /*10a0*/  LEA R8, P2, R2, c[0x0][0x160], 0x1 ;  /* 0x0000580002087a11 */ /* 0x000fc600078408ff */
[----:B------:R-:W-:Y:S01]  /*10b0*/  IMAD R7, R0, c[0x0][0x1ac], R5 ;  /* 0x00006b0000077a24 */ /* 0x000fe200078e0205 */
[----:B------:R-:W-:Y:S02]  /*10c0*/  LOP3.LUT R0, R13, 0xfffffff0, RZ, 0xc0, !PT ;  /* 0xfffffff00d007812 */ /* 0x000fe400078ec0ff */
[----:B------:R-:W-:Y:S01]  /*10d0*/  LOP3.LUT R5, R4, 0x38, R6, 0xf8, !PT ;  /* 0x0000003804057812 */ /* 0x000fe200078ef806 */
[----:B------:R-:W-:Y:S01]  /*10e0*/  IMAD.IADD R3, R3, 0x1, R7 ;  /* 0x0000000103037824 */ /* 0x000fe200078e0207 */
[----:B------:R-:W-:Y:S01]  /*10f0*/  SHF.R.U32.HI R4, RZ, 0x3, R4 ;  /* 0x00000003ff047819 */ /* 0x000fe20000011604 */
[----:B------:R-:W-:Y:S01]  /*1100*/  IMAD.IADD R0, R212, 0x1, -R0 ;  /* 0x00000001d4007824 */ /* 0x000fe200078e0a00 */
[----:B------:R2:W4:Y:S02]  /*1110*/  SHFL.IDX PT, R6, R8, RZ, 0x181f ;  /* 0x00181fff08067589 */ /* 0x00052400000e0000 */
[----:B------:R-:W-:Y:S02]  /*1120*/  LEA.HI.X R9, R2, c[0x0][0x164], R3, 0x1, P2 ;  /* 0x0000590002097a11 */ /* 0x000fe400010f0c03 */
[----:B------:R-:W-:-:S02]  /*1130*/  SHF.R.S32.HI R3, RZ, 0x1f, R0 ;  /* 0x0000001fff037819 */ /* 0x000fc40000011400 */
[----:B------:R-:W-:Y:S01]  /*1140*/  LOP3.LUT R4, R5, R4, RZ, 0x3c, !PT ;  /* 0x0000000405047212 */ /* 0x000fe200078e3cff */
[----:B------:R2:W1:Y:S01]  /*1150*/  SHFL.IDX PT, R7, R9, RZ, 0x181f ;  /* 0x00181fff09077589 */ /* 0x00046200000e0000 */
[----:B------:R-:W-:Y:S02]  /*1160*/  LEA.HI R24, R3, R0, RZ, 0x3 ;  /* 0x0000000003187211 */ /* 0x000fe400078f18ff */
[----:B------:R-:W-:Y:S02]  /*1170*/  IADD3 R5, R18, UR19, RZ ;  /* 0x0000001312057c10 */ /* 0x000fe4000fffe0ff */
[----:B------:R-:W-:Y:S02]  /*1180*/  LEA.HI R2, R211, R212, RZ, 0x3 ;  /* 0x000000d4d3027211 */ /* 0x000fe400078f18ff */
[----:B------:R-:W-:Y:S02]  /*1190*/  LOP3.LUT R3, R24, 0xfffffff8, RZ, 0xc0, !PT ;  /* 0xfffffff818037812 */ /* 0x000fe400078ec0ff */
[----:B------:R-:W-:-:S02]  /*11a0*/  ISETP.GE.AND P3, PT, R5, UR7, PT ;  /* 0x0000000705007c0c */ /* 0x000fc4000bf66270 */
[----:B------:R-:W-:Y:S01]  /*11b0*/  LOP3.LUT R2, R2, 0xfffffff8, RZ, 0xc0, !PT ;  /* 0xfffffff802027812 */ /* 0x000fe200078ec0ff */
[----:B------:R-:W-:Y:S02]  /*11c0*/  IMAD.IADD R19, R0, 0x1, -R3 ;  /* 0x0000000100137824 */ /* 0x000fe400078e0a03 */
[----:B------:R-:W-:Y:S02]  /*11d0*/  IMAD.MOV.U32 R3, RZ, RZ, 0x20 ;  /* 0x00000020ff037424 */ /* 0x000fe400078e00ff */
[----:B------:R-:W-:Y:S02]  /*11e0*/  IMAD.IADD R21, R212, 0x1, -R2 ;  /* 0x00000001d4157824 */ /* 0x000fe400078e0a02 */
[----:B------:R-:W-:Y:S02]  /*11f0*/  IMAD.MOV.U32 R2, RZ, RZ, 0x10 ;  /* 0x00000010ff027424 */ /* 0x000fe400078e00ff */
[----:B------:R-:W-:-:S05]  /*1200*/  IMAD.SHL.U32 R22, R21, 0x8, RZ ;  /* 0x0000000815167824 */ /* 0x000fca00078e00ff */
[----:B------:R-:W-:Y:S01]  /*1210*/  SHF.R.S32.HI R225, RZ, 0x1f, R22 ;  /* 0x0000001fffe17819 */ /* 0x000fe20000011416 */
[----:B---3--:R3:W5:Y:S01]  /*1220*/  @P1 R2UR UR10, R10 ;  /* 0x000000000a0a13c2 */ /* 0x00876200000e0000 */
[----:B------:R-:W-:Y:S01]  /*1230*/  R2P PR, R19, 0x6 ;  /* 0x0000000613007804 */ /* 0x000fe20000000000 */
[----:B-----5:R-:W-:-:S04]  /*1240*/  @!UP0 UMOV UR10, UR6 ;  /* 0x00000006000a8c82 */ /* 0x020fc80008000000 */
[----:B------:R-:W-:Y:S02]  /*1250*/  SEL R2, R2, 0xfffffff0, !P1 ;  /* 0xfffffff002027807 */ /* 0x000fe40004800000 */
[----:B---3--:R-:W-:-:S05]  /*1260*/  LEA.HI R10, R211, R212, RZ, 0x6 ;  /* 0x000000d4d30a7211 */ /* 0x008fca00078f30ff */
[----:B------:R-:W-:-:S05]  /*1270*/  IMAD.SHL.U32 R0, R10, 0x8, RZ ;  /* 0x000000080a007824 */ /* 0x000fca00078e00ff */
[----:B------:R-:W-:Y:S02]  /*1280*/  LOP3.LUT R10, R4, 0xfffffe00, R0, 0xf8, !PT ;  /* 0xfffffe00040a7812 */ /* 0x000fe400078ef800 */
[----:B------:R-:W-:Y:S01]  /*1290*/  SEL R4, R3, 0xffffffe0, !P2 ;  /* 0xffffffe003047807 */ /* 0x000fe20005000000 */
[----:B------:R-:W-:Y:S05]  /*12a0*/  @P3 BRA `(.L_x_486) ;  /* 0x0000005000003947 */ /* 0x000fea0003800000 */
[----:B-12-4-:R-:W-:Y:S01]  /*12b0*/  LEA R6, P1, R22, R6, 0x1 ;  /* 0x0000000616067211 */ /* 0x016fe200078208ff */
[----:B------:R-:W-:-:S03]  /*12c0*/  IMAD.SHL.U32 R0, R10, 0x2, RZ ;  /* 0x000000020a007824 */ /* 0x000fc600078e00ff */
[----:B------:R-:W-:-:S05]  /*12d0*/  LEA.HI.X R7, R22, R7, R225, 0x1, P1 ;  /* 0x0000000716077211 */ /* 0x000fca00008f0ce1 */
[----:B------:R-:W-:Y:S01]  /*12e0*/  @!PT LDS RZ, [RZ] ;  /* 0x00000000fffff984 */ /* 0x000fe20000000800 */
[----:B------:R1:W-:Y:S04]  /*12f0*/  LDGSTS.E.BYPASS.LTC128B.128 [R0+0x6100], [R6.64], !P0 ;  /* 0x0610000006007fae */ /* 0x0003e8000c101d50 */
.L_x_486:
[----:B-12-4-:R-:W-:Y:S05]  /*1300*/  BSYNC B0 ;  /* 0x0000000000007941 */ /* 0x016fea0003800000 */
.L_x_485:
[----:B------:R-:W-:Y:S01]  /*1310*/  IADD3 R0, R5, 0x10, RZ ;  /* 0x0000001005007810 */ /* 0x000fe20007ffe0ff */
[----:B------:R1:W2:Y:S01]  /*1320*/  SHFL.IDX PT, R3, R9, 0x1, 0x181f ;  /* 0x00381f0009037f89 */ /* 0x0002a200000e0000 */
[----:B------:R-:W-:Y:S02]  /*1330*/  BSSY B0, `(.L_x_487) ;  /* 0x0000009000007945 */ /* 0x000fe40003800000 */
[----:B------:R-:W-:Y:S01]  /*1340*/  ISETP.GE.AND P1, PT, R0, UR7, PT ;  /* 0x0000000700007c0c */ /* 0x000fe2000bf26270 */
[----:B------:R1:W3:-:S12]  /*1350*/  SHFL.IDX PT, R6, R8, 0x1, 0x181f ;  /* 0x00381f0008067f89 */ /* 0x0002d800000e0000 */
[----:B------:R-:W-:Y:S05]  /*1360*/  @P1 BRA `(.L_x_488) ;  /* 0x0000005000001947 */ /* 0x000fea0003800000 */
[----:B---3--:R-:W-:Y:S01]  /*1370*/  LEA R6, P1, R22, R6, 0x1 ;  /* 0x0000000616067211 */ /* 0x008fe200078208ff */
[----:B------:R-:W-:-:S03]  /*1380*/  IMAD.SHL.U32 R0, R10, 0x2, RZ ;  /* 0x000000020a007824 */ /* 0x000fc600078e00ff */
[----:B--2---:R-:W-:-:S05]  /*1390*/  LEA.HI.X R7, R22, R3, R225, 0x1, P1 ;  /* 0x0000000316077211 */ /* 0x004fca00008f0ce1 */
[----:B------:R-:W-:Y:S01]  /*13a0*/  @!PT LDS RZ, [RZ] ;  /* 0x00000000fffff984 */ /* 0x000fe20000000800 */
[----:B------:R2:W-:Y:S04]  /*13b0*/  LDGSTS.E.BYPASS.LTC128B.128 [R0+0x6900], [R6.64], !P0 ;  /* 0x0690000006007fae */ /* 0x0005e8000c101d50 */
.L_x_488:
[----:B------:R-:W-:Y:S05]  /*13c0*/  BSYNC B0 ;  /* 0x0000000000007941 */ /* 0x000fea0003800000 */
.L_x_487:
[----:B--2---:R-:W-:Y:S01]  /*13d0*/  IADD3 R0, R5, 0x20, RZ ;  /* 0x0000002005007810 */ /* 0x004fe20007ffe0ff */
[----:B------:R2:W4:Y:S01]  /*13e0*/  SHFL.IDX PT, R3, R9, 0x2, 0x181f ;  /* 0x00581f0009037f89 */ /* 0x00052200000e0000 */
[----:B------:R-:W-:Y:S02]  /*13f0*/  BSSY B0, `(.L_x_489) ;  /* 0x0000009000007945 */ /* 0x000fe40003800000 */
[----:B------:R-:W-:Y:S01]  /*1400*/  ISETP.GE.AND P1, PT, R0, UR7, PT ;  /* 0x0000000700007c0c */ /* 0x000fe2000bf26270 */
[----:B---3--:R2:W3:-:S12]  /*1410*/  SHFL.IDX PT, R6, R8, 0x2, 0x181f ;  /* 0x00581f0008067f89 */ /* 0x0084d800000e0000 */
[----:B------:R-:W-:Y:S05]  /*1420*/  @P1 BRA `(.L_x_490) ;  /* 0x0000005000001947 */ /* 0x000fea0003800000 */
[----:B---3--:R-:W-:Y:S01]  /*1430*/  LEA R6, P1, R22, R6, 0x1 ;  /* 0x0000000616067211 */ /* 0x008fe200078208ff */
[----:B------:R-:W-:-:S03]  /*1440*/  IMAD.SHL.U32 R0, R10, 0x2, RZ ;  /* 0x000000020a007824 */ /* 0x000fc600078e00ff */
[----:B----4-:R-:W-:-:S05]  /*1450*/  LEA.HI.X R7, R22, R3, R225, 0x1, P1 ;  /* 0x0000000316077211 */ /* 0x010fca00008f0ce1 */
[----:B------:R-:W-:Y:S01]  /*1460*/  @!PT LDS RZ, [RZ] ;  /* 0x00000000fffff984 */ /* 0x000fe20000000800 */
[----:B------:R3:W-:Y:S04]  /*1470*/  LDGSTS.E.BYPASS.LTC128B.128 [R0+0x7100], [R6.64], !P0 ;  /* 0x0710000006007fae */ /* 0x0007e8000c101d50 */
.L_x_490:
[----:B------:R-:W-:Y:S05]  /*1480*/  BSYNC B0 ;  /* 0x0000000000007941 */ /* 0x000fea0003800000 */
.L_x_489:
[----:B---3--:R-:W-:Y:S01]  /*1490*/  IADD3 R0, R5, 0x30, RZ ;  /* 0x0000003005007810 */ /* 0x008fe20007ffe0ff */
[----:B----4-:R3:W4:Y:S01]  /*14a0*/  SHFL.IDX PT, R3, R9, 0x3, 0x181f ;  /* 0x00781f0009037f89 */ /* 0x01072200000e0000 */
[----:B------:R-:W-:Y:S02]  /*14b0*/  BSSY B0, `(.L_x_491) ;  /* 0x0000009000007945 */ /* 0x000fe40003800000 */
[----:B------:R-:W-:Y:S01]  /*14c0*/  ISETP.GE.AND P1, PT, R0, UR7, PT ;  /* 0x0000000700007c0c */ /* 0x000fe2000bf26270 */
[----:B------:R3:W1:-:S12]  /*14d0*/  SHFL.IDX PT, R6, R8, 0x3, 0x181f ;  /* 0x00781f0008067f89 */ /* 0x00065800000e0000 */
[----:B------:R-:W-:Y:S05]  /*14e0*/  @P1 BRA `(.L_x_492) ;  /* 0x0000005000001947 */ /* 0x000fea0003800000 */
[----:B-1----:R-:W-:Y:S01]  /*14f0*/  LEA R6, P1, R22, R6, 0x1 ;  /* 0x0000000616067211 */ /* 0x002fe200078208ff */
[----:B------:R-:W-:-:S03]  /*1500*/  IMAD.SHL.U32 R0, R10, 0x2, RZ ;  /* 0x000000020a007824 */ /* 0x000fc600078e00ff */
[----:B----4-:R-:W-:-:S05]  /*1510*/  LEA.HI.X R7, R22, R3, R225, 0x1, P1 ;  /* 0x0000000316077211 */ /* 0x010fca00008f0ce1 */
[----:B------:R-:W-:Y:S01]  /*1520*/  @!PT LDS RZ, [RZ] ;  /* 0x00000000fffff984 */ /* 0x000fe20000000800 */
[----:B------:R1:W-:Y:S04]  /*1530*/  LDGSTS.E.BYPASS.LTC128B.128 [R0+0x7900], [R6.64], !P0 ;  /* 0x0790000006007fae */ /* 0x0003e8000c101d50 */
.L_x_492:
[----:B------:R-:W-:Y:S05]  /*1540*/  BSYNC B0 ;  /* 0x0000000000007941 */ /* 0x000fea0003800000 */
.L_x_491:
[----:B-1----:R-:W-:Y:S01]  /*1550*/  IADD3 R0, R5, 0x40, RZ ;  /* 0x0000004005007810 */ /* 0x002fe20007ffe0ff */
[----:B----4-:R1:W4:Y:S01]  /*1560*/  SHFL.IDX PT, R3, R9, 0x4, 0x181f ;  /* 0x00981f0009037f89 */ /* 0x01032200000e0000 */
[----:B------:R-:W-:Y:S02]  /*1570*/  BSSY B0, `(.L_x_493) ;  /* 0x0000009000007945 */ /* 0x000fe40003800000 */
[----:B------:R-:W-:Y:S01]  /*1580*/  ISETP.GE.AND P1, PT, R0, UR7, PT ;  /* 0x0000000700007c0c */ /* 0x000fe2000bf26270 */
[----:B------:R1:W2:-:S12]  /*1590*/  SHFL.IDX PT, R6, R8, 0x4, 0x181f ;  /* 0x00981f0008067f89 */ /* 0x00029800000e0000 */
[----:B------:R-:W-:Y:S05]  /*15a0*/  @P1 BRA `(.L_x_494) ;  /* 0x0000005000001947 */ /* 0x000fea0003800000 */
[----:B--2---:R-:W-:Y:S01]  /*15b0*/  LEA R6, P1, R22, R6, 0x1 ;  /* 0x0000000616067211 */ /* 0x004fe200078208ff */
[----:B------:R-:W-:-:S03]  /*15c0*/  IMAD.SHL.U32 R0, R10, 0x2, RZ ;  /* 0x000000020a007824 */ /* 0x000fc600078e00ff */
[----:B----4-:R-:W-:-:S05]  /*15d0*/  LEA.HI.X R7, R22, R3, R225, 0x1, P1 ;  /* 0x0000000316077211 */ /* 0x010fca00008f0ce1 */
[----:B------:R-:W-:Y:S01]  /*15e0*/  @!PT LDS RZ, [RZ] ;  /* 0x00000000fffff984 */ /* 0x000fe20000000800 */
[----:B------:R2:W-:Y:S04]  /*15f0*/  LDGSTS.E.BYPASS.LTC128B.128 [R0+0x8100], [R6.64], !P0 ;  /* 0x0810000006007fae */ /* 0x0005e8000c101d50 */
.L_x_494:
[----:B------:R-:W-:Y:S05]  /*1600*/  BSYNC B0 ;  /* 0x0000000000007941 */ /* 0x000fea0003800000 */
.L_x_493:
[----:B--2---:R-:W-:Y:S01]  /*1610*/  IADD3 R0, R5, 0x50, RZ ;  /* 0x0000005005007810 */ /* 0x004fe20007ffe0ff */
        /* <DEDUP_REMOVED lines=10> */
.L_x_496:
[----:B------:R-:W-:Y:S05]  /*16c0*/  BSYNC B0 ;  /* 0x0000000000007941 */ /* 0x000fea0003800000 */
.L_x_495:
        /* <DEDUP_REMOVED lines=11> */
.L_x_498:
[----:B------:R-:W-:Y:S05]  /*1780*/  BSYNC B0 ;  /* 0x0000000000007941 */ /* 0x000fea0003800000 */
.L_x_497:
[----:B-123--:R-:W1:Y:S01]  /*1790*/  SHFL.IDX PT, R8, R8, 0x7, 0x181f ;  /* 0x00f81f0008087f89 */ /* 0x00ee6200000e0000 */
[----:B------:R-:W-:Y:S01]  /*17a0*/  ULDC UR4, c[0x0][0x2b8] ;  /* 0x0000ae0000047ab9 */ /* 0x000fe20000000800 */
[----:B------:R-:W-:Y:S01]  /*17b0*/  IMAD.MOV.U32 R20, RZ, RZ, 0x60 ;  /* 0x00000060ff147424 */ /* 0x000fe200078e00ff */
[----:B------:R-:W-:Y:S01]  /*17c0*/  UISETP.NE.AND UP3, UPT, UR4, 0x1, UPT ;  /* 0x000000010400788c */ /* 0x000fe2000bf65270 */
[----:B------:R-:W2:Y:S01]  /*17d0*/  SHFL.IDX PT, R9, R9, 0x7, 0x181f ;  /* 0x00f81f0009097f89 */ /* 0x000ea200000e0000 */
[----:B----4-:R-:W-:Y:S01]  /*17e0*/  IADD3 R3, R5, 0x70, RZ ;  /* 0x0000007005037810 */ /* 0x010fe20007ffe0ff */
[----:B------:R-:W-:Y:S01]  /*17f0*/  IMAD R202, R229, R20, -0x60 ;  /* 0xffffffa0e5ca7424 */ /* 0x000fe200078e0214 */
[----:B------:R-:W-:Y:S01]  /*1800*/  USHF.R.S32.HI UR6, URZ, 0x1f, UR10 ;  /* 0x0000001f3f067899 */ /* 0x000fe2000801140a */
[----:B------:R-:W-:Y:S01]  /*1810*/  IMAD.SHL.U32 R227, R10, 0x2, RZ ;  /* 0x000000020ae37824 */ /* 0x000fe200078e00ff */
[----:B------:R-:W-:Y:S01]  /*1820*/  PLOP3.LUT P2, PT, PT, PT, UP3, 0x80, 0x0 ;  /* 0x000000000000781c */ /* 0x000fe20003f4f038 */
[----:B------:R-:W-:Y:S01]  /*1830*/  IMAD.IADD R0, R230, 0x1, R202 ;  /* 0x00000001e6007824 */ /* 0x000fe200078e02ca */
[----:B------:R-:W-:Y:S01]  /*1840*/  ISETP.GE.AND P3, PT, R3, UR7, PT ;  /* 0x0000000703007c0c */ /* 0x000fe2000bf66270 */
[----:B------:R-:W-:Y:S01]  /*1850*/  ULDC.64 UR4, c[0x0][0x2b0] ;  /* 0x0000ac0000047ab9 */ /* 0x000fe20000000a00 */
[----:B------:R-:W-:Y:S01]  /*1860*/  PLOP3.LUT P1, PT, PT, PT, UP3, 0x80, 0x0 ;  /* 0x000000000000781c */ /* 0x000fe20003f2f038 */
[C---:B------:R-:W-:Y:S01]  /*1870*/  IMAD.IADD R5, R0.reuse, 0x1, R231 ;  /* 0x0000000100057824 */ /* 0x040fe200078e02e7 */
[----:B------:R-:W-:Y:S01]  /*1880*/  ISETP.GE.AND P4, PT, R0, UR8, PT ;  /* 0x0000000800007c0c */ /* 0x000fe2000bf86270 */
[----:B------:R-:W-:Y:S01]  /*1890*/  UIMAD UR6, UR6, UR4, URZ ;  /* 0x00000004060672a4 */ /* 0x000fe2000f8e023f */
[----:B------:R-:W-:Y:S01]  /*18a0*/  IMAD.MOV.U32 R228, RZ, RZ, RZ ;  /* 0x000000ffffe47224 */ /* 0x000fe200078e00ff */
[----:B------:R-:W-:Y:S01]  /*18b0*/  UIMAD.WIDE.U32 UR14, UR10, UR4, URZ ;  /* 0x000000040a0e72a5 */ /* 0x000fe2000f8e003f */
[----:B------:R-:W-:Y:S01]  /*18c0*/  ISETP.GT.OR P4, PT, R230, 0x5f, P4 ;  /* 0x0000005fe600780c */ /* 0x000fe20002784670 */
[----:B------:R-:W-:Y:S01]  /*18d0*/  UIMAD UR5, UR10, UR5, UR6 ;  /* 0x000000050a0572a4 */ /* 0x000fe2000f8e0206 */
[----:B------:R-:W-:Y:S01]  /*18e0*/  IMAD.MOV.U32 R0, RZ, RZ, R5 ;  /* 0x000000ffff007224 */ /* 0x000fe200078e0005 */
[----:B------:R-:W-:Y:S01]  /*18f0*/  USHF.R.S32.HI UR12, URZ, 0x1f, UR9 ;  /* 0x0000001f3f0c7899 */ /* 0x000fe20008011409 */
[----:B------:R-:W-:Y:S01]  /*1900*/  @P2 IMAD.HI.U32 R3, R5, c[0x0][0x2bc], RZ ;  /* 0x0000af0005032a27 */ /* 0x000fe200078e00ff */
[C---:B-1----:R-:W-:Y:S01]  /*1910*/  @!P3 LEA R8, P2, R22.reuse, R8, 0x1 ;  /* 0x000000081608b211 */ /* 0x042fe200078408ff */
[----:B------:R-:W-:Y:S01]  /*1920*/  UIADD3 UR7, UR15, UR5, URZ ;  /* 0x000000050f077290 */ /* 0x000fe2000fffe03f */
[----:B------:R-:W-:Y:S01]  /*1930*/  SHF.R.S32.HI R14, RZ, 0x4, R13 ;  /* 0x00000004ff0e7819 */ /* 0x000fe2000001140d */
[----:B------:R-:W-:Y:S01]  /*1940*/  IMAD R20, R229, -0x60, R20 ;  /* 0xffffffa0e5147824 */ /* 0x000fe200078e0214 */
[----:B--2---:R-:W-:Y:S01]  /*1950*/  @!P3 LEA.HI.X R9, R22, R9, R225, 0x1, P2 ;  /* 0x000000091609b211 */ /* 0x004fe200010f0ce1 */
[----:B------:R-:W-:Y:S01]  /*1960*/  ULDC.64 UR4, c[0x0][0x1e8] ;  /* 0x00007a0000047ab9 */ /* 0x000fe20000000a00 */
[----:B------:R-:W-:-:S02]  /*1970*/  @P1 SHF.R.U32.HI R0, RZ, c[0x0][0x2c0], R3 ;  /* 0x0000b000ff001a19 */ /* 0x000fc40000011603 */
[----:B------:R-:W-:Y:S01]  /*1980*/  LEA.HI R210, R211, R212, RZ, 0x5 ;  /* 0x000000d4d3d27211 */ /* 0x000fe200078f28ff */
[----:B------:R-:W-:Y:S01]  /*1990*/  @!PT LDS RZ, [RZ] ;  /* 0x00000000fffff984 */ /* 0x000fe20000000800 */
[----:B------:R1:W-:Y:S01]  /*19a0*/  @!P3 LDGSTS.E.BYPASS.LTC128B.128 [R227+0x9900], [R8.64], !P0 ;  /* 0x0990000008e3bfae */ /* 0x0003e2000c101d50 */
[----:B------:R-:W-:-:S03]  /*19b0*/  @!P4 IADD3 R3, P1, R0, UR14, RZ ;  /* 0x0000000e0003cc10 */ /* 0x000fc6000ff3e0ff */
[----:B------:R-:W0:Y:S01]  /*19c0*/  LDGDEPBAR ;  /* 0x00000000000079af */ /* 0x000e220000000000 */
[----:B------:R-:W-:Y:S02]  /*19d0*/  @!P4 LEA.HI.X.SX32 R7, R0, UR7, 0x1, P1 ;  /* 0x000000070007cc11 */ /* 0x000fe400088f0eff */
[C---:B------:R-:W-:Y:S01]  /*19e0*/  @!P4 LEA R6, P1, R3.reuse, c[0x0][0x2a0], 0x2 ;  /* 0x0000a8000306ca11 */ /* 0x040fe200078210ff */
[----:B------:R-:W-:Y:S01]  /*19f0*/  IMAD.SHL.U32 R226, R22, 0x2, RZ ;  /* 0x0000000216e27824 */ /* 0x000fe200078e00ff */
[----:B------:R-:W-:Y:S02]  /*1a00*/  STL [R1+0x8], R227 ;  /* 0x000008e301007387 */ /* 0x000fe40000100800 */
[----:B------:R-:W-:Y:S02]  /*1a10*/  @!P4 LEA.HI.X R7, R3, c[0x0][0x2a4], R7, 0x2, P1 ;  /* 0x0000a9000307ca11 */ /* 0x000fe400008f1407 */
[----:B------:R-:W-:Y:S06]  /*1a20*/  BAR.SYNC.DEFER_BLOCKING 0x0 ;  /* 0x0000000000007b1d */ /* 0x000fec0000010000 */
[----:B------:R2:W3:Y:S01]  /*1a30*/  @!P4 LDG.E R228, [R6.64] ;  /* 0x0000001006e4c981 */ /* 0x0004e2000c1e1900 */
[----:B------:R-:W-:Y:S01]  /*1a40*/  IMAD.MOV R0, RZ, RZ, -R0 ;  /* 0x000000ffff007224 */ /* 0x000fe200078e0a00 */
[----:B------:R-:W-:Y:S01]  /*1a50*/  UIMAD UR6, UR12, UR4, URZ ;  /* 0x000000040c0672a4 */ /* 0x000fe2000f8e023f */
[----:B------:R-:W-:Y:S01]  /*1a60*/  IADD3 R203, R20, UR8, RZ ;  /* 0x0000000814cb7c10 */ /* 0x000fe2000fffe0ff */
[----:B------:R-:W-:Y:S01]  /*1a70*/  UIMAD.WIDE.U32 UR10, UR9, UR4, URZ ;  /* 0x00000004090a72a5 */ /* 0x000fe2000f8e003f */
[----:B------:R-:W-:Y:S01]  /*1a80*/  IMAD R233, R0, c[0x0][0x2b8], R5 ;  /* 0x0000ae0000e97a24 */ /* 0x000fe200078e0205 */
[----:B------:R-:W-:Y:S01]  /*1a90*/  UIMAD UR6, UR9, UR5, UR6 ;  /* 0x00000005090672a4 */ /* 0x000fe2000f8e0206 */
[----:B------:R-:W-:Y:S01]  /*1aa0*/  ISETP.GE.AND P4, PT, R22, c[0x0][0x1d4], PT ;  /* 0x0000750016007a0c */ /* 0x000fe20003f86270 */
[----:B------:R-:W-:Y:S01]  /*1ab0*/  IMAD.IADD R40, R203, 0x1, -R18 ;  /* 0x00000001cb287824 */ /* 0x000fe200078e0a12 */
[----:B------:R-:W-:Y:S01]  /*1ac0*/  SHF.R.S32.HI R209, RZ, 0x5, R210 ;  /* 0x00000005ffd17819 */ /* 0x000fe200000114d2 */
[----:B------:R-:W-:Y:S01]  /*1ad0*/  UIADD3 UR6, UR11, UR6, URZ ;  /* 0x000000060b067290 */ /* 0x000fe2000fffe03f */
[----:B------:R-:W-:Y:S01]  /*1ae0*/  SHF.R.S32.HI R23, RZ, 0x1f, R233 ;  /* 0x0000001fff177819 */ /* 0x000fe200000114e9 */
[----:B------:R-:W-:Y:S01]  /*1af0*/  ULDC.64 UR4, c[0x0][0x210] ;  /* 0x0000840000047ab9 */ /* 0x000fe20000000a00 */
[C---:B------:R-:W-:Y:S01]  /*1b00*/  ISETP.GE.AND P1, PT, R40.reuse, 0x1, PT ;  /* 0x000000012800780c */ /* 0x040fe20003f26270 */
[----:B------:R-:W-:Y:S01]  /*1b10*/  UIMAD UR12, UR12, UR4, URZ ;  /* 0x000000040c0c72a4 */ /* 0x000fe2000f8e023f */
[C---:B------:R-:W-:Y:S01]  /*1b20*/  ISETP.GE.AND P6, PT, R40.reuse, 0x21, PT ;  /* 0x000000212800780c */ /* 0x040fe20003fc6270 */
[----:B------:R-:W-:Y:S01]  /*1b30*/  IMAD R0, R23, c[0x0][0x1e0], RZ ;  /* 0x0000780017007a24 */ /* 0x000fe200078e02ff */
[C---:B------:R-:W-:Y:S01]  /*1b40*/  ISETP.GE.AND P5, PT, R40.reuse, 0x31, PT ;  /* 0x000000312800780c */ /* 0x040fe20003fa6270 */
[----:B------:R-:W-:Y:S01]  /*1b50*/  UIMAD.WIDE.U32 UR20, UR9, UR4, URZ ;  /* 0x00000004091472a5 */ /* 0x000fe2000f8e003f */
[----:B------:R-:W-:Y:S01]  /*1b60*/  ISETP.GE.AND P3, PT, R40, 0x41, PT ;  /* 0x000000412800780c */ /* 0x000fe20003f66270 */
[C---:B------:R-:W-:Y:S01]  /*1b70*/  IMAD R0, R233.reuse, c[0x0][0x1e4], R0 ;  /* 0x00007900e9007a24 */ /* 0x040fe200078e0200 */
[----:B------:R-:W-:Y:S01]  /*1b80*/  UIMAD UR12, UR9, UR5, UR12 ;  /* 0x00000005090c72a4 */ /* 0x000fe2000f8e020c */
[----:B--2---:R-:W-:-:S03]  /*1b90*/  IMAD.WIDE.U32 R6, R233, c[0x0][0x1e0], RZ ;  /* 0x00007800e9067a25 */ /* 0x004fc600078e00ff */
[----:B------:R-:W-:Y:S01]  /*1ba0*/  UIADD3 UR12, UR21, UR12, URZ ;  /* 0x0000000c150c7290 */ /* 0x000fe2000fffe03f */
[----:B------:R-:W-:Y:S01]  /*1bb0*/  IMAD.IADD R7, R7, 0x1, R0 ;  /* 0x0000000107077824 */ /* 0x000fe200078e0200 */
[----:B---3--:R-:W-:-:S03]  /*1bc0*/  SHF.R.S32.HI R41, RZ, 0x1f, R228 ;  /* 0x0000001fff297819 */ /* 0x008fc600000114e4 */
[----:B------:R-:W-:-:S04]  /*1bd0*/  IMAD.WIDE.U32 R6, R228, c[0x0][0x1f0], R6 ;  /* 0x00007c00e4067a25 */ /* 0x000fc800078e0006 */
[----:B------:R-:W-:Y:S01]  /*1be0*/  IMAD R0, R41, c[0x0][0x1f0], RZ ;  /* 0x00007c0029007a24 */ /* 0x000fe200078e02ff */
[----:B------:R-:W-:-:S03]  /*1bf0*/  IADD3 R5, P0, R6, UR10, RZ ;  /* 0x0000000a06057c10 */ /* 0x000fc6000ff1e0ff */
[----:B------:R-:W-:-:S05]  /*1c00*/  IMAD R0, R228, c[0x0][0x1f4], R0 ;  /* 0x00007d00e4007a24 */ /* 0x000fca00078e0200 */
[----:B------:R-:W-:Y:S02]  /*1c10*/  IADD3.X R0, R7, UR6, R0, P0, !PT ;  /* 0x0000000607007c10 */ /* 0x000fe400087fe400 */
[----:B------:R-:W-:-:S04]  /*1c20*/  LEA R3, P0, R5, c[0x0][0x1c8], 0x1 ;  /* 0x0000720005037a11 */ /* 0x000fc800078008ff */
[----:B------:R-:W-:Y:S01]  /*1c30*/  LEA.HI.X R0, R5, c[0x0][0x1cc], R0, 0x1, P0 ;  /* 0x0000730005007a11 */ /* 0x000fe200000f0c00 */
[----:B------:R-:W2:Y:S01]  /*1c40*/  SHFL.IDX PT, R6, R3, RZ, 0x181f ;  /* 0x00181fff03067589 */ /* 0x000ea200000e0000 */
[----:B------:R-:W-:-:S03]  /*1c50*/  ISETP.GE.AND P0, PT, R40, 0x11, PT ;  /* 0x000000112800780c */ /* 0x000fc60003f06270 */
[----:B------:R-:W3:Y:S04]  /*1c60*/  SHFL.IDX PT, R7, R0, RZ, 0x181f ;  /* 0x00181fff00077589 */ /* 0x000ee800000e0000 */
[----:B------:R-:W4:Y:S04]  /*1c70*/  SHFL.IDX PT, R5, R3, 0x1, 0x181f ;  /* 0x00381f0003057f89 */ /* 0x000f2800000e0000 */
[----:B-1----:R-:W1:Y:S04]  /*1c80*/  SHFL.IDX PT, R8, R0, 0x1, 0x181f ;  /* 0x00381f0000087f89 */ /* 0x002e6800000e0000 */
[----:B------:R-:W5:Y:S04]  /*1c90*/  SHFL.IDX PT, R12, R3, 0x2, 0x181f ;  /* 0x00581f00030c7f89 */ /* 0x000f6800000e0000 */
[----:B------:R-:W1:Y:S04]  /*1ca0*/  SHFL.IDX PT, R10, R3, 0x3, 0x181f ;  /* 0x00781f00030a7f89 */ /* 0x000e6800000e0000 */
[----:B------:R-:W1:Y:S01]  /*1cb0*/  SHFL.IDX PT, R11, R0, 0x2, 0x181f ;  /* 0x00581f00000b7f89 */ /* 0x000e6200000e0000 */
[----:B--2---:R-:W-:-:S03]  /*1cc0*/  @P1 LEA R6, P2, R22, R6, 0x1 ;  /* 0x0000000616061211 */ /* 0x004fc600078408ff */
[----:B------:R-:W2:Y:S01]  /*1cd0*/  SHFL.IDX PT, R9, R3, 0x4, 0x181f ;  /* 0x00981f0003097f89 */ /* 0x000ea200000e0000 */
[----:B---3--:R-:W-:Y:S02]  /*1ce0*/  @P1 LEA.HI.X R7, R22, R7, R225, 0x1, P2 ;  /* 0x0000000716071211 */ /* 0x008fe400010f0ce1 */
[----:B------:R-:W-:Y:S01]  /*1cf0*/  ISETP.GE.AND P2, PT, R40, 0x51, PT ;  /* 0x000000512800780c */ /* 0x000fe20003f46270 */
[----:B------:R-:W3:Y:S04]  /*1d00*/  SHFL.IDX PT, R17, R0, 0x3, 0x181f ;  /* 0x00781f0000117f89 */ /* 0x000ee800000e0000 */
[----:B------:R-:W-:Y:S04]  /*1d10*/  SHFL.IDX PT, R3, R3, 0x5, 0x181f ;  /* 0x00b81f0003037f89 */ /* 0x000fe800000e0000 */
[----:B------:R-:W1:Y:S04]  /*1d20*/  SHFL.IDX PT, R16, R0, 0x4, 0x181f ;  /* 0x00981f0000107f89 */ /* 0x000e6800000e0000 */
[----:B------:R1:W2:Y:S04]  /*1d30*/  SHFL.IDX PT, R15, R0, 0x5, 0x181f ;  /* 0x00b81f00000f7f89 */ /* 0x0002a800000e0000 */
[----:B------:R4:W-:Y:S01]  /*1d40*/  @P1 LDGSTS.E.BYPASS.LTC128B.128 [R227+0x3100], [R6.64], !P4 ;  /* 0x0310000006e31fae */ /* 0x0009e2000e101d50 */
[----:B-1----:R-:W-:-:S04]  /*1d50*/  LEA.HI R0, R13, R14, RZ, 0x1 ;  /* 0x0000000e0d007211 */ /* 0x002fc800078f08ff */
[----:B------:R-:W-:Y:S02]  /*1d60*/  LOP3.LUT R0, R0, 0xfffffffe, RZ, 0xc0, !PT ;  /* 0xfffffffe00007812 */ /* 0x000fe400078ec0ff */
[----:B----4-:R-:W-:-:S03]  /*1d70*/  @P0 LEA R6, P1, R22, R5, 0x1 ;  /* 0x0000000516060211 */ /* 0x010fc600078208ff */
[----:B------:R-:W-:Y:S02]  /*1d80*/  IMAD.IADD R14, R14, 0x1, -R0 ;  /* 0x000000010e0e7824 */ /* 0x000fe400078e0a00 */
[----:B------:R-:W-:Y:S01]  /*1d90*/  IMAD.SHL.U32 R0, R21, 0x40, RZ ;  /* 0x0000004015007824 */ /* 0x000fe200078e00ff */
[--C-:B------:R-:W-:Y:S01]  /*1da0*/  @P0 LEA.HI.X R7, R22, R8, R225.reuse, 0x1, P1 ;  /* 0x0000000816070211 */ /* 0x100fe200008f0ce1 */
[----:B------:R-:W-:Y:S01]  /*1db0*/  IMAD.SHL.U32 R5, R24, 0x40, RZ ;  /* 0x0000004018057824 */ /* 0x000fe200078e00ff */
[----:B-----5:R-:W-:Y:S02]  /*1dc0*/  @P6 LEA R12, P1, R22, R12, 0x1 ;  /* 0x0000000c160c6211 */ /* 0x020fe400078208ff */
[----:B------:R-:W-:Y:S01]  /*1dd0*/  LOP3.LUT R0, R0, 0x1c0, RZ, 0xc0, !PT ;  /* 0x000001c000007812 */ /* 0x000fe200078ec0ff */
[----:B------:R1:W-:Y:S01]  /*1de0*/  @P0 LDGSTS.E.BYPASS.LTC128B.128 [R227+0x3900], [R6.64], !P4 ;  /* 0x0390000006e30fae */ /* 0x0003e2000e101d50 */
[C---:B------:R-:W-:Y:S02]  /*1df0*/  @P5 LEA R10, P0, R22.reuse, R10, 0x1 ;  /* 0x0000000a160a5211 */ /* 0x040fe400078008ff */
[----:B------:R-:W-:-:S02]  /*1e00*/  @P6 LEA.HI.X R13, R22, R11, R225, 0x1, P1 ;  /* 0x0000000b160d6211 */ /* 0x000fc400008f0ce1 */
[C---:B--2---:R-:W-:Y:S02]  /*1e10*/  @P3 LEA R8, P1, R22.reuse, R9, 0x1 ;  /* 0x0000000916083211 */ /* 0x044fe400078208ff */
[C-C-:B---3--:R-:W-:Y:S01]  /*1e20*/  @P5 LEA.HI.X R11, R22.reuse, R17, R225.reuse, 0x1, P0 ;  /* 0x00000011160b5211 */ /* 0x148fe200000f0ce1 */
[----:B------:R2:W-:Y:S01]  /*1e30*/  @P6 LDGSTS.E.BYPASS.LTC128B.128 [R227+0x4100], [R12.64], !P4 ;  /* 0x041000000ce36fae */ /* 0x0005e2000e101d50 */
[----:B------:R-:W-:Y:S02]  /*1e40*/  @P3 LEA.HI.X R9, R22, R16, R225, 0x1, P1 ;  /* 0x0000001016093211 */ /* 0x000fe400008f0ce1 */
[----:B------:R-:W-:Y:S01]  /*1e50*/  LOP3.LUT R201, R5, 0xfffffe00, RZ, 0xc0, !PT ;  /* 0xfffffe0005c97812 */ /* 0x000fe200078ec0ff */
[----:B------:R3:W-:Y:S01]  /*1e60*/  @P5 LDGSTS.E.BYPASS.LTC128B.128 [R227+0x4900], [R10.64], !P4 ;  /* 0x049000000ae35fae */ /* 0x0007e2000e101d50 */
[----:B------:R-:W-:-:S03]  /*1e70*/  LOP3.LUT P1, RZ, R21, 0x2, RZ, 0xc0, !PT ;  /* 0x0000000215ff7812 */ /* 0x000fc6000782c0ff */
[----:B------:R3:W-:Y:S01]  /*1e80*/  @P3 LDGSTS.E.BYPASS.LTC128B.128 [R227+0x5100], [R8.64], !P4 ;  /* 0x0510000008e33fae */ /* 0x0007e2000e101d50 */
[----:B-1----:R-:W-:Y:S01]  /*1e90*/  @P2 LEA R6, P0, R22, R3, 0x1 ;  /* 0x0000000316062211 */ /* 0x002fe200078008ff */
[----:B------:R-:W-:-:S03]  /*1ea0*/  IMAD.SHL.U32 R3, R19, 0x40, RZ ;  /* 0x0000004013037824 */ /* 0x000fc600078e00ff */
[C-C-:B------:R-:W-:Y:S02]  /*1eb0*/  @P2 LEA.HI.X R7, R22.reuse, R15, R225.reuse, 0x1, P0 ;  /* 0x0000000f16072211 */ /* 0x140fe400000f0ce1 */
[----:B------:R-:W-:Y:S02]  /*1ec0*/  LOP3.LUT R3, R3, 0x1c0, RZ, 0xc0, !PT ;  /* 0x000001c003037812 */ /* 0x000fe400078ec0ff */
[C---:B------:R-:W-:Y:S01]  /*1ed0*/  SHF.L.U64.HI R225, R22.reuse, 0x1, R225 ;  /* 0x0000000116e17819 */ /* 0x040fe200000102e1 */
[----:B------:R1:W-:Y:S01]  /*1ee0*/  @P2 LDGSTS.E.BYPASS.LTC128B.128 [R227+0x5900], [R6.64], !P4 ;  /* 0x0590000006e32fae */ /* 0x0003e2000e101d50 */
[----:B------:R-:W-:-:S03]  /*1ef0*/  ISETP.GE.AND P2, PT, R22, c[0x0][0x1d4], PT ;  /* 0x0000750016007a0c */ /* 0x000fc60003f46270 */
[----:B------:R-:W0:Y:S01]  /*1f00*/  LDGDEPBAR ;  /* 0x00000000000079af */ /* 0x000e220000000000 */
[----:B------:R-:W-:Y:S01]  /*1f10*/  ISETP.LT.OR P5, PT, R40, 0x1, P2 ;  /* 0x000000012800780c */ /* 0x000fe200017a1670 */
[----:B-1----:R-:W-:Y:S01]  /*1f20*/  IMAD.SHL.U32 R7, R18, 0x8, RZ ;  /* 0x0000000812077824 */ /* 0x002fe200078e00ff */
[----:B------:R-:W-:-:S04]  /*1f30*/  DEPBAR.LE SB0, 0x1 ;  /* 0x000080400000791a */ /* 0x000fc80000000000 */
[----:B------:R-:W-:-:S04]  /*1f40*/  DEPBAR.LE SB0, 0x0 ;  /* 0x000080000000791a */ /* 0x000fc80000000000 */
[----:B------:R-:W-:Y:S01]  /*1f50*/  IMAD.SHL.U32 R6, R14, 0x8, RZ ;  /* 0x000000080e067824 */ /* 0x000fe200078e00ff */
[----:B------:R-:W-:Y:S02]  /*1f60*/  LOP3.LUT R7, R0, 0x8, R7, 0xf8, !PT ;  /* 0x0000000800077812 */ /* 0x000fe400078ef807 */
[----:B------:R-:W-:Y:S02]  /*1f70*/  SHF.R.U32.HI R0, RZ, 0x3, R0 ;  /* 0x00000003ff007819 */ /* 0x000fe40000011600 */
[----:B------:R-:W-:Y:S02]  /*1f80*/  LOP3.LUT R5, R3, 0x8, R6, 0xf8, !PT ;  /* 0x0000000803057812 */ /* 0x000fe400078ef806 */
[----:B------:R-:W-:Y:S02]  /*1f90*/  SHF.R.U32.HI R3, RZ, 0x3, R3 ;  /* 0x00000003ff037819 */ /* 0x000fe40000011603 */
[----:B------:R-:W-:Y:S01]  /*1fa0*/  LOP3.LUT R0, R7, R0, RZ, 0x3c, !PT ;  /* 0x0000000007007212 */ /* 0x000fe200078e3cff */
[----:B------:R-:W-:Y:S01]  /*1fb0*/  IMAD.WIDE.U32 R6, R233, c[0x0][0x208], RZ ;  /* 0x00008200e9067a25 */ /* 0x000fe200078e00ff */
[----:B------:R-:W-:-:S03]  /*1fc0*/  LOP3.LUT R200, R5, R3, RZ, 0x3c, !PT ;  /* 0x0000000305c87212 */ /* 0x000fc600078e3cff */
[----:B------:R-:W-:Y:S02]  /*1fd0*/  IMAD R3, R209, 0x400, R201 ;  /* 0x00000400d1037824 */ /* 0x000fe400078e02c9 */
[----:B------:R-:W-:Y:S02]  /*1fe0*/  IMAD R0, R14, 0x200, R0 ;  /* 0x000002000e007824 */ /* 0x000fe400078e0200 */
[----:B------:R-:W-:Y:S02]  /*1ff0*/  IMAD.IADD R3, R200, 0x1, R3 ;  /* 0x00000001c8037824 */ /* 0x000fe400078e0203 */
[----:B------:R-:W-:Y:S01]  /*2000*/  IMAD.SHL.U32 R208, R0, 0x2, RZ ;  /* 0x0000000200d07824 */ /* 0x000fe200078e00ff */
[----:B------:R-:W-:Y:S01]  /*2010*/  BAR.SYNC.DEFER_BLOCKING 0x0 ;  /* 0x0000000000007b1d */ /* 0x000fe20000010000 */
[----:B------:R-:W-:Y:S02]  /*2020*/  IMAD.SHL.U32 R215, R3, 0x2, RZ ;  /* 0x0000000203d77824 */ /* 0x000fe400078e00ff */
[----:B------:R-:W-:Y:S01]  /*2030*/  IMAD R0, R23, c[0x0][0x208], RZ ;  /* 0x0000820017007a24 */ /* 0x000fe200078e02ff */
[C---:B------:R-:W-:Y:S01]  /*2040*/  IADD3 R5, R208.reuse, 0x3100, RZ ;  /* 0x00003100d0057810 */ /* 0x040fe20007ffe0ff */
[----:B------:R-:W-:Y:S01]  /*2050*/  IMAD R3, R41, c[0x0][0x218], RZ ;  /* 0x0000860029037a24 */ /* 0x000fe200078e02ff */
[----:B------:R-:W-:Y:S01]  /*2060*/  IADD3 R219, R208, 0x3120, RZ ;  /* 0x00003120d0db7810 */ /* 0x000fe20007ffe0ff */
[----:B------:R-:W-:Y:S01]  /*2070*/  IMAD R0, R233, c[0x0][0x20c], R0 ;  /* 0x00008300e9007a24 */ /* 0x000fe200078e0200 */
[----:B------:R-:W-:Y:S01]  /*2080*/  @P1 IADD3 R219, R5, -0x20, RZ ;  /* 0xffffffe005db1810 */ /* 0x000fe20007ffe0ff */
[----:B------:R-:W-:Y:S01]  /*2090*/  IMAD R3, R228, c[0x0][0x21c], R3 ;  /* 0x00008700e4037a24 */ /* 0x000fe200078e0203 */
[----:B------:R-:W-:Y:S01]  /*20a0*/  LOP3.LUT P1, RZ, R21, 0x4, RZ, 0xc0, !PT ;  /* 0x0000000415ff7812 */ /* 0x000fe2000782c0ff */
[----:B------:R-:W-:Y:S01]  /*20b0*/  IMAD.IADD R7, R7, 0x1, R0 ;  /* 0x0000000107077824 */ /* 0x000fe200078e0200 */
[C---:B------:R-:W-:Y:S01]  /*20c0*/  IADD3 R224, R219.reuse, 0x800, RZ ;  /* 0x00000800dbe07810 */ /* 0x040fe20007ffe0ff */
[----:B------:R-:W-:Y:S01]  /*20d0*/  IMAD R218, R2, 0x2, R215 ;  /* 0x0000000202da7824 */ /* 0x000fe200078e02d7 */
[C---:B------:R-:W-:Y:S01]  /*20e0*/  IADD3 R223, R219.reuse, 0x1000, RZ ;  /* 0x00001000dbdf7810 */ /* 0x040fe20007ffe0ff */
[----:B------:R-:W-:Y:S01]  /*20f0*/  IMAD.WIDE.U32 R6, R228, c[0x0][0x218], R6 ;  /* 0x00008600e4067a25 */ /* 0x000fe200078e0006 */
[----:B------:R-:W-:-:S02]  /*2100*/  IADD3 R222, R219, 0x1800, RZ ;  /* 0x00001800dbde7810 */ /* 0x000fc40007ffe0ff */
[----:B------:R-:W-:Y:S01]  /*2110*/  IADD3 R221, R219, 0x2000, RZ ;  /* 0x00002000dbdd7810 */ /* 0x000fe20007ffe0ff */
[----:B------:R-:W-:Y:S01]  /*2120*/  IMAD R216, R4, 0x2, R215 ;  /* 0x0000000204d87824 */ /* 0x000fe200078e02d7 */
[----:B------:R-:W-:-:S03]  /*2130*/  IADD3 R0, P0, R6, UR20, RZ ;  /* 0x0000001406007c10 */ /* 0x000fc6000ff1e0ff */
[----:B------:R-:W-:Y:S01]  /*2140*/  IMAD R217, R2, 0x2, R216 ;  /* 0x0000000202d97824 */ /* 0x000fe200078e02d8 */
[----:B--2---:R-:W-:Y:S01]  /*2150*/  LDSM.16.M88.4 R12, [R215+0x6100] ;  /* 0x00610000d70c783b */ /* 0x004fe20000000200 */
[----:B------:R-:W-:Y:S02]  /*2160*/  IADD3.X R6, R7, UR12, R3, P0, !PT ;  /* 0x0000000c07067c10 */ /* 0x000fe400087fe403 */
[C---:B------:R-:W-:Y:S01]  /*2170*/  LEA R3, P0, R0.reuse, c[0x0][0x1f8], 0x1 ;  /* 0x00007e0000037a11 */ /* 0x040fe200078008ff */
[----:B---3--:R-:W-:Y:S03]  /*2180*/  LDSM.16.M88.4 R8, [R215+0x8100] ;  /* 0x00810000d708783b */ /* 0x008fe60000000200 */
[----:B------:R-:W-:Y:S01]  /*2190*/  LEA.HI.X R0, R0, c[0x0][0x1fc], R6, 0x1, P0 ;  /* 0x00007f0000007a11 */ /* 0x000fe200000f0c06 */
[----:B------:R-:W1:Y:S01]  /*21a0*/  LDSM.16.M88.4 R24, [R208+0x4100] ;  /* 0x00410000d018783b */ /* 0x000e620000000200 */
[----:B------:R-:W-:-:S03]  /*21b0*/  ISETP.LT.OR P0, PT, R40, 0x11, P2 ;  /* 0x000000112800780c */ /* 0x000fc60001701670 */
[----:B------:R-:W-:Y:S04]  /*21c0*/  LDSM.16.M88.4 R32, [R208+0x3100] ;  /* 0x00310000d020783b */ /* 0x000fe80000000200 */
[----:B------:R-:W-:Y:S04]  /*21d0*/  LDSM.16.M88.4 R28, [R208+0x3900] ;  /* 0x00390000d01c783b */ /* 0x000fe80000000200 */
[----:B------:R-:W-:Y:S04]  /*21e0*/  LDSM.16.M88.4 R16, [R208+0x4900] ;  /* 0x00490000d010783b */ /* 0x000fe80000000200 */
[----:B------:R-:W-:Y:S04]  /*21f0*/  LDSM.16.M88.4 R36, [R208+0x5100] ;  /* 0x00510000d024783b */ /* 0x000fe80000000200 */
[----:B------:R-:W2:Y:S04]  /*2200*/  SHFL.IDX PT, R5, R3, RZ, 0x181f ;  /* 0x00181fff03057589 */ /* 0x000ea800000e0000 */
[----:B------:R-:W-:Y:S04]  /*2210*/  SHFL.IDX PT, R6, R3, 0x1, 0x181f ;  /* 0x00381f0003067f89 */ /* 0x000fe800000e0000 */
[----:B------:R-:W-:Y:S04]  /*2220*/  SHFL.IDX PT, R7, R3, 0x2, 0x181f ;  /* 0x00581f0003077f89 */ /* 0x000fe800000e0000 */
[----:B------:R-:W3:Y:S04]  /*2230*/  SHFL.IDX PT, R23, R0, RZ, 0x181f ;  /* 0x00181fff00177589 */ /* 0x000ee800000e0000 */
[----:B------:R-:W-:Y:S01]  /*2240*/  SHFL.IDX PT, R41, R0, 0x2, 0x181f ;  /* 0x00581f0000297f89 */ /* 0x000fe200000e0000 */
[----:B-1----:R-:W-:Y:S03]  /*2250*/  HMMA.16816.F32.BF16 R184, R12, R24, RZ ;  /* 0x000000180cb8723c */ /* 0x002fe600000418ff */
[----:B------:R-:W-:Y:S01]  /*2260*/  SHFL.IDX PT, R42, R0, 0x3, 0x181f ;  /* 0x00781f00002a7f89 */ /* 0x000fe200000e0000 */
[----:B--2---:R-:W-:-:S03]  /*2270*/  IADD3 R22, P6, R5, R226, RZ ;  /* 0x000000e205167210 */ /* 0x004fc60007fde0ff */
[----:B------:R-:W-:Y:S01]  /*2280*/  LDSM.16.M88.4 R68, [R219] ;  /* 0x00000000db44783b */ /* 0x000fe20000000200 */
[C---:B------:R-:W-:Y:S03]  /*2290*/  HMMA.16816.F32.BF16 R80, R8.reuse, R24, RZ ;  /* 0x000000180850723c */ /* 0x040fe600000418ff */
[----:B------:R-:W-:Y:S04]  /*22a0*/  SHFL.IDX PT, R5, R3, 0x4, 0x181f ;  /* 0x00981f0003057f89 */ /* 0x000fe800000e0000 */
[----:B------:R-:W-:Y:S01]  /*22b0*/  SHFL.IDX PT, R21, R0, 0x5, 0x181f ;  /* 0x00b81f0000157f89 */ /* 0x000fe200000e0000 */
[-C--:B------:R-:W-:Y:S01]  /*22c0*/  HMMA.16816.F32.BF16 R96, R8, R26.reuse, RZ ;  /* 0x0000001a0860723c */ /* 0x080fe200000418ff */
[----:B---3--:R-:W-:Y:S01]  /*22d0*/  IMAD.X R23, R23, 0x1, R225, P6 ;  /* 0x0000000117177824 */ /* 0x008fe200030e06e1 */
[----:B------:R-:W-:Y:S01]  /*22e0*/  ISETP.LT.OR P6, PT, R40, 0x21, P2 ;  /* 0x000000212800780c */ /* 0x000fe200017c1670 */
[----:B------:R-:W-:Y:S04]  /*22f0*/  LDSM.16.M88.4 R48, [R219+0x800] ;  /* 0x00080000db30783b */ /* 0x000fe80000000200 */
[----:B------:R-:W-:Y:S01]  /*2300*/  LDSM.16.M88.4 R44, [R219+0x1000] ;  /* 0x00100000db2c783b */ /* 0x000fe20000000200 */
[----:B------:R-:W-:Y:S03]  /*2310*/  HMMA.16816.F32.BF16 R144, R12, R26, RZ ;  /* 0x0000001a0c90723c */ /* 0x000fe600000418ff */
[----:B------:R-:W1:Y:S05]  /*2320*/  LDSM.16.M88.4 R24, [R208+0x5900] ;  /* 0x00590000d018783b */ /* 0x000e6a0000000200 */
[C---:B------:R-:W-:Y:S08]  /*2330*/  HMMA.16816.F32.BF16 R52, R8.reuse, R32, RZ ;  /* 0x000000200834723c */ /* 0x040ff000000418ff */
[C---:B------:R-:W-:Y:S08]  /*2340*/  HMMA.16816.F32.BF16 R92, R8.reuse, R34, RZ ;  /* 0x00000022085c723c */ /* 0x040ff000000418ff */
[C---:B------:R-:W-:Y:S08]  /*2350*/  HMMA.16816.F32.BF16 R84, R8.reuse, R28, RZ ;  /* 0x0000001c0854723c */ /* 0x040ff000000418ff */
[C---:B------:R-:W-:Y:S08]  /*2360*/  HMMA.16816.F32.BF16 R100, R8.reuse, R30, RZ ;  /* 0x0000001e0864723c */ /* 0x040ff000000418ff */
[----:B------:R-:W-:Y:S08]  /*2370*/  HMMA.16816.F32.BF16 R60, R8, R16, RZ ;  /* 0x00000010083c723c */ /* 0x000ff000000418ff */
[-C--:B-1----:R-:W-:Y:S08]  /*2380*/  HMMA.16816.F32.BF16 R120, R12, R24.reuse, RZ ;  /* 0x000000180c78723c */ /* 0x082ff000000418ff */
[C---:B------:R-:W-:Y:S01]  /*2390*/  HMMA.16816.F32.BF16 R76, R8.reuse, R24, RZ ;  /* 0x00000018084c723c */ /* 0x040fe200000418ff */
[----:B------:R-:W-:Y:S04]  /*23a0*/  SHFL.IDX PT, R24, R0, 0x1, 0x181f ;  /* 0x00381f0000187f89 */ /* 0x000fe800000e0000 */
[----:B------:R1:W-:Y:S03]  /*23b0*/  SHFL.IDX PT, R25, R0, 0x4, 0x181f ;  /* 0x00981f0000197f89 */ /* 0x0003e600000e0000 */
[C---:B------:R-:W-:Y:S08]  /*23c0*/  HMMA.16816.F32.BF16 R108, R8.reuse, R18, RZ ;  /* 0x00000012086c723c */ /* 0x040ff000000418ff */
[C---:B------:R-:W-:Y:S08]  /*23d0*/  HMMA.16816.F32.BF16 R56, R8.reuse, R36, RZ ;  /* 0x000000240838723c */ /* 0x040ff000000418ff */
[----:B------:R-:W-:Y:S01]  /*23e0*/  HMMA.16816.F32.BF16 R124, R8, R38, RZ ;  /* 0x00000026087c723c */ /* 0x000fe200000418ff */
[----:B-1----:R-:W-:-:S07]  /*23f0*/  IMAD.MOV.U32 R0, RZ, RZ, 0x40 ;  /* 0x00000040ff007424 */ /* 0x002fce00078e00ff */
[----:B------:R-:W-:Y:S01]  /*2400*/  HMMA.16816.F32.BF16 R116, R8, R26, RZ ;  /* 0x0000001a0874723c */ /* 0x000fe200000418ff */
[----:B------:R-:W-:Y:S01]  /*2410*/  SHFL.IDX PT, R8, R3, 0x3, 0x181f ;  /* 0x00781f0003087f89 */ /* 0x000fe200000e0000 */
[----:B------:R-:W-:-:S03]  /*2420*/  SEL R0, R0, 0xffffffc0, !P1 ;  /* 0xffffffc000007807 */ /* 0x000fc60004800000 */
[----:B------:R-:W-:Y:S02]  /*2430*/  SHFL.IDX PT, R3, R3, 0x5, 0x181f ;  /* 0x00b81f0003037f89 */ /* 0x000fe400000e0000 */
[----:B------:R-:W-:Y:S01]  /*2440*/  IMAD.IADD R214, R208, 0x1, R0 ;  /* 0x00000001d0d67824 */ /* 0x000fe200078e0200 */
[----:B------:R-:W-:Y:S01]  /*2450*/  HMMA.16816.F32.BF16 R132, R12, R16, RZ ;  /* 0x000000100c84723c */ /* 0x000fe200000418ff */
[----:B------:R-:W-:Y:S01]  /*2460*/  IMAD.IADD R213, R0, 0x1, R219 ;  /* 0x0000000100d57824 */ /* 0x000fe200078e02db */
[----:B------:R-:W-:-:S06]  /*2470*/  IADD3 R0, R229, -0x1, RZ ;  /* 0xffffffffe5007810 */ /* 0x000fcc0007ffe0ff */
[C---:B------:R-:W-:Y:S01]  /*2480*/  HMMA.16816.F32.BF16 R164, R12.reuse, R18, RZ ;  /* 0x000000120ca4723c */ /* 0x040fe200000418ff */
[----:B------:R-:W1:Y:S07]  /*2490*/  LDSM.16.M88.4 R16, [R218+0x8100] ;  /* 0x00810000da10783b */ /* 0x000e6e0000000200 */
[C---:B------:R-:W-:Y:S08]  /*24a0*/  HMMA.16816.F32.BF16 R148, R12.reuse, R32, RZ ;  /* 0x000000200c94723c */ /* 0x040ff000000418ff */
[C---:B------:R-:W-:Y:S01]  /*24b0*/  HMMA.16816.F32.BF16 R152, R12.reuse, R34, RZ ;  /* 0x000000220c98723c */ /* 0x040fe200000418ff */
[----:B------:R-:W-:Y:S07]  /*24c0*/  LDSM.16.M88.4 R32, [R219+0x2000] ;  /* 0x00200000db20783b */ /* 0x000fee0000000200 */
[C---:B------:R-:W-:Y:S08]  /*24d0*/  HMMA.16816.F32.BF16 R168, R12.reuse, R28, RZ ;  /* 0x0000001c0ca8723c */ /* 0x040ff000000418ff */
[C---:B------:R-:W-:Y:S01]  /*24e0*/  HMMA.16816.F32.BF16 R136, R12.reuse, R30, RZ ;  /* 0x0000001e0c88723c */ /* 0x040fe200000418ff */
[----:B------:R-:W-:Y:S07]  /*24f0*/  LDSM.16.M88.4 R28, [R219+0x2800] ;  /* 0x00280000db1c783b */ /* 0x000fee0000000200 */
[C---:B------:R-:W-:Y:S08]  /*2500*/  HMMA.16816.F32.BF16 R128, R12.reuse, R36, RZ ;  /* 0x000000240c80723c */ /* 0x040ff000000418ff */
[C---:B------:R-:W-:Y:S01]  /*2510*/  HMMA.16816.F32.BF16 R180, R12.reuse, R38, RZ ;  /* 0x000000260cb4723c */ /* 0x040fe200000418ff */
[----:B------:R-:W2:Y:S07]  /*2520*/  LDSM.16.M88.4 R36, [R219+0x1800] ;  /* 0x00180000db24783b */ /* 0x000eae0000000200 */
[----:B------:R-:W-:Y:S07]  /*2530*/  HMMA.16816.F32.BF16 R112, R12, R26, RZ ;  /* 0x0000001a0c70723c */ /* 0x000fee00000418ff */
[-C--:B------:R-:W-:Y:S01]  /*2540*/  IADD3 R12, P3, R6, R226.reuse, RZ ;  /* 0x000000e2060c7210 */ /* 0x080fe20007f7e0ff */
[----:B-1----:R-:W-:Y:S04]  /*2550*/  HMMA.16816.F32.BF16 R104, R16, R68, R52 ;  /* 0x000000441068723c */ /* 0x002fe80000041834 */
[----:B------:R-:W-:Y:S01]  /*2560*/  IMAD.X R13, R24, 0x1, R225, P3 ;  /* 0x00000001180d7824 */ /* 0x000fe200018e06e1 */
[----:B------:R-:W-:-:S03]  /*2570*/  IADD3 R14, P3, R7, R226, RZ ;  /* 0x000000e2070e7210 */ /* 0x000fc60007f7e0ff */
[C---:B------:R-:W-:Y:S02]  /*2580*/  HMMA.16816.F32.BF16 R84, R16.reuse, R48, R84 ;  /* 0x000000301054723c */ /* 0x040fe40000041854 */
[--C-:B------:R-:W-:Y:S01]  /*2590*/  IMAD.X R15, R41, 0x1, R225.reuse, P3 ;  /* 0x00000001290f7824 */ /* 0x100fe200018e06e1 */
[----:B------:R-:W-:Y:S02]  /*25a0*/  IADD3 R6, P3, R8, R226, RZ ;  /* 0x000000e208067210 */ /* 0x000fe40007f7e0ff */
[----:B------:R-:W1:Y:S03]  /*25b0*/  LDSM.16.M88.4 R8, [R218+0x6100] ;  /* 0x00610000da08783b */ /* 0x000e660000000200 */
[----:B------:R-:W-:Y:S01]  /*25c0*/  IMAD.X R7, R42, 0x1, R225, P3 ;  /* 0x000000012a077824 */ /* 0x000fe200018e06e1 */
[----:B------:R-:W-:Y:S01]  /*25d0*/  @!PT LDS RZ, [RZ] ;  /* 0x00000000fffff984 */ /* 0x000fe20000000800 */
[----:B------:R-:W-:Y:S01]  /*25e0*/  @!PT LDS RZ, [RZ] ;  /* 0x00000000fffff984 */ /* 0x000fe20000000800 */
[----:B------:R-:W-:Y:S01]  /*25f0*/  @!PT LDS RZ, [RZ] ;  /* 0x00000000fffff984 */ /* 0x000fe20000000800 */
[----:B------:R3:W-:Y:S01]  /*2600*/  LDGSTS.E.BYPASS.LTC128B.128 [R227+0x100], [R22.64], !P5 ;  /* 0x0010000016e37fae */ /* 0x0007e2000e901d50 */
[C---:B------:R-:W-:Y:S01]  /*2610*/  ISETP.LT.OR P5, PT, R40.reuse, 0x31, P2 ;  /* 0x000000312800780c */ /* 0x040fe200017a1670 */
[----:B------:R-:W-:Y:S01]  /*2620*/  HMMA.16816.F32.BF16 R80, R16, R44, R80 ;  /* 0x0000002c1050723c */ /* 0x000fe20000041850 */
[C---:B------:R-:W-:Y:S01]  /*2630*/  ISETP.LT.OR P3, PT, R40.reuse, 0x41, P2 ;  /* 0x000000412800780c */ /* 0x040fe20001761670 */
[----:B------:R4:W-:Y:S01]  /*2640*/  LDGSTS.E.BYPASS.LTC128B.128 [R227+0x900], [R12.64], !P0 ;  /* 0x009000000ce37fae */ /* 0x0009e2000c101d50 */
[----:B------:R-:W-:-:S03]  /*2650*/  ISETP.LT.OR P2, PT, R40, 0x51, P2 ;  /* 0x000000512800780c */ /* 0x000fc60001741670 */
[----:B------:R5:W-:Y:S02]  /*2660*/  LDGSTS.E.BYPASS.LTC128B.128 [R227+0x1100], [R14.64], !P6 ;  /* 0x011000000ee37fae */ /* 0x000be4000f101d50 */
[C---:B--2---:R-:W-:Y:S04]  /*2670*/  HMMA.16816.F32.BF16 R40, R16.reuse, R36, R60 ;  /* 0x000000241028723c */ /* 0x044fe8000004183c */
[----:B------:R3:W-:Y:S04]  /*2680*/  LDGSTS.E.BYPASS.LTC128B.128 [R227+0x1900], [R6.64], !P5 ;  /* 0x0190000006e37fae */ /* 0x0007e8000e901d50 */
[C---:B------:R-:W-:Y:S08]  /*2690*/  HMMA.16816.F32.BF16 R76, R16.reuse, R28, R76 ;  /* 0x0000001c104c723c */ /* 0x040ff0000004184c */
[----:B------:R-:W-:Y:S01]  /*26a0*/  HMMA.16816.F32.BF16 R92, R16, R70, R92 ;  /* 0x00000046105c723c */ /* 0x000fe2000004185c */
[----:B----4-:R-:W-:-:S07]  /*26b0*/  IADD3 R12, P0, R5, R226, RZ ;  /* 0x000000e2050c7210 */ /* 0x010fce0007f1e0ff */
[C---:B------:R-:W-:Y:S01]  /*26c0*/  HMMA.16816.F32.BF16 R100, R16.reuse, R50, R100 ;  /* 0x000000321064723c */ /* 0x040fe20000041864 */
[--C-:B------:R-:W-:Y:S01]  /*26d0*/  IMAD.X R13, R25, 0x1, R225.reuse, P0 ;  /* 0x00000001190d7824 */ /* 0x100fe200000e06e1 */
[----:B-----5:R-:W-:Y:S02]  /*26e0*/  IADD3 R14, P0, R3, R226, RZ ;  /* 0x000000e2030e7210 */ /* 0x020fe40007f1e0ff */
[----:B------:R-:W-:Y:S02]  /*26f0*/  IADD3 R3, R227, 0x100, RZ ;  /* 0x00000100e3037810 */ /* 0x000fe40007ffe0ff */
[----:B------:R2:W-:Y:S01]  /*2700*/  LDGSTS.E.BYPASS.LTC128B.128 [R227+0x2100], [R12.64], !P3 ;  /* 0x021000000ce37fae */ /* 0x0005e2000d901d50 */
[----:B------:R-:W-:Y:S01]  /*2710*/  IMAD.X R15, R21, 0x1, R225, P0 ;  /* 0x00000001150f7824 */ /* 0x000fe200000e06e1 */
[----:B------:R-:W-:Y:S01]  /*2720*/  HMMA.16816.F32.BF16 R96, R16, R46, R96 ;  /* 0x0000002e1060723c */ /* 0x000fe20000041860 */
[----:B------:R-:W-:Y:S01]  /*2730*/  ISETP.GT.AND P0, PT, R0, R220, PT ;  /* 0x000000dc0000720c */ /* 0x000fe20003f04270 */
[----:B------:R-:W-:Y:S01]  /*2740*/  STL [R1+0xc], R3 ;  /* 0x00000c0301007387 */ /* 0x000fe20000100800 */
[----:B------:R-:W-:-:S02]  /*2750*/  LOP3.LUT R0, R200, R201, RZ, 0xfc, !PT ;  /* 0x000000c9c8007212 */ /* 0x000fc400078efcff */
[----:B------:R-:W-:Y:S01]  /*2760*/  ISETP.GT.AND P3, PT, R230, 0x5f, PT ;  /* 0x0000005fe600780c */ /* 0x000fe20003f64270 */
[----:B------:R2:W-:Y:S01]  /*2770*/  LDGSTS.E.BYPASS.LTC128B.128 [R227+0x2900], [R14.64], !P2 ;  /* 0x029000000ee37fae */ /* 0x0005e2000d101d50 */
[----:B------:R-:W-:Y:S01]  /*2780*/  IADD3 R220, R219, 0x2800, RZ ;  /* 0x00002800dbdc7810 */ /* 0x000fe20007ffe0ff */
[C---:B------:R-:W-:Y:S02]  /*2790*/  HMMA.16816.F32.BF16 R108, R16.reuse, R38, R108 ;  /* 0x00000026106c723c */ /* 0x040fe4000004186c */
[----:B------:R-:W-:Y:S04]  /*27a0*/  LDSM.16.M88.4 R24, [R216+0x8100] ;  /* 0x00810000d818783b */ /* 0x000fe80000000200 */
[----:B------:R-:W4:Y:S02]  /*27b0*/  LDSM.16.M88.4 R72, [R214+0x5100] ;  /* 0x00510000d648783b */ /* 0x000f240000000200 */
[C---:B------:R-:W-:Y:S02]  /*27c0*/  HMMA.16816.F32.BF16 R156, R16.reuse, R34, R124 ;  /* 0x00000022109c723c */ /* 0x040fe4000004187c */
[----:B------:R-:W5:Y:S04]  /*27d0*/  LDSM.16.M88.4 R52, [R214+0x4900] ;  /* 0x00490000d634783b */ /* 0x000f680000000200 */
[----:B------:R-:W3:Y:S02]  /*27e0*/  LDSM.16.M88.4 R60, [R214+0x3900] ;  /* 0x00390000d63c783b */ /* 0x000ee40000000200 */
[----:B------:R-:W-:Y:S02]  /*27f0*/  HMMA.16816.F32.BF16 R140, R16, R30, R116 ;  /* 0x0000001e108c723c */ /* 0x000fe40000041874 */
[----:B------:R-:W-:Y:S04]  /*2800*/  LDSM.16.M88.4 R64, [R214+0x3100] ;  /* 0x00310000d640783b */ /* 0x000fe80000000200 */
[----:B------:R-:W-:Y:S02]  /*2810*/  LDSM.16.M88.4 R88, [R214+0x5900] ;  /* 0x00590000d658783b */ /* 0x000fe40000000200 */
[----:B-1----:R-:W-:Y:S02]  /*2820*/  HMMA.16816.F32.BF16 R148, R8, R68, R148 ;  /* 0x000000440894723c */ /* 0x002fe40000041894 */
[----:B------:R-:W0:Y:S06]  /*2830*/  LDGDEPBAR ;  /* 0x00000000000079af */ /* 0x000e2c0000000000 */
[----:B--2---:R-:W-:Y:S01]  /*2840*/  HMMA.16816.F32.BF16 R12, R16, R32, R56 ;  /* 0x00000020100c723c */ /* 0x004fe20000041838 */
[----:B------:R-:W1:Y:S04]  /*2850*/  LDSM.16.M88.4 R56, [R214+0x4100] ;  /* 0x00410000d638783b */ /* 0x000e680000000200 */
[----:B------:R-:W2:Y:S03]  /*2860*/  LDSM.16.M88.4 R16, [R216+0x6100] ;  /* 0x00610000d810783b */ /* 0x000ea60000000200 */
[C---:B------:R-:W-:Y:S08]  /*2870*/  HMMA.16816.F32.BF16 R188, R8.reuse, R36, R132 ;  /* 0x0000002408bc723c */ /* 0x040ff00000041884 */
[C---:B------:R-:W-:Y:S08]  /*2880*/  HMMA.16816.F32.BF16 R168, R8.reuse, R48, R168 ;  /* 0x0000003008a8723c */ /* 0x040ff000000418a8 */
[C---:B------:R-:W-:Y:S08]  /*2890*/  HMMA.16816.F32.BF16 R68, R8.reuse, R70, R152 ;  /* 0x000000460844723c */ /* 0x040ff00000041898 */
[C---:B------:R-:W-:Y:S01]  /*28a0*/  HMMA.16816.F32.BF16 R132, R8.reuse, R50, R136 ;  /* 0x000000320884723c */ /* 0x040fe20000041888 */
[----:B------:R-:W-:Y:S07]  /*28b0*/  LDSM.16.M88.4 R48, [R213] ;  /* 0x00000000d530783b */ /* 0x000fee0000000200 */
[C---:B------:R-:W-:Y:S08]  /*28c0*/  HMMA.16816.F32.BF16 R184, R8.reuse, R44, R184 ;  /* 0x0000002c08b8723c */ /* 0x040ff000000418b8 */
[C---:B------:R-:W-:Y:S01]  /*28d0*/  HMMA.16816.F32.BF16 R144, R8.reuse, R46, R144 ;  /* 0x0000002e0890723c */ /* 0x040fe20000041890 */
[----:B------:R-:W-:Y:S07]  /*28e0*/  LDSM.16.M88.4 R44, [R213+0x800] ;  /* 0x00080000d52c783b */ /* 0x000fee0000000200 */
[C---:B------:R-:W-:Y:S01]  /*28f0*/  HMMA.16816.F32.BF16 R164, R8.reuse, R38, R164 ;  /* 0x0000002608a4723c */ /* 0x040fe200000418a4 */
[----:B------:R-:W-:Y:S07]  /*2900*/  LDSM.16.M88.4 R36, [R213+0x1800] ;  /* 0x00180000d524783b */ /* 0x000fee0000000200 */
[C---:B------:R-:W-:Y:S08]  /*2910*/  HMMA.16816.F32.BF16 R192, R8.reuse, R32, R128 ;  /* 0x0000002008c0723c */ /* 0x040ff00000041880 */
[C---:B------:R-:W-:Y:S08]  /*2920*/  HMMA.16816.F32.BF16 R196, R8.reuse, R28, R120 ;  /* 0x0000001c08c4723c */ /* 0x040ff00000041878 */
[C---:B------:R-:W-:Y:S01]  /*2930*/  HMMA.16816.F32.BF16 R180, R8.reuse, R34, R180 ;  /* 0x0000002208b4723c */ /* 0x040fe200000418b4 */
[----:B------:R-:W-:Y:S07]  /*2940*/  LDSM.16.M88.4 R32, [R213+0x2000] ;  /* 0x00200000d520783b */ /* 0x000fee0000000200 */
[----:B------:R-:W-:Y:S01]  /*2950*/  HMMA.16816.F32.BF16 R176, R8, R30, R112 ;  /* 0x0000001e08b0723c */ /* 0x000fe20000041870 */
[----:B------:R-:W2:Y:S04]  /*2960*/  LDSM.16.M88.4 R8, [R217+0x8100] ;  /* 0x00810000d908783b */ /* 0x000ea80000000200 */
[----:B------:R-:W2:Y:S03]  /*2970*/  LDSM.16.M88.4 R28, [R213+0x2800] ;  /* 0x00280000d51c783b */ /* 0x000ea60000000200 */
[C---:B----4-:R-:W-:Y:S01]  /*2980*/  HMMA.16816.F32.BF16 R128, R24.reuse, R72, R12 ;  /* 0x000000481880723c */ /* 0x050fe2000004180c */
[----:B------:R-:W4:Y:S07]  /*2990*/  LDSM.16.M88.4 R12, [R217+0x6100] ;  /* 0x00610000d90c783b */ /* 0x000f2e0000000200 */
[----:B-----5:R-:W-:Y:S01]  /*29a0*/  HMMA.16816.F32.BF16 R136, R24, R52, R40 ;  /* 0x000000341888723c */ /* 0x020fe20000041828 */
[----:B------:R-:W5:Y:S01]  /*29b0*/  LDSM.16.M88.4 R40, [R213+0x1000] ;  /* 0x00100000d528783b */ /* 0x000f620000000200 */
[----:B------:R-:W-:-:S06]  /*29c0*/  DEPBAR.LE SB0, 0x0 ;  /* 0x000080000000791a */ /* 0x000fcc0000000000 */
[C---:B---3--:R-:W-:Y:S08]  /*29d0*/  HMMA.16816.F32.BF16 R116, R24.reuse, R62, R100 ;  /* 0x0000003e1874723c */ /* 0x048ff00000041864 */
[C---:B------:R-:W-:Y:S08]  /*29e0*/  HMMA.16816.F32.BF16 R160, R24.reuse, R60, R84 ;  /* 0x0000003c18a0723c */ /* 0x040ff00000041854 */
[C---:B-1----:R-:W-:Y:S08]  /*29f0*/  HMMA.16816.F32.BF16 R152, R24.reuse, R56, R80 ;  /* 0x000000381898723c */ /* 0x042ff00000041850 */
[C---:B------:R-:W-:Y:S08]  /*2a00*/  HMMA.16816.F32.BF16 R120, R24.reuse, R66, R92 ;  /* 0x000000421878723c */ /* 0x040ff0000004185c */
[C---:B------:R-:W-:Y:S08]  /*2a10*/  HMMA.16816.F32.BF16 R112, R24.reuse, R58, R96 ;  /* 0x0000003a1870723c */ /* 0x040ff00000041860 */
[C---:B------:R-:W-:Y:S08]  /*2a20*/  HMMA.16816.F32.BF16 R100, R24.reuse, R90, R140 ;  /* 0x0000005a1864723c */ /* 0x040ff0000004188c */
[C---:B------:R-:W-:Y:S08]  /*2a30*/  HMMA.16816.F32.BF16 R172, R24.reuse, R64, R104 ;  /* 0x0000004018ac723c */ /* 0x040ff00000041868 */
[----:B------:R-:W-:Y:S08]  /*2a40*/  HMMA.16816.F32.BF16 R124, R24, R88, R76 ;  /* 0x00000058187c723c */ /* 0x000ff0000004184c */
[C---:B--2---:R-:W-:Y:S08]  /*2a50*/  HMMA.16816.F32.BF16 R96, R16.reuse, R64, R148 ;  /* 0x000000401060723c */ /* 0x044ff00000041894 */
[C---:B------:R-:W-:Y:S08]  /*2a60*/  HMMA.16816.F32.BF16 R92, R16.reuse, R66, R68 ;  /* 0x00000042105c723c */ /* 0x040ff00000041844 */
[C---:B------:R-:W-:Y:S08]  /*2a70*/  HMMA.16816.F32.BF16 R84, R16.reuse, R60, R168 ;  /* 0x0000003c1054723c */ /* 0x040ff000000418a8 */
[----:B------:R-:W-:Y:S08]  /*2a80*/  HMMA.16816.F32.BF16 R80, R16, R62, R132 ;  /* 0x0000003e1050723c */ /* 0x000ff00000041884 */
[C---:B------:R-:W-:Y:S08]  /*2a90*/  HMMA.16816.F32.BF16 R108, R24.reuse, R54, R108 ;  /* 0x00000036186c723c */ /* 0x040ff0000004186c */
[----:B------:R-:W-:Y:S08]  /*2aa0*/  HMMA.16816.F32.BF16 R104, R24, R74, R156 ;  /* 0x0000004a1868723c */ /* 0x000ff0000004189c */
[C---:B------:R-:W-:Y:S08]  /*2ab0*/  HMMA.16816.F32.BF16 R76, R16.reuse, R56, R184 ;  /* 0x00000038104c723c */ /* 0x040ff000000418b8 */
[C---:B------:R-:W-:Y:S08]  /*2ac0*/  HMMA.16816.F32.BF16 R68, R16.reuse, R58, R144 ;  /* 0x0000003a1044723c */ /* 0x040ff00000041890 */
[C---:B------:R-:W-:Y:S08]  /*2ad0*/  HMMA.16816.F32.BF16 R64, R16.reuse, R52, R188 ;  /* 0x000000341040723c */ /* 0x040ff000000418bc */
[C---:B------:R-:W-:Y:S08]  /*2ae0*/  HMMA.16816.F32.BF16 R60, R16.reuse, R54, R164 ;  /* 0x00000036103c723c */ /* 0x040ff000000418a4 */
[C---:B------:R-:W-:Y:S08]  /*2af0*/  HMMA.16816.F32.BF16 R56, R16.reuse, R72, R192 ;  /* 0x000000481038723c */ /* 0x040ff000000418c0 */
[C---:B------:R-:W-:Y:S08]  /*2b00*/  HMMA.16816.F32.BF16 R52, R16.reuse, R74, R180 ;  /* 0x0000004a1034723c */ /* 0x040ff000000418b4 */
[C---:B------:R-:W-:Y:S08]  /*2b10*/  HMMA.16816.F32.BF16 R24, R16.reuse, R88, R196 ;  /* 0x000000581018723c */ /* 0x040ff000000418c4 */
[----:B------:R-:W-:Y:S08]  /*2b20*/  HMMA.16816.F32.BF16 R16, R16, R90, R176 ;  /* 0x0000005a1010723c */ /* 0x000ff000000418b0 */
[C---:B------:R-:W-:Y:S08]  /*2b30*/  HMMA.16816.F32.BF16 R132, R8.reuse, R46, R116 ;  /* 0x0000002e0884723c */ /* 0x040ff00000041874 */
[----:B------:R-:W-:Y:S08]  /*2b40*/  HMMA.16816.F32.BF16 R116, R8, R30, R100 ;  /* 0x0000001e0874723c */ /* 0x000ff00000041864 */
[C---:B----4-:R-:W-:Y:S08]  /*2b50*/  HMMA.16816.F32.BF16 R100, R12.reuse, R48, R96 ;  /* 0x000000300c64723c */ /* 0x050ff00000041860 */
[C---:B------:R-:W-:Y:S08]  /*2b60*/  HMMA.16816.F32.BF16 R88, R12.reuse, R44, R84 ;  /* 0x0000002c0c58723c */ /* 0x040ff00000041854 */
[C---:B------:R-:W-:Y:S08]  /*2b70*/  HMMA.16816.F32.BF16 R96, R12.reuse, R50, R92 ;  /* 0x000000320c60723c */ /* 0x040ff0000004185c */
[----:B------:R-:W-:Y:S08]  /*2b80*/  HMMA.16816.F32.BF16 R84, R12, R46, R80 ;  /* 0x0000002e0c54723c */ /* 0x000ff00000041850 */
[C---:B------:R-:W-:Y:S08]  /*2b90*/  HMMA.16816.F32.BF16 R204, R8.reuse, R50, R120 ;  /* 0x0000003208cc723c */ /* 0x040ff00000041878 */
[-C--:B-----5:R-:W-:Y:S08]  /*2ba0*/  HMMA.16816.F32.BF16 R188, R8, R42.reuse, R112 ;  /* 0x0000002a08bc723c */ /* 0x0a0ff00000041870 */
        /* <DEDUP_REMOVED lines=11> */
[C---:B------:R-:W-:Y:S08]  /*2c60*/  HMMA.16816.F32.BF16 R60, R12.reuse, R38, R60 ;  /* 0x000000260c3c723c */ /* 0x040ff0000004183c */
[C---:B------:R-:W-:Y:S08]  /*2c70*/  HMMA.16816.F32.BF16 R56, R12.reuse, R32, R56 ;  /* 0x000000200c38723c */ /* 0x040ff00000041838 */
[C---:B------:R-:W-:Y:S08]  /*2c80*/  HMMA.16816.F32.BF16 R64, R12.reuse, R34, R52 ;  /* 0x000000220c40723c */ /* 0x040ff00000041834 */
[C---:B------:R-:W-:Y:S08]  /*2c90*/  HMMA.16816.F32.BF16 R72, R12.reuse, R28, R24 ;  /* 0x0000001c0c48723c */ /* 0x040ff00000041818 */
[----:B------:R-:W-:Y:S01]  /*2ca0*/  HMMA.16816.F32.BF16 R68, R12, R30, R16 ;  /* 0x0000001e0c44723c */ /* 0x000fe20000041810 */
[----:B------:R-:W-:Y:S06]  /*2cb0*/  BAR.SYNC.DEFER_BLOCKING 0x0 ;  /* 0x0000000000007b1d */ /* 0x000fec0000010000 */
[----:B------:R-:W-:Y:S05]  /*2cc0*/  @!P0 BRA `(.L_x_499) ;  /* 0x000003a000008947 */ /* 0x000fea0003800000 */
[----:B------:R-:W-:Y:S01]  /*2cd0*/  PLOP3.LUT P1, PT, PT, PT, UP3, 0x80, 0x0 ;  /* 0x000000000000781c */ /* 0x000fe20003f2f038 */
[----:B------:R-:W-:Y:S01]  /*2ce0*/  IMAD.MOV.U32 R228, RZ, RZ, RZ ;  /* 0x000000ffffe47224 */ /* 0x000fe200078e00ff */
[----:B------:R-:W-:-:S02]  /*2cf0*/  IADD3 R3, R230, R202, R231 ;  /* 0x000000cae6037210 */ /* 0x000fc40007ffe0e7 */
[----:B------:R-:W-:Y:S02]  /*2d00*/  PLOP3.LUT P0, PT, PT, PT, UP3, 0x80, 0x0 ;  /* 0x000000000000781c */ /* 0x000fe40003f0f038 */
[----:B------:R-:W-:-:S05]  /*2d10*/  IADD3 R5, R3, -0x60, RZ ;  /* 0xffffffa003057810 */ /* 0x000fca0007ffe0ff */
[----:B------:R-:W-:Y:S02]  /*2d20*/  IMAD.MOV.U32 R3, RZ, RZ, R5 ;  /* 0x000000ffff037224 */ /* 0x000fe400078e0005 */
[----:B------:R-:W-:-:S05]  /*2d30*/  @P1 IMAD.HI.U32 R6, R5, c[0x0][0x2bc], RZ ;  /* 0x0000af0005061a27 */ /* 0x000fca00078e00ff */
[----:B------:R-:W-:-:S04]  /*2d40*/  @P0 SHF.R.U32.HI R3, RZ, c[0x0][0x2c0], R6 ;  /* 0x0000b000ff030a19 */ /* 0x000fc80000011606 */
[----:B------:R-:W-:-:S04]  /*2d50*/  @!P3 IADD3 R7, P0, R3, UR14, RZ ;  /* 0x0000000e0307bc10 */ /* 0x000fc8000ff1e0ff */
[----:B------:R-:W-:Y:S02]  /*2d60*/  @!P3 LEA.HI.X.SX32 R8, R3, UR7, 0x1, P0 ;  /* 0x000000070308bc11 */ /* 0x000fe400080f0eff */
[----:B------:R-:W-:-:S04]  /*2d70*/  @!P3 LEA R6, P0, R7, c[0x0][0x2a0], 0x2 ;  /* 0x0000a8000706ba11 */ /* 0x000fc800078010ff */
[----:B------:R-:W-:-:S05]  /*2d80*/  @!P3 LEA.HI.X R7, R7, c[0x0][0x2a4], R8, 0x2, P0 ;  /* 0x0000a9000707ba11 */ /* 0x000fca00000f1408 */
[----:B------:R1:W2:Y:S01]  /*2d90*/  @!P3 LDG.E R228, [R6.64] ;  /* 0x0000001006e4b981 */ /* 0x0002a2000c1e1900 */
[----:B------:R-:W-:-:S04]  /*2da0*/  IMAD.MOV R3, RZ, RZ, -R3 ;  /* 0x000000ffff037224 */ /* 0x000fc800078e0a03 */
[----:B------:R-:W-:-:S05]  /*2db0*/  IMAD R233, R3, c[0x0][0x2b8], R5 ;  /* 0x0000ae0003e97a24 */ /* 0x000fca00078e0205 */
[----:B------:R-:W-:-:S05]  /*2dc0*/  SHF.R.S32.HI R3, RZ, 0x1f, R233 ;  /* 0x0000001fff037819 */ /* 0x000fca00000114e9 */
[----:B------:R-:W-:-:S04]  /*2dd0*/  IMAD R3, R3, c[0x0][0x1e0], RZ ;  /* 0x0000780003037a24 */ /* 0x000fc800078e02ff */
[C---:B------:R-:W-:Y:S02]  /*2de0*/  IMAD R3, R233.reuse, c[0x0][0x1e4], R3 ;  /* 0x00007900e9037a24 */ /* 0x040fe400078e0203 */
[----:B-1----:R-:W-:-:S04]  /*2df0*/  IMAD.WIDE.U32 R6, R233, c[0x0][0x1e0], RZ ;  /* 0x00007800e9067a25 */ /* 0x002fc800078e00ff */
[----:B------:R-:W-:Y:S01]  /*2e00*/  IMAD.IADD R7, R7, 0x1, R3 ;  /* 0x0000000107077824 */ /* 0x000fe200078e0203 */
[----:B--2---:R-:W-:-:S03]  /*2e10*/  SHF.R.S32.HI R3, RZ, 0x1f, R228 ;  /* 0x0000001fff037819 */ /* 0x004fc600000114e4 */
[----:B------:R-:W-:-:S04]  /*2e20*/  IMAD.WIDE.U32 R6, R228, c[0x0][0x1f0], R6 ;  /* 0x00007c00e4067a25 */ /* 0x000fc800078e0006 */
[----:B------:R-:W-:-:S04]  /*2e30*/  IMAD R3, R3, c[0x0][0x1f0], RZ ;  /* 0x00007c0003037a24 */ /* 0x000fc800078e02ff */
[----:B------:R-:W-:Y:S01]  /*2e40*/  IMAD R5, R228, c[0x0][0x1f4], R3 ;  /* 0x00007d00e4057a24 */ /* 0x000fe200078e0203 */
[----:B------:R-:W-:-:S04]  /*2e50*/  IADD3 R3, P0, R6, UR10, RZ ;  /* 0x0000000a06037c10 */ /* 0x000fc8000ff1e0ff */
[----:B------:R-:W-:Y:S02]  /*2e60*/  IADD3.X R6, R7, UR6, R5, P0, !PT ;  /* 0x0000000607067c10 */ /* 0x000fe400087fe405 */
[----:B------:R-:W-:-:S04]  /*2e70*/  LEA R5, P0, R3, c[0x0][0x1c8], 0x1 ;  /* 0x0000720003057a11 */ /* 0x000fc800078008ff */
[----:B------:R-:W-:Y:S01]  /*2e80*/  LEA.HI.X R3, R3, c[0x0][0x1cc], R6, 0x1, P0 ;  /* 0x0000730003037a11 */ /* 0x000fe200000f0c06 */
[----:B------:R-:W-:Y:S04]  /*2e90*/  SHFL.IDX PT, R8, R5, 0x1, 0x181f ;  /* 0x00381f0005087f89 */ /* 0x000fe800000e0000 */
[----:B------:R-:W1:Y:S04]  /*2ea0*/  SHFL.IDX PT, R6, R5, RZ, 0x181f ;  /* 0x00181fff05067589 */ /* 0x000e6800000e0000 */
[----:B------:R-:W2:Y:S04]  /*2eb0*/  SHFL.IDX PT, R7, R3, RZ, 0x181f ;  /* 0x00181fff03077589 */ /* 0x000ea800000e0000 */
[----:B------:R-:W3:Y:S04]  /*2ec0*/  SHFL.IDX PT, R9, R5, 0x2, 0x181f ;  /* 0x00581f0005097f89 */ /* 0x000ee800000e0000 */
[----:B------:R-:W4:Y:S04]  /*2ed0*/  SHFL.IDX PT, R10, R5, 0x3, 0x181f ;  /* 0x00781f00050a7f89 */ /* 0x000f2800000e0000 */
[----:B------:R-:W5:Y:S04]  /*2ee0*/  SHFL.IDX PT, R11, R3, 0x1, 0x181f ;  /* 0x00381f00030b7f89 */ /* 0x000f6800000e0000 */
[----:B------:R-:W5:Y:S04]  /*2ef0*/  SHFL.IDX PT, R13, R5, 0x4, 0x181f ;  /* 0x00981f00050d7f89 */ /* 0x000f6800000e0000 */
[----:B------:R-:W-:Y:S01]  /*2f00*/  SHFL.IDX PT, R5, R5, 0x5, 0x181f ;  /* 0x00b81f0005057f89 */ /* 0x000fe200000e0000 */
[----:B-1----:R-:W-:-:S03]  /*2f10*/  IADD3 R6, P0, R6, R226, RZ ;  /* 0x000000e206067210 */ /* 0x002fc60007f1e0ff */
[----:B------:R-:W1:Y:S02]  /*2f20*/  SHFL.IDX PT, R18, R3, 0x2, 0x181f ;  /* 0x00581f0003127f89 */ /* 0x000e6400000e0000 */
[----:B--2---:R-:W-:Y:S01]  /*2f30*/  IMAD.X R7, R7, 0x1, R225, P0 ;  /* 0x0000000107077824 */ /* 0x004fe200000e06e1 */
[-C--:B------:R-:W-:Y:S01]  /*2f40*/  IADD3 R14, P0, R8, R226.reuse, RZ ;  /* 0x000000e2080e7210 */ /* 0x080fe20007f1e0ff */
[----:B------:R-:W2:Y:S01]  /*2f50*/  SHFL.IDX PT, R17, R3, 0x3, 0x181f ;  /* 0x00781f0003117f89 */ /* 0x000ea200000e0000 */
[----:B---3--:R-:W-:-:S03]  /*2f60*/  IADD3 R12, P5, R9, R226, RZ ;  /* 0x000000e2090c7210 */ /* 0x008fc60007fbe0ff */
[----:B------:R-:W3:Y:S01]  /*2f70*/  SHFL.IDX PT, R16, R3, 0x4, 0x181f ;  /* 0x00981f0003107f89 */ /* 0x000ee200000e0000 */
[----:B----4-:R-:W-:-:S03]  /*2f80*/  IADD3 R10, P2, R10, R226, RZ ;  /* 0x000000e20a0a7210 */ /* 0x010fc60007f5e0ff */
[----:B------:R-:W4:Y:S01]  /*2f90*/  SHFL.IDX PT, R3, R3, 0x5, 0x181f ;  /* 0x00b81f0003037f89 */ /* 0x000f2200000e0000 */
[----:B-----5:R-:W-:-:S03]  /*2fa0*/  IMAD.X R15, R11, 0x1, R225, P0 ;  /* 0x000000010b0f7824 */ /* 0x020fc600000e06e1 */
[----:B------:R5:W-:Y:S01]  /*2fb0*/  LDGSTS.E.BYPASS.LTC128B.128 [R227+0x3100], [R6.64], !P4 ;  /* 0x0310000006e37fae */ /* 0x000be2000e101d50 */
[----:B------:R-:W-:-:S03]  /*2fc0*/  IADD3 R8, P1, R13, R226, RZ ;  /* 0x000000e20d087210 */ /* 0x000fc60007f3e0ff */
[----:B------:R4:W-:Y:S01]  /*2fd0*/  LDGSTS.E.BYPASS.LTC128B.128 [R227+0x3900], [R14.64], !P4 ;  /* 0x039000000ee37fae */ /* 0x0009e2000e101d50 */
[--C-:B-1----:R-:W-:Y:S02]  /*2fe0*/  IMAD.X R13, R18, 0x1, R225.reuse, P5 ;  /* 0x00000001120d7824 */ /* 0x102fe400028e06e1 */
[----:B--2---:R-:W-:-:S03]  /*2ff0*/  IMAD.X R11, R17, 0x1, R225, P2 ;  /* 0x00000001110b7824 */ /* 0x004fc600010e06e1 */
[----:B------:R1:W-:Y:S01]  /*3000*/  LDGSTS.E.BYPASS.LTC128B.128 [R227+0x4100], [R12.64], !P4 ;  /* 0x041000000ce37fae */ /* 0x0003e2000e101d50 */
[----:B---3--:R-:W-:-:S03]  /*3010*/  IMAD.X R9, R16, 0x1, R225, P1 ;  /* 0x0000000110097824 */ /* 0x008fc600008e06e1 */
[----:B------:R1:W-:Y:S04]  /*3020*/  LDGSTS.E.BYPASS.LTC128B.128 [R227+0x4900], [R10.64], !P4 ;  /* 0x049000000ae37fae */ /* 0x0003e8000e101d50 */
[----:B------:R1:W-:Y:S01]  /*3030*/  LDGSTS.E.BYPASS.LTC128B.128 [R227+0x5100], [R8.64], !P4 ;  /* 0x0510000008e37fae */ /* 0x0003e2000e101d50 */
[----:B-----5:R-:W-:-:S05]  /*3040*/  IADD3 R6, P0, R5, R226, RZ ;  /* 0x000000e205067210 */ /* 0x020fca0007f1e0ff */
[----:B----4-:R-:W-:-:S05]  /*3050*/  IMAD.X R7, R3, 0x1, R225, P0 ;  /* 0x0000000103077824 */ /* 0x010fca00000e06e1 */
[----:B------:R1:W-:Y:S03]  /*3060*/  LDGSTS.E.BYPASS.LTC128B.128 [R227+0x5900], [R6.64], !P4 ;  /* 0x0590000006e37fae */ /* 0x0003e6000e101d50 */
.L_x_499:
[----:B------:R-:W-:Y:S01]  /*3070*/  FMUL.FTZ R3, R97, c[0x0][0x320] ;  /* 0x0000c80061037a20 */ /* 0x000fe20000410000 */
[----:B-1----:R-:W-:Y:S01]  /*3080*/  SHF.R.S32.HI R7, RZ, 0x1f, R209 ;  /* 0x0000001fff077819 */ /* 0x002fe200000114d1 */
[----:B------:R-:W-:Y:S01]  /*3090*/  FMUL.FTZ R5, R65, c[0x0][0x320] ;  /* 0x0000c80041057a20 */ /* 0x000fe20000410000 */
[-C--:B------:R-:W-:Y:S01]  /*30a0*/  LEA.HI R6, R211, R212.reuse, RZ, 0x2 ;  /* 0x000000d4d3067211 */ /* 0x080fe200078f10ff */
[----:B------:R1:W2:Y:S01]  /*30b0*/  MUFU.TANH R37, R3 ;  /* 0x0000000300257308 */ /* 0x0002a20000002400 */
[----:B------:R-:W-:Y:S01]  /*30c0*/  FMUL.FTZ R8, R72, c[0x0][0x320] ;  /* 0x0000c80048087a20 */ /* 0x000fe20000410000 */
[----:B------:R-:W-:Y:S01]  /*30d0*/  PLOP3.LUT P1, PT, PT, PT, UP2, 0x80, 0x0 ;  /* 0x000000000000781c */ /* 0x000fe20003f2f028 */
[----:B------:R-:W-:Y:S01]  /*30e0*/  FMUL.FTZ R10, R73, c[0x0][0x320] ;  /* 0x0000c800490a7a20 */ /* 0x000fe20000410000 */
[----:B------:R-:W-:Y:S01]  /*30f0*/  LOP3.LUT R6, R6, 0xfffffffc, RZ, 0xc0, !PT ;  /* 0xfffffffc06067812 */ /* 0x000fe200078ec0ff */
[----:B------:R-:W-:Y:S01]  /*3100*/  ULDC UR13, c[0x0][0x324] ;  /* 0x0000c900000d7ab9 */ /* 0x000fe20000000800 */
[----:B------:R-:W-:Y:S01]  /*3110*/  PLOP3.LUT P0, PT, PT, PT, UP2, 0x80, 0x0 ;  /* 0x000000000000781c */ /* 0x000fe20003f0f028 */
[----:B------:R-:W-:Y:S01]  /*3120*/  ULOP3.LUT UR13, URZ, UR13, URZ, 0x33, !UPT ;  /* 0x0000000d3f0d7292 */ /* 0x000fe2000f8e333f */
[----:B------:R3:W4:Y:S01]  /*3130*/  MUFU.TANH R16, R5 ;  /* 0x0000000500107308 */ /* 0x0007220000002400 */
[----:B------:R-:W-:Y:S01]  /*3140*/  IADD3 R6, -R6, R212, RZ ;  /* 0x000000d406067210 */ /* 0x000fe20007ffe1ff */
[----:B------:R-:W0:Y:S01]  /*3150*/  LDGDEPBAR ;  /* 0x00000000000079af */ /* 0x000e220000000000 */
[----:B-1----:R-:W-:-:S05]  /*3160*/  FMUL.FTZ R3, R88, c[0x0][0x320] ;  /* 0x0000c80058037a20 */ /* 0x002fca0000410000 */
[----:B------:R-:W1:Y:S01]  /*3170*/  MUFU.TANH R15, R8 ;  /* 0x00000008000f7308 */ /* 0x000e620000002400 */
[----:B---3--:R-:W-:-:S07]  /*3180*/  LEA.HI R5, R7, R209, RZ, 0x2 ;  /* 0x000000d107057211 */ /* 0x008fce00078f10ff */
[----:B------:R3:W1:Y:S01]  /*3190*/  MUFU.TANH R33, R3 ;  /* 0x0000000300217308 */ /* 0x0006620000002400 */
[----:B------:R-:W-:-:S05]  /*31a0*/  LOP3.LUT R5, R5, 0xffffffc, RZ, 0xc0, !PT ;  /* 0x0ffffffc05057812 */ /* 0x000fca00078ec0ff */
[----:B------:R-:W-:Y:S01]  /*31b0*/  IMAD.IADD R9, R209, 0x1, -R5 ;  /* 0x00000001d1097824 */ /* 0x000fe200078e0a05 */
[----:B------:R-:W-:Y:S01]  /*31c0*/  LEA.HI R5, R6, R6, RZ, 0x1 ;  /* 0x0000000606057211 */ /* 0x000fe200078f08ff */
[----:B------:R5:W1:Y:S01]  /*31d0*/  MUFU.TANH R14, R10 ;  /* 0x0000000a000e7308 */ /* 0x000a620000002400 */
[----:B---3--:R-:W-:-:S07]  /*31e0*/  FMUL.FTZ R3, R89, c[0x0][0x320] ;  /* 0x0000c80059037a20 */ /* 0x008fce0000410000 */
[----:B------:R3:W1:Y:S01]  /*31f0*/  MUFU.TANH R32, R3 ;  /* 0x0000000300207308 */ /* 0x0006620000002400 */
[----:B-----5:R-:W-:-:S07]  /*3200*/  FMUL.FTZ R10, R68, c[0x0][0x320] ;  /* 0x0000c800440a7a20 */ /* 0x020fce0000410000 */
[----:B------:R-:W1:Y:S01]  /*3210*/  MUFU.TANH R13, R10 ;  /* 0x0000000a000d7308 */ /* 0x000e620000002400 */
[----:B---3--:R-:W-:-:S07]  /*3220*/  FMUL.FTZ R3, R84, c[0x0][0x320] ;  /* 0x0000c80054037a20 */ /* 0x008fce0000410000 */
[----:B------:R3:W1:Y:S02]  /*3230*/  MUFU.TANH R30, R3 ;  /* 0x00000003001e7308 */ /* 0x0006640000002400 */
[----:B---3--:R-:W-:-:S06]  /*3240*/  FMUL.FTZ R3, R85, c[0x0][0x320] ;  /* 0x0000c80055037a20 */ /* 0x008fcc0000410000 */
        /* <DEDUP_REMOVED lines=21> */
[----:B---3--:R-:W-:-:S04]  /*33a0*/  LOP3.LUT R3, R210, 0xffffffe0, RZ, 0xc0, !PT ;  /* 0xffffffe0d2037812 */ /* 0x008fc800078ec0ff */
[----:B------:R-:W-:-:S04]  /*33b0*/  IADD3 R3, -R3, R212, RZ ;  /* 0x000000d403037210 */ /* 0x000fc80007ffe1ff */
[----:B------:R-:W-:-:S04]  /*33c0*/  SHF.R.S32.HI R7, RZ, 0x1f, R3 ;  /* 0x0000001fff077819 */ /* 0x000fc80000011403 */
[----:B------:R-:W-:-:S04]  /*33d0*/  LEA.HI R7, R7, R3, RZ, 0x2 ;  /* 0x0000000307077211 */ /* 0x000fc800078f10ff */
[----:B------:R-:W-:-:S04]  /*33e0*/  LEA.HI.SX32 R8, R7, UR19, 0x1e ;  /* 0x0000001307087c11 */ /* 0x000fc8000f8ff2ff */
[----:B------:R-:W-:Y:S01]  /*33f0*/  LEA R11, R9, R8, 0x4 ;  /* 0x00000008090b7211 */ /* 0x000fe200078e20ff */
[C---:B------:R-:W-:Y:S01]  /*3400*/  IMAD.SHL.U32 R8, R5.reuse, 0x20, RZ ;  /* 0x0000002005087824 */ /* 0x040fe200078e00ff */
[----:B------:R-:W-:-:S04]  /*3410*/  LOP3.LUT R9, R5, 0x1ffffffe, RZ, 0xc0, !PT ;  /* 0x1ffffffe05097812 */ /* 0x000fc800078ec0ff */
[----:B------:R-:W-:Y:S01]  /*3420*/  LOP3.LUT R5, R8, 0xffffffc0, RZ, 0xc0, !PT ;  /* 0xffffffc008057812 */ /* 0x000fe200078ec0ff */
[----:B------:R-:W-:Y:S01]  /*3430*/  FMUL.FTZ R8, R101, c[0x0][0x320] ;  /* 0x0000c80065087a20 */ /* 0x000fe20000410000 */
[----:B------:R-:W-:-:S03]  /*3440*/  IADD3 R6, R6, -R9, RZ ;  /* 0x8000000906067210 */ /* 0x000fc60007ffe0ff */
[----:B------:R-:W-:Y:S01]  /*3450*/  IMAD.IADD R5, R5, 0x1, R11 ;  /* 0x0000000105057824 */ /* 0x000fe200078e020b */
[----:B------:R-:W3:Y:S04]  /*3460*/  MUFU.TANH R10, R8 ;  /* 0x00000008000a7308 */ /* 0x000ee80000002400 */
[----:B------:R-:W-:Y:S01]  /*3470*/  LEA R21, R6, R5, 0x3 ;  /* 0x0000000506157211 */ /* 0x000fe200078e18ff */
[----:B------:R-:W-:-:S04]  /*3480*/  FMUL.FTZ R5, R69, c[0x0][0x320] ;  /* 0x0000c80045057a20 */ /* 0x000fc80000410000 */
[----:B------:R-:W-:Y:S01]  /*3490*/  @P1 IMAD.HI.U32 R6, R21, c[0x0][0x2c8], RZ ;  /* 0x0000b20015061a27 */ /* 0x000fe200078e00ff */
[----:B------:R5:W1:Y:S01]  /*34a0*/  MUFU.TANH R12, R5 ;  /* 0x00000005000c7308 */ /* 0x000a620000002400 */
[----:B------:R1:W-:Y:S02]  /*34b0*/  STL [R1+0x2c], R21 ;  /* 0x00002c1501007387 */ /* 0x0003e40000100800 */
[----:B-----5:R-:W-:-:S05]  /*34c0*/  FMUL.FTZ R5, R100, c[0x0][0x320] ;  /* 0x0000c80064057a20 */ /* 0x020fca0000410000 */
[----:B------:R5:W2:Y:S01]  /*34d0*/  MUFU.TANH R11, R5 ;  /* 0x00000005000b7308 */ /* 0x000aa20000002400 */
[----:B-1----:R-:W-:Y:S02]  /*34e0*/  @P0 SHF.R.U32.HI R21, RZ, c[0x0][0x2cc], R6 ;  /* 0x0000b300ff150a19 */ /* 0x002fe40000011606 */
[----:B------:R-:W-:-:S03]  /*34f0*/  PLOP3.LUT P0, PT, PT, PT, UP1, 0x40, 0x0 ;  /* 0x000000000000781c */ /* 0x000fc60003f0e818 */
[----:B------:R-:W1:Y:S01]  /*3500*/  SHFL.IDX PT, R6, R21, RZ, 0x1c1f ;  /* 0x001c1fff15067589 */ /* 0x000e6200000e0000 */
[----:B-----5:R-:W-:Y:S01]  /*3510*/  LOP3.LUT R5, R7, 0x7ffffffc, RZ, 0xc0, !PT ;  /* 0x7ffffffc07057812 */ /* 0x020fe200078ec0ff */
[----:B------:R-:W-:-:S03]  /*3520*/  FMUL.FTZ R7, R93, c[0x0][0x320] ;  /* 0x0000c8005d077a20 */ /* 0x000fc60000410000 */
[----:B------:R-:W-:Y:S01]  /*3530*/  IADD3 R5, R3, -R5, RZ ;  /* 0x8000000503057210 */ /* 0x000fe20007ffe0ff */
[----:B------:R-:W-:Y:S01]  /*3540*/  FMUL.FTZ R3, R96, c[0x0][0x320] ;  /* 0x0000c80060037a20 */ /* 0x000fe20000410000 */
[----:B------:R-:W1:Y:S03]  /*3550*/  MUFU.TANH R8, R7 ;  /* 0x0000000700087308 */ /* 0x000e660000002400 */
[----:B------:R-:W-:Y:S01]  /*3560*/  IMAD.SHL.U32 R36, R5, 0x2, RZ ;  /* 0x0000000205247824 */ /* 0x000fe200078e00ff */
[----:B------:R-:W-:-:S04]  /*3570*/  MOV R5, c[0x0][0x2ac] ;  /* 0x0000ab0000057a02 */ /* 0x000fc80000000f00 */
[----:B------:R5:W1:Y:S01]  /*3580*/  MUFU.TANH R9, R3 ;  /* 0x0000000300097308 */ /* 0x000a620000002400 */
[----:B------:R-:W-:Y:S01]  /*3590*/  IMAD R5, R5, c[0x0][0x1d0], R20 ;  /* 0x0000740005057a24 */ /* 0x000fe200078e0214 */
[----:B------:R1:W-:Y:S04]  /*35a0*/  STL [R1+0x24], R36 ;  /* 0x0000242401007387 */ /* 0x0003e80000100800 */
[C---:B------:R-:W-:Y:S02]  /*35b0*/  IADD3 R34, -R36.reuse, R5, RZ ;  /* 0x0000000524227210 */ /* 0x040fe40007ffe1ff */
[----:B-----5:R-:W-:-:S04]  /*35c0*/  IADD3 R3, -R36, 0x1, R203 ;  /* 0x0000000124037810 */ /* 0x020fc80007ffe1cb */
[----:B------:R-:W-:-:S04]  /*35d0*/  IADD3 R3, R3, -c[0x0][0x168], RZ ;  /* 0x80005a0003037a10 */ /* 0x000fc80007ffe0ff */
[C---:B------:R-:W-:Y:S02]  /*35e0*/  IADD3 R31, R3.reuse, c[0x0][0x328], RZ ;  /* 0x0000ca00031f7a10 */ /* 0x040fe40007ffe0ff */
[----:B------:R-:W-:Y:S02]  /*35f0*/  IADD3 R35, R3, UR13, RZ ;  /* 0x0000000d03237c10 */ /* 0x000fe4000fffe0ff */
[----:B-1----:R-:W-:Y:S01]  /*3600*/  IADD3 R36, R20, -R36, RZ ;  /* 0x8000002414247210 */ /* 0x002fe20007ffe0ff */
[----:B------:R-:W-:Y:S01]  /*3610*/  IMAD.IADD R5, R31, 0x1, R6 ;  /* 0x000000011f057824 */ /* 0x000fe200078e0206 */
[----:B------:R-:W-:-:S04]  /*3620*/  IADD3 R3, R35, R6, RZ ;  /* 0x0000000623037210 */ /* 0x000fc80007ffe0ff */
[----:B------:R-:W-:Y:S01]  /*3630*/  IMNMX R5, R5, R34, PT ;  /* 0x0000002205057217 */ /* 0x000fe20003800200 */
[----:B------:R-:W-:Y:S05]  /*3640*/  @P0 BRA `(.L_x_500) ;  /* 0x0000015000000947 */ /* 0x000fea0003800000 */
[----:B--234-:R-:W-:Y:S01]  /*3650*/  IMAD.U32 R7, RZ, RZ, UR8 ;  /* 0x00000008ff077e24 */ /* 0x01cfe2000f8e00ff */
[----:B------:R-:W-:Y:S04]  /*3660*/  BSSY B0, `(.L_x_501) ;  /* 0x000000f000007945 */ /* 0x000fe80003800000 */
[----:B------:R-:W-:-:S04]  /*3670*/  IADD3 R6, R7, -c[0x0][0x168], R6 ;  /* 0x80005a0007067a10 */ /* 0x000fc80007ffe006 */
        /* <DEDUP_REMOVED lines=9> */
.L_x_502:
[----:B------:R-:W-:-:S04]  /*3710*/  MOV R7, c[0x0][0x32c] ;  /* 0x0000cb0000077a02 */ /* 0x000fc80000000f00 */
[----:B------:R-:W-:-:S13]  /*3720*/  ISETP.NE.AND P0, PT, R7, 0x1, PT ;  /* 0x000000010700780c */ /* 0x000fda0003f05270 */
[----:B------:R-:W-:-:S05]  /*3730*/  @P0 IMAD.HI.U32 R7, R6, c[0x0][0x330], RZ ;  /* 0x0000cc0006070a27 */ /* 0x000fca00078e00ff */
[----:B------:R-:W-:Y:S02]  /*3740*/  @P0 SHF.R.U32.HI R6, RZ, c[0x0][0x334], R7 ;  /* 0x0000cd00ff060a19 */ /* 0x000fe40000011607 */
.L_x_503:
[----:B------:R-:W-:Y:S05]  /*3750*/  BSYNC B0 ;  /* 0x0000000000007941 */ /* 0x000fea0003800000 */
.L_x_501:
[----:B------:R-:W-:-:S05]  /*3760*/  IMAD R6, R6, c[0x0][0x32c], R36 ;  /* 0x0000cb0006067a24 */ /* 0x000fca00078e0224 */
[----:B------:R-:W-:Y:S02]  /*3770*/  IADD3 R7, R6, c[0x0][0x32c], RZ ;  /* 0x0000cb0006077a10 */ /* 0x000fe40007ffe0ff */
[----:B------:R-:W-:Y:S02]  /*3780*/  IMNMX R3, R3, R6, !PT ;  /* 0x0000000603037217 */ /* 0x000fe40007800200 */
[----:B------:R-:W-:Y:S02]  /*3790*/  IMNMX R5, R5, R7, PT ;  /* 0x0000000705057217 */ /* 0x000fe40003800200 */
.L_x_500:
[C---:B--234-:R-:W-:Y:S01]  /*37a0*/  ISETP.GE.AND P0, PT, R20.reuse, 0x2, PT ;  /* 0x000000021400780c */ /* 0x05cfe20003f06270 */
[----:B------:R-:W1:Y:S01]  /*37b0*/  SHFL.IDX PT, R6, R21, 0x1, 0x1c1f ;  /* 0x003c1f0015067f89 */ /* 0x000e6200000e0000 */
[----:B------:R-:W-:Y:S02]  /*37c0*/  ISETP.GE.AND P2, PT, R20, 0xa, PT ;  /* 0x0000000a1400780c */ /* 0x000fe40003f46270 */
[----:B------:R-:W-:Y:S02]  /*37d0*/  P2R R55, PR, RZ, 0x1 ;  /* 0x00000001ff377803 */ /* 0x000fe40000000000 */
[----:B------:R-:W-:-:S02]  /*37e0*/  ISETP.GT.AND P0, PT, R3, 0x1, !P0 ;  /* 0x000000010300780c */ /* 0x000fc40004704270 */
[----:B------:R-:W-:Y:S02]  /*37f0*/  ISETP.GE.AND P1, PT, R20, 0x9, PT ;  /* 0x000000091400780c */ /* 0x000fe40003f26270 */
[----:B------:R-:W-:Y:S02]  /*3800*/  ISETP.LT.OR P0, PT, R5, 0x2, P0 ;  /* 0x000000020500780c */ /* 0x000fe40000701670 */
[----:B------:R-:W-:Y:S02]  /*3810*/  P2R R54, PR, RZ, 0x2 ;  /* 0x00000002ff367803 */ /* 0x000fe40000000000 */
[----:B------:R-:W-:Y:S02]  /*3820*/  FSEL R64, R10, -INF , !P0 ;  /* 0xff8000000a407808 */ /* 0x000fe40004000000 */
[----:B------:R-:W-:Y:S02]  /*3830*/  ISETP.GT.AND P0, PT, R3, 0x9, !P2 ;  /* 0x000000090300780c */ /* 0x000fe40005704270 */
[----:B------:R-:W-:-:S02]  /*3840*/  P2R R53, PR, RZ, 0x4 ;  /* 0x00000004ff357803 */ /* 0x000fc40000000000 */
[----:B------:R-:W-:Y:S02]  /*3850*/  ISETP.LT.OR P0, PT, R5, 0xa, P0 ;  /* 0x0000000a0500780c */ /* 0x000fe40000701670 */
[----:B------:R-:W-:Y:S02]  /*3860*/  ISETP.GT.AND P1, PT, R3, 0x8, !P1 ;  /* 0x000000080300780c */ /* 0x000fe40004f24270 */
[----:B------:R-:W-:Y:S02]  /*3870*/  ISETP.GE.AND P2, PT, R20, 0x11, PT ;  /* 0x000000111400780c */ /* 0x000fe40003f46270 */
[----:B------:R-:W-:Y:S02]  /*3880*/  FSEL R76, R37, -INF , !P0 ;  /* 0xff800000254c7808 */ /* 0x000fe40004000000 */
[----:B------:R-:W-:Y:S02]  /*3890*/  ISETP.LT.OR P1, PT, R5, 0x9, P1 ;  /* 0x000000090500780c */ /* 0x000fe40000f21670 */
[----:B------:R-:W-:-:S02]  /*38a0*/  ISETP.GT.AND P0, PT, R3, 0x10, !P2 ;  /* 0x000000100300780c */ /* 0x000fc40005704270 */
[----:B------:R-:W-:Y:S02]  /*38b0*/  FSEL R65, R9, -INF , !P1 ;  /* 0xff80000009417808 */ /* 0x000fe40004800000 */
[----:B------:R-:W-:Y:S02]  /*38c0*/  ISETP.LT.OR P0, PT, R5, 0x11, P0 ;  /* 0x000000110500780c */ /* 0x000fe40000701670 */
[----:B------:R-:W-:Y:S02]  /*38d0*/  ISETP.GE.AND P1, PT, R20, 0x12, PT ;  /* 0x000000121400780c */ /* 0x000fe40003f26270 */
[----:B------:R-:W-:Y:S02]  /*38e0*/  FSEL R84, R33, -INF , !P0 ;  /* 0xff80000021547808 */ /* 0x000fe40004000000 */
[----:B------:R-:W-:Y:S02]  /*38f0*/  ISETP.GT.AND P0, PT, R3, 0x11, !P1 ;  /* 0x000000110300780c */ /* 0x000fe40004f04270 */
[----:B------:R-:W-:-:S02]  /*3900*/  P2R R51, PR, RZ, 0x2 ;  /* 0x00000002ff337803 */ /* 0x000fc40000000000 */
[----:B------:R-:W-:Y:S02]  /*3910*/  ISETP.LT.OR P0, PT, R5, 0x12, P0 ;  /* 0x000000120500780c */ /* 0x000fe40000701670 */
[----:B------:R-:W-:Y:S02]  /*3920*/  ISETP.GE.AND P1, PT, R20, 0x19, PT ;  /* 0x000000191400780c */ /* 0x000fe40003f26270 */
[----:B------:R-:W-:Y:S02]  /*3930*/  FSEL R85, R32, -INF , !P0 ;  /* 0xff80000020557808 */ /* 0x000fe40004000000 */
[----:B------:R-:W-:Y:S02]  /*3940*/  ISETP.GT.AND P0, PT, R3, 0x18, !P1 ;  /* 0x000000180300780c */ /* 0x000fe40004f04270 */
[----:B------:R-:W-:Y:S02]  /*3950*/  P2R R50, PR, RZ, 0x2 ;  /* 0x00000002ff327803 */ /* 0x000fe40000000000 */
[----:B------:R-:W-:-:S02]  /*3960*/  ISETP.LT.OR P0, PT, R5, 0x19, P0 ;  /* 0x000000190500780c */ /* 0x000fc40000701670 */
[----:B------:R-:W-:Y:S02]  /*3970*/  ISETP.GE.AND P1, PT, R20, 0x1a, PT ;  /* 0x0000001a1400780c */ /* 0x000fe40003f26270 */
[----:B------:R-:W-:Y:S02]  /*3980*/  FSEL R93, R30, -INF , !P0 ;  /* 0xff8000001e5d7808 */ /* 0x000fe40004000000 */
[----:B------:R-:W-:Y:S02]  /*3990*/  ISETP.GT.AND P0, PT, R3, 0x19, !P1 ;  /* 0x000000190300780c */ /* 0x000fe40004f04270 */
[----:B------:R-:W-:Y:S02]  /*39a0*/  P2R R49, PR, RZ, 0x2 ;  /* 0x00000002ff317803 */ /* 0x000fe40000000000 */
[----:B------:R-:W-:Y:S02]  /*39b0*/  ISETP.LT.OR P0, PT, R5, 0x1a, P0 ;  /* 0x0000001a0500780c */ /* 0x000fe40000701670 */
[----:B------:R-:W-:-:S02]  /*39c0*/  ISETP.GE.AND P1, PT, R20, 0x21, PT ;  /* 0x000000211400780c */ /* 0x000fc40003f26270 */
[----:B------:R-:W-:Y:S02]  /*39d0*/  FSEL R96, R29, -INF , !P0 ;  /* 0xff8000001d607808 */ /* 0x000fe40004000000 */
[----:B------:R-:W-:Y:S02]  /*39e0*/  ISETP.GT.AND P0, PT, R3, 0x20, !P1 ;  /* 0x000000200300780c */ /* 0x000fe40004f04270 */
[----:B------:R-:W-:Y:S02]  /*39f0*/  P2R R48, PR, RZ, 0x2 ;  /* 0x00000002ff307803 */ /* 0x000fe40000000000 */
[----:B------:R-:W-:Y:S02]  /*3a00*/  ISETP.LT.OR P0, PT, R5, 0x21, P0 ;  /* 0x000000210500780c */ /* 0x000fe40000701670 */
[----:B------:R-:W-:Y:S02]  /*3a10*/  ISETP.GE.AND P1, PT, R20, 0x22, PT ;  /* 0x000000221400780c */ /* 0x000fe40003f26270 */
[----:B------:R-:W-:-:S02]  /*3a20*/  FSEL R105, R28, -INF , !P0 ;  /* 0xff8000001c697808 */ /* 0x000fc40004000000 */
[----:B------:R-:W-:Y:S02]  /*3a30*/  ISETP.GT.AND P0, PT, R3, 0x21, !P1 ;  /* 0x000000210300780c */ /* 0x000fe40004f04270 */
[----:B------:R-:W-:Y:S02]  /*3a40*/  P2R R47, PR, RZ, 0x2 ;  /* 0x00000002ff2f7803 */ /* 0x000fe40000000000 */
[----:B------:R-:W-:Y:S02]  /*3a50*/  ISETP.LT.OR P0, PT, R5, 0x22, P0 ;  /* 0x000000220500780c */ /* 0x000fe40000701670 */
[----:B------:R-:W-:Y:S02]  /*3a60*/  ISETP.GE.AND P1, PT, R20, 0x29, PT ;  /* 0x000000291400780c */ /* 0x000fe40003f26270 */
[----:B------:R-:W-:Y:S02]  /*3a70*/  FSEL R106, R27, -INF , !P0 ;  /* 0xff8000001b6a7808 */ /* 0x000fe40004000000 */
[----:B------:R-:W-:-:S02]  /*3a80*/  ISETP.GT.AND P0, PT, R3, 0x28, !P1 ;  /* 0x000000280300780c */ /* 0x000fc40004f04270 */
[----:B------:R-:W-:Y:S02]  /*3a90*/  P2R R46, PR, RZ, 0x2 ;  /* 0x00000002ff2e7803 */ /* 0x000fe40000000000 */
        /* <DEDUP_REMOVED lines=41> */
[C---:B------:R-:W-:Y:S02]  /*3d30*/  ISETP.GE.AND P1, PT, R20.reuse, 0x4a, PT ;  /* 0x0000004a1400780c */ /* 0x040fe40003f26270 */
[----:B------:R-:W-:Y:S02]  /*3d40*/  FSEL R157, R17, -INF , !P0 ;  /* 0xff800000119d7808 */ /* 0x000fe40004000000 */
[----:B------:R-:W-:Y:S02]  /*3d50*/  ISETP.GT.AND P0, PT, R3, 0x49, !P1 ;  /* 0x000000490300780c */ /* 0x000fe40004f04270 */
[C---:B------:R-:W-:Y:S02]  /*3d60*/  ISETP.GE.AND P6, PT, R20.reuse, 0x51, PT ;  /* 0x000000511400780c */ /* 0x040fe40003fc6270 */
        /* <DEDUP_REMOVED lines=15> */
[----:B------:R-:W-:-:S04]  /*3e60*/  ISETP.LT.OR P0, PT, R5, 0x59, P0 ;  /* 0x000000590500780c */ /* 0x000fc80000701670 */
[----:B------:R-:W-:Y:S02]  /*3e70*/  FSEL R202, R13, -INF , !P0 ;  /* 0xff8000000dca7808 */ /* 0x000fe40004000000 */
[----:B------:R-:W-:Y:S02]  /*3e80*/  ISETP.GT.AND P0, PT, R3, RZ, !P1 ;  /* 0x000000ff0300720c */ /* 0x000fe40004f04270 */
[----:B------:R-:W-:Y:S02]  /*3e90*/  ISETP.GE.AND P1, PT, R20, 0x5a, PT ;  /* 0x0000005a1400780c */ /* 0x000fe40003f26270 */
[----:B------:R-:W-:-:S04]  /*3ea0*/  ISETP.LT.OR P0, PT, R5, 0x1, P0 ;  /* 0x000000010500780c */ /* 0x000fc80000701670 */
[----:B------:R-:W-:Y:S02]  /*3eb0*/  FSEL R61, R11, -INF , !P0 ;  /* 0xff8000000b3d7808 */ /* 0x000fe40004000000 */
[----:B------:R-:W-:Y:S01]  /*3ec0*/  ISETP.GT.AND P0, PT, R3, 0x59, !P1 ;  /* 0x000000590300780c */ /* 0x000fe20004f04270 */
[----:B------:R-:W-:-:S03]  /*3ed0*/  FMUL.FTZ R3, R62, c[0x0][0x320] ;  /* 0x0000c8003e037a20 */ /* 0x000fc60000410000 */
[----:B------:R-:W-:Y:S01]  /*3ee0*/  ISETP.LT.OR P0, PT, R5, 0x5a, P0 ;  /* 0x0000005a0500780c */ /* 0x000fe20000701670 */
[----:B------:R2:W3:Y:S01]  /*3ef0*/  MUFU.TANH R33, R3 ;  /* 0x0000000300217308 */ /* 0x0004e20000002400 */
[----:B------:R-:W-:Y:S02]  /*3f00*/  FMUL.FTZ R5, R98, c[0x0][0x320] ;  /* 0x0000c80062057a20 */ /* 0x000fe40000410000 */
[----:B------:R-:W-:Y:S02]  /*3f10*/  FSEL R201, R12, -INF , !P0 ;  /* 0xff8000000cc97808 */ /* 0x000fe40004000000 */
[----:B------:R-:W-:-:S03]  /*3f20*/  PLOP3.LUT P0, PT, PT, PT, UP1, 0x40, 0x0 ;  /* 0x000000000000781c */ /* 0x000fc60003f0e818 */
[----:B------:R1:W4:Y:S01]  /*3f30*/  MUFU.TANH R12, R5 ;  /* 0x00000005000c7308 */ /* 0x0003220000002400 */
[----:B--2---:R-:W-:-:S07]  /*3f40*/  FMUL.FTZ R3, R63, c[0x0][0x320] ;  /* 0x0000c8003f037a20 */ /* 0x004fce0000410000 */
[----:B------:R2:W2:Y:S01]  /*3f50*/  MUFU.TANH R32, R3 ;  /* 0x0000000300207308 */ /* 0x0004a20000002400 */
[----:B-1----:R-:W-:-:S05]  /*3f60*/  IMAD.IADD R5, R31, 0x1, R6 ;  /* 0x000000011f057824 */ /* 0x002fca00078e0206 */
[----:B------:R-:W-:Y:S01]  /*3f70*/  IMNMX R5, R5, R34, PT ;  /* 0x0000002205057217 */ /* 0x000fe20003800200 */
[----:B--2---:R-:W-:-:S04]  /*3f80*/  FMUL.FTZ R3, R87, c[0x0][0x320] ;  /* 0x0000c80057037a20 */ /* 0x004fc80000410000 */
[----:B------:R1:W2:Y:S02]  /*3f90*/  MUFU.TANH R30, R3 ;  /* 0x00000003001e7308 */ /* 0x0002a40000002400 */
        /* <DEDUP_REMOVED lines=40> */
[----:B-1----:R-:W-:Y:S01]  /*4220*/  IMAD.IADD R3, R35, 0x1, R6 ;  /* 0x0000000123037824 */ /* 0x002fe200078e0206 */
        /* <DEDUP_REMOVED lines=13> */
.L_x_506:
[----:B------:R-:W-:-:S04]  /*4300*/  MOV R7, c[0x0][0x32c] ;  /* 0x0000cb0000077a02 */ /* 0x000fc80000000f00 */
[----:B------:R-:W-:-:S13]  /*4310*/  ISETP.NE.AND P0, PT, R7, 0x1, PT ;  /* 0x000000010700780c */ /* 0x000fda0003f05270 */
[----:B------:R-:W-:-:S05]  /*4320*/  @P0 IMAD.HI.U32 R7, R6, c[0x0][0x330], RZ ;  /* 0x0000cc0006070a27 */ /* 0x000fca00078e00ff */
[----:B------:R-:W-:Y:S02]  /*4330*/  @P0 SHF.R.U32.HI R6, RZ, c[0x0][0x334], R7 ;  /* 0x0000cd00ff060a19 */ /* 0x000fe40000011607 */
.L_x_507:
[----:B------:R-:W-:Y:S05]  /*4340*/  BSYNC B0 ;  /* 0x0000000000007941 */ /* 0x000fea0003800000 */
.L_x_505:
[----:B------:R-:W-:-:S05]  /*4350*/  IMAD R6, R6, c[0x0][0x32c], R36 ;  /* 0x0000cb0006067a24 */ /* 0x000fca00078e0224 */
[----:B------:R-:W-:Y:S02]  /*4360*/  IADD3 R7, R6, c[0x0][0x32c], RZ ;  /* 0x0000cb0006077a10 */ /* 0x000fe40007ffe0ff */
[----:B------:R-:W-:Y:S02]  /*4370*/  IMNMX R3, R3, R6, !PT ;  /* 0x0000000603037217 */ /* 0x000fe40007800200 */
[----:B------:R-:W-:Y:S02]  /*4380*/  IMNMX R5, R5, R7, PT ;  /* 0x0000000705057217 */ /* 0x000fe40003800200 */
.L_x_504:
[----:B--234-:R-:W-:Y:S01]  /*4390*/  ISETP.NE.AND P0, PT, R55, RZ, PT ;  /* 0x000000ff3700720c */ /* 0x01cfe20003f05270 */
[----:B------:R-:W1:Y:S03]  /*43a0*/  SHFL.IDX PT, R6, R21, 0x2, 0x1c1f ;  /* 0x005c1f0015067f89 */ /* 0x000e6600000e0000 */
[----:B------:R-:W-:-:S04]  /*43b0*/  ISETP.GT.AND P0, PT, R3, 0x1, !P0 ;  /* 0x000000010300780c */ /* 0x000fc80004704270 */
[----:B------:R-:W-:-:S04]  /*43c0*/  ISETP.LT.OR P0, PT, R5, 0x2, P0 ;  /* 0x000000020500780c */ /* 0x000fc80000701670 */
[----:B------:R-:W-:Y:S02]  /*43d0*/  FSEL R58, R26, -INF , !P0 ;  /* 0xff8000001a3a7808 */ /* 0x000fe40004000000 */
[----:B------:R-:W-:-:S04]  /*43e0*/  ISETP.NE.AND P0, PT, R54, RZ, PT ;  /* 0x000000ff3600720c */ /* 0x000fc80003f05270 */
        /* <DEDUP_REMOVED lines=80> */
[----:B------:R-:W-:-:S04]  /*48f0*/  ISETP.NE.AND P0, PT, R37, RZ, PT ;  /* 0x000000ff2500720c */ /* 0x000fc80003f05270 */
[----:B------:R-:W-:-:S04]  /*4900*/  ISETP.GT.AND P0, PT, R3, RZ, !P0 ;  /* 0x000000ff0300720c */ /* 0x000fc80004704270 */
        /* <DEDUP_REMOVED lines=70> */
.L_x_510:
[----:B------:R-:W-:-:S04]  /*4d70*/  MOV R7, c[0x0][0x32c] ;  /* 0x0000cb0000077a02 */ /* 0x000fc80000000f00 */
[----:B------:R-:W-:-:S13]  /*4d80*/  ISETP.NE.AND P0, PT, R7, 0x1, PT ;  /* 0x000000010700780c */ /* 0x000fda0003f05270 */
[----:B------:R-:W-:-:S05]  /*4d90*/  @P0 IMAD.HI.U32 R7, R6, c[0x0][0x330], RZ ;  /* 0x0000cc0006070a27 */ /* 0x000fca00078e00ff */
[----:B------:R-:W-:Y:S02]  /*4da0*/  @P0 SHF.R.U32.HI R6, RZ, c[0x0][0x334], R7 ;  /* 0x0000cd00ff060a19 */ /* 0x000fe40000011607 */
.L_x_511:
[----:B------:R-:W-:Y:S05]  /*4db0*/  BSYNC B0 ;  /* 0x0000000000007941 */ /* 0x000fea0003800000 */
.L_x_509:
[----:B------:R-:W-:-:S05]  /*4dc0*/  IMAD R6, R6, c[0x0][0x32c], R36 ;  /* 0x0000cb0006067a24 */ /* 0x000fca00078e0224 */
[----:B------:R-:W-:Y:S02]  /*4dd0*/  IADD3 R7, R6, c[0x0][0x32c], RZ ;  /* 0x0000cb0006077a10 */ /* 0x000fe40007ffe0ff */
[----:B------:R-:W-:Y:S02]  /*4de0*/  IMNMX R3, R3, R6, !PT ;  /* 0x0000000603037217 */ /* 0x000fe40007800200 */
[----:B------:R-:W-:Y:S02]  /*4df0*/  IMNMX R5, R5, R7, PT ;  /* 0x0000000705057217 */ /* 0x000fe40003800200 */
.L_x_508:
        /* <DEDUP_REMOVED lines=94> */
[----:B-1----:R-:W-:Y:S02]  /*53e0*/  IMAD.IADD R5, R31, 0x1, R6 ;  /* 0x000000011f057824 */ /* 0x002fe400078e0206 */
[----:B------:R-:W-:Y:S02]  /*53f0*/  FSEL R197, R11, -INF , !P0 ;  /* 0xff8000000bc57808 */ /* 0x000fe40004000000 */
[----:B------:R-:W-:Y:S02]  /*5400*/  PLOP3.LUT P0, PT, PT, PT, UP1, 0x40, 0x0 ;  /* 0x000000000000781c */ /* 0x000fe40003f0e818 */
[----:B------:R-:W-:Y:S01]  /*5410*/  IMNMX R5, R5, R34, PT ;  /* 0x0000002205057217 */ /* 0x000fe20003800200 */
[----:B--2---:R-:W-:-:S04]  /*5420*/  FMUL.FTZ R3, R114, c[0x0][0x320] ;  /* 0x0000c80072037a20 */ /* 0x004fc80000410000 */
[----:B------:R1:W2:Y:S02]  /*5430*/  MUFU.TANH R26, R3 ;  /* 0x00000003001a7308 */ /* 0x0002a40000002400 */
[----:B-1----:R-:W-:-:S06]  /*5440*/  FMUL.FTZ R3, R115, c[0x0][0x320] ;  /* 0x0000c80073037a20 */ /* 0x002fcc0000410000 */
[----:B------:R1:W4:Y:S02]  /*5450*/  MUFU.TANH R94, R3 ;  /* 0x00000003005e7308 */ /* 0x0003240000002400 */
        /* <DEDUP_REMOVED lines=56> */
.L_x_514:
[----:B------:R-:W-:-:S04]  /*57e0*/  MOV R7, c[0x0][0x32c] ;  /* 0x0000cb0000077a02 */ /* 0x000fc80000000f00 */
[----:B------:R-:W-:-:S13]  /*57f0*/  ISETP.NE.AND P0, PT, R7, 0x1, PT ;  /* 0x000000010700780c */ /* 0x000fda0003f05270 */
[----:B------:R-:W-:-:S05]  /*5800*/  @P0 IMAD.HI.U32 R7, R6, c[0x0][0x330], RZ ;  /* 0x0000cc0006070a27 */ /* 0x000fca00078e00ff */
[----:B------:R-:W-:Y:S02]  /*5810*/  @P0 SHF.R.U32.HI R6, RZ, c[0x0][0x334], R7 ;  /* 0x0000cd00ff060a19 */ /* 0x000fe40000011607 */
.L_x_515:
[----:B------:R-:W-:Y:S05]  /*5820*/  BSYNC B0 ;  /* 0x0000000000007941 */ /* 0x000fea0003800000 */
.L_x_513:
[----:B------:R-:W-:-:S05]  /*5830*/  IMAD R6, R6, c[0x0][0x32c], R36 ;  /* 0x0000cb0006067a24 */ /* 0x000fca00078e0224 */
[----:B------:R-:W-:Y:S02]  /*5840*/  IADD3 R7, R6, c[0x0][0x32c], RZ ;  /* 0x0000cb0006077a10 */ /* 0x000fe40007ffe0ff */
[----:B------:R-:W-:Y:S02]  /*5850*/  IMNMX R3, R3, R6, !PT ;  /* 0x0000000603037217 */ /* 0x000fe40007800200 */
[----:B------:R-:W-:Y:S02]  /*5860*/  IMNMX R5, R5, R7, PT ;  /* 0x0000000705057217 */ /* 0x000fe40003800200 */
.L_x_512:
[----:B--234-:R-:W-:Y:S01]  /*5870*/  FMNMX.FTZ R72, R61, R64, !PT ;  /* 0x000000403d487209 */ /* 0x01cfe20007810000 */
[----:B------:R-:W-:Y:S01]  /*5880*/  IMAD.SHL.U32 R209, R0, 0x2, RZ ;  /* 0x0000000200d17824 */ /* 0x000fe200078e00ff */
[----:B------:R-:W-:Y:S01]  /*5890*/  ISETP.NE.AND P0, PT, R55, RZ, PT ;  /* 0x000000ff3700720c */ /* 0x000fe20003f05270 */
[----:B------:R-:W-:Y:S01]  /*58a0*/  STL [R1+0x4c], R217 ;  /* 0x00004cd901007387 */ /* 0x000fe20000100800 */
[----:B------:R-:W-:Y:S01]  /*58b0*/  FMNMX.FTZ R72, R65, R72, !PT ;  /* 0x0000004841487209 */ /* 0x000fe20007810000 */
[--C-:B------:R-:W-:Y:S01]  /*58c0*/  IMAD R210, R4, 0x2, R209.reuse ;  /* 0x0000000204d27824 */ /* 0x100fe200078e02d1 */
[----:B------:R-:W-:Y:S01]  /*58d0*/  ISETP.GT.AND P0, PT, R3, 0x1, !P0 ;  /* 0x000000010300780c */ /* 0x000fe20004704270 */
[----:B------:R-:W-:Y:S01]  /*58e0*/  IMAD R212, R2, 0x2, R209 ;  /* 0x0000000202d47824 */ /* 0x000fe200078e02d1 */
[----:B------:R-:W-:Y:S01]  /*58f0*/  FMNMX.FTZ R72, R76, R72, !PT ;  /* 0x000000484c487209 */ /* 0x000fe20007810000 */
[----:B------:R-:W-:Y:S01]  /*5900*/  STL [R1+0x48], R216 ;  /* 0x000048d801007387 */ /* 0x000fe20000100800 */
[----:B------:R-:W-:Y:S01]  /*5910*/  ISETP.LT.OR P0, PT, R5, 0x2, P0 ;  /* 0x000000020500780c */ /* 0x000fe20000701670 */
[----:B------:R-:W-:Y:S01]  /*5920*/  ULDC.64 UR4, c[0x0][0x2c8] ;  /* 0x0000b20000047ab9 */ /* 0x000fe20000000a00 */
[----:B------:R-:W-:Y:S01]  /*5930*/  FMNMX.FTZ R72, R84, R72, !PT ;  /* 0x0000004854487209 */ /* 0x000fe20007810000 */
[----:B------:R-:W-:Y:S01]  /*5940*/  STL [R1+0x44], R215 ;  /* 0x000044d701007387 */ /* 0x000fe20000100800 */
[----:B------:R-:W-:-:S02]  /*5950*/  FSEL R69, R13, -INF , !P0 ;  /* 0xff8000000d457808 */ /* 0x000fc40004000000 */
[----:B------:R-:W-:Y:S01]  /*5960*/  FMNMX.FTZ R72, R85, R72, !PT ;  /* 0x0000004855487209 */ /* 0x000fe20007810000 */
[----:B------:R-:W-:Y:S01]  /*5970*/  STL [R1+0x40], R214 ;  /* 0x000040d601007387 */ /* 0x000fe20000100800 */
[----:B------:R-:W-:Y:S02]  /*5980*/  ISETP.NE.AND P0, PT, R54, RZ, PT ;  /* 0x000000ff3600720c */ /* 0x000fe40003f05270 */
[----:B------:R-:W-:Y:S01]  /*5990*/  FMNMX.FTZ R72, R93, R72, !PT ;  /* 0x000000485d487209 */ /* 0x000fe20007810000 */
[----:B------:R-:W-:Y:S01]  /*59a0*/  STL [R1+0x3c], R213 ;  /* 0x00003cd501007387 */ /* 0x000fe20000100800 */
[----:B------:R-:W-:Y:S02]  /*59b0*/  ISETP.GT.AND P0, PT, R3, 0x8, !P0 ;  /* 0x000000080300780c */ /* 0x000fe40004704270 */
[----:B------:R-:W-:Y:S01]  /*59c0*/  FMNMX.FTZ R72, R96, R72, !PT ;  /* 0x0000004860487209 */ /* 0x000fe20007810000 */
[----:B------:R-:W-:Y:S01]  /*59d0*/  LDSM.16.MT88.4 R80, [R210+0x100] ;  /* 0x00010000d250783b */ /* 0x000fe20000004200 */
[----:B------:R-:W-:-:S02]  /*59e0*/  ISETP.LT.OR P0, PT, R5, 0x9, P0 ;  /* 0x000000090500780c */ /* 0x000fc40000701670 */
[----:B------:R-:W-:Y:S01]  /*59f0*/  FMNMX.FTZ R72, R105, R72, !PT ;  /* 0x0000004869487209 */ /* 0x000fe20007810000 */
[----:B------:R-:W-:Y:S01]  /*5a00*/  STL [R1+0x38], R208 ;  /* 0x000038d001007387 */ /* 0x000fe20000100800 */
[----:B------:R-:W-:Y:S02]  /*5a10*/  FSEL R73, R20, -INF , !P0 ;  /* 0xff80000014497808 */ /* 0x000fe40004000000 */
[----:B------:R-:W-:Y:S01]  /*5a20*/  FMNMX.FTZ R72, R106, R72, !PT ;  /* 0x000000486a487209 */ /* 0x000fe20007810000 */
[----:B------:R-:W-:Y:S01]  /*5a30*/  LDSM.16.MT88.4 R128, [R212+0x1100] ;  /* 0x00110000d480783b */ /* 0x000fe20000004200 */
[----:B------:R-:W-:Y:S02]  /*5a40*/  ISETP.NE.AND P0, PT, R53, RZ, PT ;  /* 0x000000ff3500720c */ /* 0x000fe40003f05270 */
[----:B------:R-:W-:Y:S01]  /*5a50*/  FMNMX.FTZ R72, R107, R72, !PT ;  /* 0x000000486b487209 */ /* 0x000fe20007810000 */
[----:B------:R-:W-:Y:S01]  /*5a60*/  LDSM.16.MT88.4 R120, [R209+0x1100] ;  /* 0x00110000d178783b */ /* 0x000fe20000004200 */
[----:B------:R-:W-:-:S02]  /*5a70*/  ISETP.GT.AND P0, PT, R3, 0x9, !P0 ;  /* 0x000000090300780c */ /* 0x000fc40004704270 */
[----:B------:R-:W-:Y:S01]  /*5a80*/  FMNMX.FTZ R72, R108, R72, !PT ;  /* 0x000000486c487209 */ /* 0x000fe20007810000 */
[----:B------:R-:W-:Y:S01]  /*5a90*/  LDSM.16.MT88.4 R132, [R210+0x1100] ;  /* 0x00110000d284783b */ /* 0x000fe20000004200 */
[----:B------:R-:W-:Y:S02]  /*5aa0*/  ISETP.LT.OR P0, PT, R5, 0xa, P0 ;  /* 0x0000000a0500780c */ /* 0x000fe40000701670 */
[----:B------:R-:W-:Y:S02]  /*5ab0*/  FMNMX.FTZ R72, R148, R72, !PT ;  /* 0x0000004894487209 */ /* 0x000fe40007810000 */
[----:B------:R-:W-:Y:S02]  /*5ac0*/  FSEL R74, R19, -INF , !P0 ;  /* 0xff800000134a7808 */ /* 0x000fe40004000000 */
[----:B------:R-:W-:Y:S02]  /*5ad0*/  FMNMX.FTZ R72, R149, R72, !PT ;  /* 0x0000004895487209 */ /* 0x000fe40007810000 */
[----:B------:R-:W-:-:S02]  /*5ae0*/  ISETP.NE.AND P0, PT, R52, RZ, PT ;  /* 0x000000ff3400720c */ /* 0x000fc40003f05270 */
[----:B------:R-:W-:Y:S01]  /*5af0*/  FMNMX.FTZ R72, R150, R72, !PT ;  /* 0x0000004896487209 */ /* 0x000fe20007810000 */
[----:B------:R-:W-:Y:S01]  /*5b00*/  LDSM.16.MT88.4 R52, [R209+0x100] ;  /* 0x00010000d134783b */ /* 0x000fe20000004200 */
[----:B------:R-:W-:Y:S02]  /*5b10*/  ISETP.GT.AND P0, PT, R3, 0x10, !P0 ;  /* 0x000000100300780c */ /* 0x000fe40004704270 */
[----:B------:R-:W-:Y:S02]  /*5b20*/  FMNMX.FTZ R72, R151, R72, !PT ;  /* 0x0000004897487209 */ /* 0x000fe40007810000 */
[----:B------:R-:W-:Y:S02]  /*5b30*/  ISETP.LT.OR P0, PT, R5, 0x11, P0 ;  /* 0x000000110500780c */ /* 0x000fe40000701670 */
[----:B------:R-:W-:Y:S02]  /*5b40*/  FMNMX.FTZ R72, R156, R72, !PT ;  /* 0x000000489c487209 */ /* 0x000fe40007810000 */
[----:B------:R-:W-:-:S02]  /*5b50*/  FSEL R124, R18, -INF , !P0 ;  /* 0xff800000127c7808 */ /* 0x000fc40004000000 */
[----:B------:R-:W-:Y:S02]  /*5b60*/  FMNMX.FTZ R72, R158, R72, !PT ;  /* 0x000000489e487209 */ /* 0x000fe40007810000 */
[----:B------:R-:W-:Y:S02]  /*5b70*/  ISETP.NE.AND P0, PT, R51, RZ, PT ;  /* 0x000000ff3300720c */ /* 0x000fe40003f05270 */
[----:B------:R-:W-:Y:S02]  /*5b80*/  FMNMX.FTZ R72, R157, R72, !PT ;  /* 0x000000489d487209 */ /* 0x000fe40007810000 */
[----:B------:R-:W-:Y:S02]  /*5b90*/  ISETP.GT.AND P0, PT, R3, 0x11, !P0 ;  /* 0x000000110300780c */ /* 0x000fe40004704270 */
[----:B------:R-:W-:Y:S02]  /*5ba0*/  FMNMX.FTZ R72, R184, R72, !PT ;  /* 0x00000048b8487209 */ /* 0x000fe40007810000 */
[----:B------:R-:W-:-:S02]  /*5bb0*/  ISETP.LT.OR P0, PT, R5, 0x12, P0 ;  /* 0x000000120500780c */ /* 0x000fc40000701670 */
[----:B------:R-:W-:Y:S02]  /*5bc0*/  FMNMX.FTZ R72, R227, R72, !PT ;  /* 0x00000048e3487209 */ /* 0x000fe40007810000 */
[----:B------:R-:W-:Y:S02]  /*5bd0*/  FSEL R125, R17, -INF , !P0 ;  /* 0xff800000117d7808 */ /* 0x000fe40004000000 */
[----:B------:R-:W-:Y:S02]  /*5be0*/  FMNMX.FTZ R72, R203, R72, !PT ;  /* 0x00000048cb487209 */ /* 0x000fe40007810000 */
[----:B------:R-:W-:Y:S02]  /*5bf0*/  ISETP.NE.AND P0, PT, R50, RZ, PT ;  /* 0x000000ff3200720c */ /* 0x000fe40003f05270 */
[----:B------:R-:W-:Y:S02]  /*5c00*/  FMNMX.FTZ R72, R202, R72, !PT ;  /* 0x00000048ca487209 */ /* 0x000fe40007810000 */
[----:B------:R-:W-:-:S02]  /*5c10*/  ISETP.GT.AND P0, PT, R3, 0x18, !P0 ;  /* 0x000000180300780c */ /* 0x000fc40004704270 */
[----:B------:R-:W-:Y:S02]  /*5c20*/  FMNMX.FTZ R72, R201, R72, !PT ;  /* 0x00000048c9487209 */ /* 0x000fe40007810000 */
[----:B------:R-:W-:Y:S02]  /*5c30*/  ISETP.LT.OR P0, PT, R5, 0x19, P0 ;  /* 0x000000190500780c */ /* 0x000fe40000701670 */
[----:B------:R-:W-:Y:S01]  /*5c40*/  ISETP.GT.AND P6, PT, R3, 0x50, !P6 ;  /* 0x000000500300780c */ /* 0x000fe200077c4270 */
[----:B------:R-:W1:Y:S01]  /*5c50*/  SHFL.BFLY PT, R6, R72, 0x2, 0x1f ;  /* 0x0c401f0048067f89 */ /* 0x000e6200000e0000 */
[----:B------:R-:W-:Y:S02]  /*5c60*/  FSEL R126, R8, -INF , !P0 ;  /* 0xff800000087e7808 */ /* 0x000fe40004000000 */
[----:B------:R-:W-:Y:S02]  /*5c70*/  ISETP.NE.AND P0, PT, R49, RZ, PT ;  /* 0x000000ff3100720c */ /* 0x000fe40003f05270 */
[----:B------:R-:W-:-:S02]  /*5c80*/  ISETP.GT.AND P5, PT, R3, 0x51, !P5 ;  /* 0x000000510300780c */ /* 0x000fc40006fa4270 */
[C---:B------:R-:W-:Y:S02]  /*5c90*/  ISETP.GT.AND P0, PT, R3.reuse, 0x19, !P0 ;  /* 0x000000190300780c */ /* 0x040fe40004704270 */
[----:B------:R-:W-:Y:S02]  /*5ca0*/  ISETP.GT.AND P2, PT, R3, 0x58, !P2 ;  /* 0x000000580300780c */ /* 0x000fe40005744270 */
[----:B------:R-:W-:Y:S02]  /*5cb0*/  ISETP.LT.OR P0, PT, R5, 0x1a, P0 ;  /* 0x0000001a0500780c */ /* 0x000fe40000701670 */
[----:B------:R-:W-:Y:S02]  /*5cc0*/  ISETP.GT.AND P1, PT, R3, 0x59, !P1 ;  /* 0x000000590300780c */ /* 0x000fe40004f24270 */
[----:B------:R-:W-:Y:S02]  /*5cd0*/  FSEL R127, R27, -INF , !P0 ;  /* 0xff8000001b7f7808 */ /* 0x000fe40004000000 */
[----:B------:R-:W-:-:S02]  /*5ce0*/  ISETP.NE.AND P0, PT, R48, RZ, PT ;  /* 0x000000ff3000720c */ /* 0x000fc40003f05270 */
[----:B------:R-:W-:Y:S02]  /*5cf0*/  LEA R211, R2, R210, 0x1 ;  /* 0x000000d202d37211 */ /* 0x000fe400078e08ff */
[----:B------:R-:W-:Y:S02]  /*5d00*/  ISETP.GT.AND P0, PT, R3, 0x20, !P0 ;  /* 0x000000200300780c */ /* 0x000fe40004704270 */
[C---:B------:R-:W-:Y:S01]  /*5d10*/  ISETP.LT.OR P6, PT, R5.reuse, 0x51, P6 ;  /* 0x000000510500780c */ /* 0x040fe200037c1670 */
[----:B------:R-:W-:Y:S01]  /*5d20*/  LDSM.16.MT88.4 R88, [R211+0x100] ;  /* 0x00010000d358783b */ /* 0x000fe20000004200 */
[----:B-1----:R-:W-:Y:S02]  /*5d30*/  FMNMX.FTZ R72, R72, R6, !PT ;  /* 0x0000000648487209 */ /* 0x002fe40007810000 */
[C---:B------:R-:W-:Y:S01]  /*5d40*/  ISETP.LT.OR P0, PT, R5.reuse, 0x21, P0 ;  /* 0x000000210500780c */ /* 0x040fe20000701670 */
[----:B------:R-:W-:Y:S01]  /*5d50*/  LDSM.16.MT88.4 R136, [R211+0x1100] ;  /* 0x00110000d388783b */ /* 0x000fe20000004200 */
[----:B------:R-:W-:-:S02]  /*5d60*/  ISETP.LT.OR P5, PT, R5, 0x52, P5 ;  /* 0x000000520500780c */ /* 0x000fc40002fa1670 */
[----:B------:R-:W-:Y:S01]  /*5d70*/  FSEL R152, R25, -INF , !P0 ;  /* 0xff80000019987808 */ /* 0x000fe20004000000 */
[----:B------:R-:W1:Y:S01]  /*5d80*/  SHFL.BFLY PT, R6, R72, 0x1, 0x1f ;  /* 0x0c201f0048067f89 */ /* 0x000e6200000e0000 */
[----:B------:R-:W-:Y:S02]  /*5d90*/  ISETP.NE.AND P0, PT, R47, RZ, PT ;  /* 0x000000ff2f00720c */ /* 0x000fe40003f05270 */
[----:B------:R-:W-:Y:S02]  /*5da0*/  FSEL R163, R67, -INF , !P6 ;  /* 0xff80000043a37808 */ /* 0x000fe40007000000 */
[----:B------:R-:W-:Y:S02]  /*5db0*/  ISETP.GT.AND P0, PT, R3, 0x21, !P0 ;  /* 0x000000210300780c */ /* 0x000fe40004704270 */
[C---:B------:R-:W-:Y:S02]  /*5dc0*/  ISETP.LT.OR P2, PT, R5.reuse, 0x59, P2 ;  /* 0x000000590500780c */ /* 0x040fe40001741670 */
[----:B------:R-:W-:-:S02]  /*5dd0*/  ISETP.LT.OR P0, PT, R5, 0x22, P0 ;  /* 0x000000220500780c */ /* 0x000fc40000701670 */
[----:B------:R-:W-:Y:S02]  /*5de0*/  FSEL R168, R97, -INF , !P5 ;  /* 0xff80000061a87808 */ /* 0x000fe40006800000 */
[----:B------:R-:W-:Y:S02]  /*5df0*/  FSEL R153, R24, -INF , !P0 ;  /* 0xff80000018997808 */ /* 0x000fe40004000000 */
[----:B------:R-:W-:Y:S02]  /*5e00*/  ISETP.NE.AND P0, PT, R46, RZ, PT ;  /* 0x000000ff2e00720c */ /* 0x000fe40003f05270 */
[----:B------:R-:W-:Y:S02]  /*5e10*/  ISETP.LT.OR P1, PT, R5, 0x5a, P1 ;  /* 0x0000005a0500780c */ /* 0x000fe40000f21670 */
[----:B------:R-:W-:Y:S02]  /*5e20*/  ISETP.GT.AND P0, PT, R3, 0x28, !P0 ;  /* 0x000000280300780c */ /* 0x000fe40004704270 */
[----:B------:R-:W-:-:S02]  /*5e30*/  FSEL R169, R103, -INF , !P2 ;  /* 0xff80000067a97808 */ /* 0x000fc40005000000 */
[----:B------:R-:W-:Y:S02]  /*5e40*/  ISETP.LT.OR P0, PT, R5, 0x29, P0 ;  /* 0x000000290500780c */ /* 0x000fe40000701670 */
[----:B-1----:R-:W-:Y:S02]  /*5e50*/  FMNMX.FTZ R72, R72, R6, !PT ;  /* 0x0000000648487209 */ /* 0x002fe40007810000 */
[----:B------:R-:W-:Y:S02]  /*5e60*/  FMNMX.FTZ R6, R57, R58, !PT ;  /* 0x0000003a39067209 */ /* 0x000fe40007810000 */
[----:B------:R-:W-:Y:S01]  /*5e70*/  FSEL R154, R12, -INF , !P0 ;  /* 0xff8000000c9a7808 */ /* 0x000fe20004000000 */
[----:B------:R-:W-:Y:S01]  /*5e80*/  FMUL.FTZ R7, R72, c[0x0][0x2d0] ;  /* 0x0000b40048077a20 */ /* 0x000fe20000410000 */
[----:B------:R-:W-:Y:S02]  /*5e90*/  FMNMX.FTZ R6, R59, R6, !PT ;  /* 0x000000063b067209 */ /* 0x000fe40007810000 */
[----:B------:R-:W-:-:S02]  /*5ea0*/  ISETP.NE.AND P0, PT, R45, RZ, PT ;  /* 0x000000ff2d00720c */ /* 0x000fc40003f05270 */
[----:B------:R-:W-:Y:S02]  /*5eb0*/  FMNMX.FTZ R6, R60, R6, !PT ;  /* 0x000000063c067209 */ /* 0x000fe40007810000 */
        /* <DEDUP_REMOVED lines=13> */
[----:B------:R-:W-:Y:S02]  /*5f90*/  ISETP.NE.AND P0, PT, R43, RZ, PT ;  /* 0x000000ff2b00720c */ /* 0x000fe40003f05270 */
[----:B------:R-:W-:Y:S02]  /*5fa0*/  FMNMX.FTZ R6, R102, R6, !PT ;  /* 0x0000000666067209 */ /* 0x000fe40007810000 */
[----:B------:R-:W-:Y:S02]  /*5fb0*/  ISETP.GT.AND P0, PT, R3, 0x31, !P0 ;  /* 0x000000310300780c */ /* 0x000fe40004704270 */
[----:B------:R-:W-:-:S02]  /*5fc0*/  FMNMX.FTZ R6, R104, R6, !PT ;  /* 0x0000000668067209 */ /* 0x000fc40007810000 */
[----:B------:R-:W-:Y:S02]  /*5fd0*/  ISETP.LT.OR P0, PT, R5, 0x32, P0 ;  /* 0x000000320500780c */ /* 0x000fe40000701670 */
[----:B------:R-:W-:Y:S02]  /*5fe0*/  FMNMX.FTZ R6, R144, R6, !PT ;  /* 0x0000000690067209 */ /* 0x000fe40007810000 */
[----:B------:R-:W-:Y:S02]  /*5ff0*/  FSEL R174, R22, -INF , !P0 ;  /* 0xff80000016ae7808 */ /* 0x000fe40004000000 */
[----:B------:R-:W-:Y:S02]  /*6000*/  FMNMX.FTZ R6, R146, R6, !PT ;  /* 0x0000000692067209 */ /* 0x000fe40007810000 */
[----:B------:R-:W-:Y:S02]  /*6010*/  ISETP.NE.AND P0, PT, R42, RZ, PT ;  /* 0x000000ff2a00720c */ /* 0x000fe40003f05270 */
[----:B------:R-:W-:-:S02]  /*6020*/  FMNMX.FTZ R6, R145, R6, !PT ;  /* 0x0000000691067209 */ /* 0x000fc40007810000 */
[----:B------:R-:W-:Y:S02]  /*6030*/  ISETP.GT.AND P0, PT, R3, 0x38, !P0 ;  /* 0x000000380300780c */ /* 0x000fe40004704270 */
[----:B------:R-:W-:Y:S02]  /*6040*/  FMNMX.FTZ R6, R147, R6, !PT ;  /* 0x0000000693067209 */ /* 0x000fe40007810000 */
[----:B------:R-:W-:Y:S02]  /*6050*/  ISETP.LT.OR P0, PT, R5, 0x39, P0 ;  /* 0x000000390500780c */ /* 0x000fe40000701670 */
[----:B------:R-:W-:Y:S02]  /*6060*/  FMNMX.FTZ R6, R166, R6, !PT ;  /* 0x00000006a6067209 */ /* 0x000fe40007810000 */
[----:B------:R-:W-:Y:S02]  /*6070*/  FSEL R175, R10, -INF , !P0 ;  /* 0xff8000000aaf7808 */ /* 0x000fe40004000000 */
[----:B------:R-:W-:-:S02]  /*6080*/  ISETP.NE.AND P0, PT, R41, RZ, PT ;  /* 0x000000ff2900720c */ /* 0x000fc40003f05270 */
[----:B------:R-:W-:Y:S02]  /*6090*/  FMNMX.FTZ R6, R167, R6, !PT ;  /* 0x00000006a7067209 */ /* 0x000fe40007810000 */
[----:B------:R-:W-:Y:S02]  /*60a0*/  ISETP.GT.AND P0, PT, R3, 0x39, !P0 ;  /* 0x000000390300780c */ /* 0x000fe40004704270 */
[----:B------:R-:W-:Y:S02]  /*60b0*/  FMNMX.FTZ R6, R171, R6, !PT ;  /* 0x00000006ab067209 */ /* 0x000fe40007810000 */
[----:B------:R-:W-:Y:S02]  /*60c0*/  ISETP.LT.OR P0, PT, R5, 0x3a, P0 ;  /* 0x0000003a0500780c */ /* 0x000fe40000701670 */
[----:B------:R-:W-:Y:S02]  /*60d0*/  FMNMX.FTZ R6, R172, R6, !PT ;  /* 0x00000006ac067209 */ /* 0x000fe40007810000 */
[----:B------:R-:W-:-:S02]  /*60e0*/  FSEL R176, R9, -INF , !P0 ;  /* 0xff80000009b07808 */ /* 0x000fc40004000000 */
[----:B------:R-:W-:Y:S02]  /*60f0*/  ISETP.NE.AND P0, PT, R40, RZ, PT ;  /* 0x000000ff2800720c */ /* 0x000fe40003f05270 */
[----:B------:R-:W-:Y:S02]  /*6100*/  FMNMX.FTZ R6, R192, R6, !PT ;  /* 0x00000006c0067209 */ /* 0x000fe40007810000 */
[----:B------:R-:W-:Y:S02]  /*6110*/  ISETP.GT.AND P0, PT, R3, 0x40, !P0 ;  /* 0x000000400300780c */ /* 0x000fe40004704270 */
[----:B------:R-:W-:Y:S02]  /*6120*/  FMNMX.FTZ R6, R187, R6, !PT ;  /* 0x00000006bb067209 */ /* 0x000fe40007810000 */
[----:B------:R-:W-:Y:S02]  /*6130*/  ISETP.LT.OR P0, PT, R5, 0x41, P0 ;  /* 0x000000410500780c */ /* 0x000fe40000701670 */
[----:B------:R-:W-:-:S02]  /*6140*/  FMNMX.FTZ R6, R186, R6, !PT ;  /* 0x00000006ba067209 */ /* 0x000fc40007810000 */
[----:B------:R-:W-:Y:S02]  /*6150*/  FSEL R183, R16, -INF , !P0 ;  /* 0xff80000010b77808 */ /* 0x000fe40004000000 */
[----:B------:R-:W-:Y:S02]  /*6160*/  ISETP.NE.AND P0, PT, R39, RZ, PT ;  /* 0x000000ff2700720c */ /* 0x000fe40003f05270 */
[----:B------:R-:W-:Y:S02]  /*6170*/  FMNMX.FTZ R6, R185, R6, !PT ;  /* 0x00000006b9067209 */ /* 0x000fe40007810000 */
[----:B------:R-:W-:Y:S02]  /*6180*/  ISETP.GT.AND P0, PT, R3, 0x41, !P0 ;  /* 0x000000410300780c */ /* 0x000fe40004704270 */
[----:B------:R-:W-:Y:S01]  /*6190*/  FSEL R170, R101, -INF , !P1 ;  /* 0xff80000065aa7808 */ /* 0x000fe20004800000 */
[----:B------:R-:W1:Y:S01]  /*61a0*/  SHFL.BFLY PT, R8, R6, 0x2, 0x1f ;  /* 0x0c401f0006087f89 */ /* 0x000e6200000e0000 */
[----:B------:R-:W-:-:S04]  /*61b0*/  ISETP.LT.OR P0, PT, R5, 0x42, P0 ;  /* 0x000000420500780c */ /* 0x000fc80000701670 */
[----:B------:R-:W-:Y:S02]  /*61c0*/  FSEL R182, R15, -INF , !P0 ;  /* 0xff8000000fb67808 */ /* 0x000fe40004000000 */
[----:B------:R-:W-:-:S04]  /*61d0*/  ISETP.NE.AND P0, PT, R38, RZ, PT ;  /* 0x000000ff2600720c */ /* 0x000fc80003f05270 */
[----:B------:R-:W-:-:S04]  /*61e0*/  ISETP.GT.AND P0, PT, R3, 0x48, !P0 ;  /* 0x000000480300780c */ /* 0x000fc80004704270 */
[----:B------:R-:W-:-:S04]  /*61f0*/  ISETP.LT.OR P0, PT, R5, 0x49, P0 ;  /* 0x000000490500780c */ /* 0x000fc80000701670 */
[----:B------:R-:W-:Y:S02]  /*6200*/  FSEL R181, R26, -INF , !P0 ;  /* 0xff8000001ab57808 */ /* 0x000fe40004000000 */
[----:B------:R-:W-:Y:S02]  /*6210*/  ISETP.NE.AND P0, PT, R37, RZ, PT ;  /* 0x000000ff2500720c */ /* 0x000fe40003f05270 */
[----:B-1----:R-:W-:Y:S02]  /*6220*/  FMNMX.FTZ R6, R6, R8, !PT ;  /* 0x0000000806067209 */ /* 0x002fe40007810000 */
[----:B------:R-:W-:-:S03]  /*6230*/  ISETP.GT.AND P0, PT, R3, RZ, !P0 ;  /* 0x000000ff0300720c */ /* 0x000fc60004704270 */
[----:B------:R-:W1:Y:S01]  /*6240*/  SHFL.BFLY PT, R71, R6, 0x1, 0x1f ;  /* 0x0c201f0006477f89 */ /* 0x000e6200000e0000 */
[----:B------:R-:W-:-:S04]  /*6250*/  ISETP.LT.OR P0, PT, R5, 0x1, P0 ;  /* 0x000000010500780c */ /* 0x000fc80000701670 */
[----:B------:R-:W-:Y:S02]  /*6260*/  FSEL R68, R14, -INF , !P0 ;  /* 0xff8000000e447808 */ /* 0x000fe40004000000 */
[----:B------:R-:W-:-:S04]  /*6270*/  FSETP.NEU.FTZ.AND P0, PT, R72, -INF , PT ;  /* 0xff8000004800780b */ /* 0x000fc80003f1d000 */
[----:B------:R-:W-:-:S05]  /*6280*/  FSEL R7, R7, RZ, P0 ;  /* 0x000000ff07077208 */ /* 0x000fca0000000000 */
[--C-:B------:R-:W-:Y:S02]  /*6290*/  FFMA.FTZ R8, R61, c[0x0][0x2d0], -R7.reuse ;  /* 0x0000b4003d087a23 */ /* 0x100fe40000010807 */
[----:B------:R-:W-:Y:S02]  /*62a0*/  FFMA.FTZ R9, R65, c[0x0][0x2d0], -R7 ;  /* 0x0000b40041097a23 */ /* 0x000fe40000010807 */
[----:B------:R2:W-:Y:S01]  /*62b0*/  MUFU.EX2 R207, R8 ;  /* 0x0000000800cf7308 */ /* 0x0005e20000000800 */
[----:B-1----:R-:W-:-:S04]  /*62c0*/  FMNMX.FTZ R71, R6, R71, !PT ;  /* 0x0000004706477209 */ /* 0x002fc80007810000 */
[C---:B------:R-:W-:Y:S01]  /*62d0*/  FSETP.NEU.FTZ.AND P0, PT, R71.reuse, -INF , PT ;  /* 0xff8000004700780b */ /* 0x040fe20003f1d000 */
[----:B------:R-:W-:Y:S02]  /*62e0*/  FMUL.FTZ R6, R71, c[0x0][0x2d0] ;  /* 0x0000b40047067a20 */ /* 0x000fe40000410000 */
[----:B------:R1:W-:Y:S03]  /*62f0*/  MUFU.EX2 R213, R9 ;  /* 0x0000000900d57308 */ /* 0x0003e60000000800 */
[----:B------:R-:W-:Y:S01]  /*6300*/  FSEL R6, R6, RZ, P0 ;  /* 0x000000ff06067208 */ /* 0x000fe20000000000 */
[----:B--2---:R-:W-:Y:S01]  /*6310*/  FFMA.FTZ R8, R64, c[0x0][0x2d0], -R7 ;  /* 0x0000b40040087a23 */ /* 0x004fe20000010807 */
[----:B------:R-:W-:-:S03]  /*6320*/  ISETP.NE.AND P0, PT, R56, RZ, PT ;  /* 0x000000ff3800720c */ /* 0x000fc60003f05270 */
[----:B------:R-:W-:Y:S01]  /*6330*/  FFMA.FTZ R4, R60, c[0x0][0x2d0], -R6 ;  /* 0x0000b4003c047a23 */ /* 0x000fe20000010806 */
[----:B------:R2:W-:Y:S01]  /*6340*/  MUFU.EX2 R205, R8 ;  /* 0x0000000800cd7308 */ /* 0x0005e20000000800 */
[----:B------:R-:W-:-:S04]  /*6350*/  ISETP.GT.AND P0, PT, R3, 0x49, !P0 ;  /* 0x000000490300780c */ /* 0x000fc80004704270 */
[----:B------:R-:W-:Y:S01]  /*6360*/  ISETP.LT.OR P0, PT, R5, 0x4a, P0 ;  /* 0x0000004a0500780c */ /* 0x000fe20000701670 */
[----:B-1----:R-:W-:Y:S02]  /*6370*/  FFMA.FTZ R9, R76, c[0x0][0x2d0], -R7 ;  /* 0x0000b4004c097a23 */ /* 0x002fe40000010807 */
[----:B------:R-:W-:Y:S01]  /*6380*/  MUFU.EX2 R239, R4 ;  /* 0x0000000400ef7308 */ /* 0x000fe20000000800 */
[----:B------:R-:W-:Y:S01]  /*6390*/  FSEL R160, R94, -INF , !P0 ;  /* 0xff8000005ea07808 */ /* 0x000fe20004000000 */
[----:B------:R-:W1:Y:S01]  /*63a0*/  LDSM.16.MT88.4 R76, [R212+0x100] ;  /* 0x00010000d44c783b */ /* 0x000e620000004200 */
[----:B--2---:R-:W-:-:S05]  /*63b0*/  FMNMX.FTZ R8, R75, R92, !PT ;  /* 0x0000005c4b087209 */ /* 0x004fca0007810000 */
[----:B------:R2:W3:Y:S01]  /*63c0*/  MUFU.EX2 R236, R9 ;  /* 0x0000000900ec7308 */ /* 0x0004e20000000800 */
[----:B------:R-:W-:-:S04]  /*63d0*/  FMNMX.FTZ R8, R98, R8, !PT ;  /* 0x0000000862087209 */ /* 0x000fc80007810000 */
[----:B------:R-:W-:-:S04]  /*63e0*/  FMNMX.FTZ R8, R100, R8, !PT ;  /* 0x0000000864087209 */ /* 0x000fc80007810000 */
[----:B------:R-:W-:-:S04]  /*63f0*/  FMNMX.FTZ R8, R140, R8, !PT ;  /* 0x000000088c087209 */ /* 0x000fc80007810000 */
[----:B------:R-:W-:Y:S01]  /*6400*/  FMNMX.FTZ R3, R141, R8, !PT ;  /* 0x000000088d037209 */ /* 0x000fe20007810000 */
[--C-:B--2---:R-:W-:Y:S01]  /*6410*/  FFMA.FTZ R9, R57, c[0x0][0x2d0], -R6.reuse ;  /* 0x0000b40039097a23 */ /* 0x104fe20000010806 */
[----:B------:R-:W-:Y:S02]  /*6420*/  FMNMX.FTZ R8, R68, R69, !PT ;  /* 0x0000004544087209 */ /* 0x000fe40007810000 */
[----:B------:R-:W-:Y:S01]  /*6430*/  FMNMX.FTZ R0, R142, R3, !PT ;  /* 0x000000038e007209 */ /* 0x000fe20007810000 */
[----:B------:R-:W-:Y:S01]  /*6440*/  MUFU.EX2 R244, R9 ;  /* 0x0000000900f47308 */ /* 0x000fe20000000800 */
[----:B------:R-:W-:Y:S01]  /*6450*/  FMNMX.FTZ R3, R73, R8, !PT ;  /* 0x0000000849037209 */ /* 0x000fe20007810000 */
[----:B------:R-:W-:Y:S01]  /*6460*/  FFMA.FTZ R8, R58, c[0x0][0x2d0], -R6 ;  /* 0x0000b4003a087a23 */ /* 0x000fe20000010806 */
[----:B------:R-:W-:Y:S02]  /*6470*/  FMNMX.FTZ R0, R143, R0, !PT ;  /* 0x000000008f007209 */ /* 0x000fe40007810000 */
[----:B------:R-:W-:-:S02]  /*6480*/  FMNMX.FTZ R3, R74, R3, !PT ;  /* 0x000000034a037209 */ /* 0x000fc40007810000 */
[----:B------:R-:W-:Y:S01]  /*6490*/  FMNMX.FTZ R0, R161, R0, !PT ;  /* 0x00000000a1007209 */ /* 0x000fe20007810000 */
[----:B------:R2:W4:Y:S01]  /*64a0*/  MUFU.EX2 R243, R8 ;  /* 0x0000000800f37308 */ /* 0x0005220000000800 */
[----:B------:R-:W-:Y:S02]  /*64b0*/  FMNMX.FTZ R3, R124, R3, !PT ;  /* 0x000000037c037209 */ /* 0x000fe40007810000 */
[----:B------:R-:W-:Y:S02]  /*64c0*/  FMNMX.FTZ R0, R162, R0, !PT ;  /* 0x00000000a2007209 */ /* 0x000fe40007810000 */
[----:B------:R-:W-:Y:S02]  /*64d0*/  FMNMX.FTZ R3, R125, R3, !PT ;  /* 0x000000037d037209 */ /* 0x000fe40007810000 */
[----:B------:R-:W-:Y:S02]  /*64e0*/  FMNMX.FTZ R0, R164, R0, !PT ;  /* 0x00000000a4007209 */ /* 0x000fe40007810000 */
[----:B------:R-:W-:-:S02]  /*64f0*/  FMNMX.FTZ R3, R126, R3, !PT ;  /* 0x000000037e037209 */ /* 0x000fc40007810000 */
[----:B------:R-:W-:Y:S02]  /*6500*/  FMNMX.FTZ R0, R165, R0, !PT ;  /* 0x00000000a5007209 */ /* 0x000fe40007810000 */
[----:B------:R-:W-:Y:S01]  /*6510*/  FMNMX.FTZ R2, R127, R3, !PT ;  /* 0x000000037f027209 */ /* 0x000fe20007810000 */
[----:B------:R-:W-:Y:S01]  /*6520*/  FFMA.FTZ R3, R84, c[0x0][0x2d0], -R7 ;  /* 0x0000b40054037a23 */ /* 0x000fe20000010807 */
[----:B------:R-:W-:Y:S01]  /*6530*/  FMNMX.FTZ R0, R179, R0, !PT ;  /* 0x00000000b3007209 */ /* 0x000fe20007810000 */
[----:B--2---:R-:W-:Y:S01]  /*6540*/  FFMA.FTZ R8, R59, c[0x0][0x2d0], -R6 ;  /* 0x0000b4003b087a23 */ /* 0x004fe20000010806 */
[----:B------:R-:W-:Y:S01]  /*6550*/  FMNMX.FTZ R2, R152, R2, !PT ;  /* 0x0000000298027209 */ /* 0x000fe20007810000 */
[----:B------:R2:W-:Y:S01]  /*6560*/  MUFU.EX2 R198, R3 ;  /* 0x0000000300c67308 */ /* 0x0005e20000000800 */
[----:B------:R-:W-:Y:S01]  /*6570*/  FMNMX.FTZ R0, R178, R0, !PT ;  /* 0x00000000b2007209 */ /* 0x000fe20007810000 */
[----:B------:R-:W-:Y:S01]  /*6580*/  LDSM.16.MT88.4 R56, [R211+0x900] ;  /* 0x00090000d338783b */ /* 0x000fe20000004200 */
[----:B------:R-:W-:-:S02]  /*6590*/  FMNMX.FTZ R2, R153, R2, !PT ;  /* 0x0000000299027209 */ /* 0x000fc40007810000 */
[----:B------:R-:W-:Y:S02]  /*65a0*/  FMNMX.FTZ R0, R177, R0, !PT ;  /* 0x00000000b1007209 */ /* 0x000fe40007810000 */
[----:B---3--:R-:W-:Y:S01]  /*65b0*/  F2FP.BF16.PACK_AB R10, R236, R213 ;  /* 0x000000d5ec0a723e */ /* 0x008fe200000010ff */
[----:B------:R3:W1:Y:S01]  /*65c0*/  MUFU.EX2 R208, R8 ;  /* 0x0000000800d07308 */ /* 0x0006620000000800 */
[----:B----4-:R-:W-:Y:S02]  /*65d0*/  F2FP.BF16.PACK_AB R9, R243, R244 ;  /* 0x000000f4f309723e */ /* 0x010fe400000010ff */
[----:B--2---:R-:W-:Y:S02]  /*65e0*/  FMNMX.FTZ R3, R154, R2, !PT ;  /* 0x000000029a037209 */ /* 0x004fe40007810000 */
[----:B------:R-:W-:Y:S01]  /*65f0*/  FMNMX.FTZ R2, R180, R0, !PT ;  /* 0x00000000b4027209 */ /* 0x000fe20007810000 */
[----:B------:R-:W-:Y:S01]  /*6600*/  FFMA.FTZ R0, R85, c[0x0][0x2d0], -R7 ;  /* 0x0000b40055007a23 */ /* 0x000fe20000010807 */
[----:B------:R-:W-:Y:S01]  /*6610*/  FMNMX.FTZ R3, R155, R3, !PT ;  /* 0x000000039b037209 */ /* 0x000fe20007810000 */
[----:B------:R-:W-:Y:S01]  /*6620*/  LDSM.16.MT88.4 R84, [R209+0x900] ;  /* 0x00090000d154783b */ /* 0x000fe20000004200 */
[----:B------:R-:W-:Y:S01]  /*6630*/  FMNMX.FTZ R2, R188, R2, !PT ;  /* 0x00000002bc027209 */ /* 0x000fe20007810000 */
[----:B------:R2:W4:Y:S01]  /*6640*/  MUFU.EX2 R242, R0 ;  /* 0x0000000000f27308 */ /* 0x0005220000000800 */
[----:B------:R-:W-:-:S02]  /*6650*/  FMNMX.FTZ R3, R173, R3, !PT ;  /* 0x00000003ad037209 */ /* 0x000fc40007810000 */
[----:B------:R-:W-:Y:S02]  /*6660*/  FMNMX.FTZ R2, R189, R2, !PT ;  /* 0x00000002bd027209 */ /* 0x000fe40007810000 */
[----:B------:R-:W-:Y:S02]  /*6670*/  FMNMX.FTZ R3, R174, R3, !PT ;  /* 0x00000003ae037209 */ /* 0x000fe40007810000 */
[----:B---3--:R-:W-:Y:S02]  /*6680*/  F2FP.BF16.PACK_AB R8, R205, R207 ;  /* 0x000000cfcd08723e */ /* 0x008fe400000010ff */
[----:B------:R-:W-:Y:S02]  /*6690*/  FMNMX.FTZ R3, R175, R3, !PT ;  /* 0x00000003af037209 */ /* 0x000fe40007810000 */
[----:B-1----:R-:W-:Y:S02]  /*66a0*/  F2FP.BF16.PACK_AB R11, R239, R208 ;  /* 0x000000d0ef0b723e */ /* 0x002fe400000010ff */
[----:B------:R-:W-:Y:S01]  /*66b0*/  FMNMX.FTZ R3, R176, R3, !PT ;  /* 0x00000003b0037209 */ /* 0x000fe20007810000 */
[----:B--2---:R-:W-:-:S03]  /*66c0*/  FFMA.FTZ R0, R93, c[0x0][0x2d0], -R7 ;  /* 0x0000b4005d007a23 */ /* 0x004fc60000010807 */
[----:B------:R-:W-:Y:S01]  /*66d0*/  FMNMX.FTZ R3, R183, R3, !PT ;  /* 0x00000003b7037209 */ /* 0x000fe20007810000 */
[----:B------:R-:W-:Y:S01]  /*66e0*/  HMMA.16816.F32.BF16 R32, R8, R52, RZ ;  /* 0x000000340820723c */ /* 0x000fe200000418ff */
[----:B----4-:R-:W-:Y:S01]  /*66f0*/  F2FP.BF16.PACK_AB R12, R242, R198 ;  /* 0x000000c6f20c723e */ /* 0x010fe200000010ff */
[----:B------:R1:W-:Y:S01]  /*6700*/  MUFU.EX2 R245, R0 ;  /* 0x0000000000f57308 */ /* 0x0003e20000000800 */
[----:B------:R-:W-:-:S04]  /*6710*/  FMNMX.FTZ R3, R182, R3, !PT ;  /* 0x00000003b6037209 */ /* 0x000fc80007810000 */
[----:B------:R-:W-:Y:S01]  /*6720*/  FMNMX.FTZ R3, R181, R3, !PT ;  /* 0x00000003b5037209 */ /* 0x000fe20007810000 */
[----:B------:R-:W-:Y:S03]  /*6730*/  HMMA.16816.F32.BF16 R28, R8, R76, RZ ;  /* 0x0000004c081c723c */ /* 0x000fe600000418ff */
[----:B------:R-:W-:-:S04]  /*6740*/  FMNMX.FTZ R3, R160, R3, !PT ;  /* 0x00000003a0037209 */ /* 0x000fc80007810000 */
[----:B------:R-:W-:Y:S01]  /*6750*/  FMNMX.FTZ R3, R163, R3, !PT ;  /* 0x00000003a3037209 */ /* 0x000fe20007810000 */
[C---:B------:R-:W-:Y:S01]  /*6760*/  HMMA.16816.F32.BF16 R24, R8.reuse, R80, RZ ;  /* 0x000000500818723c */ /* 0x040fe200000418ff */
[----:B-1----:R-:W-:Y:S01]  /*6770*/  FMNMX.FTZ R0, R193, R2, !PT ;  /* 0x00000002c1007209 */ /* 0x002fe20007810000 */
[----:B------:R-:W-:Y:S01]  /*6780*/  FFMA.FTZ R2, R96, c[0x0][0x2d0], -R7 ;  /* 0x0000b40060027a23 */ /* 0x000fe20000010807 */
[----:B------:R-:W-:Y:S02]  /*6790*/  FMNMX.FTZ R3, R168, R3, !PT ;  /* 0x00000003a8037209 */ /* 0x000fe40007810000 */
[----:B------:R-:W-:Y:S01]  /*67a0*/  FMNMX.FTZ R0, R194, R0, !PT ;  /* 0x00000000c2007209 */ /* 0x000fe20007810000 */
[----:B------:R1:W2:Y:S01]  /*67b0*/  MUFU.EX2 R237, R2 ;  /* 0x0000000200ed7308 */ /* 0x0002a20000000800 */
[----:B------:R-:W-:Y:S01]  /*67c0*/  FMNMX.FTZ R3, R169, R3, !PT ;  /* 0x00000003a9037209 */ /* 0x000fe20007810000 */
[----:B------:R-:W-:Y:S01]  /*67d0*/  HMMA.16816.F32.BF16 R16, R8, R88, RZ ;  /* 0x000000580810723c */ /* 0x000fe200000418ff */
[----:B------:R-:W-:-:S02]  /*67e0*/  FMNMX.FTZ R0, R195, R0, !PT ;  /* 0x00000000c3007209 */ /* 0x000fc40007810000 */
[----:B------:R-:W-:Y:S02]  /*67f0*/  FMNMX.FTZ R3, R170, R3, !PT ;  /* 0x00000003aa037209 */ /* 0x000fe40007810000 */
[----:B------:R-:W-:-:S03]  /*6800*/  FMNMX.FTZ R0, R196, R0, !PT ;  /* 0x00000000c4007209 */ /* 0x000fc60007810000 */
[----:B------:R-:W3:Y:S01]  /*6810*/  SHFL.BFLY PT, R5, R3, 0x2, 0x1f ;  /* 0x0c401f0003057f89 */ /* 0x000ee200000e0000 */
[----:B------:R-:W-:Y:S01]  /*6820*/  FMNMX.FTZ R0, R200, R0, !PT ;  /* 0x00000000c8007209 */ /* 0x000fe20007810000 */
[----:B------:R-:W-:Y:S03]  /*6830*/  HMMA.16816.F32.BF16 R20, R8, R54, RZ ;  /* 0x000000360814723c */ /* 0x000fe600000418ff */
[----:B------:R-:W-:Y:S01]  /*6840*/  FMNMX.FTZ R0, R197, R0, !PT ;  /* 0x00000000c5007209 */ /* 0x000fe20007810000 */
[----:B-1----:R-:W-:Y:S01]  /*6850*/  FFMA.FTZ R2, R62, c[0x0][0x2d0], -R6 ;  /* 0x0000b4003e027a23 */ /* 0x002fe20000010806 */
[----:B--2---:R-:W-:-:S03]  /*6860*/  F2FP.BF16.PACK_AB R14, R237, R245 ;  /* 0x000000f5ed0e723e */ /* 0x004fc600000010ff */
[----:B------:R-:W1:Y:S01]  /*6870*/  SHFL.BFLY PT, R4, R0, 0x2, 0x1f ;  /* 0x0c401f0000047f89 */ /* 0x000e6200000e0000 */
[----:B------:R2:W-:Y:S01]  /*6880*/  MUFU.EX2 R199, R2 ;  /* 0x0000000200c77308 */ /* 0x0005e20000000800 */
[C---:B------:R-:W-:Y:S08]  /*6890*/  HMMA.16816.F32.BF16 R36, R8.reuse, R78, RZ ;  /* 0x0000004e0824723c */ /* 0x040ff000000418ff */
[----:B------:R-:W-:Y:S01]  /*68a0*/  HMMA.16816.F32.BF16 R40, R8, R82, RZ ;  /* 0x000000520828723c */ /* 0x000fe200000418ff */
[----:B---3--:R-:W-:Y:S01]  /*68b0*/  FMNMX.FTZ R3, R3, R5, !PT ;  /* 0x0000000503037209 */ /* 0x008fe20007810000 */
[----:B--2---:R-:W-:-:S06]  /*68c0*/  FFMA.FTZ R2, R63, c[0x0][0x2d0], -R6 ;  /* 0x0000b4003f027a23 */ /* 0x004fcc0000010806 */
[----:B------:R-:W-:Y:S01]  /*68d0*/  HMMA.16816.F32.BF16 R8, R8, R90, RZ ;  /* 0x0000005a0808723c */ /* 0x000fe200000418ff */
[----:B------:R-:W2:Y:S01]  /*68e0*/  SHFL.BFLY PT, R5, R3, 0x1, 0x1f ;  /* 0x0c201f0003057f89 */ /* 0x000ea200000e0000 */
[----:B------:R3:W4:Y:S03]  /*68f0*/  MUFU.EX2 R232, R2 ;  /* 0x0000000200e87308 */ /* 0x0007260000000800 */
[----:B------:R-:W-:Y:S01]  /*6900*/  LDSM.16.MT88.4 R60, [R210+0x900] ;  /* 0x00090000d23c783b */ /* 0x000fe20000004200 */
[----:B-1----:R-:W-:-:S05]  /*6910*/  FMNMX.FTZ R0, R0, R4, !PT ;  /* 0x0000000400007209 */ /* 0x002fca0007810000 */
[----:B------:R-:W1:Y:S01]  /*6920*/  SHFL.BFLY PT, R4, R0, 0x1, 0x1f ;  /* 0x0c201f0000047f89 */ /* 0x000e6200000e0000 */
[--C-:B---3--:R-:W-:Y:S01]  /*6930*/  FFMA.FTZ R2, R66, c[0x0][0x2d0], -R6.reuse ;  /* 0x0000b40042027a23 */ /* 0x108fe20000010806 */
[----:B----4-:R-:W-:Y:S02]  /*6940*/  F2FP.BF16.PACK_AB R13, R232, R199 ;  /* 0x000000c7e80d723e */ /* 0x010fe400000010ff */
[----:B------:R-:W3:Y:S01]  /*6950*/  LDSM.16.MT88.4 R64, [R212+0x900] ;  /* 0x00090000d440783b */ /* 0x000ee20000004200 */
[----:B------:R4:W-:Y:S01]  /*6960*/  MUFU.EX2 R116, R2 ;  /* 0x0000000200747308 */ /* 0x0009e20000000800 */
[----:B--2---:R-:W-:Y:S01]  /*6970*/  FMNMX.FTZ R3, R5, R3, !PT ;  /* 0x0000000305037209 */ /* 0x004fe20007810000 */
[--C-:B----4-:R-:W-:Y:S01]  /*6980*/  FFMA.FTZ R2, R70, c[0x0][0x2d0], -R6.reuse ;  /* 0x0000b40046027a23 */ /* 0x110fe20000010806 */
[----:B-1----:R-:W-:Y:S01]  /*6990*/  FMNMX.FTZ R70, R0, R4, !PT ;  /* 0x0000000400467209 */ /* 0x002fe20007810000 */
[----:B------:R-:W-:-:S04]  /*69a0*/  FFMA.FTZ R0, R102, c[0x0][0x2d0], -R6 ;  /* 0x0000b40066007a23 */ /* 0x000fc80000010806 */
[----:B------:R1:W2:Y:S01]  /*69b0*/  MUFU.EX2 R204, R2 ;  /* 0x0000000200cc7308 */ /* 0x0002a20000000800 */
[----:B------:R-:W-:-:S07]  /*69c0*/  FSETP.NEU.FTZ.AND P0, PT, R70, -INF , PT ;  /* 0xff8000004600780b */ /* 0x000fce0003f1d000 */
[----:B------:R4:W-:Y:S01]  /*69d0*/  MUFU.EX2 R206, R0 ;  /* 0x0000000000ce7308 */ /* 0x0009e20000000800 */
[----:B-1----:R-:W-:Y:S01]  /*69e0*/  FFMA.FTZ R2, R105, c[0x0][0x2d0], -R7 ;  /* 0x0000b40069027a23 */ /* 0x002fe20000010807 */
[----:B--2---:R-:W-:-:S06]  /*69f0*/  F2FP.BF16.PACK_AB R15, R204, R116 ;  /* 0x00000074cc0f723e */ /* 0x004fcc00000010ff */
[----:B------:R1:W-:Y:S01]  /*6a00*/  MUFU.EX2 R241, R2 ;  /* 0x0000000200f17308 */ /* 0x0003e20000000800 */
[----:B----4-:R-:W-:Y:S01]  /*6a10*/  FFMA.FTZ R0, R104, c[0x0][0x2d0], -R6 ;  /* 0x0000b40068007a23 */ /* 0x010fe20000010806 */
[C---:B------:R-:W-:Y:S06]  /*6a20*/  HMMA.16816.F32.BF16 R48, R12.reuse, R84, R32 ;  /* 0x000000540c30723c */ /* 0x040fec0000041820 */
[----:B------:R-:W-:Y:S02]  /*6a30*/  MUFU.EX2 R234, R0 ;  /* 0x0000000000ea7308 */ /* 0x000fe40000000800 */
[----:B---3--:R-:W-:Y:S01]  /*6a40*/  HMMA.16816.F32.BF16 R44, R12, R64, R28 ;  /* 0x000000400c2c723c */ /* 0x008fe2000004181c */
[----:B-1----:R-:W-:-:S05]  /*6a50*/  FFMA.FTZ R2, R106, c[0x0][0x2d0], -R7 ;  /* 0x0000b4006a027a23 */ /* 0x002fca0000010807 */
[----:B------:R1:W2:Y:S02]  /*6a60*/  MUFU.EX2 R191, R2 ;  /* 0x0000000200bf7308 */ /* 0x0002a40000000800 */
[C---:B------:R-:W-:Y:S08]  /*6a70*/  HMMA.16816.F32.BF16 R32, R12.reuse, R60, R24 ;  /* 0x0000003c0c20723c */ /* 0x040ff00000041818 */
[----:B------:R-:W-:Y:S01]  /*6a80*/  HMMA.16816.F32.BF16 R28, R12, R56, R16 ;  /* 0x000000380c1c723c */ /* 0x000fe20000041810 */
[----:B-1----:R-:W-:-:S07]  /*6a90*/  FFMA.FTZ R2, R107, c[0x0][0x2d0], -R7 ;  /* 0x0000b4006b027a23 */ /* 0x002fce0000010807 */
[C---:B------:R-:W-:Y:S01]  /*6aa0*/  HMMA.16816.F32.BF16 R24, R12.reuse, R86, R20 ;  /* 0x000000560c18723c */ /* 0x040fe20000041814 */
[----:B------:R1:W-:Y:S07]  /*6ab0*/  MUFU.EX2 R109, R2 ;  /* 0x00000002006d7308 */ /* 0x0003ee0000000800 */
[C---:B------:R-:W-:Y:S08]  /*6ac0*/  HMMA.16816.F32.BF16 R20, R12.reuse, R66, R36 ;  /* 0x000000420c14723c */ /* 0x040ff00000041824 */
[----:B------:R-:W-:Y:S01]  /*6ad0*/  HMMA.16816.F32.BF16 R16, R12, R62, R40 ;  /* 0x0000003e0c10723c */ /* 0x000fe20000041828 */
[----:B-1----:R-:W-:-:S04]  /*6ae0*/  FFMA.FTZ R2, R108, c[0x0][0x2d0], -R7 ;  /* 0x0000b4006c027a23 */ /* 0x002fc80000010807 */
[----:B------:R1:W-:Y:S03]  /*6af0*/  MUFU.EX2 R231, R2 ;  /* 0x0000000200e77308 */ /* 0x0003e60000000800 */
[----:B------:R-:W-:Y:S07]  /*6b00*/  HMMA.16816.F32.BF16 R12, R12, R58, R8 ;  /* 0x0000003a0c0c723c */ /* 0x000fee0000041808 */
[----:B--2---:R-:W-:-:S02]  /*6b10*/  F2FP.BF16.PACK_AB R8, R191, R241 ;  /* 0x000000f1bf08723e */ /* 0x004fc400000010ff */
[----:B------:R-:W-:Y:S01]  /*6b20*/  F2FP.BF16.PACK_AB R11, R234, R206 ;  /* 0x000000ceea0b723e */ /* 0x000fe200000010ff */
[----:B-1----:R-:W-:-:S04]  /*6b30*/  FFMA.FTZ R2, R95, c[0x0][0x2d0], -R6 ;  /* 0x0000b4005f027a23 */ /* 0x002fc80000010806 */
[----:B------:R1:W-:Y:S02]  /*6b40*/  MUFU.EX2 R240, R2 ;  /* 0x0000000200f07308 */ /* 0x0003e40000000800 */
[----:B-1----:R-:W-:-:S06]  /*6b50*/  FFMA.FTZ R2, R99, c[0x0][0x2d0], -R6 ;  /* 0x0000b40063027a23 */ /* 0x002fcc0000010806 */
[----:B------:R1:W2:Y:S02]  /*6b60*/  MUFU.EX2 R190, R2 ;  /* 0x0000000200be7308 */ /* 0x0002a40000000800 */
[----:B-1----:R-:W-:Y:S01]  /*6b70*/  FMUL.FTZ R2, R70, c[0x0][0x2d0] ;  /* 0x0000b40046027a20 */ /* 0x002fe20000410000 */
[----:B--2---:R-:W-:-:S04]  /*6b80*/  F2FP.BF16.PACK_AB R9, R190, R240 ;  /* 0x000000f0be09723e */ /* 0x004fc800000010ff */
[----:B------:R-:W-:Y:S02]  /*6b90*/  FSEL R2, R2, RZ, P0 ;  /* 0x000000ff02027208 */ /* 0x000fe40000000000 */
[----:B------:R-:W-:-:S03]  /*6ba0*/  FSETP.NEU.FTZ.AND P0, PT, R3, -INF , PT ;  /* 0xff8000000300780b */ /* 0x000fc60003f1d000 */
[--C-:B------:R-:W-:Y:S02]  /*6bb0*/  FFMA.FTZ R0, R75, c[0x0][0x2d0], -R2.reuse ;  /* 0x0000b4004b007a23 */ /* 0x100fe40000010802 */
[----:B------:R-:W-:Y:S02]  /*6bc0*/  FFMA.FTZ R4, R100, c[0x0][0x2d0], -R2 ;  /* 0x0000b40064047a23 */ /* 0x000fe40000010802 */
[----:B------:R1:W-:Y:S01]  /*6bd0*/  MUFU.EX2 R214, R0 ;  /* 0x0000000000d67308 */ /* 0x0003e20000000800 */
[----:B------:R-:W-:-:S05]  /*6be0*/  IMAD.MOV.U32 R75, RZ, RZ, R109 ;  /* 0x000000ffff4b7224 */ /* 0x000fca00078e006d */
[----:B------:R-:W-:Y:S02]  /*6bf0*/  F2FP.BF16.PACK_AB R10, R231, R75 ;  /* 0x0000004be70a723e */ /* 0x000fe400000010ff */
[----:B------:R-:W-:Y:S05]  /*6c00*/  MUFU.EX2 R159, R4 ;  /* 0x00000004009f7308 */ /* 0x000fea0000000800 */
[----:B------:R-:W-:Y:S01]  /*6c10*/  HMMA.16816.F32.BF16 R108, R8, R128, R44 ;  /* 0x00000080086c723c */ /* 0x000fe2000004182c */
[----:B-1----:R-:W-:-:S04]  /*6c20*/  FFMA.FTZ R0, R92, c[0x0][0x2d0], -R2 ;  /* 0x0000b4005c007a23 */ /* 0x002fc80000010802 */
[----:B------:R1:W2:Y:S03]  /*6c30*/  MUFU.EX2 R215, R0 ;  /* 0x0000000000d77308 */ /* 0x0002a60000000800 */
[C---:B------:R-:W-:Y:S08]  /*6c40*/  HMMA.16816.F32.BF16 R104, R8.reuse, R120, R48 ;  /* 0x000000780868723c */ /* 0x040ff00000041830 */
[----:B------:R-:W-:Y:S01]  /*6c50*/  HMMA.16816.F32.BF16 R112, R8, R132, R32 ;  /* 0x000000840870723c */ /* 0x000fe20000041820 */
[----:B-1----:R-:W-:-:S07]  /*6c60*/  FFMA.FTZ R0, R98, c[0x0][0x2d0], -R2 ;  /* 0x0000b40062007a23 */ /* 0x002fce0000010802 */
[C---:B------:R-:W-:Y:S01]  /*6c70*/  HMMA.16816.F32.BF16 R44, R8.reuse, R122, R24 ;  /* 0x0000007a082c723c */ /* 0x040fe20000041818 */
[----:B------:R1:W3:Y:S07]  /*6c80*/  MUFU.EX2 R235, R0 ;  /* 0x0000000000eb7308 */ /* 0x0002ee0000000800 */
[C---:B------:R-:W-:Y:S08]  /*6c90*/  HMMA.16816.F32.BF16 R92, R8.reuse, R130, R20 ;  /* 0x00000082085c723c */ /* 0x040ff00000041814 */
[----:B------:R-:W-:Y:S01]  /*6ca0*/  HMMA.16816.F32.BF16 R96, R8, R134, R16 ;  /* 0x000000860860723c */ /* 0x000fe20000041810 */
[----:B-1----:R-:W-:-:S05]  /*6cb0*/  FMUL.FTZ R0, R3, c[0x0][0x2d0] ;  /* 0x0000b40003007a20 */ /* 0x002fca0000410000 */
[----:B------:R-:W-:Y:S02]  /*6cc0*/  FSEL R0, R0, RZ, P0 ;  /* 0x000000ff00007208 */ /* 0x000fe40000000000 */
[----:B------:R-:W-:Y:S03]  /*6cd0*/  HMMA.16816.F32.BF16 R100, R8, R138, R12 ;  /* 0x0000008a0864723c */ /* 0x000fe6000004180c */
[----:B------:R-:W-:-:S04]  /*6ce0*/  FFMA.FTZ R4, R68, c[0x0][0x2d0], -R0 ;  /* 0x0000b40044047a23 */ /* 0x000fc80000010800 */
[----:B------:R1:W-:Y:S02]  /*6cf0*/  MUFU.EX2 R238, R4 ;  /* 0x0000000400ee7308 */ /* 0x0003e40000000800 */
[----:B-1----:R-:W-:Y:S02]  /*6d00*/  FFMA.FTZ R4, R69, c[0x0][0x2d0], -R0 ;  /* 0x0000b40045047a23 */ /* 0x002fe40000010800 */
[----:B------:R-:W-:-:S04]  /*6d10*/  IMAD.MOV.U32 R69, RZ, RZ, R116 ;  /* 0x000000ffff457224 */ /* 0x000fc800078e0074 */
[----:B------:R1:W4:Y:S01]  /*6d20*/  MUFU.EX2 R217, R4 ;  /* 0x0000000400d97308 */ /* 0x0003220000000800 */
[----:B------:R-:W-:Y:S07]  /*6d30*/  HMMA.16816.F32.BF16 R116, R8, R136, R28 ;  /* 0x000000880874723c */ /* 0x000fee000004181c */
[----:B--2---:R-:W-:Y:S02]  /*6d40*/  F2FP.BF16.PACK_AB R8, R215, R214 ;  /* 0x000000d6d708723e */ /* 0x004fe400000010ff */
[----:B---3--:R-:W-:Y:S01]  /*6d50*/  F2FP.BF16.PACK_AB R10, R159, R235 ;  /* 0x000000eb9f0a723e */ /* 0x008fe200000010ff */
[----:B-1----:R-:W-:Y:S01]  /*6d60*/  FFMA.FTZ R4, R73, c[0x0][0x2d0], -R0 ;  /* 0x0000b40049047a23 */ /* 0x002fe20000010800 */
[----:B----4-:R-:W-:-:S03]  /*6d70*/  F2FP.BF16.PACK_AB R9, R217, R238 ;  /* 0x000000eed909723e */ /* 0x010fc600000010ff */
[----:B------:R1:W-:Y:S02]  /*6d80*/  MUFU.EX2 R230, R4 ;  /* 0x0000000400e67308 */ /* 0x0003e40000000800 */
[----:B-1----:R-:W-:Y:S02]  /*6d90*/  FFMA.FTZ R4, R74, c[0x0][0x2d0], -R0 ;  /* 0x0000b4004a047a23 */ /* 0x002fe40000010800 */
[----:B------:R-:W-:-:S04]  /*6da0*/  IMAD.MOV.U32 R74, RZ, RZ, R236 ;  /* 0x000000ffff4a7224 */ /* 0x000fc800078e00ec */
[----:B------:R1:W2:Y:S02]  /*6db0*/  MUFU.EX2 R68, R4 ;  /* 0x0000000400447308 */ /* 0x0002a40000000800 */
[----:B-1----:R-:W-:Y:S01]  /*6dc0*/  FFMA.FTZ R4, R140, c[0x0][0x2d0], -R2 ;  /* 0x0000b4008c047a23 */ /* 0x002fe20000010802 */
[----:B--2---:R-:W-:-:S05]  /*6dd0*/  F2FP.BF16.PACK_AB R11, R68, R230 ;  /* 0x000000e6440b723e */ /* 0x004fca00000010ff */
[----:B------:R1:W-:Y:S02]  /*6de0*/  MUFU.EX2 R216, R4 ;  /* 0x0000000400d87308 */ /* 0x0003e40000000800 */
[C---:B------:R-:W-:Y:S07]  /*6df0*/  HMMA.16816.F32.BF16 R16, R8.reuse, R80, RZ ;  /* 0x000000500810723c */ /* 0x040fee00000418ff */
[----:B------:R-:W-:Y:S01]  /*6e00*/  MOV R80, R245 ;  /* 0x000000f500507202 */ /* 0x000fe20000000f00 */
[----:B------:R-:W-:Y:S01]  /*6e10*/  HMMA.16816.F32.BF16 R28, R8, R52, RZ ;  /* 0x00000034081c723c */ /* 0x000fe200000418ff */
[----:B-1----:R-:W-:-:S04]  /*6e20*/  FFMA.FTZ R4, R141, c[0x0][0x2d0], -R2 ;  /* 0x0000b4008d047a23 */ /* 0x002fc80000010802 */
[----:B------:R1:W-:Y:S03]  /*6e30*/  MUFU.EX2 R252, R4 ;  /* 0x0000000400fc7308 */ /* 0x0003e60000000800 */
[C---:B------:R-:W-:Y:S07]  /*6e40*/  HMMA.16816.F32.BF16 R32, R8.reuse, R82, RZ ;  /* 0x000000520820723c */ /* 0x040fee00000418ff */
[----:B------:R-:W-:Y:S01]  /*6e50*/  IMAD.MOV.U32 R82, RZ, RZ, R243 ;  /* 0x000000ffff527224 */ /* 0x000fe200078e00f3 */
[----:B------:R-:W-:Y:S01]  /*6e60*/  HMMA.16816.F32.BF16 R40, R8, R54, RZ ;  /* 0x000000360828723c */ /* 0x000fe200000418ff */
[----:B------:R-:W2:Y:S01]  /*6e70*/  LDSM.16.MT88.4 R52, [R209+0x1900] ;  /* 0x00190000d134783b */ /* 0x000ea20000004200 */
[----:B-1----:R-:W-:-:S06]  /*6e80*/  FFMA.FTZ R4, R142, c[0x0][0x2d0], -R2 ;  /* 0x0000b4008e047a23 */ /* 0x002fcc0000010802 */
[C---:B------:R-:W-:Y:S01]  /*6e90*/  HMMA.16816.F32.BF16 R24, R8.reuse, R76, RZ ;  /* 0x0000004c0818723c */ /* 0x040fe200000418ff */
[----:B------:R1:W3:Y:S07]  /*6ea0*/  MUFU.EX2 R5, R4 ;  /* 0x0000000400057308 */ /* 0x0002ee0000000800 */
[C---:B------:R-:W-:Y:S08]  /*6eb0*/  HMMA.16816.F32.BF16 R36, R8.reuse, R78, RZ ;  /* 0x0000004e0824723c */ /* 0x040ff000000418ff */
[----:B------:R-:W-:Y:S01]  /*6ec0*/  HMMA.16816.F32.BF16 R12, R8, R88, RZ ;  /* 0x00000058080c723c */ /* 0x000fe200000418ff */
[----:B-1----:R-:W-:-:S02]  /*6ed0*/  FFMA.FTZ R4, R143, c[0x0][0x2d0], -R2 ;  /* 0x0000b4008f047a23 */ /* 0x002fc40000010802 */
[----:B---3--:R-:W-:Y:S02]  /*6ee0*/  IMAD.MOV.U32 R83, RZ, RZ, R5 ;  /* 0x000000ffff537224 */ /* 0x008fe400078e0005 */
[----:B------:R1:W3:Y:S03]  /*6ef0*/  MUFU.EX2 R236, R4 ;  /* 0x0000000400ec7308 */ /* 0x0002e60000000800 */
[----:B------:R-:W-:Y:S01]  /*6f00*/  HMMA.16816.F32.BF16 R20, R8, R90, RZ ;  /* 0x0000005a0814723c */ /* 0x000fe200000418ff */
[----:B------:R-:W-:-:S06]  /*6f10*/  IMAD.MOV.U32 R5, RZ, RZ, R244 ;  /* 0x000000ffff057224 */ /* 0x000fcc00078e00f4 */
[----:B------:R-:W-:Y:S01]  /*6f20*/  F2FP.BF16.PACK_AB R8, R252, R216 ;  /* 0x000000d8fc08723e */ /* 0x000fe200000010ff */
        /* <DEDUP_REMOVED lines=11> */
[----:B---3--:R-:W-:-:S05]  /*6fe0*/  F2FP.BF16.PACK_AB R11, R250, R251 ;  /* 0x000000fbfa0b723e */ /* 0x008fca00000010ff */
[----:B------:R1:W-:Y:S02]  /*6ff0*/  MUFU.EX2 R81, R4 ;  /* 0x0000000400517308 */ /* 0x0003e40000000800 */
[C---:B------:R-:W-:Y:S07]  /*7000*/  HMMA.16816.F32.BF16 R76, R8.reuse, R84, R28 ;  /* 0x00000054084c723c */ /* 0x040fee000004181c */
[----:B------:R-:W-:Y:S01]  /*7010*/  IMAD.MOV.U32 R31, RZ, RZ, R241 ;  /* 0x000000ffff1f7224 */ /* 0x000fe200078e00f1 */
[----:B------:R-:W-:Y:S01]  /*7020*/  HMMA.16816.F32.BF16 R140, R8, R60, R16 ;  /* 0x0000003c088c723c */ /* 0x000fe20000041810 */
[----:B------:R-:W-:Y:S01]  /*7030*/  MOV R30, R159 ;  /* 0x0000009f001e7202 */ /* 0x000fe20000000f00 */
[----:B------:R-:W-:-:S02]  /*7040*/  IMAD.MOV.U32 R29, RZ, RZ, R240 ;  /* 0x000000ffff1d7224 */ /* 0x000fc400078e00f0 */
[----:B-1----:R-:W-:-:S03]  /*7050*/  FFMA.FTZ R4, R149, c[0x0][0x2d0], -R7 ;  /* 0x0000b40095047a23 */ /* 0x002fc60000010807 */
[----:B------:R-:W-:Y:S01]  /*7060*/  IMAD.MOV.U32 R19, RZ, RZ, R242 ;  /* 0x000000ffff137224 */ /* 0x000fe200078e00f2 */
[----:B------:R1:W-:Y:S01]  /*7070*/  MUFU.EX2 R73, R4 ;  /* 0x0000000400497308 */ /* 0x0003e20000000800 */
[C---:B------:R-:W-:Y:S08]  /*7080*/  HMMA.16816.F32.BF16 R124, R8.reuse, R64, R24 ;  /* 0x00000040087c723c */ /* 0x040ff00000041818 */
[----:B------:R-:W-:Y:S01]  /*7090*/  HMMA.16816.F32.BF16 R84, R8, R86, R40 ;  /* 0x000000560854723c */ /* 0x000fe20000041828 */
[----:B-1----:R-:W-:-:S07]  /*70a0*/  FFMA.FTZ R4, R150, c[0x0][0x2d0], -R7 ;  /* 0x0000b40096047a23 */ /* 0x002fce0000010807 */
[C---:B------:R-:W-:Y:S01]  /*70b0*/  HMMA.16816.F32.BF16 R64, R8.reuse, R66, R36 ;  /* 0x000000420840723c */ /* 0x040fe20000041824 */
[----:B------:R1:W3:Y:S07]  /*70c0*/  MUFU.EX2 R48, R4 ;  /* 0x0000000400307308 */ /* 0x0002ee0000000800 */
[----:B------:R-:W-:Y:S01]  /*70d0*/  HMMA.16816.F32.BF16 R88, R8, R62, R32 ;  /* 0x0000003e0858723c */ /* 0x000fe20000041820 */
[----:B------:R-:W-:Y:S01]  /*70e0*/  LDSM.16.MT88.4 R60, [R209+0x2100] ;  /* 0x00210000d13c783b */ /* 0x000fe20000004200 */
[----:B-1----:R-:W-:Y:S01]  /*70f0*/  FFMA.FTZ R4, R151, c[0x0][0x2d0], -R7 ;  /* 0x0000b40097047a23 */ /* 0x002fe20000010807 */
[----:B---3--:R-:W-:-:S05]  /*7100*/  MOV R18, R48 ;  /* 0x0000003000127202 */ /* 0x008fca0000000f00 */
[----:B------:R-:W-:Y:S01]  /*7110*/  HMMA.16816.F32.BF16 R148, R8, R56, R12 ;  /* 0x000000380894723c */ /* 0x000fe2000004180c */
[----:B------:R-:W-:Y:S01]  /*7120*/  LDSM.16.MT88.4 R48, [R212+0x1900] ;  /* 0x00190000d430783b */ /* 0x000fe20000004200 */
[----:B------:R1:W-:Y:S02]  /*7130*/  MUFU.EX2 R249, R4 ;  /* 0x0000000400f97308 */ /* 0x0003e40000000800 */
[----:B-1----:R-:W-:-:S06]  /*7140*/  FFMA.FTZ R4, R156, c[0x0][0x2d0], -R7 ;  /* 0x0000b4009c047a23 */ /* 0x002fcc0000010807 */
[----:B------:R1:W-:Y:S02]  /*7150*/  MUFU.EX2 R246, R4 ;  /* 0x0000000400f67308 */ /* 0x0003e40000000800 */
[----:B-1----:R-:W-:-:S06]  /*7160*/  FFMA.FTZ R4, R144, c[0x0][0x2d0], -R6 ;  /* 0x0000b40090047a23 */ /* 0x002fcc0000010806 */
[----:B------:R1:W-:Y:S02]  /*7170*/  MUFU.EX2 R245, R4 ;  /* 0x0000000400f57308 */ /* 0x0003e40000000800 */
[----:B-1----:R-:W-:-:S06]  /*7180*/  FFMA.FTZ R4, R146, c[0x0][0x2d0], -R6 ;  /* 0x0000b40092047a23 */ /* 0x002fcc0000010806 */
[----:B------:R1:W3:Y:S02]  /*7190*/  MUFU.EX2 R244, R4 ;  /* 0x0000000400f47308 */ /* 0x0002e40000000800 */
[----:B-1----:R-:W-:-:S06]  /*71a0*/  FFMA.FTZ R4, R145, c[0x0][0x2d0], -R6 ;  /* 0x0000b40091047a23 */ /* 0x002fcc0000010806 */
[----:B------:R1:W-:Y:S02]  /*71b0*/  MUFU.EX2 R241, R4 ;  /* 0x0000000400f17308 */ /* 0x0003e40000000800 */
[----:B-1----:R-:W-:Y:S02]  /*71c0*/  FFMA.FTZ R4, R147, c[0x0][0x2d0], -R6 ;  /* 0x0000b40093047a23 */ /* 0x002fe40000010806 */
[----:B------:R-:W1:Y:S04]  /*71d0*/  LDSM.16.MT88.4 R144, [R210+0x1900] ;  /* 0x00190000d290783b */ /* 0x000e680000004200 */
[----:B------:R4:W1:Y:S02]  /*71e0*/  MUFU.EX2 R243, R4 ;  /* 0x0000000400f37308 */ /* 0x0008640000000800 */
[----:B----4-:R-:W-:-:S06]  /*71f0*/  FFMA.FTZ R4, R158, c[0x0][0x2d0], -R7 ;  /* 0x0000b4009e047a23 */ /* 0x010fcc0000010807 */
[----:B------:R4:W1:Y:S02]  /*7200*/  MUFU.EX2 R242, R4 ;  /* 0x0000000400f27308 */ /* 0x0008640000000800 */
[----:B----4-:R-:W-:Y:S02]  /*7210*/  FFMA.FTZ R4, R157, c[0x0][0x2d0], -R7 ;  /* 0x0000b4009d047a23 */ /* 0x010fe40000010807 */
[----:B------:R-:W-:Y:S01]  /*7220*/  HMMA.16816.F32.BF16 R156, R8, R58, R20 ;  /* 0x0000003a089c723c */ /* 0x000fe20000041814 */
[----:B------:R-:W4:Y:S03]  /*7230*/  LDSM.16.MT88.4 R56, [R211+0x1900] ;  /* 0x00190000d338783b */ /* 0x000f260000004200 */
[----:B------:R2:W-:Y:S03]  /*7240*/  MUFU.EX2 R240, R4 ;  /* 0x0000000400f07308 */ /* 0x0005e60000000800 */
[----:B------:R-:W-:-:S02]  /*7250*/  F2FP.BF16.PACK_AB R8, R73, R81 ;  /* 0x000000514908723e */ /* 0x000fc400000010ff */
[----:B---3--:R-:W-:Y:S02]  /*7260*/  F2FP.BF16.PACK_AB R9, R244, R245 ;  /* 0x000000f5f409723e */ /* 0x008fe400000010ff */
[----:B------:R-:W-:Y:S02]  /*7270*/  F2FP.BF16.PACK_AB R10, R249, R18 ;  /* 0x00000012f90a723e */ /* 0x000fe400000010ff */
[----:B-1----:R-:W-:Y:S01]  /*7280*/  F2FP.BF16.PACK_AB R11, R243, R241 ;  /* 0x000000f1f30b723e */ /* 0x002fe200000010ff */
[----:B--2---:R-:W-:-:S06]  /*7290*/  FFMA.FTZ R4, R184, c[0x0][0x2d0], -R7 ;  /* 0x0000b400b8047a23 */ /* 0x004fcc0000010807 */
[----:B------:R-:W-:Y:S01]  /*72a0*/  HMMA.16816.F32.BF16 R40, R8, R52, R104 ;  /* 0x000000340828723c */ /* 0x000fe20000041868 */
[----:B------:R-:W-:-:S06]  /*72b0*/  IMAD.MOV.U32 R184, RZ, RZ, R82 ;  /* 0x000000ffffb87224 */ /* 0x000fcc00078e0052 */
[----:B------:R-:W-:Y:S01]  /*72c0*/  MOV R104, R239 ;  /* 0x000000ef00687202 */ /* 0x000fe20000000f00 */
[C---:B------:R-:W-:Y:S01]  /*72d0*/  HMMA.16816.F32.BF16 R24, R8.reuse, R144, R112 ;  /* 0x000000900818723c */ /* 0x040fe20000041870 */
[----:B------:R1:W-:Y:S01]  /*72e0*/  MUFU.EX2 R239, R4 ;  /* 0x0000000400ef7308 */ /* 0x0003e20000000800 */
[----:B------:R-:W-:Y:S02]  /*72f0*/  IMAD.MOV.U32 R107, RZ, RZ, R29 ;  /* 0x000000ffff6b7224 */ /* 0x000fe400078e001d */
[----:B------:R-:W-:Y:S02]  /*7300*/  IMAD.MOV.U32 R106, RZ, RZ, R30 ;  /* 0x000000ffff6a7224 */ /* 0x000fe400078e001e */
[----:B------:R-:W-:Y:S01]  /*7310*/  IMAD.MOV.U32 R105, RZ, RZ, R31 ;  /* 0x000000ffff697224 */ /* 0x000fe200078e001f */
[----:B------:R-:W-:Y:S01]  /*7320*/  MOV R115, R18 ;  /* 0x0000001200737202 */ /* 0x000fe20000000f00 */
[----:B------:R-:W-:Y:S01]  /*7330*/  IMAD.MOV.U32 R112, RZ, RZ, R235 ;  /* 0x000000ffff707224 */ /* 0x000fe200078e00eb */
[----:B------:R-:W-:Y:S01]  /*7340*/  HMMA.16816.F32.BF16 R20, R8, R146, R96 ;  /* 0x000000920814723c */ /* 0x000fe20000041860 */
[----:B------:R-:W-:Y:S01]  /*7350*/  MOV R114, R83 ;  /* 0x0000005300727202 */ /* 0x000fe20000000f00 */
[----:B------:R-:W-:-:S05]  /*7360*/  IMAD.MOV.U32 R113, RZ, RZ, R80 ;  /* 0x000000ffff717224 */ /* 0x000fca00078e0050 */
[----:B------:R-:W-:Y:S01]  /*7370*/  IMAD.MOV.U32 R98, RZ, RZ, R234 ;  /* 0x000000ffff627224 */ /* 0x000fe200078e00ea */
[----:B------:R-:W-:Y:S01]  /*7380*/  MOV R96, R231 ;  /* 0x000000e700607202 */ /* 0x000fe20000000f00 */
[----:B-1----:R-:W-:Y:S01]  /*7390*/  FFMA.FTZ R4, R166, c[0x0][0x2d0], -R6 ;  /* 0x0000b400a6047a23 */ /* 0x002fe20000010806 */
[C---:B------:R-:W-:Y:S01]  /*73a0*/  HMMA.16816.F32.BF16 R36, R8.reuse, R54, R44 ;  /* 0x000000360824723c */ /* 0x040fe2000004182c */
[----:B------:R-:W-:Y:S01]  /*73b0*/  IMAD.MOV.U32 R166, RZ, RZ, R238 ;  /* 0x000000ffffa67224 */ /* 0x000fe200078e00ee */
[----:B------:R-:W-:Y:S01]  /*73c0*/  MOV R99, R81 ;  /* 0x0000005100637202 */ /* 0x000fe20000000f00 */
[----:B------:R1:W-:Y:S01]  /*73d0*/  MUFU.EX2 R238, R4 ;  /* 0x0000000400ee7308 */ /* 0x0003e20000000800 */
[----:B------:R-:W-:Y:S01]  /*73e0*/  IMAD.MOV.U32 R97, RZ, RZ, R232 ;  /* 0x000000ffff617224 */ /* 0x000fe200078e00e8 */
[----:B------:R-:W2:Y:S02]  /*73f0*/  LDSM.16.MT88.4 R80, [R212+0x2100] ;  /* 0x00210000d450783b */ /* 0x000ea40000004200 */
[----:B------:R-:W-:Y:S01]  /*7400*/  IMAD.MOV.U32 R47, RZ, RZ, R19 ;  /* 0x000000ffff2f7224 */ /* 0x000fe200078e0013 */
[C---:B------:R-:W-:Y:S01]  /*7410*/  HMMA.16816.F32.BF16 R28, R8.reuse, R50, R92 ;  /* 0x00000032081c723c */ /* 0x040fe2000004185c */
[----:B------:R-:W3:Y:S07]  /*7420*/  LDSM.16.MT88.4 R92, [R210+0x2100] ;  /* 0x00210000d25c783b */ /* 0x000eee0000004200 */
[----:B----4-:R-:W-:Y:S01]  /*7430*/  HMMA.16816.F32.BF16 R16, R8, R56, R116 ;  /* 0x000000380810723c */ /* 0x010fe20000041874 */
[----:B-1----:R-:W-:-:S02]  /*7440*/  FFMA.FTZ R4, R167, c[0x0][0x2d0], -R6 ;  /* 0x0000b400a7047a23 */ /* 0x002fc40000010806 */
[----:B------:R-:W-:Y:S02]  /*7450*/  IMAD.MOV.U32 R167, RZ, RZ, R237 ;  /* 0x000000ffffa77224 */ /* 0x000fe400078e00ed */
[----:B------:R1:W4:Y:S02]  /*7460*/  MUFU.EX2 R237, R4 ;  /* 0x0000000400ed7308 */ /* 0x0003240000000800 */
[----:B------:R-:W-:Y:S01]  /*7470*/  MOV R118, R204 ;  /* 0x000000cc00767202 */ /* 0x000fe20000000f00 */
[----:B------:R-:W-:Y:S01]  /*7480*/  HMMA.16816.F32.BF16 R12, R8, R58, R100 ;  /* 0x0000003a080c723c */ /* 0x000fe20000041864 */
[----:B------:R-:W2:Y:S01]  /*7490*/  LDSM.16.MT88.4 R100, [R211+0x2100] ;  /* 0x00210000d364783b */ /* 0x000ea20000004200 */
[----:B------:R-:W-:Y:S01]  /*74a0*/  IMAD.MOV.U32 R116, RZ, RZ, R5 ;  /* 0x000000ffff747224 */ /* 0x000fe200078e0005 */
[----:B------:R-:W-:Y:S01]  /*74b0*/  MOV R117, R75 ;  /* 0x0000004b00757202 */ /* 0x000fe20000000f00 */
[----:B------:R-:W-:Y:S02]  /*74c0*/  IMAD.MOV.U32 R5, RZ, RZ, R198 ;  /* 0x000000ffff057224 */ /* 0x000fe400078e00c6 */
[----:B------:R-:W-:-:S02]  /*74d0*/  IMAD.MOV.U32 R119, RZ, RZ, R199 ;  /* 0x000000ffff777224 */ /* 0x000fc400078e00c7 */
[----:B------:R-:W-:Y:S01]  /*74e0*/  HMMA.16816.F32.BF16 R32, R8, R48, R108 ;  /* 0x000000300820723c */ /* 0x000fe2000004186c */
[----:B-1----:R-:W-:-:S06]  /*74f0*/  FFMA.FTZ R4, R171, c[0x0][0x2d0], -R6 ;  /* 0x0000b400ab047a23 */ /* 0x002fcc0000010806 */
[----:B------:R-:W-:Y:S01]  /*7500*/  F2FP.BF16.PACK_AB R8, R242, R246 ;  /* 0x000000f6f208723e */ /* 0x000fe200000010ff */
[----:B------:R-:W-:Y:S01]  /*7510*/  IMAD.MOV.U32 R171, RZ, RZ, R236 ;  /* 0x000000ffffab7224 */ /* 0x000fe200078e00ec */
[----:B----4-:R-:W-:Y:S01]  /*7520*/  F2FP.BF16.PACK_AB R9, R237, R238 ;  /* 0x000000eeed09723e */ /* 0x010fe200000010ff */
[----:B------:R1:W-:Y:S01]  /*7530*/  MUFU.EX2 R236, R4 ;  /* 0x0000000400ec7308 */ /* 0x0003e20000000800 */
[----:B------:R-:W-:Y:S01]  /*7540*/  F2FP.BF16.PACK_AB R10, R239, R240 ;  /* 0x000000f0ef0a723e */ /* 0x000fe200000010ff */
[----:B-1----:R-:W-:-:S06]  /*7550*/  FFMA.FTZ R4, R172, c[0x0][0x2d0], -R6 ;  /* 0x0000b400ac047a23 */ /* 0x002fcc0000010806 */
[----:B------:R1:W4:Y:S02]  /*7560*/  MUFU.EX2 R235, R4 ;  /* 0x0000000400eb7308 */ /* 0x0003240000000800 */
[----:B-1----:R-:W-:Y:S01]  /*7570*/  FFMA.FTZ R4, R161, c[0x0][0x2d0], -R2 ;  /* 0x0000b400a1047a23 */ /* 0x002fe20000010802 */
[----:B----4-:R-:W-:Y:S01]  /*7580*/  F2FP.BF16.PACK_AB R11, R235, R236 ;  /* 0x000000eceb0b723e */ /* 0x010fe200000010ff */
[----:B------:R-:W-:-:S04]  /*7590*/  IMAD.MOV.U32 R161, RZ, RZ, R205 ;  /* 0x000000ffffa17224 */ /* 0x000fc800078e00cd */
[----:B------:R1:W-:Y:S02]  /*75a0*/  MUFU.EX2 R234, R4 ;  /* 0x0000000400ea7308 */ /* 0x0003e40000000800 */
[C---:B------:R-:W-:Y:S08]  /*75b0*/  HMMA.16816.F32.BF16 R40, R8.reuse, R60, R40 ;  /* 0x0000003c0828723c */ /* 0x040ff00000041828 */
[----:B------:R-:W-:Y:S01]  /*75c0*/  HMMA.16816.F32.BF16 R36, R8, R62, R36 ;  /* 0x0000003e0824723c */ /* 0x000fe20000041824 */
[----:B-1----:R-:W-:-:S02]  /*75d0*/  FFMA.FTZ R4, R162, c[0x0][0x2d0], -R2 ;  /* 0x0000b400a2047a23 */ /* 0x002fc40000010802 */
[----:B------:R-:W-:Y:S02]  /*75e0*/  IMAD.MOV.U32 R162, RZ, RZ, R207 ;  /* 0x000000ffffa27224 */ /* 0x000fe400078e00cf */
[----:B------:R1:W4:Y:S03]  /*75f0*/  MUFU.EX2 R232, R4 ;  /* 0x0000000400e87308 */ /* 0x0003260000000800 */
[C---:B--2---:R-:W-:Y:S08]  /*7600*/  HMMA.16816.F32.BF16 R32, R8.reuse, R80, R32 ;  /* 0x000000500820723c */ /* 0x044ff00000041820 */
[----:B------:R-:W-:Y:S01]  /*7610*/  HMMA.16816.F32.BF16 R28, R8, R82, R28 ;  /* 0x00000052081c723c */ /* 0x000fe2000004181c */
[----:B-1----:R-:W-:-:S07]  /*7620*/  FFMA.FTZ R4, R164, c[0x0][0x2d0], -R2 ;  /* 0x0000b400a4047a23 */ /* 0x002fce0000010802 */
[C---:B---3--:R-:W-:Y:S01]  /*7630*/  HMMA.16816.F32.BF16 R24, R8.reuse, R92, R24 ;  /* 0x0000005c0818723c */ /* 0x048fe20000041818 */
[----:B------:R-:W-:Y:S02]  /*7640*/  IMAD.MOV.U32 R164, RZ, RZ, R230 ;  /* 0x000000ffffa47224 */ /* 0x000fe400078e00e6 */
[----:B------:R1:W-:Y:S05]  /*7650*/  MUFU.EX2 R230, R4 ;  /* 0x0000000400e67308 */ /* 0x0003ea0000000800 */
[C---:B------:R-:W-:Y:S08]  /*7660*/  HMMA.16816.F32.BF16 R20, R8.reuse, R94, R20 ;  /* 0x0000005e0814723c */ /* 0x040ff00000041814 */
[----:B------:R-:W-:Y:S01]  /*7670*/  HMMA.16816.F32.BF16 R16, R8, R100, R16 ;  /* 0x000000640810723c */ /* 0x000fe20000041810 */
[----:B-1----:R-:W-:-:S02]  /*7680*/  FFMA.FTZ R4, R165, c[0x0][0x2d0], -R2 ;  /* 0x0000b400a5047a23 */ /* 0x002fc40000010802 */
[----:B------:R-:W-:Y:S02]  /*7690*/  IMAD.MOV.U32 R165, RZ, RZ, R206 ;  /* 0x000000ffffa57224 */ /* 0x000fe400078e00ce */
[----:B------:R1:W2:Y:S03]  /*76a0*/  MUFU.EX2 R231, R4 ;  /* 0x0000000400e77308 */ /* 0x0002a60000000800 */
[----:B------:R-:W-:Y:S07]  /*76b0*/  HMMA.16816.F32.BF16 R12, R8, R102, R12 ;  /* 0x00000066080c723c */ /* 0x000fee000004180c */
[----:B----4-:R-:W-:Y:S01]  /*76c0*/  F2FP.BF16.PACK_AB R8, R232, R234 ;  /* 0x000000eae808723e */ /* 0x010fe200000010ff */
[----:B-1----:R-:W-:Y:S01]  /*76d0*/  FFMA.FTZ R4, R152, c[0x0][0x2d0], -R0 ;  /* 0x0000b40098047a23 */ /* 0x002fe20000010800 */
[----:B--2---:R-:W-:Y:S01]  /*76e0*/  F2FP.BF16.PACK_AB R10, R231, R230 ;  /* 0x000000e6e70a723e */ /* 0x004fe200000010ff */
[----:B------:R-:W-:-:S02]  /*76f0*/  IMAD.MOV.U32 R152, RZ, RZ, R184 ;  /* 0x000000ffff987224 */ /* 0x000fc400078e00b8 */
[----:B------:R1:W-:Y:S02]  /*7700*/  MUFU.EX2 R206, R4 ;  /* 0x0000000400ce7308 */ /* 0x0003e40000000800 */
[----:B-1----:R-:W-:Y:S01]  /*7710*/  FFMA.FTZ R4, R153, c[0x0][0x2d0], -R0 ;  /* 0x0000b40099047a23 */ /* 0x002fe20000010800 */
[----:B------:R-:W-:-:S05]  /*7720*/  MOV R153, R47 ;  /* 0x0000002f00997202 */ /* 0x000fca0000000f00 */
[----:B------:R1:W2:Y:S02]  /*7730*/  MUFU.EX2 R207, R4 ;  /* 0x0000000400cf7308 */ /* 0x0002a40000000800 */
[----:B-1----:R-:W-:Y:S01]  /*7740*/  FFMA.FTZ R4, R154, c[0x0][0x2d0], -R0 ;  /* 0x0000b4009a047a23 */ /* 0x002fe20000010800 */
[----:B------:R-:W-:Y:S02]  /*7750*/  MOV R154, R191 ;  /* 0x000000bf009a7202 */ /* 0x000fe40000000f00 */
[----:B--2---:R-:W-:-:S03]  /*7760*/  F2FP.BF16.PACK_AB R9, R207, R206 ;  /* 0x000000cecf09723e */ /* 0x004fc600000010ff */
[----:B------:R1:W-:Y:S02]  /*7770*/  MUFU.EX2 R205, R4 ;  /* 0x0000000400cd7308 */ /* 0x0003e40000000800 */
[----:B-1----:R-:W-:Y:S02]  /*7780*/  FFMA.FTZ R4, R155, c[0x0][0x2d0], -R0 ;  /* 0x0000b4009b047a23 */ /* 0x002fe40000010800 */
[----:B------:R-:W-:-:S04]  /*7790*/  IMAD.MOV.U32 R155, RZ, RZ, R190 ;  /* 0x000000ffff9b7224 */ /* 0x000fc800078e00be */
[----:B------:R1:W2:Y:S02]  /*77a0*/  MUFU.EX2 R204, R4 ;  /* 0x0000000400cc7308 */ /* 0x0002a40000000800 */
[----:B-1----:R-:W-:Y:S01]  /*77b0*/  FFMA.FTZ R4, R227, c[0x0][0x2d0], -R7 ;  /* 0x0000b400e3047a23 */ /* 0x002fe20000010807 */
[----:B--2---:R-:W-:-:S05]  /*77c0*/  F2FP.BF16.PACK_AB R11, R204, R205 ;  /* 0x000000cdcc0b723e */ /* 0x004fca00000010ff */
[----:B------:R1:W-:Y:S02]  /*77d0*/  MUFU.EX2 R190, R4 ;  /* 0x0000000400be7308 */ /* 0x0003e40000000800 */
[C---:B------:R-:W-:Y:S08]  /*77e0*/  HMMA.16816.F32.BF16 R44, R8.reuse, R122, R84 ;  /* 0x0000007a082c723c */ /* 0x040ff00000041854 */
[----:B------:R-:W-:Y:S01]  /*77f0*/  HMMA.16816.F32.BF16 R140, R8, R132, R140 ;  /* 0x00000084088c723c */ /* 0x000fe2000004188c */
[----:B-1----:R-:W-:Y:S01]  /*7800*/  FFMA.FTZ R4, R203, c[0x0][0x2d0], -R7 ;  /* 0x0000b400cb047a23 */ /* 0x002fe20000010807 */
[----:B------:R-:W-:-:S03]  /*7810*/  MOV R203, R73 ;  /* 0x0000004900cb7202 */ /* 0x000fc60000000f00 */
[----:B------:R1:W-:Y:S03]  /*7820*/  MUFU.EX2 R198, R4 ;  /* 0x0000000400c67308 */ /* 0x0003e60000000800 */
[C---:B------:R-:W-:Y:S07]  /*7830*/  HMMA.16816.F32.BF16 R84, R8.reuse, R136, R148 ;  /* 0x000000880854723c */ /* 0x040fee0000041894 */
[----:B------:R-:W-:Y:S01]  /*7840*/  IMAD.MOV.U32 R150, RZ, RZ, R167 ;  /* 0x000000ffff967224 */ /* 0x000fe200078e00a7 */
[----:B------:R-:W-:Y:S01]  /*7850*/  HMMA.16816.F32.BF16 R124, R8, R128, R124 ;  /* 0x00000080087c723c */ /* 0x000fe2000004187c */
[----:B------:R-:W-:Y:S01]  /*7860*/  MOV R151, R166 ;  /* 0x000000a600977202 */ /* 0x000fe20000000f00 */
[----:B-1----:R-:W-:-:S06]  /*7870*/  FFMA.FTZ R4, R202, c[0x0][0x2d0], -R7 ;  /* 0x0000b400ca047a23 */ /* 0x002fcc0000010807 */
[C---:B------:R-:W-:Y:S01]  /*7880*/  HMMA.16816.F32.BF16 R64, R8.reuse, R130, R64 ;  /* 0x000000820840723c */ /* 0x040fe20000041840 */
[----:B------:R-:W-:Y:S01]  /*7890*/  FFMA.FTZ R7, R201, c[0x0][0x2d0], -R7 ;  /* 0x0000b400c9077a23 */ /* 0x000fe20000010807 */
[----:B------:R-:W-:Y:S01]  /*78a0*/  LDSM.16.MT88.4 R128, [R212+0x2900] ;  /* 0x00290000d480783b */ /* 0x000fe20000004200 */
[----:B------:R1:W-:Y:S01]  /*78b0*/  MUFU.EX2 R199, R4 ;  /* 0x0000000400c77308 */ /* 0x0003e20000000800 */
[----:B------:R-:W-:Y:S02]  /*78c0*/  IMAD.MOV.U32 R202, RZ, RZ, R68 ;  /* 0x000000ffffca7224 */ /* 0x000fe400078e0044 */
[----:B------:R-:W-:Y:S02]  /*78d0*/  IMAD.MOV.U32 R201, RZ, RZ, R69 ;  /* 0x000000ffffc97224 */ /* 0x000fe400078e0045 */
[C---:B------:R-:W-:Y:S03]  /*78e0*/  HMMA.16816.F32.BF16 R88, R8.reuse, R134, R88 ;  /* 0x000000860858723c */ /* 0x040fe60000041858 */
[----:B------:R-:W2:Y:S04]  /*78f0*/  MUFU.EX2 R191, R7 ;  /* 0x0000000700bf7308 */ /* 0x000ea80000000800 */
[----:B------:R-:W-:Y:S01]  /*7900*/  IMAD.MOV.U32 R135, RZ, RZ, R74 ;  /* 0x000000ffff877224 */ /* 0x000fe200078e004a */
[----:B------:R-:W-:Y:S01]  /*7910*/  HMMA.16816.F32.BF16 R108, R8, R120, R76 ;  /* 0x00000078086c723c */ /* 0x000fe2000004184c */
[----:B------:R-:W-:Y:S01]  /*7920*/  LDSM.16.MT88.4 R76, [R210+0x2900] ;  /* 0x00290000d24c783b */ /* 0x000fe20000004200 */
[----:B------:R-:W-:-:S02]  /*7930*/  IMAD.MOV.U32 R134, RZ, RZ, R107 ;  /* 0x000000ffff867224 */ /* 0x000fc400078e006b */
[----:B-1----:R-:W-:Y:S02]  /*7940*/  FFMA.FTZ R4, R192, c[0x0][0x2d0], -R6 ;  /* 0x0000b400c0047a23 */ /* 0x002fe40000010806 */
[----:B------:R-:W-:Y:S02]  /*7950*/  IMAD.MOV.U32 R192, RZ, RZ, R105 ;  /* 0x000000ffffc07224 */ /* 0x000fe400078e0069 */
[----:B------:R1:W-:Y:S01]  /*7960*/  MUFU.EX2 R184, R4 ;  /* 0x0000000400b87308 */ /* 0x0003e20000000800 */
[----:B------:R-:W-:Y:S01]  /*7970*/  HMMA.16816.F32.BF16 R156, R8, R138, R156 ;  /* 0x0000008a089c723c */ /* 0x000fe2000004189c */
[----:B------:R-:W-:Y:S01]  /*7980*/  IMAD.MOV.U32 R136, RZ, RZ, R192 ;  /* 0x000000ffff887224 */ /* 0x000fe200078e00c0 */
[----:B--2---:R-:W-:Y:S02]  /*7990*/  F2FP.BF16.PACK_AB R166, R191, R199 ;  /* 0x000000c7bfa6723e */ /* 0x004fe400000010ff */
[----:B------:R-:W-:-:S04]  /*79a0*/  MOV R7, R106 ;  /* 0x0000006a00077202 */ /* 0x000fc80000000f00 */
[----:B------:R-:W-:Y:S01]  /*79b0*/  MOV R137, R7 ;  /* 0x0000000700897202 */ /* 0x000fe20000000f00 */
[----:B-1----:R-:W-:-:S04]  /*79c0*/  FFMA.FTZ R4, R187, c[0x0][0x2d0], -R6 ;  /* 0x0000b400bb047a23 */ /* 0x002fc80000010806 */
[----:B------:R1:W-:Y:S02]  /*79d0*/  MUFU.EX2 R187, R4 ;  /* 0x0000000400bb7308 */ /* 0x0003e40000000800 */
[--C-:B-1----:R-:W-:Y:S02]  /*79e0*/  FFMA.FTZ R4, R186, c[0x0][0x2d0], -R6.reuse ;  /* 0x0000b400ba047a23 */ /* 0x102fe40000010806 */
[----:B------:R-:W-:-:S04]  /*79f0*/  FFMA.FTZ R6, R185, c[0x0][0x2d0], -R6 ;  /* 0x0000b400b9067a23 */ /* 0x000fc80000010806 */
[----:B------:R1:W-:Y:S01]  /*7a00*/  MUFU.EX2 R186, R4 ;  /* 0x0000000400ba7308 */ /* 0x0003e20000000800 */
[----:B------:R-:W-:-:S07]  /*7a10*/  IMAD.MOV.U32 R185, RZ, RZ, R104 ;  /* 0x000000ffffb97224 */ /* 0x000fce00078e0068 */
[----:B------:R-:W2:Y:S01]  /*7a20*/  MUFU.EX2 R172, R6 ;  /* 0x0000000600ac7308 */ /* 0x000ea20000000800 */
[----:B-1----:R-:W-:Y:S01]  /*7a30*/  FFMA.FTZ R4, R179, c[0x0][0x2d0], -R2 ;  /* 0x0000b400b3047a23 */ /* 0x002fe20000010802 */
[----:B------:R-:W-:Y:S01]  /*7a40*/  MOV R179, R151 ;  /* 0x0000009700b37202 */ /* 0x000fe20000000f00 */
[----:B------:R-:W-:-:S05]  /*7a50*/  IMAD.MOV.U32 R151, RZ, RZ, R202 ;  /* 0x000000ffff977224 */ /* 0x000fca00078e00ca */
[----:B------:R1:W-:Y:S01]  /*7a60*/  MUFU.EX2 R75, R4 ;  /* 0x00000004004b7308 */ /* 0x0003e20000000800 */
[----:B--2---:R-:W-:Y:S01]  /*7a70*/  F2FP.BF16.PACK_AB R167, R172, R186 ;  /* 0x000000baaca7723e */ /* 0x004fe200000010ff */
[----:B------:R-:W-:Y:S02]  /*7a80*/  IMAD.MOV.U32 R6, RZ, RZ, R185 ;  /* 0x000000ffff067224 */ /* 0x000fe400078e00b9 */
[----:B-1----:R-:W-:Y:S02]  /*7a90*/  FFMA.FTZ R4, R178, c[0x0][0x2d0], -R2 ;  /* 0x0000b400b2047a23 */ /* 0x002fe40000010802 */
[----:B------:R-:W-:Y:S01]  /*7aa0*/  IMAD.MOV.U32 R178, RZ, RZ, R155 ;  /* 0x000000ffffb27224 */ /* 0x000fe200078e009b */
[----:B------:R-:W-:Y:S01]  /*7ab0*/  MOV R155, R154 ;  /* 0x0000009a009b7202 */ /* 0x000fe20000000f00 */
[----:B------:R-:W-:Y:S02]  /*7ac0*/  IMAD.MOV.U32 R154, RZ, RZ, R165 ;  /* 0x000000ffff9a7224 */ /* 0x000fe400078e00a5 */
[----:B------:R-:W-:Y:S01]  /*7ad0*/  IMAD.MOV.U32 R165, RZ, RZ, R164 ;  /* 0x000000ffffa57224 */ /* 0x000fe200078e00a4 */
[----:B------:R-:W-:Y:S01]  /*7ae0*/  MOV R164, R96 ;  /* 0x0000006000a47202 */ /* 0x000fe20000000f00 */
[----:B------:R-:W-:-:S02]  /*7af0*/  IMAD.MOV.U32 R96, RZ, RZ, R97 ;  /* 0x000000ffff607224 */ /* 0x000fc400078e0061 */
[----:B------:R-:W-:Y:S01]  /*7b00*/  IMAD.MOV.U32 R97, RZ, RZ, R98 ;  /* 0x000000ffff617224 */ /* 0x000fe200078e0062 */
[----:B------:R-:W-:Y:S01]  /*7b10*/  MOV R98, R99 ;  /* 0x0000006300627202 */ /* 0x000fe20000000f00 */
        /* <DEDUP_REMOVED lines=11> */
[----:B------:R1:W-:Y:S01]  /*7bd0*/  MUFU.EX2 R171, R4 ;  /* 0x0000000400ab7308 */ /* 0x0003e20000000800 */
[----:B------:R-:W-:Y:S01]  /*7be0*/  IMAD.MOV.U32 R149, RZ, RZ, R115 ;  /* 0x000000ffff957224 */ /* 0x000fe200078e0073 */
[----:B------:R-:W-:Y:S01]  /*7bf0*/  MOV R192, R133 ;  /* 0x0000008500c07202 */ /* 0x000fe20000000f00 */
[----:B------:R-:W2:Y:S01]  /*7c00*/  LDSM.16.MT88.4 R112, [R209+0x2900] ;  /* 0x00290000d170783b */ /* 0x000ea20000004200 */
[----:B------:R-:W-:-:S02]  /*7c10*/  IMAD.MOV.U32 R123, RZ, RZ, R97 ;  /* 0x000000ffff7b7224 */ /* 0x000fc400078e0061 */
[----:B------:R-:W-:Y:S02]  /*7c20*/  IMAD.MOV.U32 R122, RZ, RZ, R98 ;  /* 0x000000ffff7a7224 */ /* 0x000fe400078e0062 */
[----:B------:R-:W3:Y:S01]  /*7c30*/  LDSM.16.MT88.4 R96, [R211+0x2900] ;  /* 0x00290000d360783b */ /* 0x000ee20000004200 */
[----:B------:R-:W-:Y:S01]  /*7c40*/  IMAD.MOV.U32 R121, RZ, RZ, R164 ;  /* 0x000000ffff797224 */ /* 0x000fe200078e00a4 */
[----:B------:R-:W-:Y:S01]  /*7c50*/  F2FP.BF16.PACK_AB R164, R198, R190 ;  /* 0x000000bec6a4723e */ /* 0x000fe200000010ff */
[----:B------:R-:W-:Y:S01]  /*7c60*/  IMAD.MOV.U32 R185, RZ, RZ, R132 ;  /* 0x000000ffffb97224 */ /* 0x000fe200078e0084 */
[----:B------:R-:W-:Y:S01]  /*7c70*/  MOV R132, R154 ;  /* 0x0000009a00847202 */ /* 0x000fe20000000f00 */
[----:B------:R-:W-:Y:S01]  /*7c80*/  IMAD.MOV.U32 R133, RZ, RZ, R153 ;  /* 0x000000ffff857224 */ /* 0x000fe200078e0099 */
[----:B------:R-:W-:Y:S01]  /*7c90*/  MOV R154, R116 ;  /* 0x00000074009a7202 */ /* 0x000fe20000000f00 */
[----:B------:R-:W-:Y:S02]  /*7ca0*/  IMAD.MOV.U32 R153, RZ, RZ, R117 ;  /* 0x000000ffff997224 */ /* 0x000fe400078e0075 */
[----:B-1----:R-:W-:Y:S01]  /*7cb0*/  FFMA.FTZ R4, R177, c[0x0][0x2d0], -R2 ;  /* 0x0000b400b1047a23 */ /* 0x002fe20000010802 */
[----:B------:R-:W-:Y:S01]  /*7cc0*/  MOV R177, R155 ;  /* 0x0000009b00b17202 */ /* 0x000fe20000000f00 */
[----:B------:R-:W-:Y:S01]  /*7cd0*/  IMAD.MOV.U32 R155, RZ, RZ, R165 ;  /* 0x000000ffff9b7224 */ /* 0x000fe200078e00a5 */
[----:B------:R-:W-:Y:S01]  /*7ce0*/  F2FP.BF16.PACK_AB R165, R187, R184 ;  /* 0x000000b8bba5723e */ /* 0x000fe200000010ff */
[----:B------:R1:W-:Y:S01]  /*7cf0*/  MUFU.EX2 R73, R4 ;  /* 0x0000000400497308 */ /* 0x0003e20000000800 */
[----:B------:R-:W-:Y:S01]  /*7d00*/  IMAD.MOV.U32 R202, RZ, RZ, R122 ;  /* 0x000000ffffca7224 */ /* 0x000fe200078e007a */
[----:B------:R-:W-:Y:S01]  /*7d10*/  MOV R9, R133 ;  /* 0x0000008500097202 */ /* 0x000fe20000000f00 */
[----:B------:R-:W-:-:S02]  /*7d20*/  IMAD.MOV.U32 R11, RZ, RZ, R154 ;  /* 0x000000ffff0b7224 */ /* 0x000fc400078e009a */
[----:B-1----:R-:W-:-:S04]  /*7d30*/  FFMA.FTZ R4, R180, c[0x0][0x2d0], -R2 ;  /* 0x0000b400b4047a23 */ /* 0x002fc80000010802 */
[----:B------:R1:W4:Y:S01]  /*7d40*/  MUFU.EX2 R74, R4 ;  /* 0x00000004004a7308 */ /* 0x0003220000000800 */
[----:B--2---:R-:W-:Y:S07]  /*7d50*/  HMMA.16816.F32.BF16 R104, R164, R112, R40 ;  /* 0x00000070a468723c */ /* 0x004fee0000041828 */
[----:B------:R-:W-:Y:S01]  /*7d60*/  MOV R42, R148 ;  /* 0x00000094002a7202 */ /* 0x000fe20000000f00 */
[----:B------:R-:W-:Y:S02]  /*7d70*/  IMAD.MOV.U32 R148, RZ, RZ, R134 ;  /* 0x000000ffff947224 */ /* 0x000fe400078e0086 */
[----:B------:R-:W-:-:S02]  /*7d80*/  IMAD.MOV.U32 R134, RZ, RZ, R121 ;  /* 0x000000ffff867224 */ /* 0x000fc400078e0079 */
[----:B------:R-:W-:Y:S01]  /*7d90*/  IMAD.MOV.U32 R43, RZ, RZ, R150 ;  /* 0x000000ffff2b7224 */ /* 0x000fe200078e0096 */
[----:B------:R-:W-:Y:S01]  /*7da0*/  MOV R150, R201 ;  /* 0x000000c900967202 */ /* 0x000fe20000000f00 */
[----:B-1----:R-:W-:Y:S01]  /*7db0*/  FFMA.FTZ R4, R173, c[0x0][0x2d0], -R0 ;  /* 0x0000b400ad047a23 */ /* 0x002fe20000010800 */
[----:B------:R-:W-:Y:S01]  /*7dc0*/  MOV R173, R136 ;  /* 0x0000008800ad7202 */ /* 0x000fe20000000f00 */
[----:B------:R-:W-:Y:S02]  /*7dd0*/  IMAD.MOV.U32 R201, RZ, RZ, R123 ;  /* 0x000000ffffc97224 */ /* 0x000fe400078e007b */
[----:B------:R1:W-:Y:S01]  /*7de0*/  MUFU.EX2 R68, R4 ;  /* 0x0000000400447308 */ /* 0x0003e20000000800 */
[----:B------:R-:W-:Y:S01]  /*7df0*/  HMMA.16816.F32.BF16 R120, R164, R128, R32 ;  /* 0x00000080a478723c */ /* 0x000fe20000041820 */
[----:B------:R-:W-:-:S06]  /*7e00*/  IMAD.MOV.U32 R180, RZ, RZ, R148 ;  /* 0x000000ffffb47224 */ /* 0x000fcc00078e0094 */
[----:B------:R-:W-:Y:S01]  /*7e10*/  IMAD.MOV.U32 R33, RZ, RZ, R6 ;  /* 0x000000ffff217224 */ /* 0x000fe200078e0006 */
[----:B----4-:R-:W-:Y:S01]  /*7e20*/  F2FP.BF16.PACK_AB R6, R74, R73 ;  /* 0x000000494a06723e */ /* 0x010fe200000010ff */
[----:B------:R-:W-:Y:S01]  /*7e30*/  IMAD.MOV.U32 R34, RZ, RZ, R179 ;  /* 0x000000ffff227224 */ /* 0x000fe200078e00b3 */
[----:B------:R-:W-:Y:S01]  /*7e40*/  MOV R179, R153 ;  /* 0x0000009900b37202 */ /* 0x000fe20000000f00 */
[----:B------:R-:W-:Y:S02]  /*7e50*/  IMAD.MOV.U32 R32, RZ, RZ, R137 ;  /* 0x000000ffff207224 */ /* 0x000fe400078e0089 */
[----:B------:R-:W-:Y:S01]  /*7e60*/  HMMA.16816.F32.BF16 R136, R164, R76, R24 ;  /* 0x0000004ca488723c */ /* 0x000fe20000041818 */
[----:B-1----:R-:W-:Y:S02]  /*7e70*/  FFMA.FTZ R4, R174, c[0x0][0x2d0], -R0 ;  /* 0x0000b400ae047a23 */ /* 0x002fe40000010800 */
[----:B------:R-:W-:Y:S02]  /*7e80*/  IMAD.MOV.U32 R174, RZ, RZ, R149 ;  /* 0x000000ffffae7224 */ /* 0x000fe400078e0095 */
[----:B------:R1:W2:Y:S01]  /*7e90*/  MUFU.EX2 R69, R4 ;  /* 0x0000000400457308 */ /* 0x0002a20000000800 */
[----:B------:R-:W-:-:S02]  /*7ea0*/  IMAD.MOV.U32 R149, RZ, RZ, R135 ;  /* 0x000000ffff957224 */ /* 0x000fc400078e0087 */
[----:B------:R-:W-:Y:S02]  /*7eb0*/  IMAD.MOV.U32 R135, RZ, RZ, R155 ;  /* 0x000000ffff877224 */ /* 0x000fe400078e009b */
[----:B------:R-:W-:Y:S01]  /*7ec0*/  IMAD.MOV.U32 R155, RZ, RZ, R152 ;  /* 0x000000ffff9b7224 */ /* 0x000fe200078e0098 */
[----:B------:R-:W-:Y:S01]  /*7ed0*/  MOV R152, R119 ;  /* 0x0000007700987202 */ /* 0x000fe20000000f00 */
[----:B------:R-:W-:Y:S01]  /*7ee0*/  IMAD.MOV.U32 R8, RZ, RZ, R135 ;  /* 0x000000ffff087224 */ /* 0x000fe200078e0087 */
[----:B------:R-:W-:Y:S01]  /*7ef0*/  MOV R35, R149 ;  /* 0x0000009500237202 */ /* 0x000fe20000000f00 */
[----:B------:R-:W-:Y:S02]  /*7f00*/  IMAD.MOV.U32 R10, RZ, RZ, R155 ;  /* 0x000000ffff0a7224 */ /* 0x000fe400078e009b */
[----:B-1----:R-:W-:Y:S02]  /*7f10*/  FFMA.FTZ R4, R175, c[0x0][0x2d0], -R0 ;  /* 0x0000b400af047a23 */ /* 0x002fe40000010800 */
[----:B------:R-:W-:-:S02]  /*7f20*/  IMAD.MOV.U32 R175, RZ, RZ, R118 ;  /* 0x000000ffffaf7224 */ /* 0x000fc400078e0076 */
[----:B------:R1:W-:Y:S01]  /*7f30*/  MUFU.EX2 R41, R4 ;  /* 0x0000000400297308 */ /* 0x0003e20000000800 */
[----:B------:R-:W-:Y:S07]  /*7f40*/  HMMA.16816.F32.BF16 R116, R164, R114, R36 ;  /* 0x00000072a474723c */ /* 0x000fee0000041824 */
[----:B------:R-:W-:Y:S01]  /*7f50*/  MOV R37, R185 ;  /* 0x000000b900257202 */ /* 0x000fe20000000f00 */
[----:B------:R-:W-:Y:S01]  /*7f60*/  IMAD.MOV.U32 R38, RZ, RZ, R192 ;  /* 0x000000ffff267224 */ /* 0x000fe200078e00c0 */
[----:B------:R-:W-:Y:S01]  /*7f70*/  MOV R192, R134 ;  /* 0x0000008600c07202 */ /* 0x000fe20000000f00 */
[----:B------:R-:W-:-:S02]  /*7f80*/  IMAD.MOV.U32 R185, RZ, RZ, R132 ;  /* 0x000000ffffb97224 */ /* 0x000fc400078e0084 */
[----:B------:R-:W-:Y:S01]  /*7f90*/  HMMA.16816.F32.BF16 R132, R164, R130, R28 ;  /* 0x00000082a484723c */ /* 0x000fe2000004181c */
[----:B------:R-:W-:Y:S02]  /*7fa0*/  IMAD.MOV.U32 R39, RZ, RZ, R7 ;  /* 0x000000ffff277224 */ /* 0x000fe400078e0007 */
[----:B-1----:R-:W-:Y:S02]  /*7fb0*/  FFMA.FTZ R4, R176, c[0x0][0x2d0], -R0 ;  /* 0x0000b400b0047a23 */ /* 0x002fe40000010800 */
[----:B------:R-:W-:Y:S02]  /*7fc0*/  IMAD.MOV.U32 R176, RZ, RZ, R150 ;  /* 0x000000ffffb07224 */ /* 0x000fe400078e0096 */
[----:B------:R1:W4:Y:S01]  /*7fd0*/  MUFU.EX2 R40, R4 ;  /* 0x0000000400287308 */ /* 0x0003220000000800 */
[----:B------:R-:W-:Y:S01]  /*7fe0*/  IMAD.MOV.U32 R31, RZ, RZ, R5 ;  /* 0x000000ffff1f7224 */ /* 0x000fe200078e0005 */
[----:B--2---:R-:W-:Y:S01]  /*7ff0*/  F2FP.BF16.PACK_AB R5, R69, R68 ;  /* 0x000000444505723e */ /* 0x004fe200000010ff */
[----:B------:R-:W-:-:S02]  /*8000*/  IMAD.MOV.U32 R36, RZ, RZ, R151 ;  /* 0x000000ffff247224 */ /* 0x000fc400078e0097 */
[----:B------:R-:W-:Y:S01]  /*8010*/  IMAD.MOV.U32 R30, RZ, RZ, R152 ;  /* 0x000000ffff1e7224 */ /* 0x000fe200078e0098 */
[C---:B------:R-:W-:Y:S08]  /*8020*/  HMMA.16816.F32.BF16 R148, R164.reuse, R78, R20 ;  /* 0x0000004ea494723c */ /* 0x040ff00000041814 */
[----:B---3--:R-:W-:Y:S01]  /*8030*/  HMMA.16816.F32.BF16 R152, R164, R96, R16 ;  /* 0x00000060a498723c */ /* 0x008fe20000041810 */
[----:B-1----:R-:W-:-:S02]  /*8040*/  F2FP.BF16.PACK_AB R4, R171, R75 ;  /* 0x0000004bab04723e */ /* 0x002fc400000010ff */
[----:B----4-:R-:W-:-:S05]  /*8050*/  F2FP.BF16.PACK_AB R7, R40, R41 ;  /* 0x000000292807723e */ /* 0x010fca00000010ff */
[----:B------:R-:W-:Y:S08]  /*8060*/  HMMA.16816.F32.BF16 R164, R164, R98, R12 ;  /* 0x00000062a4a4723c */ /* 0x000ff0000004180c */
[C---:B------:R-:W-:Y:S07]  /*8070*/  HMMA.16816.F32.BF16 R12, R4.reuse, R54, R44 ;  /* 0x00000036040c723c */ /* 0x040fee000004182c */
[----:B------:R-:W-:Y:S01]  /*8080*/  IMAD.MOV.U32 R46, RZ, RZ, R8 ;  /* 0x000000ffff2e7224 */ /* 0x000fe200078e0008 */
[----:B------:R-:W-:Y:S01]  /*8090*/  MOV R44, R30 ;  /* 0x0000001e002c7202 */ /* 0x000fe20000000f00 */
[----:B------:R-:W-:Y:S01]  /*80a0*/  FFMA.FTZ R8, R188, c[0x0][0x2d0], -R2 ;  /* 0x0000b400bc087a23 */ /* 0x000fe20000010802 */
[----:B------:R-:W-:Y:S01]  /*80b0*/  HMMA.16816.F32.BF16 R124, R4, R48, R124 ;  /* 0x00000030047c723c */ /* 0x000fe2000004187c */
[----:B------:R-:W-:Y:S01]  /*80c0*/  MOV R47, R39 ;  /* 0x00000027002f7202 */ /* 0x000fe20000000f00 */
[----:B------:R-:W-:Y:S01]  /*80d0*/  IMAD.MOV.U32 R54, RZ, RZ, R31 ;  /* 0x000000ffff367224 */ /* 0x000fe200078e001f */
[----:B------:R1:W-:Y:S01]  /*80e0*/  MUFU.EX2 R30, R8 ;  /* 0x00000008001e7308 */ /* 0x0003e20000000800 */
[----:B------:R-:W-:-:S02]  /*80f0*/  IMAD.MOV.U32 R45, RZ, RZ, R9 ;  /* 0x000000ffff2d7224 */ /* 0x000fc400078e0009 */
[----:B------:R-:W-:Y:S01]  /*8100*/  IMAD.MOV.U32 R55, RZ, RZ, R34 ;  /* 0x000000ffff377224 */ /* 0x000fe200078e0022 */
[----:B------:R-:W-:Y:S01]  /*8110*/  MOV R48, R33 ;  /* 0x0000002100307202 */ /* 0x000fe20000000f00 */
[----:B------:R-:W-:Y:S01]  /*8120*/  IMAD.MOV.U32 R49, RZ, RZ, R32 ;  /* 0x000000ffff317224 */ /* 0x000fe200078e0020 */
[C---:B------:R-:W-:Y:S07]  /*8130*/  HMMA.16816.F32.BF16 R16, R4.reuse, R50, R64 ;  /* 0x000000320410723c */ /* 0x040fee0000041840 */
[----:B------:R-:W-:Y:S01]  /*8140*/  IMAD.MOV.U32 R67, RZ, RZ, R35 ;  /* 0x000000ffff437224 */ /* 0x000fe200078e0023 */
[----:B------:R-:W-:Y:S01]  /*8150*/  HMMA.16816.F32.BF16 R108, R4, R52, R108 ;  /* 0x00000034046c723c */ /* 0x000fe2000004186c */
[----:B------:R-:W-:Y:S01]  /*8160*/  IMAD.MOV.U32 R66, RZ, RZ, R38 ;  /* 0x000000ffff427224 */ /* 0x000fe200078e0026 */
[----:B------:R-:W-:Y:S01]  /*8170*/  MOV R65, R10 ;  /* 0x0000000a00417202 */ /* 0x000fe20000000f00 */
[----:B-1----:R-:W-:Y:S01]  /*8180*/  FFMA.FTZ R8, R189, c[0x0][0x2d0], -R2 ;  /* 0x0000b400bd087a23 */ /* 0x002fe20000010802 */
[----:B------:R-:W-:Y:S01]  /*8190*/  MOV R50, R161 ;  /* 0x000000a100327202 */ /* 0x000fe20000000f00 */
[----:B------:R-:W-:-:S02]  /*81a0*/  IMAD.MOV.U32 R64, RZ, RZ, R11 ;  /* 0x000000ffff407224 */ /* 0x000fc400078e000b */
[----:B------:R1:W-:Y:S01]  /*81b0*/  MUFU.EX2 R32, R8 ;  /* 0x0000000800207308 */ /* 0x0003e20000000800 */
[----:B------:R-:W-:Y:S01]  /*81c0*/  MOV R53, R36 ;  /* 0x0000002400357202 */ /* 0x000fe20000000f00 */
[----:B------:R-:W-:Y:S01]  /*81d0*/  IMAD.MOV.U32 R52, RZ, RZ, R37 ;  /* 0x000000ffff347224 */ /* 0x000fe200078e0025 */
[----:B------:R-:W-:Y:S01]  /*81e0*/  HMMA.16816.F32.BF16 R140, R4, R144, R140 ;  /* 0x00000090048c723c */ /* 0x000fe2000004188c */
[----:B------:R-:W-:-:S07]  /*81f0*/  IMAD.MOV.U32 R51, RZ, RZ, R162 ;  /* 0x000000ffff337224 */ /* 0x000fce00078e00a2 */
[----:B------:R-:W-:Y:S01]  /*8200*/  HMMA.16816.F32.BF16 R144, R4, R146, R88 ;  /* 0x000000920490723c */ /* 0x000fe20000041858 */
[----:B-1----:R-:W-:-:S07]  /*8210*/  FFMA.FTZ R8, R193, c[0x0][0x2d0], -R2 ;  /* 0x0000b400c1087a23 */ /* 0x002fce0000010802 */
[----:B------:R-:W-:Y:S01]  /*8220*/  HMMA.16816.F32.BF16 R20, R4, R56, R84 ;  /* 0x000000380414723c */ /* 0x000fe20000041854 */
[----:B------:R1:W-:Y:S02]  /*8230*/  MUFU.EX2 R35, R8 ;  /* 0x0000000800237308 */ /* 0x0003e40000000800 */
[----:B-1----:R-:W-:-:S06]  /*8240*/  FFMA.FTZ R8, R194, c[0x0][0x2d0], -R2 ;  /* 0x0000b400c2087a23 */ /* 0x002fcc0000010802 */
[----:B------:R1:W-:Y:S02]  /*8250*/  MUFU.EX2 R36, R8 ;  /* 0x0000000800247308 */ /* 0x0003e40000000800 */
[----:B-1----:R-:W-:-:S06]  /*8260*/  FFMA.FTZ R8, R195, c[0x0][0x2d0], -R2 ;  /* 0x0000b400c3087a23 */ /* 0x002fcc0000010802 */
[----:B------:R1:W-:Y:S02]  /*8270*/  MUFU.EX2 R37, R8 ;  /* 0x0000000800257308 */ /* 0x0003e40000000800 */
[----:B-1----:R-:W-:-:S06]  /*8280*/  FFMA.FTZ R8, R196, c[0x0][0x2d0], -R2 ;  /* 0x0000b400c4087a23 */ /* 0x002fcc0000010802 */
[----:B------:R1:W2:Y:S02]  /*8290*/  MUFU.EX2 R39, R8 ;  /* 0x0000000800277308 */ /* 0x0002a40000000800 */
[----:B-1----:R-:W-:-:S06]  /*82a0*/  FFMA.FTZ R8, R183, c[0x0][0x2d0], -R0 ;  /* 0x0000b400b7087a23 */ /* 0x002fcc0000010800 */
[----:B------:R1:W-:Y:S02]  /*82b0*/  MUFU.EX2 R29, R8 ;  /* 0x00000008001d7308 */ /* 0x0003e40000000800 */
[----:B-1----:R-:W-:-:S06]  /*82c0*/  FFMA.FTZ R8, R182, c[0x0][0x2d0], -R0 ;  /* 0x0000b400b6087a23 */ /* 0x002fcc0000010800 */
[----:B------:R1:W3:Y:S02]  /*82d0*/  MUFU.EX2 R31, R8 ;  /* 0x00000008001f7308 */ /* 0x0002e40000000800 */
[----:B-1----:R-:W-:-:S06]  /*82e0*/  FFMA.FTZ R8, R181, c[0x0][0x2d0], -R0 ;  /* 0x0000b400b5087a23 */ /* 0x002fcc0000010800 */
[----:B------:R1:W-:Y:S02]  /*82f0*/  MUFU.EX2 R33, R8 ;  /* 0x0000000800217308 */ /* 0x0003e40000000800 */
[----:B-1----:R-:W-:Y:S01]  /*8300*/  FFMA.FTZ R8, R160, c[0x0][0x2d0], -R0 ;  /* 0x0000b400a0087a23 */ /* 0x002fe20000010800 */
[----:B------:R-:W-:Y:S01]  /*8310*/  UIMAD.WIDE.U32 UR22, UR19, UR4, URZ ;  /* 0x00000004131672a5 */ /* 0x000fe2000f8e003f */
[----:B------:R-:W-:-:S04]  /*8320*/  PLOP3.LUT P0, PT, PT, PT, UP1, 0x40, 0x0 ;  /* 0x000000000000781c */ /* 0x000fc80003f0e818 */
[----:B------:R1:W4:Y:S01]  /*8330*/  MUFU.EX2 R28, R8 ;  /* 0x00000008001c7308 */ /* 0x0003220000000800 */
[----:B--2---:R-:W-:Y:S01]  /*8340*/  F2FP.BF16.PACK_AB R160, R39, R37 ;  /* 0x0000002527a0723e */ /* 0x004fe200000010ff */
[--C-:B-1----:R-:W-:Y:S02]  /*8350*/  FFMA.FTZ R8, R200, c[0x0][0x2d0], -R2.reuse ;  /* 0x0000b400c8087a23 */ /* 0x102fe40000010802 */
[----:B------:R-:W-:-:S04]  /*8360*/  FFMA.FTZ R2, R197, c[0x0][0x2d0], -R2 ;  /* 0x0000b400c5027a23 */ /* 0x000fc80000010802 */
[----:B------:R1:W-:Y:S08]  /*8370*/  MUFU.EX2 R38, R8 ;  /* 0x0000000800267308 */ /* 0x0003f00000000800 */
[----:B------:R2:W2:Y:S01]  /*8380*/  MUFU.EX2 R34, R2 ;  /* 0x0000000200227308 */ /* 0x0004a20000000800 */
[----:B-1----:R-:W-:Y:S07]  /*8390*/  HMMA.16816.F32.BF16 R8, R4, R58, R156 ;  /* 0x0000003a0408723c */ /* 0x002fee000004189c */
[----:B------:R-:W-:Y:S01]  /*83a0*/  F2FP.BF16.PACK_AB R4, R32, R30 ;  /* 0x0000001e2004723e */ /* 0x000fe200000010ff */
[----:B--2---:R-:W-:Y:S01]  /*83b0*/  FFMA.FTZ R2, R163, c[0x0][0x2d0], -R0 ;  /* 0x0000b400a3027a23 */ /* 0x004fe20000010800 */
[----:B------:R-:W-:-:S02]  /*83c0*/  F2FP.BF16.PACK_AB R6, R36, R35 ;  /* 0x000000232406723e */ /* 0x000fc400000010ff */
[----:B---3--:R-:W-:Y:S01]  /*83d0*/  F2FP.BF16.PACK_AB R5, R31, R29 ;  /* 0x0000001d1f05723e */ /* 0x008fe200000010ff */
[----:B------:R1:W-:Y:S01]  /*83e0*/  MUFU.EX2 R27, R2 ;  /* 0x00000002001b7308 */ /* 0x0003e20000000800 */
[----:B----4-:R-:W-:Y:S01]  /*83f0*/  F2FP.BF16.PACK_AB R7, R28, R33 ;  /* 0x000000211c07723e */ /* 0x010fe200000010ff */
[----:B------:R-:W-:Y:S01]  /*8400*/  @UP2 USHF.R.U32.HI UR19, URZ, UR5, UR23 ;  /* 0x000000053f132299 */ /* 0x000fe20008011617 */
[----:B------:R-:W-:-:S05]  /*8410*/  F2FP.BF16.PACK_AB R162, R34, R38 ;  /* 0x0000002622a2723e */ /* 0x000fca00000010ff */
[----:B------:R-:W-:Y:S01]  /*8420*/  HMMA.16816.F32.BF16 R108, R4, R60, R108 ;  /* 0x0000003c046c723c */ /* 0x000fe2000004186c */
[----:B-1----:R-:W-:-:S07]  /*8430*/  FFMA.FTZ R2, R168, c[0x0][0x2d0], -R0 ;  /* 0x0000b400a8027a23 */ /* 0x002fce0000010800 */
[C---:B------:R-:W-:Y:S01]  /*8440*/  HMMA.16816.F32.BF16 R12, R4.reuse, R62, R12 ;  /* 0x0000003e040c723c */ /* 0x040fe2000004180c */
[----:B------:R1:W2:Y:S07]  /*8450*/  MUFU.EX2 R26, R2 ;  /* 0x00000002001a7308 */ /* 0x0002ae0000000800 */
[C---:B------:R-:W-:Y:S08]  /*8460*/  HMMA.16816.F32.BF16 R124, R4.reuse, R80, R124 ;  /* 0x00000050047c723c */ /* 0x040ff0000004187c */
[----:B------:R-:W-:Y:S01]  /*8470*/  HMMA.16816.F32.BF16 R16, R4, R82, R16 ;  /* 0x000000520410723c */ /* 0x000fe20000041810 */
[--C-:B-1----:R-:W-:Y:S01]  /*8480*/  FFMA.FTZ R2, R169, c[0x0][0x2d0], -R0.reuse ;  /* 0x0000b400a9027a23 */ /* 0x102fe20000010800 */
[----:B--2---:R-:W-:Y:S01]  /*8490*/  F2FP.BF16.PACK_AB R161, R26, R27 ;  /* 0x0000001b1aa1723e */ /* 0x004fe200000010ff */
[----:B------:R-:W-:-:S02]  /*84a0*/  FFMA.FTZ R0, R170, c[0x0][0x2d0], -R0 ;  /* 0x0000b400aa007a23 */ /* 0x000fc40000010800 */
[----:B------:R1:W-:Y:S03]  /*84b0*/  MUFU.EX2 R25, R2 ;  /* 0x0000000200197308 */ /* 0x0003e60000000800 */
[C---:B------:R-:W-:Y:S05]  /*84c0*/  HMMA.16816.F32.BF16 R140, R4.reuse, R92, R140 ;  /* 0x0000005c048c723c */ /* 0x040fea000004188c */
[----:B------:R2:W3:Y:S03]  /*84d0*/  MUFU.EX2 R24, R0 ;  /* 0x0000000000187308 */ /* 0x0004e60000000800 */
[----:B------:R-:W-:Y:S01]  /*84e0*/  HMMA.16816.F32.BF16 R144, R4, R94, R144 ;  /* 0x0000005e0490723c */ /* 0x000fe20000041890 */
[----:B-1----:R-:W-:-:S07]  /*84f0*/  FADD.FTZ R2, R51, R50 ;  /* 0x0000003233027221 */ /* 0x002fce0000010000 */
[C---:B------:R-:W-:Y:S01]  /*8500*/  HMMA.16816.F32.BF16 R20, R4.reuse, R100, R20 ;  /* 0x000000640414723c */ /* 0x040fe20000041814 */
[----:B------:R-:W-:Y:S01]  /*8510*/  IMAD.MOV.U32 R51, RZ, RZ, R64 ;  /* 0x000000ffff337224 */ /* 0x000fe200078e0040 */
[----:B------:R-:W-:Y:S01]  /*8520*/  MOV R64, R66 ;  /* 0x0000004200407202 */ /* 0x000fe20000000f00 */
[----:B------:R-:W-:Y:S02]  /*8530*/  IMAD.MOV.U32 R50, RZ, RZ, R65 ;  /* 0x000000ffff327224 */ /* 0x000fe400078e0041 */
[----:B------:R-:W-:Y:S01]  /*8540*/  IMAD.MOV.U32 R65, RZ, RZ, R67 ;  /* 0x000000ffff417224 */ /* 0x000fe200078e0043 */
[----:B------:R-:W-:Y:S01]  /*8550*/  MOV R67, R49 ;  /* 0x0000003100437202 */ /* 0x000fe20000000f00 */
[----:B--2---:R-:W-:Y:S01]  /*8560*/  FADD.FTZ R0, R51, R50 ;  /* 0x0000003233007221 */ /* 0x004fe20000010000 */
[----:B------:R-:W-:Y:S01]  /*8570*/  HMMA.16816.F32.BF16 R8, R4, R102, R8 ;  /* 0x000000660408723c */ /* 0x000fe20000041808 */
[----:B------:R-:W-:Y:S01]  /*8580*/  IMAD.MOV.U32 R66, RZ, RZ, R48 ;  /* 0x000000ffff427224 */ /* 0x000fe200078e0030 */
[----:B---3--:R-:W-:Y:S01]  /*8590*/  F2FP.BF16.PACK_AB R163, R24, R25 ;  /* 0x0000001918a3723e */ /* 0x008fe200000010ff */
[----:B------:R-:W-:Y:S01]  /*85a0*/  IMAD.MOV.U32 R48, RZ, RZ, R54 ;  /* 0x000000ffff307224 */ /* 0x000fe200078e0036 */
[----:B------:R-:W-:Y:S01]  /*85b0*/  MOV R54, R217 ;  /* 0x000000d900367202 */ /* 0x000fe20000000f00 */
[----:B------:R-:W-:Y:S01]  /*85c0*/  FADD.FTZ R2, R213, R2 ;  /* 0x00000002d5027221 */ /* 0x000fe20000010000 */
[----:B------:R1:W5:Y:S01]  /*85d0*/  LDL.LU R217, [R1+0x4c] ;  /* 0x00004c0001d97983 */ /* 0x0003620000300800 */
[----:B------:R-:W-:-:S02]  /*85e0*/  FADD.FTZ R4, R214, R215 ;  /* 0x000000d7d6047221 */ /* 0x000fc40000010000 */
[----:B------:R-:W-:Y:S01]  /*85f0*/  FADD.FTZ R0, R208, R0 ;  /* 0x00000000d0007221 */ /* 0x000fe20000010000 */
[----:B------:R-:W-:Y:S01]  /*8600*/  UIADD3 UR4, UR18, UR19, URZ ;  /* 0x0000001312047290 */ /* 0x000fe2000fffe03f */
[----:B------:R-:W-:Y:S01]  /*8610*/  FADD.FTZ R4, R64, R4 ;  /* 0x0000000440047221 */ /* 0x000fe20000010000 */
[----:B------:R-:W-:Y:S01]  /*8620*/  HMMA.16816.F32.BF16 R108, R160, R112, R108 ;  /* 0x00000070a06c723c */ /* 0x000fe2000004186c */
[----:B------:R-:W-:Y:S02]  /*8630*/  IMAD.MOV.U32 R49, RZ, RZ, R44 ;  /* 0x000000ffff317224 */ /* 0x000fe400078e002c */
[----:B------:R-:W-:Y:S02]  /*8640*/  FADD.FTZ R2, R65, R2 ;  /* 0x0000000241027221 */ /* 0x000fe40000010000 */
[----:B------:R-:W-:Y:S02]  /*8650*/  IMAD.MOV.U32 R44, RZ, RZ, R216 ;  /* 0x000000ffff2c7224 */ /* 0x000fe400078e00d8 */
[----:B------:R-:W-:Y:S01]  /*8660*/  FADD.FTZ R0, R66, R0 ;  /* 0x0000000042007221 */ /* 0x000fe20000010000 */
[----:B------:R1:W5:Y:S01]  /*8670*/  LDL.LU R216, [R1+0x48] ;  /* 0x0000480001d87983 */ /* 0x0003620000300800 */
[----:B------:R-:W-:-:S02]  /*8680*/  FADD.FTZ R4, R67, R4 ;  /* 0x0000000443047221 */ /* 0x000fc40000010000 */
[----:B------:R-:W-:Y:S01]  /*8690*/  FADD.FTZ R7, R55, R54 ;  /* 0x0000003637077221 */ /* 0x000fe20000010000 */
[----:B------:R1:W5:Y:S01]  /*86a0*/  LDL.LU R215, [R1+0x44] ;  /* 0x0000440001d77983 */ /* 0x0003620000300800 */
[----:B------:R-:W-:Y:S01]  /*86b0*/  FADD.FTZ R2, R48, R2 ;  /* 0x0000000230027221 */ /* 0x000fe20000010000 */
[C---:B------:R-:W-:Y:S01]  /*86c0*/  HMMA.16816.F32.BF16 R124, R160.reuse, R128, R124 ;  /* 0x00000080a07c723c */ /* 0x040fe2000004187c */
[----:B------:R-:W-:Y:S01]  /*86d0*/  FADD.FTZ R0, R49, R0 ;  /* 0x0000000031007221 */ /* 0x000fe20000010000 */
[----:B------:R1:W5:Y:S01]  /*86e0*/  LDL.LU R214, [R1+0x40] ;  /* 0x0000400001d67983 */ /* 0x0003620000300800 */
[----:B------:R-:W-:Y:S02]  /*86f0*/  FADD.FTZ R4, R44, R4 ;  /* 0x000000042c047221 */ /* 0x000fe40000010000 */
[----:B------:R-:W-:Y:S01]  /*8700*/  FADD.FTZ R7, R46, R7 ;  /* 0x000000072e077221 */ /* 0x000fe20000010000 */
[----:B------:R1:W5:Y:S01]  /*8710*/  LDL.LU R213, [R1+0x3c] ;  /* 0x00003c0001d57983 */ /* 0x0003620000300800 */
[----:B------:R-:W-:Y:S01]  /*8720*/  FADD.FTZ R2, R45, R2 ;  /* 0x000000022d027221 */ /* 0x000fe20000010000 */
[----:B------:R-:W-:Y:S01]  /*8730*/  ULDC UR18, c[0x0][0x328] ;  /* 0x0000ca0000127ab9 */ /* 0x000fe20000000800 */
[----:B------:R-:W-:Y:S01]  /*8740*/  FADD.FTZ R0, R47, R0 ;  /* 0x000000002f007221 */ /* 0x000fe20000010000 */
[----:B------:R1:W5:Y:S01]  /*8750*/  LDL.LU R208, [R1+0x38] ;  /* 0x0000380001d07983 */ /* 0x0003620000300800 */
[----:B------:R-:W-:Y:S01]  /*8760*/  FADD.FTZ R6, R252, R4 ;  /* 0x00000004fc067221 */ /* 0x000fe20000010000 */
[----:B------:R-:W-:Y:S01]  /*8770*/  HMMA.16816.F32.BF16 R112, R160, R114, R12 ;  /* 0x00000072a070723c */ /* 0x000fe2000004180c */
        /* <DEDUP_REMOVED lines=74> */
[----:B------:R-:W-:Y:S01]  /*8c20*/  FADD.FTZ R0, R24, R0 ;  /* 0x0000000018007221 */ /* 0x000fe20000010000 */
[----:B------:R1:W-:Y:S04]  /*8c30*/  STL [R1+0x14], R5 ;  /* 0x0000140501007387 */ /* 0x0003e80000100800 */
[----:B------:R1:W-:Y:S04]  /*8c40*/  STL [R1+0x18], R4 ;  /* 0x0000180401007387 */ /* 0x0003e80000100800 */
[----:B------:R1:W-:Y:S04]  /*8c50*/  STL [R1+0x1c], R2 ;  /* 0x00001c0201007387 */ /* 0x0003e80000100800 */
[----:B------:R1:W-:Y:S01]  /*8c60*/  STL [R1+0x20], R0 ;  /* 0x0000200001007387 */ /* 0x0003e20000100800 */
[----:B------:R-:W-:Y:S01]  /*8c70*/  HMMA.16816.F32.BF16 R128, R160, R130, R16 ;  /* 0x00000082a080723c */ /* 0x000fe20000041810 */
[----:B------:R-:W-:Y:S01]  /*8c80*/  UIADD3 UR18, UR4, UR18, URZ ;  /* 0x0000001204127290 */ /* 0x000fe2000fffe03f */
[----:B------:R-:W-:-:S06]  /*8c90*/  IADD3 R227, R229, -0x2, RZ ;  /* 0xfffffffee5e37810 */ /* 0x000fcc0007ffe0ff */
[C---:B------:R-:W-:Y:S08]  /*8ca0*/  HMMA.16816.F32.BF16 R140, R160.reuse, R76, R140 ;  /* 0x0000004ca08c723c */ /* 0x040ff0000004188c */
[C---:B------:R-:W-:Y:S08]  /*8cb0*/  HMMA.16816.F32.BF16 R144, R160.reuse, R78, R144 ;  /* 0x0000004ea090723c */ /* 0x040ff00000041890 */
[C---:B------:R-:W-:Y:S08]  /*8cc0*/  HMMA.16816.F32.BF16 R156, R160.reuse, R96, R20 ;  /* 0x00000060a09c723c */ /* 0x040ff00000041814 */
[----:B------:R-:W-:Y:S01]  /*8cd0*/  HMMA.16816.F32.BF16 R160, R160, R98, R8 ;  /* 0x00000062a0a0723c */ /* 0x000fe20000041808 */
[----:B------:R-:W-:Y:S07]  /*8ce0*/  @P0 BRA `(.L_x_516) ;  /* 0x0000016000000947 */ /* 0x000fee0003800000 */
[----:B-1----:R-:W-:Y:S01]  /*8cf0*/  ISETP.LT.AND P0, PT, RZ, UR4, PT ;  /* 0x00000004ff007c0c */ /* 0x002fe2000bf01270 */
[----:B------:R-:W-:-:S12]  /*8d00*/  UIADD3 UR19, UR4, -0x1, URZ ;  /* 0xffffffff04137890 */ /* 0x000fd8000fffe03f */
[----:B------:R-:W-:Y:S05]  /*8d10*/  @P0 BRA `(.L_x_517) ;  /* 0x0000009000000947 */ /* 0x000fea0003800000 */
[----:B------:R-:W-:Y:S02]  /*8d20*/  UMOV UR19, 0x1 ;  /* 0x0000000100137882 */ /* 0x000fe40000000000 */
[----:B------:R-:W-:Y:S02]  /*8d30*/  ULDC UR5, c[0x0][0x32c] ;  /* 0x0000cb0000057ab9 */ /* 0x000fe40000000800 */
[----:B------:R-:W-:Y:S02]  /*8d40*/  UISETP.NE.AND UP0, UPT, UR19, UR5, UPT ;  /* 0x000000051300728c */ /* 0x000fe4000bf05270 */
[----:B------:R-:W-:-:S03]  /*8d50*/  UIADD3 UR19, -UR4, URZ, URZ ;  /* 0x0000003f04137290 */ /* 0x000fc6000fffe13f */
[----:B------:R-:W-:Y:S02]  /*8d60*/  ULDC.64 UR4, c[0x0][0x330] ;  /* 0x0000cc0000047ab9 */ /* 0x000fe40000000a00 */
[----:B------:R-:W-:-:S04]  /*8d70*/  UIMAD.WIDE.U32 UR22, UR19, UR4, URZ ;  /* 0x00000004131672a5 */ /* 0x000fc8000f8e003f */
[----:B------:R-:W-:-:S04]  /*8d80*/  @UP0 USHF.R.U32.HI UR19, URZ, UR5, UR23 ;  /* 0x000000053f130299 */ /* 0x000fc80008011617 */
[----:B------:R-:W-:Y:S01]  /*8d90*/  ULOP3.LUT UR19, URZ, UR19, URZ, 0x33, !UPT ;  /* 0x000000133f137292 */ /* 0x000fe2000f8e333f */
[----:B------:R-:W-:Y:S05]  /*8da0*/  BRA `(.L_x_518) ;  /* 0x0000006000007947 */ /* 0x000fea0003800000 */
.L_x_517:
[----:B------:R-:W-:Y:S02]  /*8db0*/  UMOV UR5, 0x1 ;  /* 0x0000000100057882 */ /* 0x000fe40000000000 */
[----:B------:R-:W-:Y:S02]  /*8dc0*/  ULDC UR4, c[0x0][0x32c] ;  /* 0x0000cb0000047ab9 */ /* 0x000fe40000000800 */
[----:B------:R-:W-:-:S03]  /*8dd0*/  UISETP.NE.AND UP0, UPT, UR5, UR4, UPT ;  /* 0x000000040500728c */ /* 0x000fc6000bf05270 */
[----:B------:R-:W-:Y:S02]  /*8de0*/  ULDC.64 UR4, c[0x0][0x330] ;  /* 0x0000cc0000047ab9 */ /* 0x000fe40000000a00 */
[----:B------:R-:W-:-:S06]  /*8df0*/  UIMAD.WIDE.U32 UR22, UR19, UR4, URZ ;  /* 0x00000004131672a5 */ /* 0x000fcc000f8e003f */
[----:B------:R-:W-:Y:S02]  /*8e00*/  @UP0 USHF.R.U32.HI UR19, URZ, UR5, UR23 ;  /* 0x000000053f130299 */ /* 0x000fe40008011617 */
.L_x_518:
[----:B------:R-:W-:Y:S02]  /*8e10*/  ULDC UR4, c[0x0][0x32c] ;  /* 0x0000cb0000047ab9 */ /* 0x000fe40000000800 */
[----:B------:R-:W-:-:S04]  /*8e20*/  UIMAD UR4, UR19, UR4, UR4 ;  /* 0x00000004130472a4 */ /* 0x000fc8000f8e0204 */
[----:B------:R-:W-:-:S04]  /*8e30*/  UISETP.LT.AND UP0, UPT, UR18, UR4, UPT ;  /* 0x000000041200728c */ /* 0x000fc8000bf01270 */
[----:B------:R-:W-:-:S03]  /*8e40*/  USEL UR18, UR18, UR4, UP0 ;  /* 0x0000000412127287 */ /* 0x000fc60008000000 */
.L_x_516:
[----:B-1----:R-:W2:Y:S01]  /*8e50*/  LDL R0, [R1+0x28] ;  /* 0x0000280001007983 */ /* 0x002ea20000100800 */
[----:B------:R-:W-:-:S04]  /*8e60*/  UIMAD.WIDE UR18, UR18, 0x2aaaaaab, URZ ;  /* 0x2aaaaaab121278a5 */ /* 0x000fc8000f8e023f */
[----:B------:R-:W-:-:S04]  /*8e70*/  USHF.R.U32.HI UR5, URZ, 0x1f, UR19 ;  /* 0x0000001f3f057899 */ /* 0x000fc80008011613 */
[----:B------:R-:W-:Y:S01]  /*8e80*/  ULEA.HI.SX32 UR5, UR19, UR5, 0x1c ;  /* 0x0000000513057291 */ /* 0x000fe2000f8fe23f */
[----:B--2---:R-:W1:Y:S03]  /*8e90*/  R2UR UR4, R0 ;  /* 0x00000000000473c2 */ /* 0x004e6600000e0000 */
[----:B-1----:R-:W-:-:S04]  /*8ea0*/  UISETP.LT.AND UP0, UPT, UR4, UR5, UPT ;  /* 0x000000050400728c */ /* 0x002fc8000bf01270 */
[----:B------:R-:W-:-:S06]  /*8eb0*/  USEL UR4, UR4, UR5, !UP0 ;  /* 0x0000000504047287 */ /* 0x000fcc000c000000 */
[----:B------:R-:W-:-:S13]  /*8ec0*/  ISETP.GE.AND P0, PT, R227, UR4, PT ;  /* 0x00000004e3007c0c */ /* 0x000fda000bf06270 */
[----:B------:R-:W-:Y:S05]  /*8ed0*/  @!P0 BRA `(.L_x_519) ;  /* 0x00006af000008947 */ /* 0x000fea0003800000 */
[----:B------:R-:W-:Y:S01]  /*8ee0*/  IMAD.MOV.U32 R101, RZ, RZ, R71 ;  /* 0x000000ffff657224 */ /* 0x000fe200078e0047 */
[----:B------:R-:W-:Y:S01]  /*8ef0*/  MOV R103, R3 ;  /* 0x0000000300677202 */ /* 0x000fe20000000f00 */
[----:B------:R-:W-:Y:S01]  /*8f00*/  IMAD.MOV.U32 R100, RZ, RZ, R72 ;  /* 0x000000ffff647224 */ /* 0x000fe200078e0048 */
[----:B------:R-:W-:Y:S02]  /*8f10*/  MOV R102, R70 ;  /* 0x0000004600667202 */ /* 0x000fe40000000f00 */
.L_x_538:
[----:B------:R-:W2:Y:S01]  /*8f20*/  LDL R230, [R1+0x28] ;  /* 0x0000280001e67983 */ /* 0x000ea20000100800 */
[----:B------:R-:W-:Y:S04]  /*8f30*/  DEPBAR.LE SB0, 0x0 ;  /* 0x000080000000791a */ /* 0x000fe80000000000 */
[----:B------:R-:W-:Y:S06]  /*8f40*/  BAR.SYNC.DEFER_BLOCKING 0x0 ;  /* 0x0000000000007b1d */ /* 0x000fec0000010000 */
[----:B-1---5:R1:W3:Y:S04]  /*8f50*/  LDSM.16.M88.4 R96, [R215+0x6100] ;  /* 0x00610000d760783b */ /* 0x0222e80000000200 */
[----:B------:R1:W4:Y:S04]  /*8f60*/  LDSM.16.M88.4 R92, [R215+0x8100] ;  /* 0x00810000d75c783b */ /* 0x0003280000000200 */
[----:B------:R1:W1:Y:S04]  /*8f70*/  LDSM.16.M88.4 R16, [R208+0x3100] ;  /* 0x00310000d010783b */ /* 0x0002680000000200 */
[----:B------:R1:W1:Y:S04]  /*8f80*/  LDSM.16.M88.4 R32, [R208+0x3900] ;  /* 0x00390000d020783b */ /* 0x0002680000000200 */
[----:B------:R1:W1:Y:S04]  /*8f90*/  LDSM.16.M88.4 R48, [R208+0x4100] ;  /* 0x00410000d030783b */ /* 0x0002680000000200 */
[----:B------:R1:W1:Y:S04]  /*8fa0*/  LDSM.16.M88.4 R64, [R208+0x4900] ;  /* 0x00490000d040783b */ /* 0x0002680000000200 */
[----:B------:R1:W1:Y:S04]  /*8fb0*/  LDSM.16.M88.4 R80, [R208+0x5100] ;  /* 0x00510000d050783b */ /* 0x0002680000000200 */
[----:B------:R1:W1:Y:S04]  /*8fc0*/  LDSM.16.M88.4 R168, [R208+0x5900] ;  /* 0x00590000d0a8783b */ /* 0x0002680000000200 */
[----:B------:R1:W1:Y:S04]  /*8fd0*/  LDSM.16.M88.4 R172, [R218+0x6100] ;  /* 0x00610000daac783b */ /* 0x0002680000000200 */
[----:B------:R1:W1:Y:S04]  /*8fe0*/  LDSM.16.M88.4 R180, [R218+0x8100] ;  /* 0x00810000dab4783b */ /* 0x0002680000000200 */
[----:B------:R1:W1:Y:S04]  /*8ff0*/  LDSM.16.M88.4 R176, [R219] ;  /* 0x00000000dbb0783b */ /* 0x0002680000000200 */
[----:B------:R1:W1:Y:S04]  /*9000*/  LDSM.16.M88.4 R184, [R224] ;  /* 0x00000000e0b8783b */ /* 0x0002680000000200 */
[----:B------:R1:W1:Y:S04]  /*9010*/  LDSM.16.M88.4 R188, [R223] ;  /* 0x00000000dfbc783b */ /* 0x0002680000000200 */
[----:B------:R1:W1:Y:S04]  /*9020*/  LDSM.16.M88.4 R192, [R222] ;  /* 0x00000000dec0783b */ /* 0x0002680000000200 */
[----:B------:R1:W1:Y:S04]  /*9030*/  LDSM.16.M88.4 R196, [R221] ;  /* 0x00000000ddc4783b */ /* 0x0002680000000200 */
[----:B------:R1:W1:Y:S01]  /*9040*/  LDSM.16.M88.4 R200, [R220] ;  /* 0x00000000dcc8783b */ /* 0x0002620000000200 */
[----:B--2---:R-:W-:Y:S11]  /*9050*/  ISETP.GT.AND P0, PT, R230, R227, PT ;  /* 0x000000e3e600720c */ /* 0x004ff60003f04270 */
[----:B------:R-:W-:Y:S02]  /*9060*/  @!UPT UIADD3 URZ, URZ, URZ, URZ ;  /* 0x0000003f3f3ff290 */ /* 0x000fe4000fffe03f */
[----:B------:R-:W-:-:S05]  /*9070*/  @P0 BRA `(.L_x_520) ;  /* 0x000002c000000947 */ /* 0x000fca0003800000 */
[----:B-1-34-:R-:W2:Y:S01]  /*9080*/  LDL R15, [R1+0xc] ;  /* 0x00000c00010f7983 */ /* 0x01aea20000100800 */
[----:B------:R-:W-:Y:S01]  /*9090*/  SHF.R.S32.HI R0, RZ, 0x1f, R233 ;  /* 0x0000001fff007819 */ /* 0x000fe200000114e9 */
[C---:B------:R-:W-:Y:S01]  /*90a0*/  IMAD.WIDE.U32 R2, R233.reuse, c[0x0][0x208], RZ ;  /* 0x00008200e9027a25 */ /* 0x040fe200078e00ff */
[----:B------:R-:W-:Y:S03]  /*90b0*/  SHF.R.S32.HI R4, RZ, 0x1f, R228 ;  /* 0x0000001fff047819 */ /* 0x000fe600000114e4 */
[----:B------:R-:W-:Y:S02]  /*90c0*/  IMAD R0, R0, c[0x0][0x208], RZ ;  /* 0x0000820000007a24 */ /* 0x000fe400078e02ff */
[----:B------:R-:W-:Y:S02]  /*90d0*/  IMAD R4, R4, c[0x0][0x218], RZ ;  /* 0x0000860004047a24 */ /* 0x000fe400078e02ff */
[----:B------:R-:W-:Y:S02]  /*90e0*/  IMAD R0, R233, c[0x0][0x20c], R0 ;  /* 0x00008300e9007a24 */ /* 0x000fe400078e0200 */
[C---:B------:R-:W-:Y:S02]  /*90f0*/  IMAD R4, R228.reuse, c[0x0][0x21c], R4 ;  /* 0x00008700e4047a24 */ /* 0x040fe400078e0204 */
[----:B------:R-:W-:Y:S04]  /*9100*/  IMAD.IADD R3, R3, 0x1, R0 ;  /* 0x0000000103037824 */ /* 0x000fe800078e0200 */
[----:B------:R-:W-:Y:S05]  /*9110*/  IMAD.WIDE.U32 R2, R228, c[0x0][0x218], R2 ;  /* 0x00008600e4027a25 */ /* 0x000fea00078e0002 */
[----:B------:R-:W-:Y:S04]  /*9120*/  IADD3 R0, P0, R2, UR20, RZ ;  /* 0x0000001402007c10 */ /* 0x000fe8000ff1e0ff */
[----:B------:R-:W-:Y:S02]  /*9130*/  IADD3.X R3, R3, UR12, R4, P0, !PT ;  /* 0x0000000c03037c10 */ /* 0x000fe400087fe404 */
[C---:B------:R-:W-:Y:S04]  /*9140*/  LEA R2, P0, R0.reuse, c[0x0][0x1f8], 0x1 ;  /* 0x00007e0000027a11 */ /* 0x040fe800078008ff */
[----:B------:R-:W-:Y:S01]  /*9150*/  LEA.HI.X R0, R0, c[0x0][0x1fc], R3, 0x1, P0 ;  /* 0x00007f0000007a11 */ /* 0x000fe200000f0c03 */
[----:B------:R-:W1:Y:S04]  /*9160*/  SHFL.IDX PT, R4, R2, RZ, 0x181f ;  /* 0x00181fff02047589 */ /* 0x000e6800000e0000 */
[----:B------:R-:W-:Y:S04]  /*9170*/  SHFL.IDX PT, R3, R0, RZ, 0x181f ;  /* 0x00181fff00037589 */ /* 0x000fe800000e0000 */
[----:B------:R-:W-:Y:S04]  /*9180*/  SHFL.IDX PT, R10, R2, 0x1, 0x181f ;  /* 0x00381f00020a7f89 */ /* 0x000fe800000e0000 */
[----:B------:R-:W3:Y:S04]  /*9190*/  SHFL.IDX PT, R8, R2, 0x2, 0x181f ;  /* 0x00581f0002087f89 */ /* 0x000ee800000e0000 */
[----:B------:R-:W-:Y:S04]  /*91a0*/  SHFL.IDX PT, R7, R0, 0x1, 0x181f ;  /* 0x00381f0000077f89 */ /* 0x000fe800000e0000 */
[----:B------:R-:W4:Y:S04]  /*91b0*/  SHFL.IDX PT, R6, R2, 0x3, 0x181f ;  /* 0x00781f0002067f89 */ /* 0x000f2800000e0000 */
[----:B------:R-:W-:Y:S04]  /*91c0*/  SHFL.IDX PT, R9, R2, 0x4, 0x181f ;  /* 0x00981f0002097f89 */ /* 0x000fe800000e0000 */
[----:B------:R-:W-:Y:S04]  /*91d0*/  SHFL.IDX PT, R14, R0, 0x2, 0x181f ;  /* 0x00581f00000e7f89 */ /* 0x000fe800000e0000 */
[----:B------:R-:W5:Y:S04]  /*91e0*/  SHFL.IDX PT, R13, R0, 0x3, 0x181f ;  /* 0x00781f00000d7f89 */ /* 0x000f6800000e0000 */
[----:B------:R-:W5:Y:S04]  /*91f0*/  SHFL.IDX PT, R2, R2, 0x5, 0x181f ;  /* 0x00b81f0002027f89 */ /* 0x000f6800000e0000 */
[----:B------:R-:W-:Y:S04]  /*9200*/  SHFL.IDX PT, R12, R0, 0x4, 0x181f ;  /* 0x00981f00000c7f89 */ /* 0x000fe800000e0000 */
[----:B------:R-:W5:Y:S01]  /*9210*/  SHFL.IDX PT, R0, R0, 0x5, 0x181f ;  /* 0x00b81f0000007f89 */ /* 0x000f6200000e0000 */
[-C--:B-1----:R-:W-:Y:S02]  /*9220*/  IADD3 R4, P0, R4, R226.reuse, RZ ;  /* 0x000000e204047210 */ /* 0x082fe40007f1e0ff */
[-C--:B---3--:R-:W-:Y:S02]  /*9230*/  IADD3 R8, P5, R8, R226.reuse, RZ ;  /* 0x000000e208087210 */ /* 0x088fe40007fbe0ff */
[-C--:B----4-:R-:W-:Y:S01]  /*9240*/  IADD3 R6, P2, R6, R226.reuse, RZ ;  /* 0x000000e206067210 */ /* 0x090fe20007f5e0ff */
[--C-:B------:R-:W-:Y:S01]  /*9250*/  IMAD.X R5, R3, 0x1, R225.reuse, P0 ;  /* 0x0000000103057824 */ /* 0x100fe200000e06e1 */
[-C--:B------:R-:W-:Y:S05]  /*9260*/  IADD3 R10, P0, R10, R226.reuse, RZ ;  /* 0x000000e20a0a7210 */ /* 0x080fea0007f1e0ff */
[--C-:B------:R-:W-:Y:S02]  /*9270*/  IMAD.X R11, R7, 0x1, R225.reuse, P0 ;  /* 0x00000001070b7824 */ /* 0x100fe400000e06e1 */
[--C-:B-----5:R-:W-:Y:S01]  /*9280*/  IMAD.X R7, R13, 0x1, R225.reuse, P2 ;  /* 0x000000010d077824 */ /* 0x120fe200010e06e1 */
[-C--:B------:R-:W-:Y:S04]  /*9290*/  IADD3 R2, P0, R2, R226.reuse, RZ ;  /* 0x000000e202027210 */ /* 0x080fe80007f1e0ff */
[-C--:B------:R-:W-:Y:S01]  /*92a0*/  IADD3.X R3, R0, R225.reuse, RZ, P0, !PT ;  /* 0x000000e100037210 */ /* 0x080fe200007fe4ff */
[----:B--2---:R1:W-:Y:S04]  /*92b0*/  LDGSTS.E.BYPASS.LTC128B.128 [R15], [R4.64], !P4 ;  /* 0x00000000040f7fae */ /* 0x0043e8000e101d50 */
[----:B------:R2:W-:Y:S01]  /*92c0*/  LDGSTS.E.BYPASS.LTC128B.128 [R15+0x800], [R10.64], !P4 ;  /* 0x008000000a0f7fae */ /* 0x0005e2000e101d50 */
[----:B-1----:R-:W-:Y:S02]  /*92d0*/  IADD3 R4, P1, R9, R226, RZ ;  /* 0x000000e209047210 */ /* 0x002fe40007f3e0ff */
[----:B------:R-:W-:Y:S03]  /*92e0*/  IADD3.X R9, R14, R225, RZ, P5, !PT ;  /* 0x000000e10e097210 */ /* 0x000fe60002ffe4ff */
[----:B------:R-:W-:Y:S02]  /*92f0*/  IMAD.X R5, R12, 0x1, R225, P1 ;  /* 0x000000010c057824 */ /* 0x000fe400008e06e1 */
[----:B------:R2:W-:Y:S04]  /*9300*/  LDGSTS.E.BYPASS.LTC128B.128 [R15+0x1000], [R8.64], !P4 ;  /* 0x01000000080f7fae */ /* 0x0005e8000e101d50 */
[----:B------:R2:W-:Y:S04]  /*9310*/  LDGSTS.E.BYPASS.LTC128B.128 [R15+0x1800], [R6.64], !P4 ;  /* 0x01800000060f7fae */ /* 0x0005e8000e101d50 */
[----:B------:R2:W-:Y:S04]  /*9320*/  LDGSTS.E.BYPASS.LTC128B.128 [R15+0x2000], [R4.64], !P4 ;  /* 0x02000000040f7fae */ /* 0x0005e8000e101d50 */
[----:B------:R2:W-:Y:S02]  /*9330*/  LDGSTS.E.BYPASS.LTC128B.128 [R15+0x2800], [R2.64], !P4 ;  /* 0x02800000020f7fae */ /* 0x0005e4000e101d50 */
.L_x_520:
[----:B-1-34-:R-:W-:Y:S01]  /*9340*/  LDSM.16.M88.4 R204, [R214+0x5900] ;  /* 0x00590000d6cc783b */ /* 0x01afe20000000200 */
[-C--:B--2---:R-:W-:Y:S03]  /*9350*/  HMMA.16816.F32.BF16 R4, R96, R16.reuse, RZ ;  /* 0x000000106004723c */ /* 0x084fe600000418ff */
[----:B------:R-:W-:Y:S04]  /*9360*/  ISETP.GT.AND P0, PT, R227, R230, PT ;  /* 0x000000e6e300720c */ /* 0x000fe80003f04270 */
[----:B------:R-:W0:Y:S01]  /*9370*/  LDGDEPBAR ;  /* 0x00000000000079af */ /* 0x000e220000000000 */
        /* <DEDUP_REMOVED lines=22> */
[----:B------:R-:W-:Y:S01]  /*94e0*/  HMMA.16816.F32.BF16 R96, R96, R170, RZ ;  /* 0x000000aa6060723c */ /* 0x000fe200000418ff */
[----:B------:R-:W-:Y:S07]  /*94f0*/  LDSM.16.M88.4 R168, [R216+0x6100] ;  /* 0x00610000d8a8783b */ /* 0x000fee0000000200 */
[-C--:B------:R-:W-:Y:S08]  /*9500*/  HMMA.16816.F32.BF16 R4, R172, R176.reuse, R4 ;  /* 0x000000b0ac04723c */ /* 0x080ff00000041804 */
[C---:B------:R-:W-:Y:S08]  /*9510*/  HMMA.16816.F32.BF16 R8, R180.reuse, R176, R8 ;  /* 0x000000b0b408723c */ /* 0x040ff00000041808 */
[-C--:B------:R-:W-:Y:S08]  /*9520*/  HMMA.16816.F32.BF16 R12, R180, R178.reuse, R12 ;  /* 0x000000b2b40c723c */ /* 0x080ff0000004180c */
        /* <DEDUP_REMOVED lines=24> */
[-C--:B------:R-:W-:Y:S01]  /*96b0*/  HMMA.16816.F32.BF16 R92, R180, R202.reuse, R92 ;  /* 0x000000cab45c723c */ /* 0x080fe2000004185c */
[----:B------:R-:W3:Y:S07]  /*96c0*/  LDSM.16.M88.4 R180, [R214+0x5100] ;  /* 0x00510000d6b4783b */ /* 0x000eee0000000200 */
[----:B------:R-:W-:Y:S01]  /*96d0*/  HMMA.16816.F32.BF16 R96, R172, R202, R96 ;  /* 0x000000caac60723c */ /* 0x000fe20000041860 */
[----:B------:R-:W-:Y:S08]  /*96e0*/  LDSM.16.M88.4 R172, [R217+0x6100] ;  /* 0x00610000d9ac783b */ /* 0x000ff00000000200 */
[----:B------:R-:W4:Y:S01]  /*96f0*/  LDSM.16.M88.4 R200, [R213] ;  /* 0x00000000d5c8783b */ /* 0x000f220000000200 */
[-C--:B-1----:R-:W-:Y:S08]  /*9700*/  HMMA.16816.F32.BF16 R4, R168, R176.reuse, R4 ;  /* 0x000000b0a804723c */ /* 0x082ff00000041804 */
[C---:B--2---:R-:W-:Y:S08]  /*9710*/  HMMA.16816.F32.BF16 R8, R184.reuse, R176, R8 ;  /* 0x000000b0b808723c */ /* 0x044ff00000041808 */
[-C--:B------:R-:W-:Y:S08]  /*9720*/  HMMA.16816.F32.BF16 R12, R184, R178.reuse, R12 ;  /* 0x000000b2b80c723c */ /* 0x080ff0000004180c */
[C---:B------:R-:W-:Y:S01]  /*9730*/  HMMA.16816.F32.BF16 R16, R168.reuse, R178, R16 ;  /* 0x000000b2a810723c */ /* 0x040fe20000041810 */
[----:B------:R-:W1:Y:S07]  /*9740*/  LDSM.16.M88.4 R176, [R217+0x8100] ;  /* 0x00810000d9b0783b */ /* 0x000e6e0000000200 */
[-C--:B---3--:R-:W-:Y:S08]  /*9750*/  HMMA.16816.F32.BF16 R20, R168, R188.reuse, R20 ;  /* 0x000000bca814723c */ /* 0x088ff00000041814 */
[C---:B------:R-:W-:Y:S08]  /*9760*/  HMMA.16816.F32.BF16 R24, R184.reuse, R188, R24 ;  /* 0x000000bcb818723c */ /* 0x040ff00000041818 */
[-C--:B------:R-:W-:Y:S08]  /*9770*/  HMMA.16816.F32.BF16 R28, R184, R190.reuse, R28 ;  /* 0x000000beb81c723c */ /* 0x080ff0000004181c */
[C---:B------:R-:W-:Y:S08]  /*9780*/  HMMA.16816.F32.BF16 R32, R168.reuse, R190, R32 ;  /* 0x000000bea820723c */ /* 0x040ff00000041820 */
        /* <DEDUP_REMOVED lines=16> */
[-C--:B------:R-:W-:Y:S08]  /*9890*/  HMMA.16816.F32.BF16 R4, R172, R200.reuse, R4 ;  /* 0x000000c8ac04723c */ /* 0x080ff00000041804 */
[C---:B-1----:R-:W-:Y:S08]  /*98a0*/  HMMA.16816.F32.BF16 R8, R176.reuse, R200, R8 ;  /* 0x000000c8b008723c */ /* 0x042ff00000041808 */
        /* <DEDUP_REMOVED lines=25> */
[----:B------:R-:W2:Y:S10]  /*9a40*/  MUFU.TANH R2, R10 ;  /* 0x0000000a00027308 */ /* 0x000eb40000002400 */
[----:B------:R3:W4:Y:S10]  /*9a50*/  MUFU.TANH R0, R11 ;  /* 0x0000000b00007308 */ /* 0x0007340000002400 */
[----:B------:R4:W4:Y:S01]  /*9a60*/  MUFU.TANH R229, R12 ;  /* 0x0000000c00e57308 */ /* 0x0009220000002400 */
[----:B--2---:R-:W-:Y:S09]  /*9a70*/  STL [R1+0x4], R2 ;  /* 0x0000040201007387 */ /* 0x004ff20000100800 */
[----:B------:R2:W2:Y:S01]  /*9a80*/  MUFU.TANH R207, R13 ;  /* 0x0000000d00cf7308 */ /* 0x0004a20000002400 */
[----:B---3--:R-:W3:Y:S01]  /*9a90*/  LDSM.16.M88.4 R8, [R213+0x1000] ;  /* 0x00100000d508783b */ /* 0x008ee20000000200 */
[-C--:B-1----:R-:W-:Y:S08]  /*9aa0*/  HMMA.16816.F32.BF16 R20, R172, R4.reuse, R20 ;  /* 0x00000004ac14723c */ /* 0x082ff00000041814 */
[----:B------:R1:W1:Y:S01]  /*9ab0*/  MUFU.TANH R251, R14 ;  /* 0x0000000e00fb7308 */ /* 0x0002620000002400 */
[----:B----4-:R-:W-:Y:S01]  /*9ac0*/  STL [R1], R0 ;  /* 0x0000000001007387 */ /* 0x010fe20000100800 */
[C---:B------:R-:W-:Y:S08]  /*9ad0*/  HMMA.16816.F32.BF16 R24, R176.reuse, R4, R24 ;  /* 0x00000004b018723c */ /* 0x040ff00000041818 */
[----:B------:R4:W1:Y:S01]  /*9ae0*/  MUFU.TANH R249, R15 ;  /* 0x0000000f00f97308 */ /* 0x0008620000002400 */
[-C--:B------:R-:W-:Y:S08]  /*9af0*/  HMMA.16816.F32.BF16 R28, R176, R6.reuse, R28 ;  /* 0x00000006b01c723c */ /* 0x080ff0000004181c */
[C---:B------:R-:W-:Y:S01]  /*9b00*/  HMMA.16816.F32.BF16 R32, R172.reuse, R6, R32 ;  /* 0x00000006ac20723c */ /* 0x040fe20000041820 */
[----:B------:R-:W1:Y:S01]  /*9b10*/  MUFU.TANH R16, R16 ;  /* 0x0000001000107308 */ /* 0x000e620000002400 */
[----:B------:R-:W5:Y:S02]  /*9b20*/  LDSM.16.M88.4 R4, [R213+0x1800] ;  /* 0x00180000d504783b */ /* 0x000f640000000200 */
[----:B------:R-:W-:Y:S02]  /*9b30*/  FMUL.FTZ R20, R20, c[0x0][0x320] ;  /* 0x0000c80014147a20 */ /* 0x000fe40000410000 */
[----:B------:R-:W-:Y:S02]  /*9b40*/  FMUL.FTZ R21, R21, c[0x0][0x320] ;  /* 0x0000c80015157a20 */ /* 0x000fe40000410000 */
[----:B------:R-:W-:Y:S03]  /*9b50*/  FMUL.FTZ R22, R22, c[0x0][0x320] ;  /* 0x0000c80016167a20 */ /* 0x000fe60000410000 */
[----:B------:R-:W1:Y:S01]  /*9b60*/  MUFU.TANH R17, R17 ;  /* 0x0000001100117308 */ /* 0x000e620000002400 */
[----:B------:R-:W-:Y:S02]  /*9b70*/  FMUL.FTZ R23, R23, c[0x0][0x320] ;  /* 0x0000c80017177a20 */ /* 0x000fe40000410000 */
[----:B------:R-:W-:Y:S01]  /*9b80*/  FMUL.FTZ R24, R24, c[0x0][0x320] ;  /* 0x0000c80018187a20 */ /* 0x000fe20000410000 */
[-C--:B---3--:R-:W-:Y:S03]  /*9b90*/  HMMA.16816.F32.BF16 R36, R172, R8.reuse, R36 ;  /* 0x00000008ac24723c */ /* 0x088fe60000041824 */
[----:B------:R-:W-:Y:S02]  /*9ba0*/  FMUL.FTZ R30, R30, c[0x0][0x320] ;  /* 0x0000c8001e1e7a20 */ /* 0x000fe40000410000 */
[----:B------:R-:W-:Y:S01]  /*9bb0*/  FMUL.FTZ R25, R25, c[0x0][0x320] ;  /* 0x0000c80019197a20 */ /* 0x000fe20000410000 */
[----:B------:R4:W3:Y:S01]  /*9bc0*/  MUFU.TANH R192, R18 ;  /* 0x0000001200c07308 */ /* 0x0008e20000002400 */
[----:B------:R-:W-:Y:S01]  /*9bd0*/  FMUL.FTZ R26, R26, c[0x0][0x320] ;  /* 0x0000c8001a1a7a20 */ /* 0x000fe20000410000 */
[C---:B------:R-:W-:Y:S04]  /*9be0*/  HMMA.16816.F32.BF16 R40, R176.reuse, R8, R40 ;  /* 0x00000008b028723c */ /* 0x040fe80000041828 */
[----:B------:R-:W-:Y:S02]  /*9bf0*/  FMUL.FTZ R33, R33, c[0x0][0x320] ;  /* 0x0000c80021217a20 */ /* 0x000fe40000410000 */
[----:B------:R-:W-:Y:S02]  /*9c00*/  FMUL.FTZ R35, R35, c[0x0][0x320] ;  /* 0x0000c80023237a20 */ /* 0x000fe40000410000 */
[----:B------:R4:W1:Y:S01]  /*9c10*/  MUFU.TANH R189, R19 ;  /* 0x0000001300bd7308 */ /* 0x0008620000002400 */
[-C--:B------:R-:W-:Y:S03]  /*9c20*/  HMMA.16816.F32.BF16 R44, R176, R10.reuse, R44 ;  /* 0x0000000ab02c723c */ /* 0x080fe6000004182c */
[----:B------:R-:W-:Y:S02]  /*9c30*/  FMUL.FTZ R27, R27, c[0x0][0x320] ;  /* 0x0000c8001b1b7a20 */ /* 0x000fe40000410000 */
[----:B------:R-:W-:Y:S02]  /*9c40*/  FMUL.FTZ R28, R28, c[0x0][0x320] ;  /* 0x0000c8001c1c7a20 */ /* 0x000fe40000410000 */
[----:B------:R-:W-:Y:S01]  /*9c50*/  FMUL.FTZ R36, R36, c[0x0][0x320] ;  /* 0x0000c80024247a20 */ /* 0x000fe20000410000 */
[C---:B------:R-:W-:Y:S01]  /*9c60*/  HMMA.16816.F32.BF16 R48, R172.reuse, R10, R48 ;  /* 0x0000000aac30723c */ /* 0x040fe20000041830 */
[----:B------:R-:W1:Y:S01]  /*9c70*/  MUFU.TANH R20, R20 ;  /* 0x0000001400147308 */ /* 0x000e620000002400 */
[----:B------:R-:W1:Y:S02]  /*9c80*/  LDSM.16.M88.4 R8, [R213+0x2000] ;  /* 0x00200000d508783b */ /* 0x000e640000000200 */
[----:B------:R-:W-:Y:S02]  /*9c90*/  FMUL.FTZ R37, R37, c[0x0][0x320] ;  /* 0x0000c80025257a20 */ /* 0x000fe40000410000 */
[----:B------:R-:W-:Y:S02]  /*9ca0*/  FMUL.FTZ R38, R38, c[0x0][0x320] ;  /* 0x0000c80026267a20 */ /* 0x000fe40000410000 */
[-C--:B-----5:R-:W-:Y:S03]  /*9cb0*/  HMMA.16816.F32.BF16 R52, R172, R4.reuse, R52 ;  /* 0x00000004ac34723c */ /* 0x0a0fe60000041834 */
[----:B------:R-:W1:Y:S01]  /*9cc0*/  MUFU.TANH R21, R21 ;  /* 0x0000001500157308 */ /* 0x000e620000002400 */
[----:B------:R-:W-:Y:S02]  /*9cd0*/  FMUL.FTZ R29, R29, c[0x0][0x320] ;  /* 0x0000c8001d1d7a20 */ /* 0x000fe40000410000 */
[----:B------:R-:W-:Y:S02]  /*9ce0*/  FMUL.FTZ R31, R31, c[0x0][0x320] ;  /* 0x0000c8001f1f7a20 */ /* 0x000fe40000410000 */
[C---:B------:R-:W-:Y:S04]  /*9cf0*/  HMMA.16816.F32.BF16 R56, R176.reuse, R4, R56 ;  /* 0x00000004b038723c */ /* 0x040fe80000041838 */
[----:B------:R-:W-:Y:S01]  /*9d00*/  FMUL.FTZ R32, R32, c[0x0][0x320] ;  /* 0x0000c80020207a20 */ /* 0x000fe20000410000 */
[----:B------:R4:W2:Y:S01]  /*9d10*/  MUFU.TANH R182, R22 ;  /* 0x0000001600b67308 */ /* 0x0008a20000002400 */
[----:B------:R-:W-:Y:S02]  /*9d20*/  FMUL.FTZ R34, R34, c[0x0][0x320] ;  /* 0x0000c80022227a20 */ /* 0x000fe40000410000 */
[-C--:B------:R-:W-:Y:S04]  /*9d30*/  HMMA.16816.F32.BF16 R60, R176, R6.reuse, R60 ;  /* 0x00000006b03c723c */ /* 0x080fe8000004183c */
[----:B------:R-:W-:Y:S02]  /*9d40*/  FMUL.FTZ R48, R48, c[0x0][0x320] ;  /* 0x0000c80030307a20 */ /* 0x000fe40000410000 */
[----:B------:R-:W-:Y:S01]  /*9d50*/  FMUL.FTZ R49, R49, c[0x0][0x320] ;  /* 0x0000c80031317a20 */ /* 0x000fe20000410000 */
[----:B------:R4:W2:Y:S01]  /*9d60*/  MUFU.TANH R171, R23 ;  /* 0x0000001700ab7308 */ /* 0x0008a20000002400 */
[C---:B------:R-:W-:Y:S01]  /*9d70*/  HMMA.16816.F32.BF16 R64, R172.reuse, R6, R64 ;  /* 0x00000006ac40723c */ /* 0x040fe20000041840 */
[----:B------:R-:W5:Y:S01]  /*9d80*/  LDSM.16.M88.4 R4, [R213+0x2800] ;  /* 0x00280000d504783b */ /* 0x000f620000000200 */
[----:B------:R-:W-:Y:S04]  /*9d90*/  DEPBAR.LE SB0, 0x0 ;  /* 0x000080000000791a */ /* 0x000fe80000000000 */
[----:B------:R-:W-:Y:S02]  /*9da0*/  FMUL.FTZ R50, R50, c[0x0][0x320] ;  /* 0x0000c80032327a20 */ /* 0x000fe40000410000 */
[----:B------:R-:W-:Y:S01]  /*9db0*/  FMUL.FTZ R51, R51, c[0x0][0x320] ;  /* 0x0000c80033337a20 */ /* 0x000fe20000410000 */
[----:B------:R4:W2:Y:S01]  /*9dc0*/  MUFU.TANH R206, R24 ;  /* 0x0000001800ce7308 */ /* 0x0008a20000002400 */
[----:B------:R-:W-:Y:S01]  /*9dd0*/  BAR.SYNC.DEFER_BLOCKING 0x0 ;  /* 0x0000000000007b1d */ /* 0x000fe20000010000 */
[-C--:B-1----:R-:W-:Y:S05]  /*9de0*/  HMMA.16816.F32.BF16 R68, R172, R8.reuse, R68 ;  /* 0x00000008ac44723c */ /* 0x082fea0000041844 */
[----:B------:R-:W-:Y:S02]  /*9df0*/  FMUL.FTZ R52, R52, c[0x0][0x320] ;  /* 0x0000c80034347a20 */ /* 0x000fe40000410000 */
[----:B------:R-:W-:Y:S01]  /*9e00*/  FMUL.FTZ R53, R53, c[0x0][0x320] ;  /* 0x0000c80035357a20 */ /* 0x000fe20000410000 */
[----:B------:R4:W1:Y:S01]  /*9e10*/  MUFU.TANH R204, R25 ;  /* 0x0000001900cc7308 */ /* 0x0008620000002400 */
[C---:B------:R-:W-:Y:S04]  /*9e20*/  HMMA.16816.F32.BF16 R72, R176.reuse, R8, R72 ;  /* 0x00000008b048723c */ /* 0x040fe80000041848 */
[----:B------:R-:W-:Y:S02]  /*9e30*/  FMUL.FTZ R54, R54, c[0x0][0x320] ;  /* 0x0000c80036367a20 */ /* 0x000fe40000410000 */
[----:B------:R-:W-:Y:S02]  /*9e40*/  FMUL.FTZ R55, R55, c[0x0][0x320] ;  /* 0x0000c80037377a20 */ /* 0x000fe40000410000 */
[-C--:B------:R-:W-:Y:S01]  /*9e50*/  HMMA.16816.F32.BF16 R76, R176, R10.reuse, R76 ;  /* 0x0000000ab04c723c */ /* 0x080fe2000004184c */
[----:B------:R4:W1:Y:S03]  /*9e60*/  MUFU.TANH R239, R26 ;  /* 0x0000001a00ef7308 */ /* 0x0008660000002400 */
[----:B------:R-:W-:Y:S02]  /*9e70*/  FMUL.FTZ R56, R56, c[0x0][0x320] ;  /* 0x0000c80038387a20 */ /* 0x000fe40000410000 */
[----:B------:R-:W-:Y:S02]  /*9e80*/  FMUL.FTZ R59, R59, c[0x0][0x320] ;  /* 0x0000c8003b3b7a20 */ /* 0x000fe40000410000 */
[C---:B------:R-:W-:Y:S03]  /*9e90*/  HMMA.16816.F32.BF16 R80, R172.reuse, R10, R80 ;  /* 0x0000000aac50723c */ /* 0x040fe60000041850 */
[----:B------:R4:W1:Y:S01]  /*9ea0*/  MUFU.TANH R237, R27 ;  /* 0x0000001b00ed7308 */ /* 0x0008620000002400 */
[----:B------:R-:W-:Y:S02]  /*9eb0*/  FMUL.FTZ R60, R60, c[0x0][0x320] ;  /* 0x0000c8003c3c7a20 */ /* 0x000fe40000410000 */
[----:B------:R-:W-:Y:S02]  /*9ec0*/  FMUL.FTZ R61, R61, c[0x0][0x320] ;  /* 0x0000c8003d3d7a20 */ /* 0x000fe40000410000 */
[-C--:B-----5:R-:W-:Y:S04]  /*9ed0*/  HMMA.16816.F32.BF16 R84, R172, R4.reuse, R84 ;  /* 0x00000004ac54723c */ /* 0x0a0fe80000041854 */
[----:B------:R-:W-:Y:S01]  /*9ee0*/  FMUL.FTZ R63, R63, c[0x0][0x320] ;  /* 0x0000c8003f3f7a20 */ /* 0x000fe20000410000 */
[----:B------:R4:W1:Y:S01]  /*9ef0*/  MUFU.TANH R193, R28 ;  /* 0x0000001c00c17308 */ /* 0x0008620000002400 */
[----:B------:R-:W-:Y:S02]  /*9f00*/  FMUL.FTZ R64, R64, c[0x0][0x320] ;  /* 0x0000c80040407a20 */ /* 0x000fe40000410000 */
[C---:B------:R-:W-:Y:S04]  /*9f10*/  HMMA.16816.F32.BF16 R88, R176.reuse, R4, R88 ;  /* 0x00000004b058723c */ /* 0x040fe80000041858 */
[----:B------:R-:W-:Y:S02]  /*9f20*/  FMUL.FTZ R65, R65, c[0x0][0x320] ;  /* 0x0000c80041417a20 */ /* 0x000fe40000410000 */
[----:B------:R-:W-:Y:S01]  /*9f30*/  FMUL.FTZ R66, R66, c[0x0][0x320] ;  /* 0x0000c80042427a20 */ /* 0x000fe20000410000 */
[----:B------:R4:W1:Y:S01]  /*9f40*/  MUFU.TANH R190, R29 ;  /* 0x0000001d00be7308 */ /* 0x0008620000002400 */
[-C--:B------:R-:W-:Y:S04]  /*9f50*/  HMMA.16816.F32.BF16 R92, R176, R6.reuse, R92 ;  /* 0x00000006b05c723c */ /* 0x080fe8000004185c */
[----:B------:R-:W-:Y:S02]  /*9f60*/  FMUL.FTZ R67, R67, c[0x0][0x320] ;  /* 0x0000c80043437a20 */ /* 0x000fe40000410000 */
[----:B------:R-:W-:Y:S02]  /*9f70*/  FMUL.FTZ R68, R68, c[0x0][0x320] ;  /* 0x0000c80044447a20 */ /* 0x000fe40000410000 */
[----:B------:R-:W-:Y:S01]  /*9f80*/  HMMA.16816.F32.BF16 R96, R172, R6, R96 ;  /* 0x00000006ac60723c */ /* 0x000fe20000041860 */
[----:B------:R4:W1:Y:S03]  /*9f90*/  MUFU.TANH R236, R30 ;  /* 0x0000001e00ec7308 */ /* 0x0008660000002400 */
[----:B------:R-:W-:Y:S02]  /*9fa0*/  FMUL.FTZ R69, R69, c[0x0][0x320] ;  /* 0x0000c80045457a20 */ /* 0x000fe40000410000 */
[----:B------:R-:W-:Y:S02]  /*9fb0*/  FMUL.FTZ R70, R70, c[0x0][0x320] ;  /* 0x0000c80046467a20 */ /* 0x000fe40000410000 */
[----:B------:R-:W-:Y:S03]  /*9fc0*/  FMUL.FTZ R71, R71, c[0x0][0x320] ;  /* 0x0000c80047477a20 */ /* 0x000fe60000410000 */
[----:B------:R4:W1:Y:S01]  /*9fd0*/  MUFU.TANH R235, R31 ;  /* 0x0000001f00eb7308 */ /* 0x0008620000002400 */
[----:B------:R-:W-:Y:S02]  /*9fe0*/  FMUL.FTZ R72, R72, c[0x0][0x320] ;  /* 0x0000c80048487a20 */ /* 0x000fe40000410000 */
[----:B------:R-:W-:Y:S02]  /*9ff0*/  FMUL.FTZ R73, R73, c[0x0][0x320] ;  /* 0x0000c80049497a20 */ /* 0x000fe40000410000 */
[----:B------:R-:W-:Y:S02]  /*a000*/  FMUL.FTZ R74, R74, c[0x0][0x320] ;  /* 0x0000c8004a4a7a20 */ /* 0x000fe40000410000 */
[----:B------:R-:W-:Y:S02]  /*a010*/  FMUL.FTZ R75, R75, c[0x0][0x320] ;  /* 0x0000c8004b4b7a20 */ /* 0x000fe40000410000 */
[----:B------:R-:W-:Y:S01]  /*a020*/  FMUL.FTZ R76, R76, c[0x0][0x320] ;  /* 0x0000c8004c4c7a20 */ /* 0x000fe20000410000 */
[----:B------:R4:W1:Y:S01]  /*a030*/  MUFU.TANH R15, R32 ;  /* 0x00000020000f7308 */ /* 0x0008620000002400 */
        /* <DEDUP_REMOVED lines=94> */
[----:B------:R-:W1:Y:S10]  /*a620*/  MUFU.TANH R92, R92 ;  /* 0x0000005c005c7308 */ /* 0x000e740000002400 */
[----:B------:R-:W1:Y:S10]  /*a630*/  MUFU.TANH R93, R93 ;  /* 0x0000005d005d7308 */ /* 0x000e740000002400 */
[----:B------:R4:W1:Y:S10]  /*a640*/  MUFU.TANH R91, R94 ;  /* 0x0000005e005b7308 */ /* 0x0008740000002400 */
[----:B------:R4:W1:Y:S10]  /*a650*/  MUFU.TANH R79, R95 ;  /* 0x0000005f004f7308 */ /* 0x0008740000002400 */
[----:B------:R-:W1:Y:S10]  /*a660*/  MUFU.TANH R96, R96 ;  /* 0x0000006000607308 */ /* 0x000e740000002400 */
[----:B------:R-:W1:Y:S10]  /*a670*/  MUFU.TANH R97, R97 ;  /* 0x0000006100617308 */ /* 0x000e740000002400 */
[----:B------:R-:W1:Y:S10]  /*a680*/  MUFU.TANH R98, R98 ;  /* 0x0000006200627308 */ /* 0x000e740000002400 */
[----:B------:R-:W1:Y:S01]  /*a690*/  MUFU.TANH R99, R99 ;  /* 0x0000006300637308 */ /* 0x000e620000002400 */
[----:B------:R-:W-:-:S05]  /*a6a0*/  @!P0 BRA `(.L_x_521) ;  /* 0x000003d000008947 */ /* 0x000fca0003800000 */
[----:B--234-:R-:W2:Y:S01]  /*a6b0*/  LDL R2, [R1+0x34] ;  /* 0x0000340001027983 */ /* 0x01cea20000100800 */
[----:B------:R-:W-:Y:S01]  /*a6c0*/  IMAD.MOV.U32 R228, RZ, RZ, RZ ;  /* 0x000000ffffe47224 */ /* 0x000fe200078e00ff */
[----:B------:R-:W-:Y:S02]  /*a6d0*/  PLOP3.LUT P1, PT, PT, PT, UP3, 0x80, 0x0 ;  /* 0x000000000000781c */ /* 0x000fe40003f2f038 */
[----:B------:R-:W3:Y:S01]  /*a6e0*/  LDL R0, [R1+0x10] ;  /* 0x0000100001007983 */ /* 0x000ee20000100800 */
[----:B------:R-:W-:Y:S03]  /*a6f0*/  PLOP3.LUT P0, PT, PT, PT, UP3, 0x80, 0x0 ;  /* 0x000000000000781c */ /* 0x000fe60003f0f038 */
[----:B------:R-:W4:Y:S01]  /*a700*/  LDL R18, [R1+0x8] ;  /* 0x0000080001127983 */ /* 0x000f220000100800 */
[----:B--2---:R-:W-:Y:S05]  /*a710*/  IMAD R2, R227, 0x60, R2 ;  /* 0x00000060e3027824 */ /* 0x004fea00078e0202 */
[----:B---3--:R-:W-:Y:S05]  /*a720*/  IADD3 R2, R2, -0x60, R0 ;  /* 0xffffffa002027810 */ /* 0x008fea0007ffe000 */
        /* <DEDUP_REMOVED lines=8> */
[----:B------:R-:W-:Y:S03]  /*a7b0*/  @!P3 LEA.HI.X R5, R3, c[0x0][0x2a4], R5, 0x2, P0 ;  /* 0x0000a9000305ba11 */ /* 0x000fe600000f1405 */
[C---:B------:R-:W-:Y:S01]  /*a7c0*/  IMAD.WIDE.U32 R2, R233.reuse, c[0x0][0x1e0], RZ ;  /* 0x00007800e9027a25 */ /* 0x040fe200078e00ff */
[----:B------:R-:W-:Y:S01]  /*a7d0*/  SHF.R.S32.HI R0, RZ, 0x1f, R233 ;  /* 0x0000001fff007819 */ /* 0x000fe200000114e9 */
[----:B------:R-:W2:Y:S04]  /*a7e0*/  @!P3 LDG.E R228, [R4.64] ;  /* 0x0000001004e4b981 */ /* 0x000ea8000c1e1900 */
[----:B------:R-:W-:Y:S04]  /*a7f0*/  IMAD R0, R0, c[0x0][0x1e0], RZ ;  /* 0x0000780000007a24 */ /* 0x000fe800078e02ff */
[----:B------:R-:W-:Y:S04]  /*a800*/  IMAD R0, R233, c[0x0][0x1e4], R0 ;  /* 0x00007900e9007a24 */ /* 0x000fe800078e0200 */
[----:B------:R-:W-:Y:S01]  /*a810*/  IMAD.IADD R3, R3, 0x1, R0 ;  /* 0x0000000103037824 */ /* 0x000fe200078e0200 */
[----:B--2---:R-:W-:Y:S03]  /*a820*/  SHF.R.S32.HI R4, RZ, 0x1f, R228 ;  /* 0x0000001fff047819 */ /* 0x004fe600000114e4 */
[----:B------:R-:W-:Y:S04]  /*a830*/  IMAD.WIDE.U32 R2, R228, c[0x0][0x1f0], R2 ;  /* 0x00007c00e4027a25 */ /* 0x000fe800078e0002 */
[----:B------:R-:W-:Y:S01]  /*a840*/  IMAD R4, R4, c[0x0][0x1f0], RZ ;  /* 0x00007c0004047a24 */ /* 0x000fe200078e02ff */
[----:B------:R-:W-:Y:S03]  /*a850*/  IADD3 R0, P0, R2, UR10, RZ ;  /* 0x0000000a02007c10 */ /* 0x000fe6000ff1e0ff */
[----:B------:R-:W-:Y:S05]  /*a860*/  IMAD R4, R228, c[0x0][0x1f4], R4 ;  /* 0x00007d00e4047a24 */ /* 0x000fea00078e0204 */
[----:B------:R-:W-:Y:S02]  /*a870*/  IADD3.X R3, R3, UR6, R4, P0, !PT ;  /* 0x0000000603037c10 */ /* 0x000fe400087fe404 */
[C---:B------:R-:W-:Y:S04]  /*a880*/  LEA R2, P0, R0.reuse, c[0x0][0x1c8], 0x1 ;  /* 0x0000720000027a11 */ /* 0x040fe800078008ff */
[----:B------:R-:W-:Y:S01]  /*a890*/  LEA.HI.X R0, R0, c[0x0][0x1cc], R3, 0x1, P0 ;  /* 0x0000730000007a11 */ /* 0x000fe200000f0c03 */
[----:B------:R-:W2:Y:S04]  /*a8a0*/  SHFL.IDX PT, R4, R2, RZ, 0x181f ;  /* 0x00181fff02047589 */ /* 0x000ea800000e0000 */
[----:B------:R-:W3:Y:S04]  /*a8b0*/  SHFL.IDX PT, R3, R0, RZ, 0x181f ;  /* 0x00181fff00037589 */ /* 0x000ee800000e0000 */
[----:B------:R-:W5:Y:S04]  /*a8c0*/  SHFL.IDX PT, R10, R2, 0x1, 0x181f ;  /* 0x00381f00020a7f89 */ /* 0x000f6800000e0000 */
[----:B------:R-:W1:Y:S04]  /*a8d0*/  SHFL.IDX PT, R8, R2, 0x2, 0x181f ;  /* 0x00581f0002087f89 */ /* 0x000e6800000e0000 */
[----:B------:R-:W1:Y:S04]  /*a8e0*/  SHFL.IDX PT, R7, R0, 0x1, 0x181f ;  /* 0x00381f0000077f89 */ /* 0x000e6800000e0000 */
[----:B------:R-:W1:Y:S04]  /*a8f0*/  SHFL.IDX PT, R6, R2, 0x3, 0x181f ;  /* 0x00781f0002067f89 */ /* 0x000e6800000e0000 */
[----:B------:R-:W-:Y:S01]  /*a900*/  SHFL.IDX PT, R9, R2, 0x4, 0x181f ;  /* 0x00981f0002097f89 */ /* 0x000fe200000e0000 */
[-C--:B--2---:R-:W-:Y:S03]  /*a910*/  IADD3 R4, P0, R4, R226.reuse, RZ ;  /* 0x000000e204047210 */ /* 0x084fe60007f1e0ff */
[----:B------:R-:W-:Y:S02]  /*a920*/  SHFL.IDX PT, R14, R0, 0x2, 0x181f ;  /* 0x00581f00000e7f89 */ /* 0x000fe400000e0000 */
[--C-:B---3--:R-:W-:Y:S02]  /*a930*/  IMAD.X R5, R3, 0x1, R225.reuse, P0 ;  /* 0x0000000103057824 */ /* 0x108fe400000e06e1 */
[----:B------:R-:W2:Y:S01]  /*a940*/  SHFL.IDX PT, R13, R0, 0x3, 0x181f ;  /* 0x00781f00000d7f89 */ /* 0x000ea200000e0000 */
[-C--:B-----5:R-:W-:Y:S03]  /*a950*/  IADD3 R10, P0, R10, R226.reuse, RZ ;  /* 0x000000e20a0a7210 */ /* 0x0a0fe60007f1e0ff */
[----:B----4-:R3:W-:Y:S01]  /*a960*/  LDGSTS.E.BYPASS.LTC128B.128 [R18+0x3100], [R4.64], !P4 ;  /* 0x0310000004127fae */ /* 0x0107e2000e101d50 */
[-C--:B-1----:R-:W-:Y:S03]  /*a970*/  IADD3 R8, P5, R8, R226.reuse, RZ ;  /* 0x000000e208087210 */ /* 0x082fe60007fbe0ff */
[----:B------:R-:W1:Y:S01]  /*a980*/  SHFL.IDX PT, R2, R2, 0x5, 0x181f ;  /* 0x00b81f0002027f89 */ /* 0x000e6200000e0000 */
[--C-:B------:R-:W-:Y:S03]  /*a990*/  IMAD.X R11, R7, 0x1, R225.reuse, P0 ;  /* 0x00000001070b7824 */ /* 0x100fe600000e06e1 */
[----:B------:R-:W4:Y:S01]  /*a9a0*/  SHFL.IDX PT, R12, R0, 0x4, 0x181f ;  /* 0x00981f00000c7f89 */ /* 0x000f2200000e0000 */
[-C--:B------:R-:W-:Y:S03]  /*a9b0*/  IADD3 R6, P2, R6, R226.reuse, RZ ;  /* 0x000000e206067210 */ /* 0x080fe60007f5e0ff */
[----:B------:R-:W5:Y:S04]  /*a9c0*/  SHFL.IDX PT, R0, R0, 0x5, 0x181f ;  /* 0x00b81f0000007f89 */ /* 0x000f6800000e0000 */
[----:B------:R5:W-:Y:S01]  /*a9d0*/  LDGSTS.E.BYPASS.LTC128B.128 [R18+0x3900], [R10.64], !P4 ;  /* 0x039000000a127fae */ /* 0x000be2000e101d50 */
[--C-:B--2---:R-:W-:Y:S01]  /*a9e0*/  IMAD.X R7, R13, 0x1, R225.reuse, P2 ;  /* 0x000000010d077824 */ /* 0x104fe200010e06e1 */
[-C--:B---3--:R-:W-:Y:S01]  /*a9f0*/  IADD3 R4, P1, R9, R226.reuse, RZ ;  /* 0x000000e209047210 */ /* 0x088fe20007f3e0ff */
[--C-:B------:R-:W-:Y:S01]  /*aa00*/  IMAD.X R9, R14, 0x1, R225.reuse, P5 ;  /* 0x000000010e097824 */ /* 0x100fe200028e06e1 */
[----:B-1----:R-:W-:Y:S03]  /*aa10*/  IADD3 R2, P0, R2, R226, RZ ;  /* 0x000000e202027210 */ /* 0x002fe60007f1e0ff */
[--C-:B----4-:R-:W-:Y:S01]  /*aa20*/  IMAD.X R5, R12, 0x1, R225.reuse, P1 ;  /* 0x000000010c057824 */ /* 0x110fe200008e06e1 */
[----:B------:R1:W-:Y:S01]  /*aa30*/  LDGSTS.E.BYPASS.LTC128B.128 [R18+0x4100], [R8.64], !P4 ;  /* 0x0410000008127fae */ /* 0x0003e2000e101d50 */
[----:B-----5:R-:W-:Y:S03]  /*aa40*/  IMAD.X R3, R0, 0x1, R225, P0 ;  /* 0x0000000100037824 */ /* 0x020fe600000e06e1 */
[----:B------:R1:W-:Y:S04]  /*aa50*/  LDGSTS.E.BYPASS.LTC128B.128 [R18+0x4900], [R6.64], !P4 ;  /* 0x0490000006127fae */ /* 0x0003e8000e101d50 */
[----:B------:R1:W-:Y:S04]  /*aa60*/  LDGSTS.E.BYPASS.LTC128B.128 [R18+0x5100], [R4.64], !P4 ;  /* 0x0510000004127fae */ /* 0x0003e8000e101d50 */
[----:B------:R1:W-:Y:S02]  /*aa70*/  LDGSTS.E.BYPASS.LTC128B.128 [R18+0x5900], [R2.64], !P4 ;  /* 0x0590000002127fae */ /* 0x0003e4000e101d50 */
.L_x_521:
[----:B-1234-:R-:W2:Y:S01]  /*aa80*/  LDL R2, [R1+0x2c] ;  /* 0x00002c0001027983 */ /* 0x01eea20000100800 */
[----:B------:R-:W-:Y:S02]  /*aa90*/  PLOP3.LUT P1, PT, PT, PT, UP2, 0x80, 0x0 ;  /* 0x000000000000781c */ /* 0x000fe40003f2f028 */
[----:B------:R-:W-:Y:S01]  /*aaa0*/  PLOP3.LUT P0, PT, PT, PT, UP2, 0x80, 0x0 ;  /* 0x000000000000781c */ /* 0x000fe20003f0f028 */
[----:B------:R-:W3:Y:S04]  /*aab0*/  LDL R58, [R1+0x24] ;  /* 0x00002400013a7983 */ /* 0x000ee80000100800 */
[----:B------:R-:W0:Y:S06]  /*aac0*/  LDGDEPBAR ;  /* 0x00000000000079af */ /* 0x000e2c0000000000 */
[----:B--2---:R-:W-:Y:S04]  /*aad0*/  @P1 IMAD.HI.U32 R0, R2, c[0x0][0x2c8], RZ ;  /* 0x0000b20002001a27 */ /* 0x004fe800078e00ff */
[----:B------:R-:W-:Y:S01]  /*aae0*/  IMAD.MOV.U32 R5, RZ, RZ, R2 ;  /* 0x000000ffff057224 */ /* 0x000fe200078e0002 */
[----:B------:R-:W-:Y:S01]  /*aaf0*/  @P0 SHF.R.U32.HI R5, RZ, c[0x0][0x2cc], R0 ;  /* 0x0000b300ff050a19 */ /* 0x000fe20000011600 */
[----:B------:R-:W-:Y:S01]  /*ab00*/  IMAD R0, R227, -0x60, RZ ;  /* 0xffffffa0e3007824 */ /* 0x000fe200078e02ff */
[----:B------:R-:W-:Y:S01]  /*ab10*/  PLOP3.LUT P0, PT, PT, PT, UP1, 0x40, 0x0 ;  /* 0x000000000000781c */ /* 0x000fe20003f0e818 */
[----:B------:R-:W-:Y:S02]  /*ab20*/  IMAD.MOV.U32 R2, RZ, RZ, c[0x0][0x2ac] ;  /* 0x0000ab00ff027624 */ /* 0x000fe400078e00ff */
[----:B------:R-:W1:Y:S01]  /*ab30*/  SHFL.IDX PT, R4, R5, RZ, 0x1c1f ;  /* 0x001c1fff05047589 */ /* 0x000e6200000e0000 */
[----:B---3--:R-:W-:Y:S05]  /*ab40*/  IADD3 R7, -R58, 0x1, R0 ;  /* 0x000000013a077810 */ /* 0x008fea0007ffe100 */
[----:B------:R-:W-:Y:S05]  /*ab50*/  IMAD R7, R2, c[0x0][0x1d0], R7 ;  /* 0x0000740002077a24 */ /* 0x000fea00078e0207 */
[----:B------:R-:W-:Y:S04]  /*ab60*/  IADD3 R7, R7, -c[0x0][0x168], RZ ;  /* 0x80005a0007077a10 */ /* 0x000fe80007ffe0ff */
[C---:B------:R-:W-:Y:S02]  /*ab70*/  IADD3 R6, R7.reuse, c[0x0][0x328], RZ ;  /* 0x0000ca0007067a10 */ /* 0x040fe40007ffe0ff */
[----:B------:R-:W-:Y:S03]  /*ab80*/  IADD3 R7, R7, UR13, RZ ;  /* 0x0000000d07077c10 */ /* 0x000fe6000fffe0ff */
[--C-:B-1----:R-:W-:Y:S02]  /*ab90*/  IMAD.IADD R3, R6, 0x1, R4.reuse ;  /* 0x0000000106037824 */ /* 0x102fe400078e0204 */
[----:B------:R-:W-:Y:S01]  /*aba0*/  IMAD.IADD R2, R7, 0x1, R4 ;  /* 0x0000000107027824 */ /* 0x000fe200078e0204 */
[----:B------:R-:W-:-:S05]  /*abb0*/  @P0 BRA `(.L_x_522) ;  /* 0x000001a000000947 */ /* 0x000fca0003800000 */
[----:B------:R-:W-:Y:S01]  /*abc0*/  MOV R8, c[0x0][0x2ac] ;  /* 0x0000ab0000087a02 */ /* 0x000fe20000000f00 */
[----:B------:R-:W-:Y:S04]  /*abd0*/  BSSY B0, `(.L_x_523) ;  /* 0x0000013000007945 */ /* 0x000fe80003800000 */
[----:B------:R-:W-:Y:S05]  /*abe0*/  IMAD R4, R8, c[0x0][0x1d0], R4 ;  /* 0x0000740008047a24 */ /* 0x000fea00078e0204 */
[----:B------:R-:W-:Y:S04]  /*abf0*/  IADD3 R4, R4, -c[0x0][0x168], RZ ;  /* 0x80005a0004047a10 */ /* 0x000fe80007ffe0ff */
[----:B------:R-:W-:Y:S11]  /*ac00*/  ISETP.GT.AND P0, PT, R4, -0x1, PT ;  /* 0xffffffff0400780c */ /* 0x000ff60003f04270 */
[----:B------:R-:W-:Y:S02]  /*ac10*/  @!UPT UIADD3 URZ, URZ, URZ, URZ ;  /* 0x0000003f3f3ff290 */ /* 0x000fe4000fffe03f */
[----:B------:R-:W-:-:S05]  /*ac20*/  @P0 BRA `(.L_x_524) ;  /* 0x0000008000000947 */ /* 0x000fca0003800000 */
[----:B------:R-:W-:Y:S01]  /*ac30*/  LOP3.LUT R4, RZ, R4, RZ, 0x33, !PT ;  /* 0x00000004ff047212 */ /* 0x000fe200078e33ff */
[----:B------:R-:W-:Y:S05]  /*ac40*/  IMAD.MOV.U32 R8, RZ, RZ, c[0x0][0x32c] ;  /* 0x0000cb00ff087624 */ /* 0x000fea00078e00ff */
[----:B------:R-:W-:Y:S11]  /*ac50*/  ISETP.NE.AND P0, PT, R8, 0x1, PT ;  /* 0x000000010800780c */ /* 0x000ff60003f05270 */
[----:B------:R-:W-:Y:S02]  /*ac60*/  @!UPT UIADD3 URZ, URZ, URZ, URZ ;  /* 0x0000003f3f3ff290 */ /* 0x000fe4000fffe03f */
[----:B------:R-:W-:Y:S05]  /*ac70*/  @P0 IMAD.HI.U32 R8, R4, c[0x0][0x330], RZ ;  /* 0x0000cc0004080a27 */ /* 0x000fea00078e00ff */
[----:B------:R-:W-:Y:S04]  /*ac80*/  @P0 SHF.R.U32.HI R4, RZ, c[0x0][0x334], R8 ;  /* 0x0000cd00ff040a19 */ /* 0x000fe80000011608 */
[----:B------:R-:W-:Y:S01]  /*ac90*/  LOP3.LUT R4, RZ, R4, RZ, 0x33, !PT ;  /* 0x00000004ff047212 */ /* 0x000fe200078e33ff */
[----:B------:R-:W-:-:S05]  /*aca0*/  BRA `(.L_x_525) ;  /* 0x0000005000007947 */ /* 0x000fca0003800000 */
.L_x_524:
[----:B------:R-:W-:Y:S04]  /*acb0*/  MOV R8, c[0x0][0x32c] ;  /* 0x0000cb0000087a02 */ /* 0x000fe80000000f00 */
[----:B------:R-:W-:Y:S11]  /*acc0*/  ISETP.NE.AND P0, PT, R8, 0x1, PT ;  /* 0x000000010800780c */ /* 0x000ff60003f05270 */
[----:B------:R-:W-:Y:S02]  /*acd0*/  @!UPT UIADD3 URZ, URZ, URZ, URZ ;  /* 0x0000003f3f3ff290 */ /* 0x000fe4000fffe03f */
[----:B------:R-:W-:Y:S05]  /*ace0*/  @P0 IMAD.HI.U32 R8, R4, c[0x0][0x330], RZ ;  /* 0x0000cc0004080a27 */ /* 0x000fea00078e00ff */
[----:B------:R-:W-:Y:S02]  /*acf0*/  @P0 SHF.R.U32.HI R4, RZ, c[0x0][0x334], R8 ;  /* 0x0000cd00ff040a19 */ /* 0x000fe40000011608 */
.L_x_525:
[----:B------:R-:W-:Y:S05]  /*ad00*/  BSYNC B0 ;  /* 0x0000000000007941 */ /* 0x000fea0003800000 */
.L_x_523:
[----:B------:R-:W-:Y:S04]  /*ad10*/  IMAD.IADD R8, R0, 0x1, -R58 ;  /* 0x0000000100087824 */ /* 0x000fe800078e0a3a */
[----:B------:R-:W-:Y:S05]  /*ad20*/  IMAD R4, R4, c[0x0][0x32c], R8 ;  /* 0x0000cb0004047a24 */ /* 0x000fea00078e0208 */
[----:B------:R-:W-:Y:S02]  /*ad30*/  IADD3 R8, R4, c[0x0][0x32c], RZ ;  /* 0x0000cb0004087a10 */ /* 0x000fe40007ffe0ff */
[----:B------:R-:W-:Y:S02]  /*ad40*/  IMNMX R2, R2, R4, !PT ;  /* 0x0000000402027217 */ /* 0x000fe40007800200 */
[----:B------:R-:W-:Y:S02]  /*ad50*/  IMNMX R3, R3, R8, PT ;  /* 0x0000000803037217 */ /* 0x000fe40003800200 */
.L_x_522:
[C---:B------:R-:W-:Y:S01]  /*ad60*/  ISETP.GE.AND P0, PT, R0.reuse, 0x1, PT ;  /* 0x000000010000780c */ /* 0x040fe20003f06270 */
[----:B------:R-:W1:Y:S01]  /*ad70*/  SHFL.IDX PT, R4, R5, 0x1, 0x1c1f ;  /* 0x003c1f0005047f89 */ /* 0x000e6200000e0000 */
[----:B------:R-:W-:Y:S02]  /*ad80*/  ISETP.GE.AND P2, PT, R0, 0x9, PT ;  /* 0x000000090000780c */ /* 0x000fe40003f46270 */
[----:B------:R-:W-:Y:S02]  /*ad90*/  P2R R27, PR, RZ, 0x1 ;  /* 0x00000001ff1b7803 */ /* 0x000fe40000000000 */
[----:B------:R-:W-:Y:S02]  /*ada0*/  ISETP.GT.AND P0, PT, R2, RZ, !P0 ;  /* 0x000000ff0200720c */ /* 0x000fe40004704270 */
[----:B------:R-:W-:Y:S02]  /*adb0*/  ISETP.GE.AND P1, PT, R0, 0x2, PT ;  /* 0x000000020000780c */ /* 0x000fe40003f26270 */
[C---:B------:R-:W-:Y:S02]  /*adc0*/  ISETP.LT.OR P0, PT, R3.reuse, 0x1, P0 ;  /* 0x000000010300780c */ /* 0x040fe40000701670 */
[----:B------:R-:W-:Y:S02]  /*add0*/  P2R R26, PR, RZ, 0x2 ;  /* 0x00000002ff1a7803 */ /* 0x000fe40000000000 */
[----:B------:R-:W-:Y:S02]  /*ade0*/  FSEL R29, R188, -INF , !P0 ;  /* 0xff800000bc1d7808 */ /* 0x000fe40004000000 */
[C---:B------:R-:W-:Y:S02]  /*adf0*/  ISETP.GT.AND P0, PT, R2.reuse, 0x8, !P2 ;  /* 0x000000080200780c */ /* 0x040fe40005704270 */
[----:B------:R-:W-:Y:S02]  /*ae00*/  ISETP.GT.AND P1, PT, R2, 0x1, !P1 ;  /* 0x000000010200780c */ /* 0x000fe40004f24270 */
[----:B------:R-:W-:Y:S02]  /*ae10*/  P2R R25, PR, RZ, 0x4 ;  /* 0x00000004ff197803 */ /* 0x000fe40000000000 */
[C---:B------:R-:W-:Y:S02]  /*ae20*/  ISETP.LT.OR P0, PT, R3.reuse, 0x9, P0 ;  /* 0x000000090300780c */ /* 0x040fe40000701670 */
[----:B------:R-:W-:Y:S02]  /*ae30*/  ISETP.GE.AND P2, PT, R0, 0xa, PT ;  /* 0x0000000a0000780c */ /* 0x000fe40003f46270 */
[----:B------:R-:W-:Y:S02]  /*ae40*/  ISETP.LT.OR P1, PT, R3, 0x2, P1 ;  /* 0x000000020300780c */ /* 0x000fe40000f21670 */
[----:B------:R-:W-:Y:S02]  /*ae50*/  FSEL R32, R16, -INF , !P0 ;  /* 0xff80000010207808 */ /* 0x000fe40004000000 */
[----:B------:R-:W-:Y:S02]  /*ae60*/  ISETP.GT.AND P0, PT, R2, 0x9, !P2 ;  /* 0x000000090200780c */ /* 0x000fe40005704270 */
[----:B------:R-:W-:Y:S02]  /*ae70*/  FSEL R31, R183, -INF , !P1 ;  /* 0xff800000b71f7808 */ /* 0x000fe40004800000 */
[----:B------:R-:W-:Y:S02]  /*ae80*/  ISETP.LT.OR P0, PT, R3, 0xa, P0 ;  /* 0x0000000a0300780c */ /* 0x000fe40000701670 */
[----:B------:R-:W-:Y:S02]  /*ae90*/  ISETP.GE.AND P1, PT, R0, 0x11, PT ;  /* 0x000000110000780c */ /* 0x000fe40003f26270 */
[----:B------:R-:W-:Y:S02]  /*aea0*/  FSEL R34, R17, -INF , !P0 ;  /* 0xff80000011227808 */ /* 0x000fe40004000000 */
[----:B------:R-:W-:Y:S02]  /*aeb0*/  ISETP.GT.AND P0, PT, R2, 0x10, !P1 ;  /* 0x000000100200780c */ /* 0x000fe40004f04270 */
[----:B------:R-:W-:Y:S02]  /*aec0*/  P2R R23, PR, RZ, 0x2 ;  /* 0x00000002ff177803 */ /* 0x000fe40000000000 */
[C---:B------:R-:W-:Y:S02]  /*aed0*/  ISETP.LT.OR P0, PT, R3.reuse, 0x11, P0 ;  /* 0x000000110300780c */ /* 0x040fe40000701670 */
[----:B------:R-:W-:Y:S02]  /*aee0*/  ISETP.GE.AND P1, PT, R0, 0x12, PT ;  /* 0x000000120000780c */ /* 0x000fe40003f26270 */
[----:B------:R-:W-:Y:S02]  /*aef0*/  FSEL R40, R20, -INF , !P0 ;  /* 0xff80000014287808 */ /* 0x000fe40004000000 */
[----:B------:R-:W-:Y:S02]  /*af00*/  ISETP.GT.AND P0, PT, R2, 0x11, !P1 ;  /* 0x000000110200780c */ /* 0x000fe40004f04270 */
[----:B------:R-:W-:Y:S02]  /*af10*/  P2R R22, PR, RZ, 0x2 ;  /* 0x00000002ff167803 */ /* 0x000fe40000000000 */
[----:B------:R-:W-:Y:S02]  /*af20*/  ISETP.LT.OR P0, PT, R3, 0x12, P0 ;  /* 0x000000120300780c */ /* 0x000fe40000701670 */
        /* <DEDUP_REMOVED lines=73> */
[C---:B------:R-:W-:Y:S02]  /*b3c0*/  ISETP.GE.AND P6, PT, R0.reuse, 0x52, PT ;  /* 0x000000520000780c */ /* 0x040fe40003fc6270 */
[C---:B------:R-:W-:Y:S02]  /*b3d0*/  ISETP.LT.OR P0, PT, R3.reuse, 0x51, P0 ;  /* 0x000000510300780c */ /* 0x040fe40000701670 */
[----:B------:R-:W-:Y:S02]  /*b3e0*/  ISETP.GE.AND P5, PT, R0, 0x59, PT ;  /* 0x000000590000780c */ /* 0x000fe40003fa6270 */
[----:B------:R-:W-:Y:S02]  /*b3f0*/  FSEL R238, R84, -INF , !P0 ;  /* 0xff80000054ee7808 */ /* 0x000fe40004000000 */
[C---:B------:R-:W-:Y:S02]  /*b400*/  ISETP.GT.AND P0, PT, R2.reuse, 0x51, !P6 ;  /* 0x000000510200780c */ /* 0x040fe40007704270 */
[----:B------:R-:W-:Y:S02]  /*b410*/  P2R R24, PR, RZ, 0x4 ;  /* 0x00000004ff187803 */ /* 0x000fe40000000000 */
[----:B------:R-:W-:Y:S04]  /*b420*/  ISETP.LT.OR P0, PT, R3, 0x52, P0 ;  /* 0x000000520300780c */ /* 0x000fe80000701670 */
[----:B------:R-:W-:Y:S02]  /*b430*/  FSEL R243, R85, -INF , !P0 ;  /* 0xff80000055f37808 */ /* 0x000fe40004000000 */
[----:B------:R-:W-:Y:S04]  /*b440*/  ISETP.GT.AND P0, PT, R2, 0x58, !P5 ;  /* 0x000000580200780c */ /* 0x000fe80006f04270 */
[----:B------:R-:W-:Y:S04]  /*b450*/  ISETP.LT.OR P0, PT, R3, 0x59, P0 ;  /* 0x000000590300780c */ /* 0x000fe80000701670 */
[----:B------:R-:W-:Y:S02]  /*b460*/  FSEL R250, R96, -INF , !P0 ;  /* 0xff80000060fa7808 */ /* 0x000fe40004000000 */
[----:B------:R-:W-:Y:S04]  /*b470*/  ISETP.GE.AND P0, PT, R0, 0x5a, PT ;  /* 0x0000005a0000780c */ /* 0x000fe80003f06270 */
[----:B------:R-:W-:Y:S01]  /*b480*/  ISETP.GT.AND P2, PT, R2, 0x59, !P0 ;  /* 0x000000590200780c */ /* 0x000fe20004744270 */
[--C-:B-1----:R-:W-:Y:S03]  /*b490*/  IMAD.IADD R2, R7, 0x1, R4.reuse ;  /* 0x0000000107027824 */ /* 0x102fe600078e0204 */
[----:B------:R-:W-:Y:S01]  /*b4a0*/  ISETP.LT.OR P2, PT, R3, 0x5a, P2 ;  /* 0x0000005a0300780c */ /* 0x000fe20001741670 */
[----:B------:R-:W-:Y:S03]  /*b4b0*/  IMAD.IADD R3, R6, 0x1, R4 ;  /* 0x0000000106037824 */ /* 0x000fe600078e0204 */
[----:B------:R-:W-:Y:S02]  /*b4c0*/  FSEL R252, R97, -INF , !P2 ;  /* 0xff80000061fc7808 */ /* 0x000fe40005000000 */
[----:B------:R-:W-:Y:S11]  /*b4d0*/  PLOP3.LUT P2, PT, PT, PT, UP1, 0x40, 0x0 ;  /* 0x000000000000781c */ /* 0x000ff60003f4e818 */
[----:B------:R-:W-:Y:S02]  /*b4e0*/  @!UPT UIADD3 URZ, URZ, URZ, URZ ;  /* 0x0000003f3f3ff290 */ /* 0x000fe4000fffe03f */
        /* <DEDUP_REMOVED lines=9> */
[----:B------:R-:W-:Y:S05]  /*b580*/  IMAD.MOV.U32 R28, RZ, RZ, 0x1 ;  /* 0x00000001ff1c7424 */ /* 0x000fea00078e00ff */
[----:B------:R-:W-:Y:S11]  /*b590*/  ISETP.NE.AND P2, PT, R28, c[0x0][0x32c], PT ;  /* 0x0000cb001c007a0c */ /* 0x000ff60003f45270 */
[----:B------:R-:W-:Y:S02]  /*b5a0*/  @!UPT UIADD3 URZ, URZ, URZ, URZ ;  /* 0x0000003f3f3ff290 */ /* 0x000fe4000fffe03f */
[----:B------:R-:W-:Y:S05]  /*b5b0*/  @P2 IMAD.HI.U32 R28, R4, c[0x0][0x330], RZ ;  /* 0x0000cc00041c2a27 */ /* 0x000fea00078e00ff */
[----:B------:R-:W-:Y:S04]  /*b5c0*/  @P2 SHF.R.U32.HI R4, RZ, c[0x0][0x334], R28 ;  /* 0x0000cd00ff042a19 */ /* 0x000fe8000001161c */
[----:B------:R-:W-:Y:S01]  /*b5d0*/  LOP3.LUT R4, RZ, R4, RZ, 0x33, !PT ;  /* 0x00000004ff047212 */ /* 0x000fe200078e33ff */
[----:B------:R-:W-:-:S05]  /*b5e0*/  BRA `(.L_x_529) ;  /* 0x0000005000007947 */ /* 0x000fca0003800000 */
.L_x_528:
[----:B------:R-:W-:Y:S04]  /*b5f0*/  MOV R28, 0x1 ;  /* 0x00000001001c7802 */ /* 0x000fe80000000f00 */
[----:B------:R-:W-:Y:S11]  /*b600*/  ISETP.NE.AND P2, PT, R28, c[0x0][0x32c], PT ;  /* 0x0000cb001c007a0c */ /* 0x000ff60003f45270 */
[----:B------:R-:W-:Y:S02]  /*b610*/  @!UPT UIADD3 URZ, URZ, URZ, URZ ;  /* 0x0000003f3f3ff290 */ /* 0x000fe4000fffe03f */
[----:B------:R-:W-:Y:S05]  /*b620*/  @P2 IMAD.HI.U32 R28, R4, c[0x0][0x330], RZ ;  /* 0x0000cc00041c2a27 */ /* 0x000fea00078e00ff */
[----:B------:R-:W-:Y:S02]  /*b630*/  @P2 SHF.R.U32.HI R4, RZ, c[0x0][0x334], R28 ;  /* 0x0000cd00ff042a19 */ /* 0x000fe4000001161c */
.L_x_529:
[----:B------:R-:W-:Y:S05]  /*b640*/  BSYNC B0 ;  /* 0x0000000000007941 */ /* 0x000fea0003800000 */
.L_x_527:
[----:B------:R-:W-:Y:S04]  /*b650*/  IMAD.IADD R28, R0, 0x1, -R58 ;  /* 0x00000001001c7824 */ /* 0x000fe800078e0a3a */
[----:B------:R-:W-:Y:S05]  /*b660*/  IMAD R4, R4, c[0x0][0x32c], R28 ;  /* 0x0000cb0004047a24 */ /* 0x000fea00078e021c */
[----:B------:R-:W-:Y:S02]  /*b670*/  IADD3 R28, R4, c[0x0][0x32c], RZ ;  /* 0x0000cb00041c7a10 */ /* 0x000fe40007ffe0ff */
[----:B------:R-:W-:Y:S02]  /*b680*/  IMNMX R2, R2, R4, !PT ;  /* 0x0000000402027217 */ /* 0x000fe40007800200 */
[----:B------:R-:W-:Y:S02]  /*b690*/  IMNMX R3, R3, R28, PT ;  /* 0x0000001c03037217 */ /* 0x000fe40003800200 */
.L_x_526:
[----:B------:R-:W-:Y:S01]  /*b6a0*/  ISETP.NE.AND P2, PT, R26, RZ, PT ;  /* 0x000000ff1a00720c */ /* 0x000fe20003f45270 */
[----:B------:R-:W1:Y:S03]  /*b6b0*/  SHFL.IDX PT, R4, R5, 0x2, 0x1c1f ;  /* 0x005c1f0005047f89 */ /* 0x000e6600000e0000 */
[----:B------:R-:W-:Y:S04]  /*b6c0*/  ISETP.GT.AND P2, PT, R2, 0x1, !P2 ;  /* 0x000000010200780c */ /* 0x000fe80005744270 */
[----:B------:R-:W-:Y:S04]  /*b6d0*/  ISETP.LT.OR P2, PT, R3, 0x2, P2 ;  /* 0x000000020300780c */ /* 0x000fe80001741670 */
[----:B------:R-:W-:Y:S02]  /*b6e0*/  FSEL R33, R200, -INF , !P2 ;  /* 0xff800000c8217808 */ /* 0x000fe40005000000 */
[----:B------:R-:W-:Y:S04]  /*b6f0*/  ISETP.NE.AND P2, PT, R25, RZ, PT ;  /* 0x000000ff1900720c */ /* 0x000fe80003f45270 */
[----:B------:R-:W-:Y:S04]  /*b700*/  ISETP.GT.AND P2, PT, R2, 0x8, !P2 ;  /* 0x000000080200780c */ /* 0x000fe80005744270 */
[C---:B------:R-:W-:Y:S04]  /*b710*/  ISETP.LT.OR P2, PT, R3.reuse, 0x9, P2 ;  /* 0x000000090300780c */ /* 0x040fe80001741670 */
[----:B------:R-:W-:Y:S02]  /*b720*/  FSEL R37, R192, -INF , !P2 ;  /* 0xff800000c0257808 */ /* 0x000fe40005000000 */
[----:B------:R-:W-:Y:S04]  /*b730*/  ISETP.NE.AND P2, PT, R24, RZ, PT ;  /* 0x000000ff1800720c */ /* 0x000fe80003f45270 */
[C---:B------:R-:W-:Y:S04]  /*b740*/  ISETP.GT.AND P2, PT, R2.reuse, 0x9, !P2 ;  /* 0x000000090200780c */ /* 0x040fe80005744270 */
        /* <DEDUP_REMOVED lines=66> */
[----:B------:R-:W-:Y:S04]  /*bb70*/  ISETP.GT.AND P2, PT, R2, 0x50, !P1 ;  /* 0x000000500200780c */ /* 0x000fe80004f44270 */
[C---:B------:R-:W-:Y:S04]  /*bb80*/  ISETP.LT.OR P2, PT, R3.reuse, 0x51, P2 ;  /* 0x000000510300780c */ /* 0x040fe80001741670 */
[----:B------:R-:W-:Y:S02]  /*bb90*/  FSEL R240, R86, -INF , !P2 ;  /* 0xff80000056f07808 */ /* 0x000fe40005000000 */
[C---:B------:R-:W-:Y:S04]  /*bba0*/  ISETP.GT.AND P2, PT, R2.reuse, 0x51, !P6 ;  /* 0x000000510200780c */ /* 0x040fe80007744270 */
[----:B------:R-:W-:Y:S04]  /*bbb0*/  ISETP.LT.OR P2, PT, R3, 0x52, P2 ;  /* 0x000000520300780c */ /* 0x000fe80001741670 */
[----:B------:R-:W-:Y:S02]  /*bbc0*/  FSEL R241, R87, -INF , !P2 ;  /* 0xff80000057f17808 */ /* 0x000fe40005000000 */
[----:B------:R-:W-:Y:S04]  /*bbd0*/  ISETP.GT.AND P2, PT, R2, 0x58, !P5 ;  /* 0x000000580200780c */ /* 0x000fe80006f44270 */
[----:B------:R-:W-:Y:S04]  /*bbe0*/  ISETP.LT.OR P2, PT, R3, 0x59, P2 ;  /* 0x000000590300780c */ /* 0x000fe80001741670 */
[----:B------:R-:W-:Y:S02]  /*bbf0*/  FSEL R247, R98, -INF , !P2 ;  /* 0xff80000062f77808 */ /* 0x000fe40005000000 */
[----:B------:R-:W-:Y:S04]  /*bc00*/  ISETP.NE.AND P2, PT, R27, RZ, PT ;  /* 0x000000ff1b00720c */ /* 0x000fe80003f45270 */
[----:B------:R-:W-:Y:S04]  /*bc10*/  ISETP.GT.AND P2, PT, R2, RZ, !P2 ;  /* 0x000000ff0200720c */ /* 0x000fe80005744270 */
[----:B------:R-:W-:Y:S04]  /*bc20*/  ISETP.LT.OR P2, PT, R3, 0x1, P2 ;  /* 0x000000010300780c */ /* 0x000fe80001741670 */
[----:B------:R-:W-:Y:S02]  /*bc30*/  FSEL R30, R242, -INF , !P2 ;  /* 0xff800000f21e7808 */ /* 0x000fe40005000000 */
        /* <DEDUP_REMOVED lines=23> */
.L_x_532:
[----:B------:R-:W-:Y:S04]  /*bdb0*/  MOV R28, c[0x0][0x32c] ;  /* 0x0000cb00001c7a02 */ /* 0x000fe80000000f00 */
[----:B------:R-:W-:Y:S11]  /*bdc0*/  ISETP.NE.AND P2, PT, R28, 0x1, PT ;  /* 0x000000011c00780c */ /* 0x000ff60003f45270 */
[----:B------:R-:W-:Y:S02]  /*bdd0*/  @!UPT UIADD3 URZ, URZ, URZ, URZ ;  /* 0x0000003f3f3ff290 */ /* 0x000fe4000fffe03f */
[----:B------:R-:W-:Y:S05]  /*bde0*/  @P2 IMAD.HI.U32 R28, R4, c[0x0][0x330], RZ ;  /* 0x0000cc00041c2a27 */ /* 0x000fea00078e00ff */
[----:B------:R-:W-:Y:S02]  /*bdf0*/  @P2 SHF.R.U32.HI R4, RZ, c[0x0][0x334], R28 ;  /* 0x0000cd00ff042a19 */ /* 0x000fe4000001161c */
.L_x_533:
[----:B------:R-:W-:Y:S05]  /*be00*/  BSYNC B0 ;  /* 0x0000000000007941 */ /* 0x000fea0003800000 */
.L_x_531:
[----:B------:R-:W-:Y:S04]  /*be10*/  IMAD.IADD R28, R0, 0x1, -R58 ;  /* 0x00000001001c7824 */ /* 0x000fe800078e0a3a */
[----:B------:R-:W-:Y:S05]  /*be20*/  IMAD R4, R4, c[0x0][0x32c], R28 ;  /* 0x0000cb0004047a24 */ /* 0x000fea00078e021c */
[----:B------:R-:W-:Y:S02]  /*be30*/  IADD3 R28, R4, c[0x0][0x32c], RZ ;  /* 0x0000cb00041c7a10 */ /* 0x000fe40007ffe0ff */
[----:B------:R-:W-:Y:S02]  /*be40*/  IMNMX R2, R2, R4, !PT ;  /* 0x0000000402027217 */ /* 0x000fe40007800200 */
[----:B------:R-:W-:Y:S02]  /*be50*/  IMNMX R3, R3, R28, PT ;  /* 0x0000001c03037217 */ /* 0x000fe40003800200 */
.L_x_530:
[----:B------:R-:W-:Y:S01]  /*be60*/  ISETP.NE.AND P2, PT, R26, RZ, PT ;  /* 0x000000ff1a00720c */ /* 0x000fe20003f45270 */
[----:B------:R-:W1:Y:S03]  /*be70*/  SHFL.IDX PT, R4, R5, 0x3, 0x1c1f ;  /* 0x007c1f0005047f89 */ /* 0x000e6600000e0000 */
[----:B------:R-:W-:Y:S04]  /*be80*/  ISETP.GT.AND P2, PT, R2, 0x1, !P2 ;  /* 0x000000010200780c */ /* 0x000fe80005744270 */
[----:B------:R-:W-:Y:S04]  /*be90*/  ISETP.LT.OR P2, PT, R3, 0x2, P2 ;  /* 0x000000020300780c */ /* 0x000fe80001741670 */
[----:B------:R-:W-:Y:S02]  /*bea0*/  FSEL R35, R244, -INF , !P2 ;  /* 0xff800000f4237808 */ /* 0x000fe40005000000 */
[----:B------:R-:W-:Y:S04]  /*beb0*/  ISETP.NE.AND P2, PT, R25, RZ, PT ;  /* 0x000000ff1900720c */ /* 0x000fe80003f45270 */
[----:B------:R-:W-:Y:S04]  /*bec0*/  ISETP.GT.AND P2, PT, R2, 0x8, !P2 ;  /* 0x000000080200780c */ /* 0x000fe80005744270 */
[----:B------:R-:W-:Y:S04]  /*bed0*/  ISETP.LT.OR P2, PT, R3, 0x9, P2 ;  /* 0x000000090300780c */ /* 0x000fe80001741670 */
        /* <DEDUP_REMOVED lines=105> */
.L_x_536:
[----:B------:R-:W-:Y:S04]  /*c570*/  MOV R5, c[0x0][0x32c] ;  /* 0x0000cb0000057a02 */ /* 0x000fe80000000f00 */
[----:B------:R-:W-:Y:S11]  /*c580*/  ISETP.NE.AND P2, PT, R5, 0x1, PT ;  /* 0x000000010500780c */ /* 0x000ff60003f45270 */
[----:B------:R-:W-:Y:S02]  /*c590*/  @!UPT UIADD3 URZ, URZ, URZ, URZ ;  /* 0x0000003f3f3ff290 */ /* 0x000fe4000fffe03f */
[----:B------:R-:W-:Y:S05]  /*c5a0*/  @P2 IMAD.HI.U32 R5, R4, c[0x0][0x330], RZ ;  /* 0x0000cc0004052a27 */ /* 0x000fea00078e00ff */
[----:B------:R-:W-:Y:S02]  /*c5b0*/  @P2 SHF.R.U32.HI R4, RZ, c[0x0][0x334], R5 ;  /* 0x0000cd00ff042a19 */ /* 0x000fe40000011605 */
.L_x_537:
[----:B------:R-:W-:Y:S05]  /*c5c0*/  BSYNC B0 ;  /* 0x0000000000007941 */ /* 0x000fea0003800000 */
.L_x_535:
[----:B------:R-:W-:Y:S04]  /*c5d0*/  IMAD.IADD R0, R0, 0x1, -R58 ;  /* 0x0000000100007824 */ /* 0x000fe800078e0a3a */
[----:B------:R-:W-:Y:S05]  /*c5e0*/  IMAD R4, R4, c[0x0][0x32c], R0 ;  /* 0x0000cb0004047a24 */ /* 0x000fea00078e0200 */
[----:B------:R-:W-:Y:S02]  /*c5f0*/  IADD3 R0, R4, c[0x0][0x32c], RZ ;  /* 0x0000cb0004007a10 */ /* 0x000fe40007ffe0ff */
[----:B------:R-:W-:Y:S02]  /*c600*/  IMNMX R2, R2, R4, !PT ;  /* 0x0000000402027217 */ /* 0x000fe40007800200 */
[----:B------:R-:W-:Y:S02]  /*c610*/  IMNMX R3, R3, R0, PT ;  /* 0x0000000003037217 */ /* 0x000fe40003800200 */
.L_x_534:
[----:B------:R-:W2:Y:S01]  /*c620*/  LDL.LU R4, [R1+0x4] ;  /* 0x0000040001047983 */ /* 0x000ea20000300800 */
[----:B------:R-:W-:Y:S02]  /*c630*/  ISETP.NE.AND P2, PT, R27, RZ, PT ;  /* 0x000000ff1b00720c */ /* 0x000fe40003f45270 */
[----:B------:R-:W-:Y:S01]  /*c640*/  FMNMX.FTZ R72, R29, R100, !PT ;  /* 0x000000641d487209 */ /* 0x000fe20007810000 */
[----:B------:R-:W3:Y:S01]  /*c650*/  LDL.LU R0, [R1] ;  /* 0x0000000001007983 */ /* 0x000ee20000300800 */
[----:B------:R-:W-:Y:S02]  /*c660*/  ISETP.GT.AND P2, PT, R2, RZ, !P2 ;  /* 0x000000ff0200720c */ /* 0x000fe40005744270 */
[----:B------:R-:W-:Y:S02]  /*c670*/  FMNMX.FTZ R72, R31, R72, !PT ;  /* 0x000000481f487209 */ /* 0x000fe40007810000 */
[C---:B------:R-:W-:Y:S02]  /*c680*/  ISETP.LT.OR P2, PT, R3.reuse, 0x1, P2 ;  /* 0x000000010300780c */ /* 0x040fe40001741670 */
[----:B------:R-:W-:Y:S02]  /*c690*/  FMNMX.FTZ R72, R32, R72, !PT ;  /* 0x0000004820487209 */ /* 0x000fe40007810000 */
[----:B------:R-:W-:Y:S02]  /*c6a0*/  ISETP.GT.AND P1, PT, R2, 0x50, !P1 ;  /* 0x000000500200780c */ /* 0x000fe40004f24270 */
[----:B------:R-:W-:Y:S02]  /*c6b0*/  FMNMX.FTZ R72, R34, R72, !PT ;  /* 0x0000004822487209 */ /* 0x000fe40007810000 */
[----:B------:R-:W-:Y:S02]  /*c6c0*/  ISETP.LT.OR P1, PT, R3, 0x51, P1 ;  /* 0x000000510300780c */ /* 0x000fe40000f21670 */
[----:B------:R-:W-:Y:S02]  /*c6d0*/  FMNMX.FTZ R72, R40, R72, !PT ;  /* 0x0000004828487209 */ /* 0x000fe40007810000 */
[----:B------:R-:W-:Y:S02]  /*c6e0*/  ISETP.GT.AND P6, PT, R2, 0x51, !P6 ;  /* 0x000000510200780c */ /* 0x000fe400077c4270 */
[----:B------:R-:W-:Y:S02]  /*c6f0*/  FMNMX.FTZ R72, R42, R72, !PT ;  /* 0x000000482a487209 */ /* 0x000fe40007810000 */
[----:B------:R-:W-:Y:S02]  /*c700*/  ISETP.GT.AND P5, PT, R2, 0x58, !P5 ;  /* 0x000000580200780c */ /* 0x000fe40006fa4270 */
[----:B------:R-:W-:Y:S02]  /*c710*/  FMNMX.FTZ R72, R44, R72, !PT ;  /* 0x000000482c487209 */ /* 0x000fe40007810000 */
[----:B------:R-:W-:Y:S02]  /*c720*/  ISETP.GT.AND P0, PT, R2, 0x59, !P0 ;  /* 0x000000590200780c */ /* 0x000fe40004704270 */
[----:B------:R-:W-:Y:S02]  /*c730*/  FMNMX.FTZ R72, R47, R72, !PT ;  /* 0x000000482f487209 */ /* 0x000fe40007810000 */
[----:B------:R-:W-:Y:S02]  /*c740*/  ISETP.LT.OR P6, PT, R3, 0x52, P6 ;  /* 0x000000520300780c */ /* 0x000fe400037c1670 */
[----:B------:R-:W-:Y:S02]  /*c750*/  FMNMX.FTZ R72, R57, R72, !PT ;  /* 0x0000004839487209 */ /* 0x000fe40007810000 */
[C---:B------:R-:W-:Y:S02]  /*c760*/  ISETP.LT.OR P5, PT, R3.reuse, 0x59, P5 ;  /* 0x000000590300780c */ /* 0x040fe40002fa1670 */
[----:B------:R-:W-:Y:S02]  /*c770*/  FMNMX.FTZ R72, R90, R72, !PT ;  /* 0x000000485a487209 */ /* 0x000fe40007810000 */
[----:B------:R-:W-:Y:S02]  /*c780*/  ISETP.LT.OR P0, PT, R3, 0x5a, P0 ;  /* 0x0000005a0300780c */ /* 0x000fe40000701670 */
[----:B------:R-:W-:Y:S02]  /*c790*/  FMNMX.FTZ R72, R176, R72, !PT ;  /* 0x00000048b0487209 */ /* 0x000fe40007810000 */
[----:B------:R-:W-:Y:S02]  /*c7a0*/  FSEL R73, R79, -INF , !P0 ;  /* 0xff8000004f497808 */ /* 0x000fe40004000000 */
[----:B------:R-:W-:Y:S02]  /*c7b0*/  FMNMX.FTZ R72, R177, R72, !PT ;  /* 0x00000048b1487209 */ /* 0x000fe40007810000 */
[----:B------:R-:W-:Y:S02]  /*c7c0*/  FSEL R191, R191, -INF , !P6 ;  /* 0xff800000bfbf7808 */ /* 0x000fe40007000000 */
[----:B------:R-:W-:Y:S04]  /*c7d0*/  FMNMX.FTZ R72, R178, R72, !PT ;  /* 0x00000048b2487209 */ /* 0x000fe80007810000 */
        /* <DEDUP_REMOVED lines=10> */
[----:B------:R-:W-:Y:S05]  /*c880*/  FMNMX.FTZ R72, R252, R72, !PT ;  /* 0x00000048fc487209 */ /* 0x000fea0007810000 */
[----:B------:R-:W1:Y:S02]  /*c890*/  SHFL.BFLY PT, R5, R72, 0x2, 0x1f ;  /* 0x0c401f0048057f89 */ /* 0x000e6400000e0000 */
[----:B-1----:R-:W-:Y:S06]  /*c8a0*/  FMNMX.FTZ R72, R72, R5, !PT ;  /* 0x0000000548487209 */ /* 0x002fec0007810000 */
[----:B------:R-:W1:Y:S02]  /*c8b0*/  SHFL.BFLY PT, R6, R72, 0x1, 0x1f ;  /* 0x0c201f0048067f89 */ /* 0x000e6400000e0000 */
[----:B-1----:R-:W-:Y:S02]  /*c8c0*/  FMNMX.FTZ R72, R72, R6, !PT ;  /* 0x0000000648487209 */ /* 0x002fe40007810000 */
[----:B--2---:R-:W-:Y:S02]  /*c8d0*/  FSEL R7, R4, -INF , !P2 ;  /* 0xff80000004077808 */ /* 0x004fe40005000000 */
[----:B------:R-:W-:Y:S02]  /*c8e0*/  ISETP.NE.AND P2, PT, R26, RZ, PT ;  /* 0x000000ff1a00720c */ /* 0x000fe40003f45270 */
[----:B------:R-:W-:Y:S02]  /*c8f0*/  FMNMX.FTZ R4, R28, R102, !PT ;  /* 0x000000661c047209 */ /* 0x000fe40007810000 */
[----:B------:R-:W-:Y:S02]  /*c900*/  ISETP.GT.AND P2, PT, R2, 0x1, !P2 ;  /* 0x000000010200780c */ /* 0x000fe40005744270 */
[----:B------:R-:W-:Y:S02]  /*c910*/  FMNMX.FTZ R4, R35, R4, !PT ;  /* 0x0000000423047209 */ /* 0x000fe40007810000 */
[----:B------:R-:W-:Y:S02]  /*c920*/  ISETP.LT.OR P2, PT, R3, 0x2, P2 ;  /* 0x000000020300780c */ /* 0x000fe40001741670 */
[----:B------:R-:W-:Y:S02]  /*c930*/  FMNMX.FTZ R4, R36, R4, !PT ;  /* 0x0000000424047209 */ /* 0x000fe40007810000 */
[----:B---3--:R-:W-:Y:S02]  /*c940*/  FSEL R26, R0, -INF , !P2 ;  /* 0xff800000001a7808 */ /* 0x008fe40005000000 */
[----:B------:R-:W-:Y:S02]  /*c950*/  ISETP.NE.AND P2, PT, R25, RZ, PT ;  /* 0x000000ff1900720c */ /* 0x000fe40003f45270 */
[----:B------:R-:W-:Y:S02]  /*c960*/  FMNMX.FTZ R0, R30, R101, !PT ;  /* 0x000000651e007209 */ /* 0x000fe40007810000 */
[----:B------:R-:W-:Y:S02]  /*c970*/  ISETP.GT.AND P2, PT, R2, 0x8, !P2 ;  /* 0x000000080200780c */ /* 0x000fe40005744270 */
[----:B------:R-:W-:Y:S02]  /*c980*/  FMNMX.FTZ R0, R33, R0, !PT ;  /* 0x0000000021007209 */ /* 0x000fe40007810000 */
[----:B------:R-:W-:Y:S02]  /*c990*/  ISETP.LT.OR P2, PT, R3, 0x9, P2 ;  /* 0x000000090300780c */ /* 0x000fe40001741670 */
[----:B------:R-:W-:Y:S02]  /*c9a0*/  FMNMX.FTZ R0, R37, R0, !PT ;  /* 0x0000000025007209 */ /* 0x000fe40007810000 */
[----:B------:R-:W-:Y:S02]  /*c9b0*/  FSEL R25, R251, -INF , !P2 ;  /* 0xff800000fb197808 */ /* 0x000fe40005000000 */
[----:B------:R-:W-:Y:S02]  /*c9c0*/  ISETP.NE.AND P2, PT, R24, RZ, PT ;  /* 0x000000ff1800720c */ /* 0x000fe40003f45270 */
[----:B------:R-:W-:Y:S02]  /*c9d0*/  FMNMX.FTZ R0, R39, R0, !PT ;  /* 0x0000000027007209 */ /* 0x000fe40007810000 */
[C---:B------:R-:W-:Y:S02]  /*c9e0*/  ISETP.GT.AND P2, PT, R2.reuse, 0x9, !P2 ;  /* 0x000000090200780c */ /* 0x040fe40005744270 */
[----:B------:R-:W-:Y:S02]  /*c9f0*/  FMNMX.FTZ R0, R41, R0, !PT ;  /* 0x0000000029007209 */ /* 0x000fe40007810000 */
[----:B------:R-:W-:Y:S02]  /*ca00*/  ISETP.LT.OR P2, PT, R3, 0xa, P2 ;  /* 0x0000000a0300780c */ /* 0x000fe40001741670 */
[----:B------:R-:W-:Y:S02]  /*ca10*/  FMNMX.FTZ R0, R43, R0, !PT ;  /* 0x000000002b007209 */ /* 0x000fe40007810000 */
[----:B------:R-:W-:Y:S02]  /*ca20*/  FSEL R24, R249, -INF , !P2 ;  /* 0xff800000f9187808 */ /* 0x000fe40005000000 */
        /* <DEDUP_REMOVED lines=22> */
[----:B------:R-:W-:Y:S01]  /*cb90*/  FMNMX.FTZ R0, R189, R0, !PT ;  /* 0x00000000bd007209 */ /* 0x000fe20007810000 */
[----:B------:R-:W-:Y:S01]  /*cba0*/  LDSM.16.MT88.4 R20, [R209+0x100] ;  /* 0x00010000d114783b */ /* 0x000fe20000004200 */
        /* <DEDUP_REMOVED lines=43> */
[----:B------:R-:W-:Y:S01]  /*ce60*/  FMNMX.FTZ R4, R188, R4, !PT ;  /* 0x00000004bc047209 */ /* 0x000fe20007810000 */
[----:B------:R-:W1:Y:S01]  /*ce70*/  SHFL.BFLY PT, R71, R0, 0x2, 0x1f ;  /* 0x0c401f0000477f89 */ /* 0x000e6200000e0000 */
        /* <DEDUP_REMOVED lines=21> */
[C---:B------:R-:W-:Y:S02]  /*cfd0*/  ISETP.LT.OR P2, PT, R3.reuse, 0x41, P2 ;  /* 0x000000410300780c */ /* 0x040fe40001741670 */
[----:B------:R-:W-:Y:S02]  /*cfe0*/  FMNMX.FTZ R5, R24, R5, !PT ;  /* 0x0000000518057209 */ /* 0x000fe40007810000 */
[----:B------:R-:W-:Y:S01]  /*cff0*/  FSEL R197, R74, -INF , !P2 ;  /* 0xff8000004ac57808 */ /* 0x000fe20005000000 */
[----:B------:R-:W-:Y:S01]  /*d000*/  FMUL.FTZ R74, R72, c[0x0][0x2d0] ;  /* 0x0000b400484a7a20 */ /* 0x000fe20000410000 */
[----:B------:R-:W-:Y:S02]  /*d010*/  ISETP.NE.AND P2, PT, R10, RZ, PT ;  /* 0x000000ff0a00720c */ /* 0x000fe40003f45270 */
[----:B-1----:R-:W-:Y:S02]  /*d020*/  FMNMX.FTZ R71, R0, R71, !PT ;  /* 0x0000004700477209 */ /* 0x002fe40007810000 */
        /* <DEDUP_REMOVED lines=20> */
[----:B------:R-:W-:Y:S02]  /*d170*/  FSETP.NEU.FTZ.AND P2, PT, R72, -INF , PT ;  /* 0xff8000004800780b */ /* 0x000fe40003f5d000 */
[----:B------:R-:W-:Y:S02]  /*d180*/  FMNMX.FTZ R0, R245, R0, !PT ;  /* 0x00000000f5007209 */ /* 0x000fe40007810000 */
[----:B------:R-:W-:Y:S02]  /*d190*/  FSEL R74, R74, RZ, P2 ;  /* 0x000000ff4a4a7208 */ /* 0x000fe40001000000 */
[----:B------:R-:W-:Y:S02]  /*d1a0*/  FMNMX.FTZ R0, R246, R0, !PT ;  /* 0x00000000f6007209 */ /* 0x000fe40007810000 */
[----:B-1----:R-:W-:Y:S01]  /*d1b0*/  FMNMX.FTZ R71, R71, R6, !PT ;  /* 0x0000000647477209 */ /* 0x002fe20007810000 */
[--C-:B------:R-:W-:Y:S01]  /*d1c0*/  FFMA.FTZ R4, R29, c[0x0][0x2d0], -R74.reuse ;  /* 0x0000b4001d047a23 */ /* 0x100fe2000001084a */
[----:B------:R-:W-:Y:S01]  /*d1d0*/  FSEL R199, R180, -INF , !P1 ;  /* 0xff800000b4c77808 */ /* 0x000fe20004800000 */
[--C-:B------:R-:W-:Y:S01]  /*d1e0*/  FFMA.FTZ R16, R44, c[0x0][0x2d0], -R74.reuse ;  /* 0x0000b4002c107a23 */ /* 0x100fe2000001084a */
[----:B------:R-:W-:Y:S01]  /*d1f0*/  FSEL R180, R91, -INF , !P5 ;  /* 0xff8000005bb47808 */ /* 0x000fe20006800000 */
[----:B------:R1:W-:Y:S01]  /*d200*/  MUFU.EX2 R55, R4 ;  /* 0x0000000400377308 */ /* 0x0003e20000000800 */
[----:B------:R-:W2:Y:S01]  /*d210*/  SHFL.BFLY PT, R70, R0, 0x2, 0x1f ;  /* 0x0c401f0000467f89 */ /* 0x000ea200000e0000 */
[C---:B------:R-:W-:Y:S01]  /*d220*/  FMUL.FTZ R75, R71.reuse, c[0x0][0x2d0] ;  /* 0x0000b400474b7a20 */ /* 0x040fe20000410000 */
[----:B------:R-:W-:Y:S04]  /*d230*/  FSETP.NEU.FTZ.AND P1, PT, R71, -INF , PT ;  /* 0xff8000004700780b */ /* 0x000fe80003f3d000 */
[----:B------:R-:W-:Y:S05]  /*d240*/  FSEL R75, R75, RZ, P1 ;  /* 0x000000ff4b4b7208 */ /* 0x000fea0000800000 */
[--C-:B------:R-:W-:Y:S02]  /*d250*/  FFMA.FTZ R3, R39, c[0x0][0x2d0], -R75.reuse ;  /* 0x0000b40027037a23 */ /* 0x100fe4000001084b */
[--C-:B------:R-:W-:Y:S02]  /*d260*/  FFMA.FTZ R12, R43, c[0x0][0x2d0], -R75.reuse ;  /* 0x0000b4002b0c7a23 */ /* 0x100fe4000001084b */
[----:B------:R-:W-:Y:S01]  /*d270*/  MUFU.EX2 R86, R3 ;  /* 0x0000000300567308 */ /* 0x000fe20000000800 */
[--C-:B------:R-:W-:Y:S01]  /*d280*/  FFMA.FTZ R8, R41, c[0x0][0x2d0], -R75.reuse ;  /* 0x0000b40029087a23 */ /* 0x100fe2000001084b */
[----:B-1----:R-:W-:Y:S01]  /*d290*/  FMNMX.FTZ R4, R169, R5, !PT ;  /* 0x00000005a9047209 */ /* 0x002fe20007810000 */
[--C-:B------:R-:W-:Y:S07]  /*d2a0*/  FFMA.FTZ R5, R31, c[0x0][0x2d0], -R74.reuse ;  /* 0x0000b4001f057a23 */ /* 0x100fee000001084a */
[----:B------:R-:W-:Y:S01]  /*d2b0*/  MUFU.EX2 R93, R12 ;  /* 0x0000000c005d7308 */ /* 0x000fe20000000800 */
[----:B--2---:R-:W-:Y:S02]  /*d2c0*/  FMNMX.FTZ R70, R0, R70, !PT ;  /* 0x0000004600467209 */ /* 0x004fe40007810000 */
[----:B------:R-:W-:Y:S07]  /*d2d0*/  FMNMX.FTZ R4, R172, R4, !PT ;  /* 0x00000004ac047209 */ /* 0x000fee0007810000 */
[----:B------:R1:W-:Y:S10]  /*d2e0*/  MUFU.EX2 R52, R5 ;  /* 0x0000000500347308 */ /* 0x0003f40000000800 */
[----:B------:R-:W-:Y:S01]  /*d2f0*/  MUFU.EX2 R31, R8 ;  /* 0x00000008001f7308 */ /* 0x000fe20000000800 */
[----:B-1----:R-:W-:Y:S01]  /*d300*/  FMNMX.FTZ R5, R181, R4, !PT ;  /* 0x00000004b5057209 */ /* 0x002fe20007810000 */
[--C-:B------:R-:W-:Y:S03]  /*d310*/  FFMA.FTZ R4, R32, c[0x0][0x2d0], -R74.reuse ;  /* 0x0000b40020047a23 */ /* 0x100fe6000001084a */
[----:B------:R-:W-:Y:S05]  /*d320*/  FMNMX.FTZ R5, R184, R5, !PT ;  /* 0x00000005b8057209 */ /* 0x000fea0007810000 */
[----:B------:R1:W-:Y:S02]  /*d330*/  MUFU.EX2 R84, R4 ;  /* 0x0000000400547308 */ /* 0x0003e40000000800 */
[----:B-1----:R-:W-:Y:S01]  /*d340*/  FMNMX.FTZ R4, R185, R5, !PT ;  /* 0x00000005b9047209 */ /* 0x002fe20007810000 */
[----:B------:R-:W-:Y:S03]  /*d350*/  FFMA.FTZ R5, R34, c[0x0][0x2d0], -R74 ;  /* 0x0000b40022057a23 */ /* 0x000fe6000001084a */
[----:B------:R-:W-:Y:S04]  /*d360*/  FMNMX.FTZ R0, R187, R4, !PT ;  /* 0x00000004bb007209 */ /* 0x000fe80007810000 */
[----:B------:R1:W2:Y:S01]  /*d370*/  MUFU.EX2 R87, R5 ;  /* 0x0000000500577308 */ /* 0x0002a20000000800 */
[--C-:B------:R-:W-:Y:S01]  /*d380*/  FFMA.FTZ R4, R30, c[0x0][0x2d0], -R75.reuse ;  /* 0x0000b4001e047a23 */ /* 0x100fe2000001084b */
[----:B------:R-:W-:Y:S04]  /*d390*/  FMNMX.FTZ R0, R197, R0, !PT ;  /* 0x00000000c5007209 */ /* 0x000fe80007810000 */
[----:B------:R-:W-:Y:S04]  /*d3a0*/  FMNMX.FTZ R0, R201, R0, !PT ;  /* 0x00000000c9007209 */ /* 0x000fe80007810000 */
[----:B------:R-:W-:Y:S01]  /*d3b0*/  MUFU.EX2 R54, R4 ;  /* 0x0000000400367308 */ /* 0x000fe20000000800 */
[----:B------:R-:W-:Y:S04]  /*d3c0*/  FMNMX.FTZ R0, R202, R0, !PT ;  /* 0x00000000ca007209 */ /* 0x000fe80007810000 */
[----:B------:R-:W-:Y:S01]  /*d3d0*/  FMNMX.FTZ R2, R194, R0, !PT ;  /* 0x00000000c2027209 */ /* 0x000fe20007810000 */
[--C-:B------:R-:W-:Y:S03]  /*d3e0*/  FFMA.FTZ R0, R33, c[0x0][0x2d0], -R75.reuse ;  /* 0x0000b40021007a23 */ /* 0x100fe6000001084b */
[----:B------:R-:W-:Y:S01]  /*d3f0*/  FMNMX.FTZ R2, R199, R2, !PT ;  /* 0x00000002c7027209 */ /* 0x000fe20007810000 */
[----:B------:R3:W-:Y:S01]  /*d400*/  MUFU.EX2 R89, R0 ;  /* 0x0000000000597308 */ /* 0x0007e20000000800 */
[----:B-1----:R-:W1:Y:S01]  /*d410*/  SHFL.BFLY PT, R5, R70, 0x1, 0x1f ;  /* 0x0c201f0046057f89 */ /* 0x002e6200000e0000 */
[----:B--2---:R-:W-:Y:S08]  /*d420*/  F2FP.BF16.PACK_AB R78, R87, R84 ;  /* 0x00000054574e723e */ /* 0x004ff000000010ff */
[----:B------:R-:W-:Y:S01]  /*d430*/  MUFU.EX2 R33, R16 ;  /* 0x0000001000217308 */ /* 0x000fe20000000800 */
[----:B---3--:R-:W-:Y:S01]  /*d440*/  FMNMX.FTZ R0, R191, R2, !PT ;  /* 0x00000002bf007209 */ /* 0x008fe20007810000 */
[--C-:B------:R-:W-:Y:S01]  /*d450*/  FFMA.FTZ R2, R37, c[0x0][0x2d0], -R75.reuse ;  /* 0x0000b40025027a23 */ /* 0x100fe2000001084b */
[----:B-1----:R-:W-:Y:S07]  /*d460*/  FMNMX.FTZ R70, R70, R5, !PT ;  /* 0x0000000546467209 */ /* 0x002fee0007810000 */
[----:B------:R1:W2:Y:S01]  /*d470*/  MUFU.EX2 R85, R2 ;  /* 0x0000000200557308 */ /* 0x0002a20000000800 */
[----:B------:R-:W-:Y:S02]  /*d480*/  FMNMX.FTZ R0, R180, R0, !PT ;  /* 0x00000000b4007209 */ /* 0x000fe40007810000 */
[C---:B------:R-:W-:Y:S01]  /*d490*/  FSETP.NEU.FTZ.AND P0, PT, R70.reuse, -INF , PT ;  /* 0xff8000004600780b */ /* 0x040fe20003f1d000 */
[----:B------:R-:W-:Y:S01]  /*d4a0*/  FMUL.FTZ R96, R70, c[0x0][0x2d0] ;  /* 0x0000b40046607a20 */ /* 0x000fe20000410000 */
[----:B------:R-:W-:Y:S04]  /*d4b0*/  FMNMX.FTZ R0, R73, R0, !PT ;  /* 0x0000000049007209 */ /* 0x000fe80007810000 */
[----:B------:R-:W-:Y:S05]  /*d4c0*/  FSEL R96, R96, RZ, P0 ;  /* 0x000000ff60607208 */ /* 0x000fea0000000000 */
[--C-:B------:R-:W-:Y:S02]  /*d4d0*/  FFMA.FTZ R3, R28, c[0x0][0x2d0], -R96.reuse ;  /* 0x0000b4001c037a23 */ /* 0x100fe40000010860 */
[--C-:B------:R-:W-:Y:S02]  /*d4e0*/  FFMA.FTZ R4, R38, c[0x0][0x2d0], -R96.reuse ;  /* 0x0000b40026047a23 */ /* 0x100fe40000010860 */
[----:B------:R3:W-:Y:S01]  /*d4f0*/  MUFU.EX2 R53, R3 ;  /* 0x0000000300357308 */ /* 0x0007e20000000800 */
[--C-:B------:R-:W-:Y:S02]  /*d500*/  FFMA.FTZ R32, R46, c[0x0][0x2d0], -R96.reuse ;  /* 0x0000b4002e207a23 */ /* 0x100fe40000010860 */
[----:B------:R-:W-:Y:S02]  /*d510*/  FFMA.FTZ R44, R51, c[0x0][0x2d0], -R96 ;  /* 0x0000b400332c7a23 */ /* 0x000fe40000010860 */
[----:B------:R-:W-:Y:S01]  /*d520*/  FFMA.FTZ R28, R48, c[0x0][0x2d0], -R75 ;  /* 0x0000b400301c7a23 */ /* 0x000fe2000001084b */
[----:B-1----:R-:W1:Y:S01]  /*d530*/  SHFL.BFLY PT, R2, R0, 0x2, 0x1f ;  /* 0x0c401f0000027f89 */ /* 0x002e6200000e0000 */
[----:B--2---:R-:W-:Y:S01]  /*d540*/  F2FP.BF16.PACK_AB R79, R86, R85 ;  /* 0x00000055564f723e */ /* 0x004fe200000010ff */
[----:B------:R-:W-:Y:S02]  /*d550*/  FFMA.FTZ R48, R57, c[0x0][0x2d0], -R74 ;  /* 0x0000b40039307a23 */ /* 0x000fe4000001084a */
[----:B------:R-:W-:Y:S01]  /*d560*/  MUFU.EX2 R61, R4 ;  /* 0x00000004003d7308 */ /* 0x000fe20000000800 */
[--C-:B---3--:R-:W-:Y:S09]  /*d570*/  FFMA.FTZ R3, R35, c[0x0][0x2d0], -R96.reuse ;  /* 0x0000b40023037a23 */ /* 0x108ff20000010860 */
[----:B------:R2:W-:Y:S02]  /*d580*/  MUFU.EX2 R60, R3 ;  /* 0x00000003003c7308 */ /* 0x0005e40000000800 */
[----:B--2---:R-:W-:Y:S02]  /*d590*/  FFMA.FTZ R3, R36, c[0x0][0x2d0], -R96 ;  /* 0x0000b40024037a23 */ /* 0x004fe40000010860 */
[----:B------:R-:W-:Y:S06]  /*d5a0*/  LDSM.16.MT88.4 R36, [R212+0x100] ;  /* 0x00010000d424783b */ /* 0x000fec0000004200 */
[----:B------:R1:W-:Y:S02]  /*d5b0*/  MUFU.EX2 R27, R3 ;  /* 0x00000003001b7308 */ /* 0x0003e40000000800 */
[----:B-1----:R-:W-:Y:S01]  /*d5c0*/  FMNMX.FTZ R3, R0, R2, !PT ;  /* 0x0000000200037209 */ /* 0x002fe20007810000 */
[----:B------:R-:W-:Y:S01]  /*d5d0*/  FFMA.FTZ R2, R40, c[0x0][0x2d0], -R74 ;  /* 0x0000b40028027a23 */ /* 0x000fe2000001084a */
[----:B------:R-:W-:Y:S01]  /*d5e0*/  FSEL R0, R72, RZ, P2 ;  /* 0x000000ff48007208 */ /* 0x000fe20001000000 */
[----:B------:R-:W-:Y:S05]  /*d5f0*/  FFMA.FTZ R40, R50, c[0x0][0x2d0], -R96 ;  /* 0x0000b40032287a23 */ /* 0x000fea0000010860 */
[----:B------:R1:W-:Y:S01]  /*d600*/  MUFU.EX2 R80, R2 ;  /* 0x0000000200507308 */ /* 0x0003e20000000800 */
[----:B------:R-:W2:Y:S01]  /*d610*/  SHFL.BFLY PT, R4, R3, 0x1, 0x1f ;  /* 0x0c201f0003047f89 */ /* 0x000ea200000e0000 */
[----:B------:R-:W-:Y:S01]  /*d620*/  FADD.FTZ R0, -R0, R100 ;  /* 0x0000006400007221 */ /* 0x000fe20000010100 */
[----:B------:R-:W-:Y:S03]  /*d630*/  MOV R100, R55 ;  /* 0x0000003700647202 */ /* 0x000fe60000000f00 */
[----:B------:R-:W-:Y:S04]  /*d640*/  FMUL.FTZ R0, R0, c[0x0][0x2d0] ;  /* 0x0000b40000007a20 */ /* 0x000fe80000410000 */
[----:B------:R3:W4:Y:S01]  /*d650*/  MUFU.EX2 R69, R0 ;  /* 0x0000000000457308 */ /* 0x0007220000000800 */
[----:B-1----:R-:W-:Y:S02]  /*d660*/  FSEL R2, R71, RZ, P1 ;  /* 0x000000ff47027208 */ /* 0x002fe40000800000 */
[----:B--2---:R-:W-:Y:S03]  /*d670*/  FMNMX.FTZ R3, R4, R3, !PT ;  /* 0x0000000304037209 */ /* 0x004fe60007810000 */
[----:B------:R-:W-:Y:S02]  /*d680*/  FADD.FTZ R2, -R2, R101 ;  /* 0x0000006502027221 */ /* 0x000fe40000010100 */
[C---:B------:R-:W-:Y:S02]  /*d690*/  FMUL.FTZ R97, R3.reuse, c[0x0][0x2d0] ;  /* 0x0000b40003617a20 */ /* 0x040fe40000410000 */
[----:B------:R-:W-:Y:S01]  /*d6a0*/  FMUL.FTZ R2, R2, c[0x0][0x2d0] ;  /* 0x0000b40002027a20 */ /* 0x000fe20000410000 */
[----:B---3--:R-:W-:Y:S01]  /*d6b0*/  FSEL R0, R70, RZ, P0 ;  /* 0x000000ff46007208 */ /* 0x008fe20000000000 */
[----:B------:R-:W-:Y:S01]  /*d6c0*/  IMAD.MOV.U32 R101, RZ, RZ, R54 ;  /* 0x000000ffff657224 */ /* 0x000fe200078e0036 */
[----:B------:R-:W-:Y:S01]  /*d6d0*/  FSETP.NEU.FTZ.AND P0, PT, R3, -INF , PT ;  /* 0xff8000000300780b */ /* 0x000fe20003f1d000 */
[----:B------:R-:W1:Y:S01]  /*d6e0*/  MUFU.EX2 R68, R2 ;  /* 0x0000000200447308 */ /* 0x000e620000000800 */
[----:B----4-:R-:W-:Y:S01]  /*d6f0*/  FMUL.FTZ R5, R69, R105 ;  /* 0x0000006945057220 */ /* 0x010fe20000410000 */
[----:B------:R-:W-:Y:S01]  /*d700*/  MOV R105, R87 ;  /* 0x0000005700697202 */ /* 0x000fe20000000f00 */
[----:B------:R-:W-:Y:S01]  /*d710*/  FADD.FTZ R0, -R0, R102 ;  /* 0x0000006600007221 */ /* 0x000fe20000010100 */
[----:B------:R-:W-:Y:S01]  /*d720*/  FSEL R97, R97, RZ, P0 ;  /* 0x000000ff61617208 */ /* 0x000fe20000000000 */
[----:B------:R-:W-:Y:S01]  /*d730*/  FMUL.FTZ R16, R69, R116 ;  /* 0x0000007445107220 */ /* 0x000fe20000410000 */
[----:B------:R-:W-:Y:S01]  /*d740*/  F2FP.BF16.PACK_AB R77, R89, R101 ;  /* 0x00000065594d723e */ /* 0x000fe200000010ff */
[----:B------:R-:W-:Y:S01]  /*d750*/  FMUL.FTZ R0, R0, c[0x0][0x2d0] ;  /* 0x0000b40000007a20 */ /* 0x000fe20000410000 */
[----:B------:R-:W-:Y:S01]  /*d760*/  MOV R102, R53 ;  /* 0x0000003500667202 */ /* 0x000fe20000000f00 */
[----:B------:R-:W-:Y:S02]  /*d770*/  FMUL.FTZ R17, R69, R117 ;  /* 0x0000007545117220 */ /* 0x000fe40000410000 */
[----:B------:R2:W3:Y:S01]  /*d780*/  MUFU.EX2 R2, R0 ;  /* 0x0000000000027308 */ /* 0x0004e20000000800 */
[--C-:B------:R-:W-:Y:S01]  /*d790*/  FFMA.FTZ R4, R25, c[0x0][0x2d0], -R97.reuse ;  /* 0x0000b40019047a23 */ /* 0x100fe20000010861 */
[----:B------:R-:W-:Y:S01]  /*d7a0*/  F2FP.BF16.PACK_AB R64, R60, R102 ;  /* 0x000000663c40723e */ /* 0x000fe200000010ff */
[--C-:B------:R-:W-:Y:S02]  /*d7b0*/  FFMA.FTZ R58, R58, c[0x0][0x2d0], -R97.reuse ;  /* 0x0000b4003a3a7a23 */ /* 0x100fe40000010861 */
[--C-:B------:R-:W-:Y:S05]  /*d7c0*/  FFMA.FTZ R62, R62, c[0x0][0x2d0], -R97.reuse ;  /* 0x0000b4003e3e7a23 */ /* 0x100fea0000010861 */
[----:B------:R4:W5:Y:S01]  /*d7d0*/  MUFU.EX2 R91, R4 ;  /* 0x00000004005b7308 */ /* 0x0009620000000800 */
[C---:B-1----:R-:W-:Y:S02]  /*d7e0*/  FMUL.FTZ R6, R68.reuse, R106 ;  /* 0x0000006a44067220 */ /* 0x042fe40000410000 */
[C---:B------:R-:W-:Y:S02]  /*d7f0*/  FMUL.FTZ R18, R68.reuse, R118 ;  /* 0x0000007644127220 */ /* 0x040fe40000410000 */
[C---:B------:R-:W-:Y:S02]  /*d800*/  FMUL.FTZ R19, R68.reuse, R119 ;  /* 0x0000007744137220 */ /* 0x040fe40000410000 */
[C---:B------:R-:W-:Y:S01]  /*d810*/  FMUL.FTZ R34, R68.reuse, R134 ;  /* 0x0000008644227220 */ /* 0x040fe20000410000 */
[----:B------:R-:W-:Y:S01]  /*d820*/  LDSM.16.MT88.4 R116, [R209+0x2900] ;  /* 0x00290000d174783b */ /* 0x000fe20000004200 */
[C---:B------:R-:W-:Y:S02]  /*d830*/  FMUL.FTZ R35, R68.reuse, R135 ;  /* 0x0000008744237220 */ /* 0x040fe40000410000 */
[C---:B------:R-:W-:Y:S02]  /*d840*/  FMUL.FTZ R50, R68.reuse, R150 ;  /* 0x0000009644327220 */ /* 0x040fe40000410000 */
[--C-:B--2---:R-:W-:Y:S02]  /*d850*/  FFMA.FTZ R0, R7, c[0x0][0x2d0], -R97.reuse ;  /* 0x0000b40007007a23 */ /* 0x104fe40000010861 */
[C---:B------:R-:W-:Y:S02]  /*d860*/  FMUL.FTZ R51, R68.reuse, R151 ;  /* 0x0000009744337220 */ /* 0x040fe40000410000 */
[----:B------:R1:W2:Y:S01]  /*d870*/  MUFU.EX2 R9, R0 ;  /* 0x0000000000097308 */ /* 0x0002a20000000800 */
[----:B------:R-:W-:Y:S01]  /*d880*/  FMUL.FTZ R7, R68, R107 ;  /* 0x0000006b44077220 */ /* 0x000fe20000410000 */
[----:B------:R-:W-:Y:S01]  /*d890*/  MOV R107, R27 ;  /* 0x0000001b006b7202 */ /* 0x000fe20000000f00 */
[----:B---3--:R-:W-:Y:S02]  /*d8a0*/  FMUL.FTZ R8, R2, R108 ;  /* 0x0000006c02087220 */ /* 0x008fe40000410000 */
[----:B----4-:R-:W-:Y:S01]  /*d8b0*/  FFMA.FTZ R4, R24, c[0x0][0x2d0], -R97 ;  /* 0x0000b40018047a23 */ /* 0x010fe20000010861 */
[----:B------:R-:W-:Y:S01]  /*d8c0*/  F2FP.BF16.PACK_AB R66, R61, R107 ;  /* 0x0000006b3d42723e */ /* 0x000fe200000010ff */
[----:B-----5:R-:W-:Y:S02]  /*d8d0*/  IMAD.MOV.U32 R150, RZ, RZ, R91 ;  /* 0x000000ffff967224 */ /* 0x020fe400078e005b */
[----:B------:R-:W-:Y:S01]  /*d8e0*/  IMAD.MOV.U32 R151, RZ, RZ, R89 ;  /* 0x000000ffff977224 */ /* 0x000fe200078e0059 */
[----:B------:R-:W3:Y:S01]  /*d8f0*/  MUFU.EX2 R63, R4 ;  /* 0x00000004003f7308 */ /* 0x000ee20000000800 */
[C---:B------:R-:W-:Y:S02]  /*d900*/  FMUL.FTZ R12, R2.reuse, R112 ;  /* 0x00000070020c7220 */ /* 0x040fe40000410000 */
[C---:B------:R-:W-:Y:S02]  /*d910*/  FMUL.FTZ R13, R2.reuse, R113 ;  /* 0x00000071020d7220 */ /* 0x040fe40000410000 */
[----:B------:R-:W-:Y:S02]  /*d920*/  FFMA.FTZ R24, R45, c[0x0][0x2d0], -R75 ;  /* 0x0000b4002d187a23 */ /* 0x000fe4000001084b */
[C---:B------:R-:W-:Y:S02]  /*d930*/  FMUL.FTZ R45, R2.reuse, R145 ;  /* 0x00000091022d7220 */ /* 0x040fe40000410000 */
[C---:B------:R-:W-:Y:S01]  /*d940*/  FMUL.FTZ R25, R2.reuse, R125 ;  /* 0x0000007d02197220 */ /* 0x040fe20000410000 */
[----:B------:R4:W5:Y:S01]  /*d950*/  MUFU.EX2 R30, R24 ;  /* 0x00000018001e7308 */ /* 0x0009620000000800 */
[C---:B------:R-:W-:Y:S02]  /*d960*/  FMUL.FTZ R29, R2.reuse, R129 ;  /* 0x00000081021d7220 */ /* 0x040fe40000410000 */
[----:B------:R-:W-:Y:S02]  /*d970*/  FMUL.FTZ R41, R2, R141 ;  /* 0x0000008d02297220 */ /* 0x000fe40000410000 */
[----:B-1----:R-:W-:Y:S02]  /*d980*/  FFMA.FTZ R0, R26, c[0x0][0x2d0], -R97 ;  /* 0x0000b4001a007a23 */ /* 0x002fe40000010861 */
[----:B--2---:R-:W-:Y:S02]  /*d990*/  IMAD.MOV.U32 R108, RZ, RZ, R9 ;  /* 0x000000ffff6c7224 */ /* 0x004fe400078e0009 */
[C---:B------:R-:W-:Y:S01]  /*d9a0*/  FMUL.FTZ R9, R2.reuse, R109 ;  /* 0x0000006d02097220 */ /* 0x040fe20000410000 */
[----:B------:R1:W2:Y:S01]  /*d9b0*/  MUFU.EX2 R92, R0 ;  /* 0x00000000005c7308 */ /* 0x0002a20000000800 */
[----:B------:R-:W-:Y:S02]  /*d9c0*/  FMUL.FTZ R57, R2, R157 ;  /* 0x0000009d02397220 */ /* 0x000fe40000410000 */
[----:B------:R-:W-:Y:S01]  /*d9d0*/  IMAD.MOV.U32 R109, RZ, RZ, R86 ;  /* 0x000000ffff6d7224 */ /* 0x000fe200078e0056 */
[----:B---3--:R-:W-:Y:S01]  /*d9e0*/  F2FP.BF16.PACK_AB R67, R63, R91 ;  /* 0x0000005b3f43723e */ /* 0x008fe200000010ff */
[----:B------:R-:W-:Y:S05]  /*d9f0*/  FFMA.FTZ R4, R42, c[0x0][0x2d0], -R74 ;  /* 0x0000b4002a047a23 */ /* 0x000fea000001084a */
[----:B------:R3:W-:Y:S01]  /*da00*/  MUFU.EX2 R59, R4 ;  /* 0x00000004003b7308 */ /* 0x0007e20000000800 */
[----:B----4-:R-:W-:Y:S01]  /*da10*/  FMUL.FTZ R24, R2, R124 ;  /* 0x0000007c02187220 */ /* 0x010fe20000410000 */
[----:B-----5:R-:W-:Y:S08]  /*da20*/  MOV R129, R30 ;  /* 0x0000001e00817202 */ /* 0x020ff00000000f00 */
[----:B------:R4:W-:Y:S01]  /*da30*/  MUFU.EX2 R124, R32 ;  /* 0x00000020007c7308 */ /* 0x0009e20000000800 */
[----:B-1----:R-:W-:Y:S02]  /*da40*/  FSEL R0, R3, RZ, P0 ;  /* 0x000000ff03007208 */ /* 0x002fe40000000000 */
[----:B--2---:R-:W-:Y:S02]  /*da50*/  F2FP.BF16.PACK_AB R65, R92, R108 ;  /* 0x0000006c5c41723e */ /* 0x004fe400000010ff */
[C---:B------:R-:W-:Y:S01]  /*da60*/  ISETP.GT.AND P0, PT, R227.reuse, UR4, PT ;  /* 0x00000004e3007c0c */ /* 0x040fe2000bf04270 */
[----:B------:R-:W-:Y:S01]  /*da70*/  FADD.FTZ R0, -R0, R103 ;  /* 0x0000006700007221 */ /* 0x000fe20000010100 */
[----:B------:R-:W-:Y:S01]  /*da80*/  IADD3 R227, R227, -0x1, RZ ;  /* 0xffffffffe3e37810 */ /* 0x000fe20007ffe0ff */
[----:B------:R-:W-:Y:S02]  /*da90*/  IMAD.MOV.U32 R103, RZ, RZ, R52 ;  /* 0x000000ffff677224 */ /* 0x000fe400078e0034 */
[----:B------:R-:W-:Y:S01]  /*daa0*/  FMUL.FTZ R0, R0, c[0x0][0x2d0] ;  /* 0x0000b40000007a20 */ /* 0x000fe20000410000 */
[----:B------:R-:W1:Y:S01]  /*dab0*/  LDSM.16.MT88.4 R52, [R210+0x100] ;  /* 0x00010000d234783b */ /* 0x000e620000004200 */
[----:B---3--:R-:W-:Y:S01]  /*dac0*/  FMUL.FTZ R4, R69, R104 ;  /* 0x0000006845047220 */ /* 0x008fe20000410000 */
[----:B------:R-:W-:Y:S01]  /*dad0*/  F2FP.BF16.PACK_AB R76, R103, R100 ;  /* 0x00000064674c723e */ /* 0x000fe200000010ff */
[----:B------:R-:W-:Y:S06]  /*dae0*/  MUFU.EX2 R104, R62 ;  /* 0x0000003e00687308 */ /* 0x000fec0000000800 */
[-C--:B------:R-:W-:Y:S01]  /*daf0*/  HMMA.16816.F32.BF16 R4, R76, R20.reuse, R4 ;  /* 0x000000144c04723c */ /* 0x080fe20000041804 */
[----:B----4-:R-:W-:Y:S03]  /*db00*/  FMUL.FTZ R32, R69, R132 ;  /* 0x0000008445207220 */ /* 0x010fe60000410000 */
[----:B------:R-:W2:Y:S02]  /*db10*/  MUFU.EX2 R0, R0 ;  /* 0x0000000000007308 */ /* 0x000ea40000000800 */
[C---:B--2---:R-:W-:Y:S02]  /*db20*/  FMUL.FTZ R10, R0.reuse, R110 ;  /* 0x0000006e000a7220 */ /* 0x044fe40000410000 */
[C---:B------:R-:W-:Y:S06]  /*db30*/  FMUL.FTZ R11, R0.reuse, R111 ;  /* 0x0000006f000b7220 */ /* 0x040fec0000410000 */
[----:B------:R-:W-:Y:S01]  /*db40*/  MUFU.EX2 R110, R44 ;  /* 0x0000002c006e7308 */ /* 0x000fe20000000800 */
[C---:B------:R-:W-:Y:S01]  /*db50*/  FMUL.FTZ R15, R0.reuse, R115 ;  /* 0x00000073000f7220 */ /* 0x040fe20000410000 */
[----:B------:R-:W-:Y:S01]  /*db60*/  MOV R115, R85 ;  /* 0x0000005500737202 */ /* 0x000fe20000000f00 */
[C---:B------:R-:W-:Y:S02]  /*db70*/  FMUL.FTZ R27, R0.reuse, R127 ;  /* 0x0000007f001b7220 */ /* 0x040fe40000410000 */
[----:B------:R-:W-:Y:S01]  /*db80*/  IMAD.MOV.U32 R127, RZ, RZ, R80 ;  /* 0x000000ffff7f7224 */ /* 0x000fe200078e0050 */
[C---:B------:R-:W-:Y:S01]  /*db90*/  HMMA.16816.F32.BF16 R8, R64.reuse, R20, R8 ;  /* 0x000000144008723c */ /* 0x040fe20000041808 */
[C---:B------:R-:W-:Y:S01]  /*dba0*/  FMUL.FTZ R14, R0.reuse, R114 ;  /* 0x00000072000e7220 */ /* 0x040fe20000410000 */
[----:B------:R-:W2:Y:S01]  /*dbb0*/  LDSM.16.MT88.4 R80, [R211+0x100] ;  /* 0x00010000d350783b */ /* 0x000ea20000004200 */
[C---:B------:R-:W-:Y:S01]  /*dbc0*/  FMUL.FTZ R26, R0.reuse, R126 ;  /* 0x0000007e001a7220 */ /* 0x040fe20000410000 */
[----:B------:R-:W-:Y:S01]  /*dbd0*/  MOV R126, R31 ;  /* 0x0000001f007e7202 */ /* 0x000fe20000000f00 */
[----:B------:R3:W-:Y:S01]  /*dbe0*/  MUFU.EX2 R111, R28 ;  /* 0x0000001c006f7308 */ /* 0x0007e20000000800 */
[C---:B------:R-:W-:Y:S02]  /*dbf0*/  FMUL.FTZ R30, R0.reuse, R130 ;  /* 0x00000082001e7220 */ /* 0x040fe40000410000 */
[-C--:B------:R-:W-:Y:S01]  /*dc00*/  HMMA.16816.F32.BF16 R12, R64, R22.reuse, R12 ;  /* 0x00000016400c723c */ /* 0x080fe2000004180c */
[----:B------:R-:W-:Y:S03]  /*dc10*/  FFMA.FTZ R20, R47, c[0x0][0x2d0], -R74 ;  /* 0x0000b4002f147a23 */ /* 0x000fe6000001084a */
[----:B------:R-:W-:Y:S02]  /*dc20*/  IMAD.MOV.U32 R130, RZ, RZ, R33 ;  /* 0x000000ffff827224 */ /* 0x000fe400078e0021 */
[C---:B------:R-:W-:Y:S01]  /*dc30*/  FMUL.FTZ R33, R69.reuse, R133 ;  /* 0x0000008545217220 */ /* 0x040fe20000410000 */
[----:B------:R4:W-:Y:S01]  /*dc40*/  MUFU.EX2 R112, R20 ;  /* 0x0000001400707308 */ /* 0x0009e20000000800 */
[C---:B------:R-:W-:Y:S01]  /*dc50*/  HMMA.16816.F32.BF16 R16, R76.reuse, R22, R16 ;  /* 0x000000164c10723c */ /* 0x040fe20000041810 */
[C---:B------:R-:W-:Y:S01]  /*dc60*/  FMUL.FTZ R21, R69.reuse, R121 ;  /* 0x0000007945157220 */ /* 0x040fe20000410000 */
[----:B------:R-:W-:Y:S02]  /*dc70*/  LDSM.16.MT88.4 R132, [R212+0x2900] ;  /* 0x00290000d484783b */ /* 0x000fe40000004200 */
[C---:B------:R-:W-:Y:S01]  /*dc80*/  FMUL.FTZ R31, R0.reuse, R131 ;  /* 0x00000083001f7220 */ /* 0x040fe20000410000 */
[----:B------:R-:W-:Y:S01]  /*dc90*/  MOV R121, R60 ;  /* 0x0000003c00797202 */ /* 0x000fe20000000f00 */
[----:B------:R-:W-:Y:S01]  /*dca0*/  FMUL.FTZ R42, R0, R142 ;  /* 0x0000008e002a7220 */ /* 0x000fe20000410000 */
[----:B------:R-:W-:Y:S01]  /*dcb0*/  MOV R131, R63 ;  /* 0x0000003f00837202 */ /* 0x000fe20000000f00 */
[C---:B------:R-:W-:Y:S01]  /*dcc0*/  FMUL.FTZ R22, R68.reuse, R122 ;  /* 0x0000007a44167220 */ /* 0x040fe20000410000 */
[----:B------:R5:W-:Y:S03]  /*dcd0*/  MUFU.EX2 R114, R40 ;  /* 0x0000002800727308 */ /* 0x000be60000000800 */
[----:B------:R-:W-:Y:S02]  /*dce0*/  FMUL.FTZ R23, R68, R123 ;  /* 0x0000007b44177220 */ /* 0x000fe40000410000 */
[----:B---3--:R-:W-:Y:S02]  /*dcf0*/  FMUL.FTZ R28, R2, R128 ;  /* 0x00000080021c7220 */ /* 0x008fe40000410000 */
[----:B------:R-:W-:Y:S02]  /*dd00*/  FMUL.FTZ R43, R0, R143 ;  /* 0x0000008f002b7220 */ /* 0x000fe40000410000 */
[----:B------:R-:W-:Y:S01]  /*dd10*/  FMUL.FTZ R44, R2, R144 ;  /* 0x00000090022c7220 */ /* 0x000fe20000410000 */
[----:B------:R3:W-:Y:S01]  /*dd20*/  MUFU.EX2 R122, R48 ;  /* 0x00000030007a7308 */ /* 0x0007e20000000800 */
[C---:B------:R-:W-:Y:S02]  /*dd30*/  FMUL.FTZ R46, R0.reuse, R146 ;  /* 0x00000092002e7220 */ /* 0x040fe40000410000 */
[----:B------:R-:W-:Y:S02]  /*dd40*/  FMUL.FTZ R47, R0, R147 ;  /* 0x00000093002f7220 */ /* 0x000fe40000410000 */
[----:B----4-:R-:W-:Y:S02]  /*dd50*/  FMUL.FTZ R20, R69, R120 ;  /* 0x0000007845147220 */ /* 0x010fe40000410000 */
[----:B------:R-:W-:Y:S02]  /*dd60*/  IMAD.MOV.U32 R120, RZ, RZ, R84 ;  /* 0x000000ffff787224 */ /* 0x000fe400078e0054 */
[----:B------:R-:W4:Y:S01]  /*dd70*/  LDSM.16.MT88.4 R84, [R209+0x900] ;  /* 0x00090000d154783b */ /* 0x000f220000004200 */
[----:B------:R1:W-:Y:S01]  /*dd80*/  MUFU.EX2 R123, R58 ;  /* 0x0000003a007b7308 */ /* 0x0003e20000000800 */
[----:B------:R-:W-:Y:S01]  /*dd90*/  FMUL.FTZ R60, R2, R160 ;  /* 0x000000a0023c7220 */ /* 0x000fe20000410000 */
[-C--:B------:R-:W-:Y:S01]  /*dda0*/  HMMA.16816.F32.BF16 R20, R76, R36.reuse, R20 ;  /* 0x000000244c14723c */ /* 0x080fe20000041814 */
[----:B------:R-:W-:Y:S01]  /*ddb0*/  FMUL.FTZ R62, R0, R162 ;  /* 0x000000a2003e7220 */ /* 0x000fe20000410000 */
[----:B------:R-:W-:Y:S01]  /*ddc0*/  MOV R162, R92 ;  /* 0x0000005c00a27202 */ /* 0x000fe20000000f00 */
[----:B------:R-:W-:Y:S02]  /*ddd0*/  FFMA.FTZ R92, R95, c[0x0][0x2d0], -R75 ;  /* 0x0000b4005f5c7a23 */ /* 0x000fe4000001084b */
[----:B-----5:R-:W-:Y:S02]  /*dde0*/  FMUL.FTZ R40, R2, R140 ;  /* 0x0000008c02287220 */ /* 0x020fe40000410000 */
[----:B------:R-:W-:Y:S01]  /*ddf0*/  FMUL.FTZ R63, R0, R163 ;  /* 0x000000a3003f7220 */ /* 0x000fe20000410000 */
[C---:B------:R-:W-:Y:S01]  /*de00*/  HMMA.16816.F32.BF16 R24, R64.reuse, R36, R24 ;  /* 0x000000244018723c */ /* 0x040fe20000041818 */
[----:B------:R-:W-:Y:S03]  /*de10*/  IMAD.MOV.U32 R160, RZ, RZ, R61 ;  /* 0x000000ffffa07224 */ /* 0x000fe600078e003d */
[----:B---3--:R-:W-:Y:S01]  /*de20*/  FMUL.FTZ R48, R69, R148 ;  /* 0x0000009445307220 */ /* 0x008fe20000410000 */
[----:B------:R-:W-:Y:S01]  /*de30*/  MOV R148, R93 ;  /* 0x0000005d00947202 */ /* 0x000fe20000000f00 */
[----:B------:R-:W-:Y:S02]  /*de40*/  FMUL.FTZ R61, R2, R161 ;  /* 0x000000a1023d7220 */ /* 0x000fe40000410000 */
[-C--:B------:R-:W-:Y:S01]  /*de50*/  HMMA.16816.F32.BF16 R28, R64, R38.reuse, R28 ;  /* 0x00000026401c723c */ /* 0x080fe2000004181c */
[----:B------:R-:W-:Y:S03]  /*de60*/  FFMA.FTZ R36, R49, c[0x0][0x2d0], -R96 ;  /* 0x0000b40031247a23 */ /* 0x000fe60000010860 */
[C---:B------:R-:W-:Y:S01]  /*de70*/  FMUL.FTZ R37, R69.reuse, R137 ;  /* 0x0000008945257220 */ /* 0x040fe20000410000 */
[----:B------:R3:W-:Y:S01]  /*de80*/  MUFU.EX2 R128, R36 ;  /* 0x0000002400807308 */ /* 0x0007e20000000800 */
[C---:B------:R-:W-:Y:S02]  /*de90*/  FMUL.FTZ R49, R69.reuse, R149 ;  /* 0x0000009545317220 */ /* 0x040fe40000410000 */
[C---:B------:R-:W-:Y:S01]  /*dea0*/  HMMA.16816.F32.BF16 R32, R76.reuse, R38, R32 ;  /* 0x000000264c20723c */ /* 0x040fe20000041820 */
[----:B------:R-:W-:Y:S03]  /*deb0*/  IMAD.MOV.U32 R149, RZ, RZ, R59 ;  /* 0x000000ffff957224 */ /* 0x000fe600078e003b */
[C---:B-1----:R-:W-:Y:S02]  /*dec0*/  FMUL.FTZ R58, R0.reuse, R158 ;  /* 0x0000009e003a7220 */ /* 0x042fe40000410000 */
[----:B------:R-:W-:Y:S02]  /*ded0*/  FMUL.FTZ R59, R0, R159 ;  /* 0x0000009f003b7220 */ /* 0x000fe40000410000 */
[C---:B------:R-:W-:Y:S02]  /*dee0*/  FMUL.FTZ R38, R68.reuse, R138 ;  /* 0x0000008a44267220 */ /* 0x040fe40000410000 */
[----:B------:R-:W-:Y:S02]  /*def0*/  MUFU.EX2 R138, R92 ;  /* 0x0000005c008a7308 */ /* 0x000fe40000000800 */
[----:B------:R-:W-:Y:S02]  /*df00*/  FMUL.FTZ R39, R68, R139 ;  /* 0x0000008b44277220 */ /* 0x000fe40000410000 */
[C---:B---3--:R-:W-:Y:S07]  /*df10*/  FMUL.FTZ R36, R69.reuse, R136 ;  /* 0x0000008845247220 */ /* 0x048fee0000410000 */
[-C--:B------:R-:W-:Y:S08]  /*df20*/  HMMA.16816.F32.BF16 R36, R76, R52.reuse, R36 ;  /* 0x000000344c24723c */ /* 0x080ff00000041824 */
[C---:B------:R-:W-:Y:S07]  /*df30*/  HMMA.16816.F32.BF16 R40, R64.reuse, R52, R40 ;  /* 0x000000344028723c */ /* 0x040fee0000041828 */
[--C-:B------:R-:W-:Y:S01]  /*df40*/  FFMA.FTZ R52, R56, c[0x0][0x2d0], -R97.reuse ;  /* 0x0000b40038347a23 */ /* 0x100fe20000010861 */
[-C--:B------:R-:W-:Y:S01]  /*df50*/  HMMA.16816.F32.BF16 R44, R64, R54.reuse, R44 ;  /* 0x00000036402c723c */ /* 0x080fe2000004182c */
[----:B------:R-:W-:Y:S02]  /*df60*/  FMUL.FTZ R56, R2, R156 ;  /* 0x0000009c02387220 */ /* 0x000fe40000410000 */
[----:B------:R1:W3:Y:S01]  /*df70*/  MUFU.EX2 R113, R52 ;  /* 0x0000003400717308 */ /* 0x0002e20000000800 */
[C---:B------:R-:W-:Y:S04]  /*df80*/  FMUL.FTZ R53, R69.reuse, R153 ;  /* 0x0000009945357220 */ /* 0x040fe80000410000 */
[C---:B------:R-:W-:Y:S07]  /*df90*/  HMMA.16816.F32.BF16 R48, R76.reuse, R54, R48 ;  /* 0x000000364c30723c */ /* 0x040fee0000041830 */
[C---:B------:R-:W-:Y:S02]  /*dfa0*/  FMUL.FTZ R54, R68.reuse, R154 ;  /* 0x0000009a44367220 */ /* 0x040fe40000410000 */
[----:B------:R-:W-:Y:S03]  /*dfb0*/  FMUL.FTZ R55, R68, R155 ;  /* 0x0000009b44377220 */ /* 0x000fe60000410000 */
[----:B-1----:R-:W-:Y:S07]  /*dfc0*/  FMUL.FTZ R52, R69, R152 ;  /* 0x0000009845347220 */ /* 0x002fee0000410000 */
[-C--:B--2---:R-:W-:Y:S08]  /*dfd0*/  HMMA.16816.F32.BF16 R52, R76, R80.reuse, R52 ;  /* 0x000000504c34723c */ /* 0x084ff00000041834 */
[C---:B------:R-:W-:Y:S07]  /*dfe0*/  HMMA.16816.F32.BF16 R56, R64.reuse, R80, R56 ;  /* 0x000000504038723c */ /* 0x040fee0000041838 */
[----:B------:R-:W-:Y:S01]  /*dff0*/  FFMA.FTZ R80, R88, c[0x0][0x2d0], -R97 ;  /* 0x0000b40058507a23 */ /* 0x000fe20000010861 */
[-C--:B------:R-:W-:Y:S01]  /*e000*/  HMMA.16816.F32.BF16 R60, R64, R82.reuse, R60 ;  /* 0x00000052403c723c */ /* 0x080fe2000004183c */
[----:B---3--:R-:W-:Y:S02]  /*e010*/  F2FP.BF16.PACK_AB R81, R123, R113 ;  /* 0x000000717b51723e */ /* 0x008fe400000010ff */
[----:B------:R1:W2:Y:S04]  /*e020*/  MUFU.EX2 R161, R80 ;  /* 0x0000005000a17308 */ /* 0x0002a80000000800 */
[C---:B------:R-:W-:Y:S02]  /*e030*/  FMUL.FTZ R64, R69.reuse, R164 ;  /* 0x000000a445407220 */ /* 0x040fe40000410000 */
[----:B------:R-:W-:Y:S03]  /*e040*/  FMUL.FTZ R65, R69, R165 ;  /* 0x000000a545417220 */ /* 0x000fe60000410000 */
[C---:B------:R-:W-:Y:S02]  /*e050*/  FMUL.FTZ R66, R68.reuse, R166 ;  /* 0x000000a644427220 */ /* 0x040fe40000410000 */
[----:B------:R-:W-:Y:S07]  /*e060*/  FMUL.FTZ R67, R68, R167 ;  /* 0x000000a744437220 */ /* 0x000fee0000410000 */
[----:B------:R-:W-:Y:S01]  /*e070*/  HMMA.16816.F32.BF16 R64, R76, R82, R64 ;  /* 0x000000524c40723c */ /* 0x000fe20000041840 */
[--C-:B-1----:R-:W-:Y:S06]  /*e080*/  FFMA.FTZ R80, R90, c[0x0][0x2d0], -R74.reuse ;  /* 0x0000b4005a507a23 */ /* 0x102fec000001084a */
[----:B------:R-:W-:Y:S01]  /*e090*/  F2FP.BF16.PACK_AB R76, R149, R127 ;  /* 0x0000007f954c723e */ /* 0x000fe200000010ff */
[----:B------:R-:W1:Y:S01]  /*e0a0*/  LDSM.16.MT88.4 R88, [R212+0x900] ;  /* 0x00090000d458783b */ /* 0x000e620000004200 */
[----:B------:R-:W-:Y:S01]  /*e0b0*/  F2FP.BF16.PACK_AB R77, R148, R126 ;  /* 0x0000007e944d723e */ /* 0x000fe200000010ff */
[----:B------:R3:W-:Y:S02]  /*e0c0*/  MUFU.EX2 R106, R80 ;  /* 0x00000050006a7308 */ /* 0x0007e40000000800 */
[----:B------:R-:W-:Y:S02]  /*e0d0*/  F2FP.BF16.PACK_AB R78, R112, R130 ;  /* 0x00000082704e723e */ /* 0x000fe400000010ff */
[----:B------:R-:W-:Y:S02]  /*e0e0*/  F2FP.BF16.PACK_AB R79, R111, R129 ;  /* 0x000000816f4f723e */ /* 0x000fe400000010ff */
[----:B------:R-:W-:Y:S02]  /*e0f0*/  F2FP.BF16.PACK_AB R82, R110, R114 ;  /* 0x000000726e52723e */ /* 0x000fe400000010ff */
[----:B--2---:R-:W-:Y:S03]  /*e100*/  F2FP.BF16.PACK_AB R83, R161, R104 ;  /* 0x00000068a153723e */ /* 0x004fe600000010ff */
[-C--:B----4-:R-:W-:Y:S01]  /*e110*/  HMMA.16816.F32.BF16 R4, R76, R84.reuse, R4 ;  /* 0x000000544c04723c */ /* 0x090fe20000041804 */
[--C-:B---3--:R-:W-:Y:S02]  /*e120*/  FFMA.FTZ R80, R94, c[0x0][0x2d0], -R75.reuse ;  /* 0x0000b4005e507a23 */ /* 0x108fe4000001084b */
[----:B------:R-:W2:Y:S02]  /*e130*/  LDSM.16.MT88.4 R92, [R210+0x900] ;  /* 0x00090000d25c783b */ /* 0x000ea40000004200 */
[----:B------:R3:W-:Y:S02]  /*e140*/  MUFU.EX2 R139, R80 ;  /* 0x00000050008b7308 */ /* 0x0007e40000000800 */
[----:B---3--:R-:W-:Y:S07]  /*e150*/  F2FP.BF16.PACK_AB R80, R128, R124 ;  /* 0x0000007c8050723e */ /* 0x008fee00000010ff */
[C---:B------:R-:W-:Y:S07]  /*e160*/  HMMA.16816.F32.BF16 R8, R80.reuse, R84, R8 ;  /* 0x000000545008723c */ /* 0x040fee0000041808 */
[--C-:B------:R-:W-:Y:S01]  /*e170*/  FFMA.FTZ R84, R176, c[0x0][0x2d0], -R74.reuse ;  /* 0x0000b400b0547a23 */ /* 0x100fe2000001084a */
[-C--:B------:R-:W-:Y:S03]  /*e180*/  HMMA.16816.F32.BF16 R12, R80, R86.reuse, R12 ;  /* 0x00000056500c723c */ /* 0x080fe6000004180c */
[----:B------:R3:W-:Y:S05]  /*e190*/  MUFU.EX2 R163, R84 ;  /* 0x0000005400a37308 */ /* 0x0007ea0000000800 */
[C---:B------:R-:W-:Y:S08]  /*e1a0*/  HMMA.16816.F32.BF16 R16, R76.reuse, R86, R16 ;  /* 0x000000564c10723c */ /* 0x040ff00000041810 */
[-C--:B-1----:R-:W-:Y:S08]  /*e1b0*/  HMMA.16816.F32.BF16 R20, R76, R88.reuse, R20 ;  /* 0x000000584c14723c */ /* 0x082ff00000041814 */
[C---:B------:R-:W-:Y:S01]  /*e1c0*/  HMMA.16816.F32.BF16 R24, R80.reuse, R88, R24 ;  /* 0x000000585018723c */ /* 0x040fe20000041818 */
[----:B---3--:R-:W-:Y:S06]  /*e1d0*/  FFMA.FTZ R84, R177, c[0x0][0x2d0], -R74 ;  /* 0x0000b400b1547a23 */ /* 0x008fec000001084a */
[--C-:B------:R-:W-:Y:S01]  /*e1e0*/  FFMA.FTZ R88, R170, c[0x0][0x2d0], -R96.reuse ;  /* 0x0000b400aa587a23 */ /* 0x100fe20000010860 */
[-C--:B------:R-:W-:Y:S01]  /*e1f0*/  HMMA.16816.F32.BF16 R28, R80, R90.reuse, R28 ;  /* 0x0000005a501c723c */ /* 0x080fe2000004181c */
[----:B------:R1:W-:Y:S07]  /*e200*/  MUFU.EX2 R125, R84 ;  /* 0x00000054007d7308 */ /* 0x0003ee0000000800 */
[C---:B------:R-:W-:Y:S03]  /*e210*/  HMMA.16816.F32.BF16 R32, R76.reuse, R90, R32 ;  /* 0x0000005a4c20723c */ /* 0x040fe60000041820 */
[----:B------:R3:W-:Y:S05]  /*e220*/  MUFU.EX2 R136, R88 ;  /* 0x0000005800887308 */ /* 0x0007ea0000000800 */
[-C--:B--2---:R-:W-:Y:S08]  /*e230*/  HMMA.16816.F32.BF16 R36, R76, R92.reuse, R36 ;  /* 0x0000005c4c24723c */ /* 0x084ff00000041824 */
[C---:B------:R-:W-:Y:S01]  /*e240*/  HMMA.16816.F32.BF16 R40, R80.reuse, R92, R40 ;  /* 0x0000005c5028723c */ /* 0x040fe20000041828 */
[----:B-1----:R-:W-:Y:S04]  /*e250*/  FFMA.FTZ R84, R171, c[0x0][0x2d0], -R75 ;  /* 0x0000b400ab547a23 */ /* 0x002fe8000001084b */
[----:B------:R1:W-:Y:S02]  /*e260*/  MUFU.EX2 R251, R84 ;  /* 0x0000005400fb7308 */ /* 0x0003e40000000800 */
[----:B------:R-:W-:Y:S01]  /*e270*/  FFMA.FTZ R92, R168, c[0x0][0x2d0], -R97 ;  /* 0x0000b400a85c7a23 */ /* 0x000fe20000010861 */
[-C--:B------:R-:W-:Y:S01]  /*e280*/  HMMA.16816.F32.BF16 R44, R80, R94.reuse, R44 ;  /* 0x0000005e502c723c */ /* 0x080fe2000004182c */
[--C-:B---3--:R-:W-:Y:S06]  /*e290*/  FFMA.FTZ R88, R173, c[0x0][0x2d0], -R96.reuse ;  /* 0x0000b400ad587a23 */ /* 0x108fec0000010860 */
[----:B------:R2:W-:Y:S01]  /*e2a0*/  MUFU.EX2 R239, R92 ;  /* 0x0000005c00ef7308 */ /* 0x0005e20000000800 */
[C---:B------:R-:W-:Y:S09]  /*e2b0*/  HMMA.16816.F32.BF16 R48, R76.reuse, R94, R48 ;  /* 0x0000005e4c30723c */ /* 0x040ff20000041830 */
[----:B------:R3:W-:Y:S03]  /*e2c0*/  MUFU.EX2 R142, R88 ;  /* 0x00000058008e7308 */ /* 0x0007e60000000800 */
[----:B-1----:R-:W-:Y:S07]  /*e2d0*/  FFMA.FTZ R84, R174, c[0x0][0x2d0], -R75 ;  /* 0x0000b400ae547a23 */ /* 0x002fee000001084b */
[----:B------:R1:W-:Y:S01]  /*e2e0*/  MUFU.EX2 R143, R84 ;  /* 0x00000054008f7308 */ /* 0x0003e20000000800 */
[----:B--2---:R-:W-:Y:S09]  /*e2f0*/  FFMA.FTZ R92, R169, c[0x0][0x2d0], -R97 ;  /* 0x0000b400a95c7a23 */ /* 0x004ff20000010861 */
[----:B------:R2:W-:Y:S01]  /*e300*/  MUFU.EX2 R237, R92 ;  /* 0x0000005c00ed7308 */ /* 0x0005e20000000800 */
[--C-:B---3--:R-:W-:Y:S09]  /*e310*/  FFMA.FTZ R88, R175, c[0x0][0x2d0], -R96.reuse ;  /* 0x0000b400af587a23 */ /* 0x108ff20000010860 */
[----:B------:R3:W4:Y:S01]  /*e320*/  MUFU.EX2 R141, R88 ;  /* 0x00000058008d7308 */ /* 0x0007220000000800 */
[----:B-1----:R-:W-:Y:S09]  /*e330*/  FFMA.FTZ R84, R99, c[0x0][0x2d0], -R96 ;  /* 0x0000b40063547a23 */ /* 0x002ff20000010860 */
[----:B------:R1:W-:Y:S01]  /*e340*/  MUFU.EX2 R137, R84 ;  /* 0x0000005400897308 */ /* 0x0003e20000000800 */
[----:B--2---:R-:W-:Y:S09]  /*e350*/  FFMA.FTZ R92, R182, c[0x0][0x2d0], -R75 ;  /* 0x0000b400b65c7a23 */ /* 0x004ff2000001084b */
[----:B------:R2:W-:Y:S01]  /*e360*/  MUFU.EX2 R145, R92 ;  /* 0x0000005c00917308 */ /* 0x0005e20000000800 */
[--C-:B---3--:R-:W-:Y:S09]  /*e370*/  FFMA.FTZ R88, R178, c[0x0][0x2d0], -R74.reuse ;  /* 0x0000b400b2587a23 */ /* 0x108ff2000001084a */
[----:B------:R3:W-:Y:S01]  /*e380*/  MUFU.EX2 R249, R88 ;  /* 0x0000005800f97308 */ /* 0x0007e20000000800 */
[----:B-1----:R-:W1:Y:S08]  /*e390*/  LDSM.16.MT88.4 R84, [R211+0x900] ;  /* 0x00090000d354783b */ /* 0x002e700000004200 */
[----:B--2---:R-:W-:Y:S01]  /*e3a0*/  LDSM.16.MT88.4 R92, [R210+0x1100] ;  /* 0x00110000d25c783b */ /* 0x004fe20000004200 */
[--C-:B---3--:R-:W-:Y:S04]  /*e3b0*/  FFMA.FTZ R88, R98, c[0x0][0x2d0], -R97.reuse ;  /* 0x0000b40062587a23 */ /* 0x108fe80000010861 */
[----:B------:R2:W3:Y:S01]  /*e3c0*/  MUFU.EX2 R140, R88 ;  /* 0x00000058008c7308 */ /* 0x0004e20000000800 */
[-C--:B-1----:R-:W-:Y:S08]  /*e3d0*/  HMMA.16816.F32.BF16 R52, R76, R84.reuse, R52 ;  /* 0x000000544c34723c */ /* 0x082ff00000041834 */
[C---:B------:R-:W-:Y:S01]  /*e3e0*/  HMMA.16816.F32.BF16 R56, R80.reuse, R84, R56 ;  /* 0x000000545038723c */ /* 0x040fe20000041838 */
[----:B--2---:R-:W1:Y:S06]  /*e3f0*/  LDSM.16.MT88.4 R88, [R209+0x1100] ;  /* 0x00110000d158783b */ /* 0x004e6c0000004200 */
[----:B------:R-:W-:Y:S01]  /*e400*/  FFMA.FTZ R84, R172, c[0x0][0x2d0], -R97 ;  /* 0x0000b400ac547a23 */ /* 0x000fe20000010861 */
[-C--:B------:R-:W-:Y:S03]  /*e410*/  HMMA.16816.F32.BF16 R60, R80, R86.reuse, R60 ;  /* 0x00000056503c723c */ /* 0x080fe6000004183c */
[----:B------:R2:W5:Y:S04]  /*e420*/  MUFU.EX2 R236, R84 ;  /* 0x0000005400ec7308 */ /* 0x0005680000000800 */
[--C-:B------:R-:W-:Y:S01]  /*e430*/  FFMA.FTZ R80, R183, c[0x0][0x2d0], -R74.reuse ;  /* 0x0000b400b7507a23 */ /* 0x100fe2000001084a */
[----:B------:R-:W-:Y:S01]  /*e440*/  HMMA.16816.F32.BF16 R64, R76, R86, R64 ;  /* 0x000000564c40723c */ /* 0x000fe20000041840 */
[----:B----4-:R-:W-:Y:S03]  /*e450*/  F2FP.BF16.PACK_AB R82, R141, R142 ;  /* 0x0000008e8d52723e */ /* 0x010fe600000010ff */
[----:B---3--:R-:W-:Y:S01]  /*e460*/  F2FP.BF16.PACK_AB R81, R239, R140 ;  /* 0x0000008cef51723e */ /* 0x008fe200000010ff */
[----:B------:R3:W-:Y:S02]  /*e470*/  MUFU.EX2 R147, R80 ;  /* 0x0000005000937308 */ /* 0x0007e40000000800 */
[----:B------:R-:W-:Y:S02]  /*e480*/  F2FP.BF16.PACK_AB R76, R106, R122 ;  /* 0x0000007a6a4c723e */ /* 0x000fe400000010ff */
[----:B------:R-:W-:Y:S03]  /*e490*/  F2FP.BF16.PACK_AB R77, R138, R139 ;  /* 0x0000008b8a4d723e */ /* 0x000fe600000010ff */
[----:B------:R-:W-:Y:S02]  /*e4a0*/  F2FP.BF16.PACK_AB R78, R125, R163 ;  /* 0x000000a37d4e723e */ /* 0x000fe400000010ff */
[----:B------:R-:W-:Y:S01]  /*e4b0*/  F2FP.BF16.PACK_AB R79, R143, R251 ;  /* 0x000000fb8f4f723e */ /* 0x000fe200000010ff */
[----:B--2---:R-:W2:Y:S01]  /*e4c0*/  LDSM.16.MT88.4 R84, [R212+0x1100] ;  /* 0x00110000d454783b */ /* 0x004ea20000004200 */
[----:B-----5:R-:W-:Y:S05]  /*e4d0*/  F2FP.BF16.PACK_AB R83, R236, R237 ;  /* 0x000000edec53723e */ /* 0x020fea00000010ff */
[-C--:B-1----:R-:W-:Y:S01]  /*e4e0*/  HMMA.16816.F32.BF16 R4, R76, R88.reuse, R4 ;  /* 0x000000584c04723c */ /* 0x082fe20000041804 */
[--C-:B---3--:R-:W-:Y:S04]  /*e4f0*/  FFMA.FTZ R80, R179, c[0x0][0x2d0], -R75.reuse ;  /* 0x0000b400b3507a23 */ /* 0x108fe8000001084b */
[----:B------:R1:W-:Y:S02]  /*e500*/  MUFU.EX2 R146, R80 ;  /* 0x0000005000927308 */ /* 0x0003e40000000800 */
[----:B-1----:R-:W-:Y:S07]  /*e510*/  F2FP.BF16.PACK_AB R80, R136, R137 ;  /* 0x000000898850723e */ /* 0x002fee00000010ff */
[C---:B------:R-:W-:Y:S07]  /*e520*/  HMMA.16816.F32.BF16 R8, R80.reuse, R88, R8 ;  /* 0x000000585008723c */ /* 0x040fee0000041808 */
[--C-:B------:R-:W-:Y:S01]  /*e530*/  FFMA.FTZ R88, R195, c[0x0][0x2d0], -R74.reuse ;  /* 0x0000b400c3587a23 */ /* 0x100fe2000001084a */
[-C--:B------:R-:W-:Y:S03]  /*e540*/  HMMA.16816.F32.BF16 R12, R80, R90.reuse, R12 ;  /* 0x0000005a500c723c */ /* 0x080fe6000004180c */
[----:B------:R1:W-:Y:S05]  /*e550*/  MUFU.EX2 R235, R88 ;  /* 0x0000005800eb7308 */ /* 0x0003ea0000000800 */
[C---:B------:R-:W-:Y:S08]  /*e560*/  HMMA.16816.F32.BF16 R16, R76.reuse, R90, R16 ;  /* 0x0000005a4c10723c */ /* 0x040ff00000041810 */
[-C--:B--2---:R-:W-:Y:S08]  /*e570*/  HMMA.16816.F32.BF16 R20, R76, R84.reuse, R20 ;  /* 0x000000544c14723c */ /* 0x084ff00000041814 */
[C---:B------:R-:W-:Y:S01]  /*e580*/  HMMA.16816.F32.BF16 R24, R80.reuse, R84, R24 ;  /* 0x000000545018723c */ /* 0x040fe20000041818 */
[----:B-1----:R-:W-:Y:S06]  /*e590*/  FFMA.FTZ R88, R196, c[0x0][0x2d0], -R74 ;  /* 0x0000b400c4587a23 */ /* 0x002fec000001084a */
[--C-:B------:R-:W-:Y:S01]  /*e5a0*/  FFMA.FTZ R84, R186, c[0x0][0x2d0], -R96.reuse ;  /* 0x0000b400ba547a23 */ /* 0x100fe20000010860 */
[-C--:B------:R-:W-:Y:S01]  /*e5b0*/  HMMA.16816.F32.BF16 R28, R80, R86.reuse, R28 ;  /* 0x00000056501c723c */ /* 0x080fe2000004181c */
[----:B------:R1:W-:Y:S07]  /*e5c0*/  MUFU.EX2 R196, R88 ;  /* 0x0000005800c47308 */ /* 0x0003ee0000000800 */
[C---:B------:R-:W-:Y:S03]  /*e5d0*/  HMMA.16816.F32.BF16 R32, R76.reuse, R86, R32 ;  /* 0x000000564c20723c */ /* 0x040fe60000041820 */
[----:B------:R2:W-:Y:S05]  /*e5e0*/  MUFU.EX2 R144, R84 ;  /* 0x0000005400907308 */ /* 0x0005ea0000000800 */
[-C--:B------:R-:W-:Y:S08]  /*e5f0*/  HMMA.16816.F32.BF16 R36, R76, R92.reuse, R36 ;  /* 0x0000005c4c24723c */ /* 0x080ff00000041824 */
[C---:B------:R-:W-:Y:S01]  /*e600*/  HMMA.16816.F32.BF16 R40, R80.reuse, R92, R40 ;  /* 0x0000005c5028723c */ /* 0x040fe20000041828 */
[----:B-1----:R-:W-:Y:S04]  /*e610*/  FFMA.FTZ R88, R189, c[0x0][0x2d0], -R75 ;  /* 0x0000b400bd587a23 */ /* 0x002fe8000001084b */
[----:B------:R1:W-:Y:S02]  /*e620*/  MUFU.EX2 R195, R88 ;  /* 0x0000005800c37308 */ /* 0x0003e40000000800 */
[----:B------:R-:W-:Y:S01]  /*e630*/  FFMA.FTZ R92, R184, c[0x0][0x2d0], -R97 ;  /* 0x0000b400b85c7a23 */ /* 0x000fe20000010861 */
[-C--:B------:R-:W-:Y:S01]  /*e640*/  HMMA.16816.F32.BF16 R44, R80, R94.reuse, R44 ;  /* 0x0000005e502c723c */ /* 0x080fe2000004182c */
[----:B------:R-:W-:Y:S03]  /*e650*/  MOV R184, R101 ;  /* 0x0000006500b87202 */ /* 0x000fe60000000f00 */
[--C-:B--2---:R-:W-:Y:S03]  /*e660*/  FFMA.FTZ R84, R188, c[0x0][0x2d0], -R96.reuse ;  /* 0x0000b400bc547a23 */ /* 0x104fe60000010860 */
[----:B------:R2:W-:Y:S01]  /*e670*/  MUFU.EX2 R155, R92 ;  /* 0x0000005c009b7308 */ /* 0x0005e20000000800 */
[C---:B------:R-:W-:Y:S09]  /*e680*/  HMMA.16816.F32.BF16 R48, R76.reuse, R94, R48 ;  /* 0x0000005e4c30723c */ /* 0x040ff20000041830 */
[----:B------:R3:W-:Y:S03]  /*e690*/  MUFU.EX2 R189, R84 ;  /* 0x0000005400bd7308 */ /* 0x0007e60000000800 */
[----:B-1----:R-:W-:Y:S07]  /*e6a0*/  FFMA.FTZ R88, R192, c[0x0][0x2d0], -R75 ;  /* 0x0000b400c0587a23 */ /* 0x002fee000001084b */
[----:B------:R1:W-:Y:S01]  /*e6b0*/  MUFU.EX2 R192, R88 ;  /* 0x0000005800c07308 */ /* 0x0003e20000000800 */
[----:B--2---:R-:W-:Y:S09]  /*e6c0*/  FFMA.FTZ R92, R185, c[0x0][0x2d0], -R97 ;  /* 0x0000b400b95c7a23 */ /* 0x004ff20000010861 */
[----:B------:R2:W-:Y:S01]  /*e6d0*/  MUFU.EX2 R154, R92 ;  /* 0x0000005c009a7308 */ /* 0x0005e20000000800 */
[--C-:B---3--:R-:W-:Y:S01]  /*e6e0*/  FFMA.FTZ R84, R190, c[0x0][0x2d0], -R96.reuse ;  /* 0x0000b400be547a23 */ /* 0x108fe20000010860 */
[----:B------:R-:W-:Y:S08]  /*e6f0*/  MOV R190, R103 ;  /* 0x0000006700be7202 */ /* 0x000ff00000000f00 */
[----:B------:R3:W-:Y:S01]  /*e700*/  MUFU.EX2 R186, R84 ;  /* 0x0000005400ba7308 */ /* 0x0007e20000000800 */
[----:B-1----:R-:W1:Y:S01]  /*e710*/  LDSM.16.MT88.4 R88, [R211+0x1100] ;  /* 0x00110000d358783b */ /* 0x002e620000004200 */
[----:B--2---:R-:W-:Y:S01]  /*e720*/  FFMA.FTZ R92, R203, c[0x0][0x2d0], -R75 ;  /* 0x0000b400cb5c7a23 */ /* 0x004fe2000001084b */
[----:B------:R-:W-:Y:S07]  /*e730*/  MOV R203, R113 ;  /* 0x0000007100cb7202 */ /* 0x000fee0000000f00 */
[----:B------:R2:W-:Y:S01]  /*e740*/  MUFU.EX2 R178, R92 ;  /* 0x0000005c00b27308 */ /* 0x0005e20000000800 */
[----:B---3--:R-:W-:Y:S02]  /*e750*/  FFMA.FTZ R84, R193, c[0x0][0x2d0], -R96 ;  /* 0x0000b400c1547a23 */ /* 0x008fe40000010860 */
[----:B------:R-:W-:Y:S07]  /*e760*/  IMAD.MOV.U32 R193, RZ, RZ, R102 ;  /* 0x000000ffffc17224 */ /* 0x000fee00078e0066 */
[----:B------:R3:W4:Y:S01]  /*e770*/  MUFU.EX2 R188, R84 ;  /* 0x0000005400bc7308 */ /* 0x0007220000000800 */
[----:B--2---:R-:W-:Y:S01]  /*e780*/  LDSM.16.MT88.4 R92, [R210+0x1900] ;  /* 0x00190000d25c783b */ /* 0x004fe20000004200 */
[-C--:B-1----:R-:W-:Y:S08]  /*e790*/  HMMA.16816.F32.BF16 R52, R76, R88.reuse, R52 ;  /* 0x000000584c34723c */ /* 0x082ff00000041834 */
[C---:B------:R-:W-:Y:S01]  /*e7a0*/  HMMA.16816.F32.BF16 R56, R80.reuse, R88, R56 ;  /* 0x000000585038723c */ /* 0x040fe20000041838 */
[----:B---3--:R-:W-:Y:S02]  /*e7b0*/  FFMA.FTZ R84, R198, c[0x0][0x2d0], -R74 ;  /* 0x0000b400c6547a23 */ /* 0x008fe4000001084a */
[----:B------:R-:W2:Y:S02]  /*e7c0*/  LDL.LU R198, [R1+0x18] ;  /* 0x0000180001c67983 */ /* 0x000ea40000300800 */
[----:B------:R1:W-:Y:S02]  /*e7d0*/  MUFU.EX2 R183, R84 ;  /* 0x0000005400b77308 */ /* 0x0003e40000000800 */
[----:B------:R-:W3:Y:S01]  /*e7e0*/  LDL.LU R185, [R1+0x14] ;  /* 0x0000140001b97983 */ /* 0x000ee20000300800 */
[-C--:B------:R-:W-:Y:S01]  /*e7f0*/  HMMA.16816.F32.BF16 R60, R80, R90.reuse, R60 ;  /* 0x0000005a503c723c */ /* 0x080fe2000004183c */
[----:B------:R-:W-:Y:S03]  /*e800*/  FFMA.FTZ R88, R187, c[0x0][0x2d0], -R97 ;  /* 0x0000b400bb587a23 */ /* 0x000fe60000010861 */
[----:B------:R-:W-:Y:S03]  /*e810*/  IMAD.MOV.U32 R187, RZ, RZ, R100 ;  /* 0x000000ffffbb7224 */ /* 0x000fe600078e0064 */
[--C-:B------:R-:W-:Y:S01]  /*e820*/  FFMA.FTZ R80, R205, c[0x0][0x2d0], -R74.reuse ;  /* 0x0000b400cd507a23 */ /* 0x100fe2000001084a */
[----:B------:R-:W-:Y:S01]  /*e830*/  HMMA.16816.F32.BF16 R64, R76, R90, R64 ;  /* 0x0000005a4c40723c */ /* 0x000fe20000041840 */
[----:B----4-:R-:W-:Y:S02]  /*e840*/  F2FP.BF16.PACK_AB R82, R188, R186 ;  /* 0x000000babc52723e */ /* 0x010fe400000010ff */
[----:B------:R4:W-:Y:S01]  /*e850*/  MUFU.EX2 R179, R80 ;  /* 0x0000005000b37308 */ /* 0x0009e20000000800 */
[----:B------:R-:W-:Y:S03]  /*e860*/  IMAD.MOV.U32 R205, RZ, RZ, R111 ;  /* 0x000000ffffcd7224 */ /* 0x000fe600078e006f */
[----:B------:R-:W-:Y:S02]  /*e870*/  F2FP.BF16.PACK_AB R76, R147, R249 ;  /* 0x000000f9934c723e */ /* 0x000fe400000010ff */
[----:B------:R-:W-:Y:S03]  /*e880*/  F2FP.BF16.PACK_AB R77, R145, R146 ;  /* 0x00000092914d723e */ /* 0x000fe600000010ff */
[----:B------:R-:W-:Y:S01]  /*e890*/  F2FP.BF16.PACK_AB R78, R196, R235 ;  /* 0x000000ebc44e723e */ /* 0x000fe200000010ff */
[----:B-1----:R-:W-:Y:S01]  /*e8a0*/  FFMA.FTZ R84, R181, c[0x0][0x2d0], -R97 ;  /* 0x0000b400b5547a23 */ /* 0x002fe20000010861 */
[----:B------:R-:W-:Y:S01]  /*e8b0*/  F2FP.BF16.PACK_AB R79, R192, R195 ;  /* 0x000000c3c04f723e */ /* 0x000fe200000010ff */
[----:B------:R-:W1:Y:S10]  /*e8c0*/  MUFU.EX2 R181, R88 ;  /* 0x0000005800b57308 */ /* 0x000e740000000800 */
[----:B------:R5:W5:Y:S01]  /*e8d0*/  MUFU.EX2 R182, R84 ;  /* 0x0000005400b67308 */ /* 0x000b620000000800 */
[--C-:B----4-:R-:W-:Y:S01]  /*e8e0*/  FFMA.FTZ R80, R200, c[0x0][0x2d0], -R75.reuse ;  /* 0x0000b400c8507a23 */ /* 0x110fe2000001084b */
[----:B------:R-:W-:Y:S08]  /*e8f0*/  MOV R200, R112 ;  /* 0x0000007000c87202 */ /* 0x000ff00000000f00 */
[----:B------:R4:W-:Y:S01]  /*e900*/  MUFU.EX2 R153, R80 ;  /* 0x0000005000997308 */ /* 0x0009e20000000800 */
[----:B-1----:R-:W-:Y:S01]  /*e910*/  F2FP.BF16.PACK_AB R83, R181, R154 ;  /* 0x0000009ab553723e */ /* 0x002fe200000010ff */
[----:B------:R-:W-:Y:S08]  /*e920*/  LDSM.16.MT88.4 R88, [R212+0x1900] ;  /* 0x00190000d458783b */ /* 0x000ff00000004200 */
[----:B-----5:R-:W1:Y:S01]  /*e930*/  LDSM.16.MT88.4 R84, [R209+0x1900] ;  /* 0x00190000d154783b */ /* 0x020e620000004200 */
[----:B------:R-:W-:Y:S02]  /*e940*/  F2FP.BF16.PACK_AB R81, R155, R182 ;  /* 0x000000b69b51723e */ /* 0x000fe400000010ff */
[----:B----4-:R-:W-:Y:S01]  /*e950*/  F2FP.BF16.PACK_AB R80, R189, R144 ;  /* 0x00000090bd50723e */ /* 0x010fe200000010ff */
[-C--:B-1----:R-:W-:Y:S08]  /*e960*/  HMMA.16816.F32.BF16 R4, R76, R84.reuse, R4 ;  /* 0x000000544c04723c */ /* 0x082ff00000041804 */
[C---:B------:R-:W-:Y:S07]  /*e970*/  HMMA.16816.F32.BF16 R8, R80.reuse, R84, R8 ;  /* 0x000000545008723c */ /* 0x040fee0000041808 */
[----:B------:R-:W-:Y:S01]  /*e980*/  FFMA.FTZ R84, R232, c[0x0][0x2d0], -R74 ;  /* 0x0000b400e8547a23 */ /* 0x000fe2000001084a */
[-C--:B------:R-:W-:Y:S01]  /*e990*/  HMMA.16816.F32.BF16 R12, R80, R86.reuse, R12 ;  /* 0x00000056500c723c */ /* 0x080fe2000004180c */
[----:B------:R-:W-:Y:S02]  /*e9a0*/  IMAD.MOV.U32 R232, RZ, RZ, R114 ;  /* 0x000000ffffe87224 */ /* 0x000fe400078e0072 */
[----:B------:R1:W-:Y:S05]  /*e9b0*/  MUFU.EX2 R159, R84 ;  /* 0x00000054009f7308 */ /* 0x0003ea0000000800 */
[C---:B------:R-:W-:Y:S08]  /*e9c0*/  HMMA.16816.F32.BF16 R16, R76.reuse, R86, R16 ;  /* 0x000000564c10723c */ /* 0x040ff00000041810 */
[-C--:B------:R-:W-:Y:S08]  /*e9d0*/  HMMA.16816.F32.BF16 R20, R76, R88.reuse, R20 ;  /* 0x000000584c14723c */ /* 0x080ff00000041814 */
[C---:B------:R-:W-:Y:S01]  /*e9e0*/  HMMA.16816.F32.BF16 R24, R80.reuse, R88, R24 ;  /* 0x000000585018723c */ /* 0x040fe20000041818 */
[----:B-1----:R-:W-:Y:S03]  /*e9f0*/  FFMA.FTZ R84, R234, c[0x0][0x2d0], -R74 ;  /* 0x0000b400ea547a23 */ /* 0x002fe6000001084a */
[----:B------:R-:W-:Y:S03]  /*ea00*/  MOV R234, R115 ;  /* 0x0000007300ea7202 */ /* 0x000fe60000000f00 */
[----:B------:R-:W-:Y:S01]  /*ea10*/  FFMA.FTZ R88, R206, c[0x0][0x2d0], -R96 ;  /* 0x0000b400ce587a23 */ /* 0x000fe20000010860 */
[-C--:B------:R-:W-:Y:S01]  /*ea20*/  HMMA.16816.F32.BF16 R28, R80, R90.reuse, R28 ;  /* 0x0000005a501c723c */ /* 0x080fe2000004181c */
[----:B------:R1:W-:Y:S03]  /*ea30*/  MUFU.EX2 R177, R84 ;  /* 0x0000005400b17308 */ /* 0x0003e60000000800 */
[----:B------:R-:W-:Y:S04]  /*ea40*/  MOV R206, R150 ;  /* 0x0000009600ce7202 */ /* 0x000fe80000000f00 */
[C---:B------:R-:W-:Y:S03]  /*ea50*/  HMMA.16816.F32.BF16 R32, R76.reuse, R90, R32 ;  /* 0x0000005a4c20723c */ /* 0x040fe60000041820 */
[----:B------:R4:W-:Y:S05]  /*ea60*/  MUFU.EX2 R157, R88 ;  /* 0x00000058009d7308 */ /* 0x0009ea0000000800 */
[-C--:B------:R-:W-:Y:S08]  /*ea70*/  HMMA.16816.F32.BF16 R36, R76, R92.reuse, R36 ;  /* 0x0000005c4c24723c */ /* 0x080ff00000041824 */
[C---:B------:R-:W-:Y:S01]  /*ea80*/  HMMA.16816.F32.BF16 R40, R80.reuse, R92, R40 ;  /* 0x0000005c5028723c */ /* 0x040fe20000041828 */
[----:B-1----:R-:W-:Y:S03]  /*ea90*/  FFMA.FTZ R84, R230, c[0x0][0x2d0], -R75 ;  /* 0x0000b400e6547a23 */ /* 0x002fe6000001084b */
[----:B------:R-:W-:Y:S01]  /*eaa0*/  IMAD.MOV.U32 R230, RZ, RZ, R120 ;  /* 0x000000ffffe67224 */ /* 0x000fe200078e0078 */
[----:B------:R1:W-:Y:S01]  /*eab0*/  MUFU.EX2 R158, R84 ;  /* 0x00000054009e7308 */ /* 0x0003e20000000800 */
[----:B------:R-:W-:Y:S02]  /*eac0*/  IMAD.MOV.U32 R120, RZ, RZ, R108 ;  /* 0x000000ffff787224 */ /* 0x000fe400078e006c */
[-C--:B------:R-:W-:Y:S01]  /*ead0*/  HMMA.16816.F32.BF16 R44, R80, R94.reuse, R44 ;  /* 0x0000005e502c723c */ /* 0x080fe2000004182c */
[----:B------:R-:W-:Y:S03]  /*eae0*/  FFMA.FTZ R92, R201, c[0x0][0x2d0], -R97 ;  /* 0x0000b400c95c7a23 */ /* 0x000fe60000010861 */
[----:B----4-:R-:W-:Y:S02]  /*eaf0*/  FFMA.FTZ R88, R207, c[0x0][0x2d0], -R96 ;  /* 0x0000b400cf587a23 */ /* 0x010fe40000010860 */
[----:B------:R-:W-:Y:S01]  /*eb00*/  IMAD.MOV.U32 R207, RZ, RZ, R160 ;  /* 0x000000ffffcf7224 */ /* 0x000fe200078e00a0 */
[----:B------:R4:W-:Y:S01]  /*eb10*/  MUFU.EX2 R172, R92 ;  /* 0x0000005c00ac7308 */ /* 0x0009e20000000800 */
[C---:B------:R-:W-:Y:S09]  /*eb20*/  HMMA.16816.F32.BF16 R48, R76.reuse, R94, R48 ;  /* 0x0000005e4c30723c */ /* 0x040ff20000041830 */
[----:B------:R5:W-:Y:S03]  /*eb30*/  MUFU.EX2 R175, R88 ;  /* 0x0000005800af7308 */ /* 0x000be60000000800 */
[----:B-1----:R-:W-:Y:S02]  /*eb40*/  FFMA.FTZ R84, R231, c[0x0][0x2d0], -R75 ;  /* 0x0000b400e7547a23 */ /* 0x002fe4000001084b */
[----:B------:R-:W-:Y:S01]  /*eb50*/  IMAD.MOV.U32 R231, RZ, RZ, R190 ;  /* 0x000000ffffe77224 */ /* 0x000fe200078e00be */
[----:B------:R-:W-:Y:S04]  /*eb60*/  MOV R190, R163 ;  /* 0x000000a300be7202 */ /* 0x000fe80000000f00 */
[----:B------:R1:W-:Y:S01]  /*eb70*/  MUFU.EX2 R176, R84 ;  /* 0x0000005400b07308 */ /* 0x0003e20000000800 */
[----:B----4-:R-:W-:Y:S09]  /*eb80*/  FFMA.FTZ R92, R202, c[0x0][0x2d0], -R97 ;  /* 0x0000b400ca5c7a23 */ /* 0x010ff20000010861 */
[----:B------:R4:W-:Y:S01]  /*eb90*/  MUFU.EX2 R171, R92 ;  /* 0x0000005c00ab7308 */ /* 0x0009e20000000800 */
[--C-:B-----5:R-:W-:Y:S01]  /*eba0*/  FFMA.FTZ R88, R229, c[0x0][0x2d0], -R96.reuse ;  /* 0x0000b400e5587a23 */ /* 0x120fe20000010860 */
[----:B------:R-:W-:Y:S08]  /*ebb0*/  MOV R229, R109 ;  /* 0x0000006d00e57202 */ /* 0x000ff00000000f00 */
[----:B------:R5:W2:Y:S01]  /*ebc0*/  MUFU.EX2 R174, R88 ;  /* 0x0000005800ae7308 */ /* 0x000aa20000000800 */
[----:B-1----:R-:W-:Y:S01]  /*ebd0*/  FFMA.FTZ R84, R204, c[0x0][0x2d0], -R96 ;  /* 0x0000b400cc547a23 */ /* 0x002fe20000010860 */
[----:B------:R-:W-:Y:S01]  /*ebe0*/  MOV R204, R193 ;  /* 0x000000c100cc7202 */ /* 0x000fe20000000f00 */
[----:B------:R-:W-:Y:S07]  /*ebf0*/  IMAD.MOV.U32 R193, RZ, RZ, R162 ;  /* 0x000000ffffc17224 */ /* 0x000fee00078e00a2 */
[----:B------:R1:W-:Y:S01]  /*ec00*/  MUFU.EX2 R152, R84 ;  /* 0x0000005400987308 */ /* 0x0003e20000000800 */
[----:B----4-:R-:W-:Y:S09]  /*ec10*/  FFMA.FTZ R92, R241, c[0x0][0x2d0], -R75 ;  /* 0x0000b400f15c7a23 */ /* 0x010ff2000001084b */
[----:B------:R4:W-:Y:S01]  /*ec20*/  MUFU.EX2 R103, R92 ;  /* 0x0000005c00677308 */ /* 0x0009e20000000800 */
[----:B-----5:R-:W-:Y:S02]  /*ec30*/  FFMA.FTZ R88, R238, c[0x0][0x2d0], -R74 ;  /* 0x0000b400ee587a23 */ /* 0x020fe4000001084a */
[----:B------:R-:W-:Y:S07]  /*ec40*/  IMAD.MOV.U32 R238, RZ, RZ, R105 ;  /* 0x000000ffffee7224 */ /* 0x000fee00078e0069 */
[----:B------:R5:W-:Y:S01]  /*ec50*/  MUFU.EX2 R173, R88 ;  /* 0x0000005800ad7308 */ /* 0x000be20000000800 */
[----:B-1----:R-:W1:Y:S08]  /*ec60*/  LDSM.16.MT88.4 R84, [R211+0x1900] ;  /* 0x00190000d354783b */ /* 0x002e700000004200 */
[----:B----4-:R-:W-:Y:S01]  /*ec70*/  LDSM.16.MT88.4 R92, [R210+0x2100] ;  /* 0x00210000d25c783b */ /* 0x010fe20000004200 */
[----:B-----5:R-:W-:Y:S01]  /*ec80*/  FFMA.FTZ R88, R197, c[0x0][0x2d0], -R97 ;  /* 0x0000b400c5587a23 */ /* 0x020fe20000010861 */
[----:B------:R-:W-:Y:S02]  /*ec90*/  MOV R197, R121 ;  /* 0x0000007900c57202 */ /* 0x000fe40000000f00 */
[----:B------:R-:W-:Y:S01]  /*eca0*/  MOV R121, R107 ;  /* 0x0000006b00797202 */ /* 0x000fe20000000f00 */
[----:B------:R4:W5:Y:S01]  /*ecb0*/  MUFU.EX2 R156, R88 ;  /* 0x00000058009c7308 */ /* 0x0009620000000800 */
[----:B--2---:R-:W-:Y:S01]  /*ecc0*/  FFMA.FTZ R68, R68, R198, R184 ;  /* 0x000000c644447223 */ /* 0x004fe200000100b8 */
[----:B------:R-:W-:Y:S01]  /*ecd0*/  MOV R184, R106 ;  /* 0x0000006a00b87202 */ /* 0x000fe20000000f00 */
[-C--:B-1----:R-:W-:Y:S01]  /*ece0*/  HMMA.16816.F32.BF16 R52, R76, R84.reuse, R52 ;  /* 0x000000544c34723c */ /* 0x082fe20000041834 */
[----:B---3--:R-:W-:Y:S01]  /*ecf0*/  FFMA.FTZ R69, R69, R185, R187 ;  /* 0x000000b945457223 */ /* 0x008fe200000100bb */
[----:B------:R-:W-:Y:S02]  /*ed00*/  MOV R185, R104 ;  /* 0x0000006800b97202 */ /* 0x000fe40000000f00 */
[----:B------:R-:W-:Y:S02]  /*ed10*/  MOV R187, R110 ;  /* 0x0000006e00bb7202 */ /* 0x000fe40000000f00 */
[----:B------:R-:W-:Y:S02]  /*ed20*/  MOV R198, R161 ;  /* 0x000000a100c67202 */ /* 0x000fe40000000f00 */
[C---:B------:R-:W-:Y:S01]  /*ed30*/  HMMA.16816.F32.BF16 R56, R80.reuse, R84, R56 ;  /* 0x000000545038723c */ /* 0x040fe20000041838 */
[----:B----4-:R-:W1:Y:S06]  /*ed40*/  LDSM.16.MT88.4 R88, [R209+0x2100] ;  /* 0x00210000d158783b */ /* 0x010e6c0000004200 */
[----:B------:R-:W-:Y:S01]  /*ed50*/  FFMA.FTZ R84, R194, c[0x0][0x2d0], -R97 ;  /* 0x0000b400c2547a23 */ /* 0x000fe20000010861 */
[-C--:B------:R-:W-:Y:S03]  /*ed60*/  HMMA.16816.F32.BF16 R60, R80, R86.reuse, R60 ;  /* 0x00000056503c723c */ /* 0x080fe6000004183c */
[----:B------:R2:W3:Y:S04]  /*ed70*/  MUFU.EX2 R98, R84 ;  /* 0x0000005400627308 */ /* 0x0004e80000000800 */
[--C-:B------:R-:W-:Y:S01]  /*ed80*/  FFMA.FTZ R80, R243, c[0x0][0x2d0], -R74.reuse ;  /* 0x0000b400f3507a23 */ /* 0x100fe2000001084a */
[----:B------:R-:W-:Y:S01]  /*ed90*/  HMMA.16816.F32.BF16 R64, R76, R86, R64 ;  /* 0x000000564c40723c */ /* 0x000fe20000041840 */
[----:B------:R-:W-:Y:S03]  /*eda0*/  F2FP.BF16.PACK_AB R82, R174, R175 ;  /* 0x000000afae52723e */ /* 0x000fe600000010ff */
[----:B-----5:R-:W-:Y:S01]  /*edb0*/  F2FP.BF16.PACK_AB R81, R172, R156 ;  /* 0x0000009cac51723e */ /* 0x020fe200000010ff */
[----:B------:R4:W5:Y:S02]  /*edc0*/  MUFU.EX2 R170, R80 ;  /* 0x0000005000aa7308 */ /* 0x0009640000000800 */
[----:B------:R-:W-:Y:S02]  /*edd0*/  F2FP.BF16.PACK_AB R76, R179, R183 ;  /* 0x000000b7b34c723e */ /* 0x000fe400000010ff */
[----:B------:R-:W-:Y:S03]  /*ede0*/  F2FP.BF16.PACK_AB R77, R178, R153 ;  /* 0x00000099b24d723e */ /* 0x000fe600000010ff */
[----:B------:R-:W-:Y:S02]  /*edf0*/  F2FP.BF16.PACK_AB R78, R177, R159 ;  /* 0x0000009fb14e723e */ /* 0x000fe400000010ff */
[----:B------:R-:W-:Y:S01]  /*ee00*/  F2FP.BF16.PACK_AB R79, R176, R158 ;  /* 0x0000009eb04f723e */ /* 0x000fe200000010ff */
[----:B--2---:R-:W2:Y:S01]  /*ee10*/  LDSM.16.MT88.4 R84, [R212+0x2100] ;  /* 0x00210000d454783b */ /* 0x004ea20000004200 */
[----:B---3--:R-:W-:Y:S05]  /*ee20*/  F2FP.BF16.PACK_AB R83, R98, R171 ;  /* 0x000000ab6253723e */ /* 0x008fea00000010ff */
[-C--:B-1----:R-:W-:Y:S01]  /*ee30*/  HMMA.16816.F32.BF16 R4, R76, R88.reuse, R4 ;  /* 0x000000584c04723c */ /* 0x082fe20000041804 */
[--C-:B----4-:R-:W-:Y:S01]  /*ee40*/  FFMA.FTZ R80, R240, c[0x0][0x2d0], -R75.reuse ;  /* 0x0000b400f0507a23 */ /* 0x110fe2000001084b */
[----:B-----5:R-:W-:Y:S03]  /*ee50*/  F2FP.BF16.PACK_AB R164, R170, R173 ;  /* 0x000000adaaa4723e */ /* 0x020fe600000010ff */
[----:B------:R1:W3:Y:S02]  /*ee60*/  MUFU.EX2 R169, R80 ;  /* 0x0000005000a97308 */ /* 0x0002e40000000800 */
[----:B-1----:R-:W-:Y:S02]  /*ee70*/  F2FP.BF16.PACK_AB R80, R157, R152 ;  /* 0x000000989d50723e */ /* 0x002fe400000010ff */
[----:B---3--:R-:W-:Y:S05]  /*ee80*/  F2FP.BF16.PACK_AB R165, R103, R169 ;  /* 0x000000a967a5723e */ /* 0x008fea00000010ff */
[C---:B------:R-:W-:Y:S07]  /*ee90*/  HMMA.16816.F32.BF16 R8, R80.reuse, R88, R8 ;  /* 0x000000585008723c */ /* 0x040fee0000041808 */
[--C-:B------:R-:W-:Y:S01]  /*eea0*/  FFMA.FTZ R88, R250, c[0x0][0x2d0], -R74.reuse ;  /* 0x0000b400fa587a23 */ /* 0x100fe2000001084a */
[-C--:B------:R-:W-:Y:S01]  /*eeb0*/  HMMA.16816.F32.BF16 R12, R80, R90.reuse, R12 ;  /* 0x0000005a500c723c */ /* 0x080fe2000004180c */
[----:B------:R-:W-:Y:S02]  /*eec0*/  FFMA.FTZ R74, R252, c[0x0][0x2d0], -R74 ;  /* 0x0000b400fc4a7a23 */ /* 0x000fe4000001084a */
[----:B------:R1:W-:Y:S05]  /*eed0*/  MUFU.EX2 R168, R88 ;  /* 0x0000005800a87308 */ /* 0x0003ea0000000800 */
[C---:B------:R-:W-:Y:S05]  /*eee0*/  HMMA.16816.F32.BF16 R16, R76.reuse, R90, R16 ;  /* 0x0000005a4c10723c */ /* 0x040fea0000041810 */
[----:B------:R3:W4:Y:S03]  /*eef0*/  MUFU.EX2 R102, R74 ;  /* 0x0000004a00667308 */ /* 0x0007260000000800 */
[-C--:B--2---:R-:W-:Y:S08]  /*ef00*/  HMMA.16816.F32.BF16 R20, R76, R84.reuse, R20 ;  /* 0x000000544c14723c */ /* 0x084ff00000041814 */
[C---:B------:R-:W-:Y:S01]  /*ef10*/  HMMA.16816.F32.BF16 R24, R80.reuse, R84, R24 ;  /* 0x000000545018723c */ /* 0x040fe20000041818 */
[----:B-1----:R-:W1:Y:S07]  /*ef20*/  LDSM.16.MT88.4 R88, [R211+0x2100] ;  /* 0x00210000d358783b */ /* 0x002e6e0000004200 */
[-C--:B------:R-:W-:Y:S01]  /*ef30*/  HMMA.16816.F32.BF16 R28, R80, R86.reuse, R28 ;  /* 0x00000056501c723c */ /* 0x080fe2000004181c */
[--C-:B---3--:R-:W-:Y:S03]  /*ef40*/  FFMA.FTZ R74, R247, c[0x0][0x2d0], -R75.reuse ;  /* 0x0000b400f74a7a23 */ /* 0x108fe6000001084b */
[----:B----4-:R-:W-:Y:S01]  /*ef50*/  F2FP.BF16.PACK_AB R166, R102, R168 ;  /* 0x000000a866a6723e */ /* 0x010fe200000010ff */
[----:B------:R-:W-:Y:S03]  /*ef60*/  FFMA.FTZ R75, R248, c[0x0][0x2d0], -R75 ;  /* 0x0000b400f84b7a23 */ /* 0x000fe6000001084b */
[C---:B------:R-:W-:Y:S01]  /*ef70*/  HMMA.16816.F32.BF16 R32, R76.reuse, R86, R32 ;  /* 0x000000564c20723c */ /* 0x040fe20000041820 */
[----:B------:R2:W-:Y:S07]  /*ef80*/  MUFU.EX2 R101, R74 ;  /* 0x0000004a00657308 */ /* 0x0005ee0000000800 */
[-C--:B------:R-:W-:Y:S03]  /*ef90*/  HMMA.16816.F32.BF16 R36, R76, R92.reuse, R36 ;  /* 0x0000005c4c24723c */ /* 0x080fe60000041824 */
[----:B------:R-:W3:Y:S05]  /*efa0*/  MUFU.EX2 R100, R75 ;  /* 0x0000004b00647308 */ /* 0x000eea0000000800 */
[C---:B------:R-:W-:Y:S08]  /*efb0*/  HMMA.16816.F32.BF16 R40, R80.reuse, R92, R40 ;  /* 0x0000005c5028723c */ /* 0x040ff00000041828 */
[-C--:B------:R-:W-:Y:S01]  /*efc0*/  HMMA.16816.F32.BF16 R44, R80, R94.reuse, R44 ;  /* 0x0000005e502c723c */ /* 0x080fe2000004182c */
[--C-:B--2---:R-:W-:Y:S04]  /*efd0*/  FFMA.FTZ R74, R242, c[0x0][0x2d0], -R96.reuse ;  /* 0x0000b400f24a7a23 */ /* 0x104fe80000010860 */
[----:B------:R2:W-:Y:S03]  /*efe0*/  MUFU.EX2 R99, R74 ;  /* 0x0000004a00637308 */ /* 0x0005e60000000800 */
[C---:B------:R-:W-:Y:S01]  /*eff0*/  HMMA.16816.F32.BF16 R48, R76.reuse, R94, R48 ;  /* 0x0000005e4c30723c */ /* 0x040fe20000041830 */
[----:B---3--:R-:W-:Y:S07]  /*f000*/  F2FP.BF16.PACK_AB R167, R100, R101 ;  /* 0x0000006564a7723e */ /* 0x008fee00000010ff */
[-C--:B-1----:R-:W-:Y:S08]  /*f010*/  HMMA.16816.F32.BF16 R52, R76, R88.reuse, R52 ;  /* 0x000000584c34723c */ /* 0x082ff00000041834 */
[C---:B------:R-:W-:Y:S01]  /*f020*/  HMMA.16816.F32.BF16 R56, R80.reuse, R88, R56 ;  /* 0x000000585038723c */ /* 0x040fe20000041838 */
[--C-:B--2---:R-:W-:Y:S07]  /*f030*/  FFMA.FTZ R74, R244, c[0x0][0x2d0], -R96.reuse ;  /* 0x0000b400f44a7a23 */ /* 0x104fee0000010860 */
[-C--:B------:R-:W-:Y:S01]  /*f040*/  HMMA.16816.F32.BF16 R60, R80, R90.reuse, R60 ;  /* 0x0000005a503c723c */ /* 0x080fe2000004183c */
[----:B------:R1:W2:Y:S07]  /*f050*/  MUFU.EX2 R85, R74 ;  /* 0x0000004a00557308 */ /* 0x0002ae0000000800 */
[----:B------:R-:W-:Y:S01]  /*f060*/  HMMA.16816.F32.BF16 R64, R76, R90, R64 ;  /* 0x0000005a4c40723c */ /* 0x000fe20000041840 */
[----:B------:R-:W3:Y:S07]  /*f070*/  LDL.LU R76, [R1+0x1c] ;  /* 0x00001c00014c7983 */ /* 0x000eee0000300800 */
[-C--:B------:R-:W-:Y:S07]  /*f080*/  HMMA.16816.F32.BF16 R104, R164, R116.reuse, R4 ;  /* 0x00000074a468723c */ /* 0x080fee0000041804 */
[----:B------:R-:W-:Y:S01]  /*f090*/  FADD.FTZ R4, R231, R69 ;  /* 0x00000045e7047221 */ /* 0x000fe20000010000 */
[----:B------:R-:W-:Y:S01]  /*f0a0*/  MOV R231, R148 ;  /* 0x0000009400e77202 */ /* 0x000fe20000000f00 */
[--C-:B-1----:R-:W-:Y:S03]  /*f0b0*/  FFMA.FTZ R74, R245, c[0x0][0x2d0], -R96.reuse ;  /* 0x0000b400f54a7a23 */ /* 0x102fe60000010860 */
[----:B------:R-:W-:Y:S01]  /*f0c0*/  FFMA.FTZ R96, R246, c[0x0][0x2d0], -R96 ;  /* 0x0000b400f6607a23 */ /* 0x000fe20000010860 */
[----:B------:R1:W-:Y:S01]  /*f0d0*/  MUFU.EX2 R86, R74 ;  /* 0x0000004a00567308 */ /* 0x0003e20000000800 */
[----:B------:R-:W-:Y:S01]  /*f0e0*/  FADD.FTZ R6, R151, R68 ;  /* 0x0000004497067221 */ /* 0x000fe20000010000 */
[----:B--2---:R-:W-:Y:S01]  /*f0f0*/  F2FP.BF16.PACK_AB R160, R85, R99 ;  /* 0x0000006355a0723e */ /* 0x004fe200000010ff */
[----:B------:R-:W-:Y:S01]  /*f100*/  FADD.FTZ R4, R230, R4 ;  /* 0x00000004e6047221 */ /* 0x000fe20000010000 */
[----:B------:R-:W-:Y:S01]  /*f110*/  MOV R230, R232 ;  /* 0x000000e800e67202 */ /* 0x000fe20000000f00 */
[----:B------:R-:W-:Y:S01]  /*f120*/  FADD.FTZ R6, R234, R6 ;  /* 0x00000006ea067221 */ /* 0x000fe20000010000 */
[----:B------:R-:W-:Y:S01]  /*f130*/  MOV R232, R200 ;  /* 0x000000c800e87202 */ /* 0x000fe20000000f00 */
[----:B------:R-:W-:Y:S01]  /*f140*/  IMAD.MOV.U32 R234, RZ, RZ, R203 ;  /* 0x000000ffffea7224 */ /* 0x000fe200078e00cb */
[----:B------:R-:W-:Y:S01]  /*f150*/  MOV R203, R205 ;  /* 0x000000cd00cb7202 */ /* 0x000fe20000000f00 */
[----:B------:R-:W-:Y:S01]  /*f160*/  FADD.FTZ R4, R238, R4 ;  /* 0x00000004ee047221 */ /* 0x000fe20000010000 */
[----:B------:R-:W2:Y:S01]  /*f170*/  MUFU.EX2 R96, R96 ;  /* 0x0000006000607308 */ /* 0x000ea20000000800 */
[----:B------:R-:W-:Y:S01]  /*f180*/  IMAD.MOV.U32 R200, RZ, RZ, R187 ;  /* 0x000000ffffc87224 */ /* 0x000fe200078e00bb */
[----:B------:R-:W-:Y:S02]  /*f190*/  MOV R205, R123 ;  /* 0x0000007b00cd7202 */ /* 0x000fe40000000f00 */
[----:B------:R-:W-:Y:S01]  /*f1a0*/  MOV R187, R122 ;  /* 0x0000007a00bb7202 */ /* 0x000fe20000000f00 */
[--C-:B-1----:R-:W-:Y:S05]  /*f1b0*/  FFMA.FTZ R74, R199, c[0x0][0x2d0], -R97.reuse ;  /* 0x0000b400c74a7a23 */ /* 0x102fea0000010861 */
[----:B------:R1:W-:Y:S01]  /*f1c0*/  MUFU.EX2 R84, R74 ;  /* 0x0000004a00547308 */ /* 0x0003e20000000800 */
[----:B--2---:R-:W-:Y:S01]  /*f1d0*/  F2FP.BF16.PACK_AB R162, R96, R86 ;  /* 0x0000005660a2723e */ /* 0x004fe200000010ff */
[--C-:B-1----:R-:W-:Y:S08]  /*f1e0*/  FFMA.FTZ R74, R191, c[0x0][0x2d0], -R97.reuse ;  /* 0x0000b400bf4a7a23 */ /* 0x102ff00000010861 */
[----:B------:R1:W2:Y:S02]  /*f1f0*/  MUFU.EX2 R75, R74 ;  /* 0x0000004a004b7308 */ /* 0x0002a40000000800 */
[--C-:B-1----:R-:W-:Y:S01]  /*f200*/  FFMA.FTZ R74, R180, c[0x0][0x2d0], -R97.reuse ;  /* 0x0000b400b44a7a23 */ /* 0x102fe20000010861 */
[----:B--2---:R-:W-:Y:S01]  /*f210*/  F2FP.BF16.PACK_AB R161, R75, R84 ;  /* 0x000000544ba1723e */ /* 0x004fe200000010ff */
[----:B------:R-:W-:Y:S02]  /*f220*/  FFMA.FTZ R97, R73, c[0x0][0x2d0], -R97 ;  /* 0x0000b40049617a23 */ /* 0x000fe40000010861 */
[----:B------:R-:W2:Y:S04]  /*f230*/  LDL.LU R73, [R1+0x20] ;  /* 0x0000200001497983 */ /* 0x000ea80000300800 */
[----:B------:R-:W-:Y:S10]  /*f240*/  MUFU.EX2 R74, R74 ;  /* 0x0000004a004a7308 */ /* 0x000ff40000000800 */
[----:B------:R-:W1:Y:S02]  /*f250*/  MUFU.EX2 R97, R97 ;  /* 0x0000006100617308 */ /* 0x000e640000000800 */
[----:B-1----:R-:W-:Y:S07]  /*f260*/  F2FP.BF16.PACK_AB R163, R97, R74 ;  /* 0x0000004a61a3723e */ /* 0x002fee00000010ff */
[C---:B------:R-:W-:Y:S08]  /*f270*/  HMMA.16816.F32.BF16 R108, R160.reuse, R116, R8 ;  /* 0x00000074a06c723c */ /* 0x040ff00000041808 */
[-C--:B------:R-:W-:Y:S08]  /*f280*/  HMMA.16816.F32.BF16 R112, R160, R118.reuse, R12 ;  /* 0x00000076a070723c */ /* 0x080ff0000004180c */
[C---:B------:R-:W-:Y:S01]  /*f290*/  HMMA.16816.F32.BF16 R116, R164.reuse, R118, R16 ;  /* 0x00000076a474723c */ /* 0x040fe20000041810 */
[----:B---3--:R-:W-:Y:S03]  /*f2a0*/  FFMA.FTZ R2, R2, R76, R204 ;  /* 0x0000004c02027223 */ /* 0x008fe600000100cc */
[----:B------:R-:W-:Y:S02]  /*f2b0*/  IMAD.MOV.U32 R204, RZ, RZ, R149 ;  /* 0x000000ffffcc7224 */ /* 0x000fe400078e0095 */
[----:B------:R-:W-:Y:S01]  /*f2c0*/  FADD.FTZ R2, R197, R2 ;  /* 0x00000002c5027221 */ /* 0x000fe20000010000 */
[----:B------:R-:W1:Y:S05]  /*f2d0*/  LDSM.16.MT88.4 R148, [R210+0x2900] ;  /* 0x00290000d294783b */ /* 0x000e6a0000004200 */
[----:B------:R-:W-:Y:S02]  /*f2e0*/  FADD.FTZ R5, R121, R2 ;  /* 0x0000000279057221 */ /* 0x000fe40000010000 */
[----:B------:R-:W-:Y:S02]  /*f2f0*/  FADD.FTZ R2, R229, R6 ;  /* 0x00000006e5027221 */ /* 0x000fe40000010000 */
[----:B------:R-:W-:Y:S02]  /*f300*/  FADD.FTZ R6, R127, R4 ;  /* 0x000000047f067221 */ /* 0x000fe40000010000 */
[----:B--2---:R-:W-:Y:S02]  /*f310*/  FFMA.FTZ R8, R0, R73, R120 ;  /* 0x0000004900087223 */ /* 0x004fe40000010078 */
[----:B------:R-:W-:Y:S01]  /*f320*/  FADD.FTZ R0, R207, R5 ;  /* 0x00000005cf007221 */ /* 0x000fe20000010000 */
[-C--:B------:R-:W-:Y:S01]  /*f330*/  HMMA.16816.F32.BF16 R120, R164, R132.reuse, R20 ;  /* 0x00000084a478723c */ /* 0x080fe20000041814 */
[----:B------:R-:W-:Y:S02]  /*f340*/  FADD.FTZ R8, R193, R8 ;  /* 0x00000008c1087221 */ /* 0x000fe40000010000 */
[----:B------:R-:W-:Y:S02]  /*f350*/  FADD.FTZ R5, R126, R2 ;  /* 0x000000027e057221 */ /* 0x000fe40000010000 */
[----:B------:R-:W-:Y:S02]  /*f360*/  FADD.FTZ R7, R124, R0 ;  /* 0x000000007c077221 */ /* 0x000fe40000010000 */
[----:B------:R-:W-:Y:S02]  /*f370*/  FADD.FTZ R4, R206, R8 ;  /* 0x00000008ce047221 */ /* 0x000fe40000010000 */
[----:B------:R-:W-:Y:S03]  /*f380*/  FADD.FTZ R2, R204, R6 ;  /* 0x00000006cc027221 */ /* 0x000fe60000010000 */
        /* <DEDUP_REMOVED lines=10> */
[----:B------:R-:W-:Y:S01]  /*f430*/  IMAD.MOV.U32 R193, RZ, RZ, R190 ;  /* 0x000000ffffc17224 */ /* 0x000fe200078e00be */
[----:B------:R-:W2:Y:S01]  /*f440*/  LDSM.16.MT88.4 R4, [R211+0x2900] ;  /* 0x00290000d304783b */ /* 0x000ea20000004200 */
[----:B------:R-:W-:Y:S01]  /*f450*/  FADD.FTZ R8, R200, R2 ;  /* 0x00000002c8087221 */ /* 0x000fe20000010000 */
[----:B------:R-:W-:Y:S01]  /*f460*/  MOV R190, R125 ;  /* 0x0000007d00be7202 */ /* 0x000fe20000000f00 */
[----:B------:R-:W-:Y:S01]  /*f470*/  FADD.FTZ R9, R187, R0 ;  /* 0x00000000bb097221 */ /* 0x000fe20000010000 */
[C---:B------:R-:W-:Y:S01]  /*f480*/  HMMA.16816.F32.BF16 R124, R160.reuse, R132, R24 ;  /* 0x00000084a07c723c */ /* 0x040fe20000041818 */
[----:B------:R-:W-:Y:S02]  /*f490*/  FADD.FTZ R2, R139, R10 ;  /* 0x0000000a8b027221 */ /* 0x000fe40000010000 */
[----:B------:R-:W-:Y:S02]  /*f4a0*/  FADD.FTZ R0, R137, R8 ;  /* 0x0000000889007221 */ /* 0x000fe40000010000 */
[----:B------:R-:W-:Y:S02]  /*f4b0*/  FADD.FTZ R8, R185, R11 ;  /* 0x0000000bb9087221 */ /* 0x000fe40000010000 */
[----:B------:R-:W-:Y:S01]  /*f4c0*/  FADD.FTZ R9, R184, R9 ;  /* 0x00000009b8097221 */ /* 0x000fe20000010000 */
[-C--:B------:R-:W-:Y:S01]  /*f4d0*/  HMMA.16816.F32.BF16 R128, R160, R134.reuse, R28 ;  /* 0x00000086a080723c */ /* 0x080fe2000004181c */
[----:B------:R-:W-:Y:S03]  /*f4e0*/  FADD.FTZ R2, R138, R2 ;  /* 0x000000028a027221 */ /* 0x000fe60000010000 */
[----:B------:R-:W-:Y:S02]  /*f4f0*/  FADD.FTZ R0, R136, R0 ;  /* 0x0000000088007221 */ /* 0x000fe40000010000 */
[----:B------:R-:W-:Y:S02]  /*f500*/  FADD.FTZ R12, R198, R8 ;  /* 0x00000008c60c7221 */ /* 0x000fe40000010000 */
[----:B------:R-:W-:Y:S01]  /*f510*/  FADD.FTZ R8, R193, R9 ;  /* 0x00000009c1087221 */ /* 0x000fe20000010000 */
[C---:B------:R-:W-:Y:S03]  /*f520*/  HMMA.16816.F32.BF16 R132, R164.reuse, R134, R32 ;  /* 0x00000086a484723c */ /* 0x040fe60000041820 */
[----:B------:R-:W-:Y:S02]  /*f530*/  FADD.FTZ R2, R251, R2 ;  /* 0x00000002fb027221 */ /* 0x000fe40000010000 */
[----:B------:R-:W-:Y:S02]  /*f540*/  FADD.FTZ R0, R142, R0 ;  /* 0x000000008e007221 */ /* 0x000fe40000010000 */
[----:B------:R-:W-:Y:S01]  /*f550*/  FADD.FTZ R12, R140, R12 ;  /* 0x0000000c8c0c7221 */ /* 0x000fe20000010000 */
[-C--:B-1----:R-:W-:Y:S01]  /*f560*/  HMMA.16816.F32.BF16 R136, R164, R148.reuse, R36 ;  /* 0x00000094a488723c */ /* 0x082fe20000041824 */
[----:B------:R-:W-:Y:S03]  /*f570*/  FADD.FTZ R10, R190, R8 ;  /* 0x00000008be0a7221 */ /* 0x000fe60000010000 */
[----:B------:R-:W-:Y:S02]  /*f580*/  FADD.FTZ R9, R143, R2 ;  /* 0x000000028f097221 */ /* 0x000fe40000010000 */
[----:B------:R-:W-:Y:S02]  /*f590*/  FADD.FTZ R11, R141, R0 ;  /* 0x000000008d0b7221 */ /* 0x000fe40000010000 */
[----:B------:R-:W-:Y:S01]  /*f5a0*/  FADD.FTZ R8, R239, R12 ;  /* 0x0000000cef087221 */ /* 0x000fe20000010000 */
[C---:B------:R-:W-:Y:S03]  /*f5b0*/  HMMA.16816.F32.BF16 R140, R160.reuse, R148, R40 ;  /* 0x00000094a08c723c */ /* 0x040fe60000041828 */
[----:B------:R-:W-:Y:S02]  /*f5c0*/  FADD.FTZ R2, R249, R10 ;  /* 0x0000000af9027221 */ /* 0x000fe40000010000 */
[----:B------:R-:W-:Y:S02]  /*f5d0*/  FADD.FTZ R0, R146, R9 ;  /* 0x0000000992007221 */ /* 0x000fe40000010000 */
[----:B------:R-:W-:Y:S02]  /*f5e0*/  FADD.FTZ R11, R144, R11 ;  /* 0x0000000b900b7221 */ /* 0x000fe40000010000 */
[----:B------:R-:W-:Y:S03]  /*f5f0*/  FADD.FTZ R8, R237, R8 ;  /* 0x00000008ed087221 */ /* 0x000fe60000010000 */
[----:B------:R-:W-:Y:S02]  /*f600*/  FADD.FTZ R10, R147, R2 ;  /* 0x00000002930a7221 */ /* 0x000fe40000010000 */
[----:B------:R-:W-:Y:S02]  /*f610*/  FADD.FTZ R9, R145, R0 ;  /* 0x0000000091097221 */ /* 0x000fe40000010000 */
[----:B------:R-:W-:Y:S01]  /*f620*/  FADD.FTZ R2, R189, R11 ;  /* 0x0000000bbd027221 */ /* 0x000fe20000010000 */
[-C--:B------:R-:W-:Y:S01]  /*f630*/  HMMA.16816.F32.BF16 R144, R160, R150.reuse, R44 ;  /* 0x00000096a090723c */ /* 0x080fe2000004182c */
[----:B------:R-:W-:Y:S02]  /*f640*/  FADD.FTZ R8, R236, R8 ;  /* 0x00000008ec087221 */ /* 0x000fe40000010000 */
[----:B------:R-:W-:Y:S02]  /*f650*/  FADD.FTZ R0, R235, R10 ;  /* 0x0000000aeb007221 */ /* 0x000fe40000010000 */
[----:B------:R-:W-:Y:S02]  /*f660*/  FADD.FTZ R9, R195, R9 ;  /* 0x00000009c3097221 */ /* 0x000fe40000010000 */
[----:B------:R-:W-:Y:S01]  /*f670*/  FADD.FTZ R11, R186, R2 ;  /* 0x00000002ba0b7221 */ /* 0x000fe20000010000 */
[C---:B------:R-:W-:Y:S01]  /*f680*/  HMMA.16816.F32.BF16 R148, R164.reuse, R150, R48 ;  /* 0x00000096a494723c */ /* 0x040fe20000041830 */
[----:B------:R-:W-:Y:S03]  /*f690*/  FADD.FTZ R8, R182, R8 ;  /* 0x00000008b6087221 */ /* 0x000fe60000010000 */
        /* <DEDUP_REMOVED lines=8> */
[----:B------:R-:W-:Y:S01]  /*f720*/  FADD.FTZ R2, R179, R10 ;  /* 0x0000000ab3027221 */ /* 0x000fe20000010000 */
[-C--:B--2---:R-:W-:Y:S01]  /*f730*/  HMMA.16816.F32.BF16 R152, R164, R4.reuse, R52 ;  /* 0x00000004a498723c */ /* 0x084fe20000041834 */
[----:B------:R-:W-:Y:S02]  /*f740*/  FADD.FTZ R8, R181, R8 ;  /* 0x00000008b5087221 */ /* 0x000fe40000010000 */
[----:B------:R-:W-:Y:S02]  /*f750*/  FADD.FTZ R0, R178, R11 ;  /* 0x0000000bb2007221 */ /* 0x000fe40000010000 */
[----:B------:R-:W-:Y:S02]  /*f760*/  FADD.FTZ R10, R157, R9 ;  /* 0x000000099d0a7221 */ /* 0x000fe40000010000 */
[----:B------:R-:W-:Y:S02]  /*f770*/  FADD.FTZ R11, R159, R2 ;  /* 0x000000029f0b7221 */ /* 0x000fe40000010000 */
[----:B------:R-:W-:Y:S03]  /*f780*/  FADD.FTZ R8, R156, R8 ;  /* 0x000000089c087221 */ /* 0x000fe60000010000 */
[----:B------:R-:W-:Y:S02]  /*f790*/  FADD.FTZ R9, R158, R0 ;  /* 0x000000009e097221 */ /* 0x000fe40000010000 */
[----:B------:R-:W-:Y:S01]  /*f7a0*/  FADD.FTZ R2, R175, R10 ;  /* 0x0000000aaf027221 */ /* 0x000fe20000010000 */
[C---:B------:R-:W-:Y:S01]  /*f7b0*/  HMMA.16816.F32.BF16 R156, R160.reuse, R4, R56 ;  /* 0x00000004a09c723c */ /* 0x040fe20000041838 */
[----:B------:R-:W-:Y:S06]  /*f7c0*/  FADD.FTZ R0, R177, R11 ;  /* 0x0000000bb1007221 */ /* 0x000fec0000010000 */
[----:B------:R-:W-:Y:S01]  /*f7d0*/  FADD.FTZ R4, R172, R8 ;  /* 0x00000008ac047221 */ /* 0x000fe20000010000 */
[-C--:B------:R-:W-:Y:S01]  /*f7e0*/  HMMA.16816.F32.BF16 R160, R160, R6.reuse, R60 ;  /* 0x00000006a0a0723c */ /* 0x080fe2000004183c */
[----:B------:R-:W-:Y:S03]  /*f7f0*/  FADD.FTZ R8, R176, R9 ;  /* 0x00000009b0087221 */ /* 0x000fe60000010000 */
[----:B------:R-:W-:Y:S02]  /*f800*/  FADD.FTZ R9, R174, R2 ;  /* 0x00000002ae097221 */ /* 0x000fe40000010000 */
[----:B------:R-:W-:Y:S02]  /*f810*/  FADD.FTZ R4, R171, R4 ;  /* 0x00000004ab047221 */ /* 0x000fe40000010000 */
[----:B------:R-:W-:Y:S01]  /*f820*/  FADD.FTZ R5, R173, R0 ;  /* 0x00000000ad057221 */ /* 0x000fe20000010000 */
[----:B------:R-:W-:Y:S03]  /*f830*/  HMMA.16816.F32.BF16 R164, R164, R6, R64 ;  /* 0x00000006a4a4723c */ /* 0x000fe60000041840 */
[----:B------:R-:W-:Y:S02]  /*f840*/  FADD.FTZ R2, R169, R8 ;  /* 0x00000008a9027221 */ /* 0x000fe40000010000 */
[----:B------:R-:W-:Y:S02]  /*f850*/  FADD.FTZ R4, R98, R4 ;  /* 0x0000000462047221 */ /* 0x000fe40000010000 */
[----:B------:R-:W-:Y:S02]  /*f860*/  FADD.FTZ R0, R99, R9 ;  /* 0x0000000963007221 */ /* 0x000fe40000010000 */
[----:B------:R-:W-:Y:S03]  /*f870*/  FADD.FTZ R5, R170, R5 ;  /* 0x00000005aa057221 */ /* 0x000fe60000010000 */
[----:B------:R-:W-:Y:S01]  /*f880*/  FADD.FTZ R8, R103, R2 ;  /* 0x0000000267087221 */ /* 0x000fe20000010000 */
[----:B------:R-:W-:Y:S01]  /*f890*/  MOV R103, R3 ;  /* 0x0000000300677202 */ /* 0x000fe20000000f00 */
[----:B------:R-:W-:Y:S02]  /*f8a0*/  FADD.FTZ R2, R84, R4 ;  /* 0x0000000454027221 */ /* 0x000fe40000010000 */
[----:B------:R-:W-:Y:S02]  /*f8b0*/  FADD.FTZ R4, R85, R0 ;  /* 0x0000000055047221 */ /* 0x000fe40000010000 */
[----:B------:R-:W-:Y:S02]  /*f8c0*/  FADD.FTZ R0, R168, R5 ;  /* 0x00000005a8007221 */ /* 0x000fe40000010000 */
[----:B------:R-:W-:Y:S01]  /*f8d0*/  FADD.FTZ R5, R101, R8 ;  /* 0x0000000865057221 */ /* 0x000fe20000010000 */
[----:B------:R-:W-:Y:S01]  /*f8e0*/  MOV R101, R71 ;  /* 0x0000004700657202 */ /* 0x000fe20000000f00 */
[----:B------:R-:W-:Y:S01]  /*f8f0*/  FADD.FTZ R6, R102, R0 ;  /* 0x0000000066067221 */ /* 0x000fe20000010000 */
[----:B------:R-:W-:Y:S01]  /*f900*/  MOV R102, R70 ;  /* 0x0000004600667202 */ /* 0x000fe20000000f00 */
[----:B------:R-:W-:Y:S02]  /*f910*/  FADD.FTZ R5, R100, R5 ;  /* 0x0000000564057221 */ /* 0x000fe40000010000 */
[----:B------:R-:W-:Y:S01]  /*f920*/  FADD.FTZ R2, R75, R2 ;  /* 0x000000024b027221 */ /* 0x000fe20000010000 */
[----:B------:R1:W-:Y:S01]  /*f930*/  STL [R1+0x14], R6 ;  /* 0x0000140601007387 */ /* 0x0003e20000100800 */
[----:B------:R-:W-:Y:S02]  /*f940*/  FADD.FTZ R4, R86, R4 ;  /* 0x0000000456047221 */ /* 0x000fe40000010000 */
[----:B------:R-:W-:Y:S01]  /*f950*/  FADD.FTZ R0, R74, R2 ;  /* 0x000000024a007221 */ /* 0x000fe20000010000 */
[----:B------:R1:W-:Y:S01]  /*f960*/  STL [R1+0x18], R5 ;  /* 0x0000180501007387 */ /* 0x0003e20000100800 */
[----:B------:R-:W-:Y:S02]  /*f970*/  FADD.FTZ R2, R96, R4 ;  /* 0x0000000460027221 */ /* 0x000fe40000010000 */
[----:B------:R-:W-:Y:S02]  /*f980*/  FADD.FTZ R0, R97, R0 ;  /* 0x0000000061007221 */ /* 0x000fe40000010000 */
[----:B------:R-:W-:Y:S01]  /*f990*/  IMAD.MOV.U32 R100, RZ, RZ, R72 ;  /* 0x000000ffff647224 */ /* 0x000fe200078e0048 */
[----:B------:R1:W-:Y:S04]  /*f9a0*/  STL [R1+0x1c], R2 ;  /* 0x00001c0201007387 */ /* 0x0003e80000100800 */
[----:B------:R1:W-:Y:S01]  /*f9b0*/  STL [R1+0x20], R0 ;  /* 0x0000200001007387 */ /* 0x0003e20000100800 */
[----:B------:R-:W-:-:S05]  /*f9c0*/  @P0 BRA `(.L_x_538) ;  /* 0xffff955000000947 */ /* 0x000fca000383ffff */
.L_x_519:
[----:B------:R-:W2:Y:S01]  /*f9d0*/  S2UR UR18, SR_CTAID.X ;  /* 0x00000000001279c3 */ /* 0x000ea20000002500 */
[----:B------:R-:W-:Y:S01]  /*f9e0*/  ULDC.64 UR4, c[0x0][0x2c8] ;  /* 0x0000b20000047ab9 */ /* 0x000fe20000000a00 */
[----:B------:R-:W-:Y:S01]  /*f9f0*/  IMAD.MOV.U32 R4, RZ, RZ, 0x1 ;  /* 0x00000001ff047424 */ /* 0x000fe200078e00ff */
[----:B------:R-:W-:Y:S01]  /*fa00*/  PLOP3.LUT P0, PT, PT, PT, UP1, 0x40, 0x0 ;  /* 0x000000000000781c */ /* 0x000fe20003f0e818 */
[----:B-1----:R-:W-:-:S03]  /*fa10*/  IMAD.MOV.U32 R2, RZ, RZ, c[0x0][0x2ac] ;  /* 0x0000ab00ff027624 */ /* 0x002fc600078e00ff */
[----:B------:R-:W-:-:S05]  /*fa20*/  IADD3 R0, R4, -c[0x0][0x168], RZ ;  /* 0x80005a0004007a10 */ /* 0x000fca0007ffe0ff */
[----:B------:R-:W-:Y:S01]  /*fa30*/  IMAD R0, R2, c[0x0][0x1d0], R0 ;  /* 0x0000740002007a24 */ /* 0x000fe200078e0200 */
[----:B--2---:R-:W-:-:S04]  /*fa40*/  ULEA UR18, UR18, 0x7f, 0x7 ;  /* 0x0000007f12127891 */ /* 0x004fc8000f8e383f */
[----:B------:R-:W-:-:S07]  /*fa50*/  UIMAD.WIDE.U32 UR22, UR18, UR4, URZ ;  /* 0x00000004121672a5 */ /* 0x000fce000f8e003f */
[----:B------:R-:W-:Y:S02]  /*fa60*/  @UP2 UMOV UR19, UR23 ;  /* 0x0000001700132c82 */ /* 0x000fe40008000000 */
[----:B------:R-:W-:-:S06]  /*fa70*/  @UP2 USHF.R.U32.HI UR18, URZ, UR5, UR19 ;  /* 0x000000053f122299 */ /* 0x000fcc0008011613 */
[----:B------:R-:W-:-:S04]  /*fa80*/  IADD3 R0, R0, UR18, RZ ;  /* 0x0000001200007c10 */ /* 0x000fc8000fffe0ff */
[----:B------:R-:W-:Y:S01]  /*fa90*/  IADD3 R2, R0, -c[0x0][0x324], RZ ;  /* 0x8000c90000027a10 */ /* 0x000fe20007ffe0ff */
[----:B------:R-:W-:Y:S05]  /*faa0*/  @P0 BRA `(.L_x_539) ;  /* 0x000000d000000947 */ /* 0x000fea0003800000 */
[----:B------:R-:W-:-:S13]  /*fab0*/  ISETP.GT.AND P0, PT, R0, -0x1, PT ;  /* 0xffffffff0000780c */ /* 0x000fda0003f04270 */
[----:B------:R-:W-:Y:S05]  /*fac0*/  @P0 BRA `(.L_x_540) ;  /* 0x0000006000000947 */ /* 0x000fea0003800000 */
[----:B------:R-:W-:Y:S02]  /*fad0*/  ISETP.NE.AND P0, PT, R4, c[0x0][0x32c], PT ;  /* 0x0000cb0004007a0c */ /* 0x000fe40003f05270 */
[----:B------:R-:W-:-:S11]  /*fae0*/  LOP3.LUT R0, RZ, R0, RZ, 0x33, !PT ;  /* 0x00000000ff007212 */ /* 0x000fd600078e33ff */
[----:B------:R-:W-:-:S05]  /*faf0*/  @P0 IMAD.HI.U32 R4, R0, c[0x0][0x330], RZ ;  /* 0x0000cc0000040a27 */ /* 0x000fca00078e00ff */
[----:B------:R-:W-:-:S04]  /*fb00*/  @P0 SHF.R.U32.HI R0, RZ, c[0x0][0x334], R4 ;  /* 0x0000cd00ff000a19 */ /* 0x000fc80000011604 */
[----:B------:R-:W-:Y:S01]  /*fb10*/  LOP3.LUT R0, RZ, R0, RZ, 0x33, !PT ;  /* 0x00000000ff007212 */ /* 0x000fe200078e33ff */
[----:B------:R-:W-:Y:S05]  /*fb20*/  BRA `(.L_x_541) ;  /* 0x0000003000007947 */ /* 0x000fea0003800000 */
.L_x_540:
[----:B------:R-:W-:-:S13]  /*fb30*/  ISETP.NE.AND P0, PT, R4, c[0x0][0x32c], PT ;  /* 0x0000cb0004007a0c */ /* 0x000fda0003f05270 */
[----:B------:R-:W-:-:S05]  /*fb40*/  @P0 IMAD.HI.U32 R4, R0, c[0x0][0x330], RZ ;  /* 0x0000cc0000040a27 */ /* 0x000fca00078e00ff */
[----:B------:R-:W-:-:S05]  /*fb50*/  @P0 SHF.R.U32.HI R0, RZ, c[0x0][0x334], R4 ;  /* 0x0000cd00ff000a19 */ /* 0x000fca0000011604 */
.L_x_541:
[----:B------:R-:W-:-:S05]  /*fb60*/  IMAD R0, R0, c[0x0][0x32c], RZ ;  /* 0x0000cb0000007a24 */ /* 0x000fca00078e02ff */
[----:B------:R-:W-:-:S03]  /*fb70*/  IMNMX R2, R2, R0, !PT ;  /* 0x0000000002027217 */ /* 0x000fc60007800200 */
.L_x_539:
[----:B------:R-:W2:Y:S01]  /*fb80*/  LDL R4, [R1+0x28] ;  /* 0x0000280001047983 */ /* 0x000ea20000100800 */
[----:B------:R-:W-:-:S05]  /*fb90*/  IADD3 R2, R2, 0x5f, RZ ;  /* 0x0000005f02027810 */ /* 0x000fca0007ffe0ff */
[----:B------:R-:W-:-:S05]  /*fba0*/  IMAD.HI R2, R2, 0x2aaaaaab, RZ ;  /* 0x2aaaaaab02027827 */ /* 0x000fca00078e02ff */
[----:B------:R-:W-:-:S04]  /*fbb0*/  SHF.R.U32.HI R0, RZ, 0x1f, R2 ;  /* 0x0000001fff007819 */ /* 0x000fc80000011602 */
[----:B------:R-:W-:-:S04]  /*fbc0*/  LEA.HI.SX32 R0, R2, R0, 0x1c ;  /* 0x0000000002007211 */ /* 0x000fc800078fe2ff */
[----:B--2---:R-:W-:-:S04]  /*fbd0*/  IMNMX R4, R4, R0, !PT ;  /* 0x0000000004047217 */ /* 0x004fc80007800200 */
[----:B------:R-:W-:Y:S01]  /*fbe0*/  ISETP.GE.AND P0, PT, R227, R4, PT ;  /* 0x00000004e300720c */ /* 0x000fe20003f06270 */
[----:B------:R1:W-:-:S12]  /*fbf0*/  STL [R1+0x30], R4 ;  /* 0x0000300401007387 */ /* 0x0003d80000100800 */
[----:B------:R-:W-:Y:S05]  /*fc00*/  @!P0 BRA `(.L_x_542) ;  /* 0x00004a6000008947 */ /* 0x000fea0003800000 */
[----:B------:R-:W-:Y:S01]  /*fc10*/  IMAD.MOV.U32 R100, RZ, RZ, R71 ;  /* 0x000000ffff647224 */ /* 0x000fe200078e0047 */
[----:B------:R-:W-:Y:S01]  /*fc20*/  MOV R102, R3 ;  /* 0x0000000300667202 */ /* 0x000fe20000000f00 */
[----:B------:R-:W-:Y:S01]  /*fc30*/  IMAD.MOV.U32 R2, RZ, RZ, R72 ;  /* 0x000000ffff027224 */ /* 0x000fe200078e0048 */
[----:B------:R-:W-:Y:S02]  /*fc40*/  MOV R101, R70 ;  /* 0x0000004600657202 */ /* 0x000fe40000000f00 */
.L_x_545:
[----:B--2---:R-:W2:Y:S01]  /*fc50*/  LDL R15, [R1+0x28] ;  /* 0x00002800010f7983 */ /* 0x004ea20000100800 */
[----:B------:R-:W-:Y:S04]  /*fc60*/  DEPBAR.LE SB0, 0x0 ;  /* 0x000080000000791a */ /* 0x000fe80000000000 */
[----:B------:R-:W-:Y:S06]  /*fc70*/  BAR.SYNC.DEFER_BLOCKING 0x0 ;  /* 0x0000000000007b1d */ /* 0x000fec0000010000 */
[----:B-----5:R3:W4:Y:S04]  /*fc80*/  LDSM.16.M88.4 R96, [R215+0x6100] ;  /* 0x00610000d760783b */ /* 0x0207280000000200 */
        /* <DEDUP_REMOVED lines=20> */
[----:B------:R-:W-:Y:S01]  /*fdd0*/  IMAD.WIDE.U32 R4, R233, c[0x0][0x208], RZ ;  /* 0x00008200e9047a25 */ /* 0x000fe200078e00ff */
        /* <DEDUP_REMOVED lines=11> */
[----:B------:R-:W-:Y:S04]  /*fe90*/  SHFL.IDX PT, R12, R3, 0x1, 0x181f ;  /* 0x00381f00030c7f89 */ /* 0x000fe800000e0000 */
[----:B------:R-:W1:Y:S04]  /*fea0*/  SHFL.IDX PT, R4, R3, RZ, 0x181f ;  /* 0x00181fff03047589 */ /* 0x000e6800000e0000 */
[----:B------:R-:W-:Y:S04]  /*feb0*/  SHFL.IDX PT, R5, R0, RZ, 0x181f ;  /* 0x00181fff00057589 */ /* 0x000fe800000e0000 */
[----:B------:R-:W3:Y:S04]  /*fec0*/  SHFL.IDX PT, R10, R3, 0x2, 0x181f ;  /* 0x00581f00030a7f89 */ /* 0x000ee800000e0000 */
[----:B------:R-:W-:Y:S04]  /*fed0*/  SHFL.IDX PT, R6, R0, 0x1, 0x181f ;  /* 0x00381f0000067f89 */ /* 0x000fe800000e0000 */
[----:B------:R-:W4:Y:S04]  /*fee0*/  SHFL.IDX PT, R8, R3, 0x3, 0x181f ;  /* 0x00781f0003087f89 */ /* 0x000f2800000e0000 */
[----:B------:R-:W5:Y:S04]  /*fef0*/  SHFL.IDX PT, R11, R0, 0x2, 0x181f ;  /* 0x00581f00000b7f89 */ /* 0x000f6800000e0000 */
[----:B------:R-:W5:Y:S04]  /*ff00*/  SHFL.IDX PT, R7, R3, 0x4, 0x181f ;  /* 0x00981f0003077f89 */ /* 0x000f6800000e0000 */
[----:B------:R-:W5:Y:S04]  /*ff10*/  SHFL.IDX PT, R9, R0, 0x3, 0x181f ;  /* 0x00781f0000097f89 */ /* 0x000f6800000e0000 */
[----:B------:R-:W-:Y:S04]  /*ff20*/  SHFL.IDX PT, R3, R3, 0x5, 0x181f ;  /* 0x00b81f0003037f89 */ /* 0x000fe800000e0000 */
[----:B------:R-:W5:Y:S04]  /*ff30*/  SHFL.IDX PT, R14, R0, 0x4, 0x181f ;  /* 0x00981f00000e7f89 */ /* 0x000f6800000e0000 */
[----:B------:R-:W2:Y:S01]  /*ff40*/  SHFL.IDX PT, R0, R0, 0x5, 0x181f ;  /* 0x00b81f0000007f89 */ /* 0x000ea200000e0000 */
[-C--:B-1----:R-:W-:Y:S02]  /*ff50*/  IADD3 R4, P0, R4, R226.reuse, RZ ;  /* 0x000000e204047210 */ /* 0x082fe40007f1e0ff */
[-C--:B---3--:R-:W-:Y:S02]  /*ff60*/  IADD3 R10, P5, R10, R226.reuse, RZ ;  /* 0x000000e20a0a7210 */ /* 0x088fe40007fbe0ff */
[-C--:B----4-:R-:W-:Y:S01]  /*ff70*/  IADD3 R8, P2, R8, R226.reuse, RZ ;  /* 0x000000e208087210 */ /* 0x090fe20007f5e0ff */
[--C-:B------:R-:W-:Y:S01]  /*ff80*/  IMAD.X R5, R5, 0x1, R225.reuse, P0 ;  /* 0x0000000105057824 */ /* 0x100fe200000e06e1 */
[-C--:B------:R-:W-:Y:S02]  /*ff90*/  IADD3 R12, P0, R12, R226.reuse, RZ ;  /* 0x000000e20c0c7210 */ /* 0x080fe40007f1e0ff */
[-C--:B-----5:R-:W-:Y:S03]  /*ffa0*/  IADD3.X R11, R11, R225.reuse, RZ, P5, !PT ;  /* 0x000000e10b0b7210 */ /* 0x0a0fe60002ffe4ff */
[--C-:B------:R-:W-:Y:S01]  /*ffb0*/  IMAD.X R13, R6, 0x1, R225.reuse, P0 ;  /* 0x00000001060d7824 */ /* 0x100fe200000e06e1 */
[-C--:B------:R-:W-:Y:S01]  /*ffc0*/  IADD3 R6, P1, R7, R226.reuse, RZ ;  /* 0x000000e207067210 */ /* 0x080fe20007f3e0ff */
[--C-:B------:R-:W-:Y:S04]  /*ffd0*/  IMAD.X R9, R9, 0x1, R225.reuse, P2 ;  /* 0x0000000109097824 */ /* 0x100fe800010e06e1 */
[----:B------:R-:W-:Y:S01]  /*ffe0*/  IMAD.X R7, R14, 0x1, R225, P1 ;  /* 0x000000010e077824 */ /* 0x000fe200008e06e1 */
[----:B--2---:R1:W-:Y:S04]  /*fff0*/  LDGSTS.E.BYPASS.LTC128B.128 [R20], [R4.64], !P4 ;  /* 0x0000000004147fae */ /* 0x0043e8000e101d50 */
[----:B------:R2:W-:Y:S04]  /*10000*/  LDGSTS.E.BYPASS.LTC128B.128 [R20+0x800], [R12.64], !P4 ;  /* 0x008000000c147fae */ /* 0x0005e8000e101d50 */
[----:B------:R2:W-:Y:S04]  /*10010*/  LDGSTS.E.BYPASS.LTC128B.128 [R20+0x1000], [R10.64], !P4 ;  /* 0x010000000a147fae */ /* 0x0005e8000e101d50 */
[----:B------:R2:W-:Y:S04]  /*10020*/  LDGSTS.E.BYPASS.LTC128B.128 [R20+0x1800], [R8.64], !P4 ;  /* 0x0180000008147fae */ /* 0x0005e8000e101d50 */
[----:B------:R2:W-:Y:S01]  /*10030*/  LDGSTS.E.BYPASS.LTC128B.128 [R20+0x2000], [R6.64], !P4 ;  /* 0x0200000006147fae */ /* 0x0005e2000e101d50 */
[----:B-1----:R-:W-:Y:S04]  /*10040*/  IADD3 R4, P0, R3, R226, RZ ;  /* 0x000000e203047210 */ /* 0x002fe80007f1e0ff */
[----:B------:R-:W-:Y:S05]  /*10050*/  IADD3.X R5, R0, R225, RZ, P0, !PT ;  /* 0x000000e100057210 */ /* 0x000fea00007fe4ff */
[----:B------:R2:W-:Y:S04]  /*10060*/  LDGSTS.E.BYPASS.LTC128B.128 [R20+0x2800], [R4.64], !P4 ;  /* 0x0280000004147fae */ /* 0x0005e8000e101d50 */
.L_x_543:
[----:B-1-34-:R-:W-:Y:S01]  /*10070*/  LDSM.16.M88.4 R204, [R214+0x5900] ;  /* 0x00590000d6cc783b */ /* 0x01afe20000000200 */
[-C--:B--2---:R-:W-:Y:S04]  /*10080*/  HMMA.16816.F32.BF16 R4, R96, R16.reuse, RZ ;  /* 0x000000106004723c */ /* 0x084fe800000418ff */
[----:B------:R-:W-:Y:S03]  /*10090*/  MOV R3, R15 ;  /* 0x0000000f00037202 */ /* 0x000fe60000000f00 */
[----:B------:R-:W0:Y:S01]  /*100a0*/  LDGDEPBAR ;  /* 0x00000000000079af */ /* 0x000e220000000000 */
[C---:B------:R-:W-:Y:S02]  /*100b0*/  HMMA.16816.F32.BF16 R8, R92.reuse, R16, RZ ;  /* 0x000000105c08723c */ /* 0x040fe400000418ff */
[----:B------:R-:W-:Y:S06]  /*100c0*/  ISETP.GT.AND P0, PT, R227, R3, PT ;  /* 0x00000003e300720c */ /* 0x000fec0003f04270 */
        /* <DEDUP_REMOVED lines=85> */
[----:B------:R-:W1:Y:S01]  /*10620*/  MUFU.TANH R103, R4 ;  /* 0x0000000400677308 */ /* 0x000e620000002400 */
[----:B------:R-:W-:Y:S02]  /*10630*/  FMUL.FTZ R5, R5, c[0x0][0x320] ;  /* 0x0000c80005057a20 */ /* 0x000fe40000410000 */
[----:B------:R-:W-:Y:S02]  /*10640*/  FMUL.FTZ R6, R6, c[0x0][0x320] ;  /* 0x0000c80006067a20 */ /* 0x000fe40000410000 */
[----:B------:R-:W-:Y:S04]  /*10650*/  FMUL.FTZ R7, R7, c[0x0][0x320] ;  /* 0x0000c80007077a20 */ /* 0x000fe80000410000 */
        /* <DEDUP_REMOVED lines=9> */
[----:B------:R-:W-:Y:S02]  /*106f0*/  FMUL.FTZ R17, R17, c[0x0][0x320] ;  /* 0x0000c80011117a20 */ /* 0x000fe40000410000 */
[----:B------:R-:W-:Y:S02]  /*10700*/  FMUL.FTZ R18, R18, c[0x0][0x320] ;  /* 0x0000c80012127a20 */ /* 0x000fe40000410000 */
[----:B------:R-:W-:Y:S02]  /*10710*/  FMUL.FTZ R19, R19, c[0x0][0x320] ;  /* 0x0000c80013137a20 */ /* 0x000fe40000410000 */
[----:B------:R-:W-:Y:S01]  /*10720*/  FMUL.FTZ R13, R13, c[0x0][0x320] ;  /* 0x0000c8000d0d7a20 */ /* 0x000fe20000410000 */
[----:B------:R4:W1:Y:S01]  /*10730*/  MUFU.TANH R183, R7 ;  /* 0x0000000700b77308 */ /* 0x0008620000002400 */
[----:B------:R-:W-:Y:S09]  /*10740*/  FMUL.FTZ R14, R14, c[0x0][0x320] ;  /* 0x0000c8000e0e7a20 */ /* 0x000ff20000410000 */
[----:B------:R-:W1:Y:S10]  /*10750*/  MUFU.TANH R181, R8 ;  /* 0x0000000800b57308 */ /* 0x000e740000002400 */
[----:B------:R-:W1:Y:S01]  /*10760*/  MUFU.TANH R184, R9 ;  /* 0x0000000900b87308 */ /* 0x000e620000002400 */
[----:B----4-:R-:W4:Y:S09]  /*10770*/  LDSM.16.M88.4 R4, [R213+0x800] ;  /* 0x00080000d504783b */ /* 0x010f320000000200 */
[----:B------:R-:W1:Y:S10]  /*10780*/  MUFU.TANH R171, R10 ;  /* 0x0000000a00ab7308 */ /* 0x000e740000002400 */
[----:B------:R5:W1:Y:S10]  /*10790*/  MUFU.TANH R185, R11 ;  /* 0x0000000b00b97308 */ /* 0x000a740000002400 */
[----:B------:R-:W1:Y:S10]  /*107a0*/  MUFU.TANH R170, R12 ;  /* 0x0000000c00aa7308 */ /* 0x000e740000002400 */
[----:B------:R-:W1:Y:S01]  /*107b0*/  MUFU.TANH R169, R13 ;  /* 0x0000000d00a97308 */ /* 0x000e620000002400 */
[----:B-----5:R-:W5:Y:S01]  /*107c0*/  LDSM.16.M88.4 R8, [R213+0x1000] ;  /* 0x00100000d508783b */ /* 0x020f620000000200 */
[-C--:B----4-:R-:W-:Y:S08]  /*107d0*/  HMMA.16816.F32.BF16 R20, R172, R4.reuse, R20 ;  /* 0x00000004ac14723c */ /* 0x090ff00000041814 */
[----:B------:R-:W4:Y:S01]  /*107e0*/  MUFU.TANH R180, R14 ;  /* 0x0000000e00b47308 */ /* 0x000f220000002400 */
[C---:B------:R-:W-:Y:S09]  /*107f0*/  HMMA.16816.F32.BF16 R24, R176.reuse, R4, R24 ;  /* 0x00000004b018723c */ /* 0x040ff20000041818 */
[----:B------:R-:W1:Y:S01]  /*10800*/  MUFU.TANH R15, R15 ;  /* 0x0000000f000f7308 */ /* 0x000e620000002400 */
[-C--:B------:R-:W-:Y:S08]  /*10810*/  HMMA.16816.F32.BF16 R28, R176, R6.reuse, R28 ;  /* 0x00000006b01c723c */ /* 0x080ff0000004181c */
[C---:B------:R-:W-:Y:S01]  /*10820*/  HMMA.16816.F32.BF16 R32, R172.reuse, R6, R32 ;  /* 0x00000006ac20723c */ /* 0x040fe20000041820 */
[----:B------:R-:W1:Y:S01]  /*10830*/  MUFU.TANH R16, R16 ;  /* 0x0000001000107308 */ /* 0x000e620000002400 */
[----:B------:R-:W1:Y:S02]  /*10840*/  LDSM.16.M88.4 R4, [R213+0x1800] ;  /* 0x00180000d504783b */ /* 0x000e640000000200 */
[----:B------:R-:W-:Y:S02]  /*10850*/  FMUL.FTZ R20, R20, c[0x0][0x320] ;  /* 0x0000c80014147a20 */ /* 0x000fe40000410000 */
[----:B------:R-:W-:Y:S02]  /*10860*/  FMUL.FTZ R21, R21, c[0x0][0x320] ;  /* 0x0000c80015157a20 */ /* 0x000fe40000410000 */
[----:B------:R-:W-:Y:S03]  /*10870*/  FMUL.FTZ R22, R22, c[0x0][0x320] ;  /* 0x0000c80016167a20 */ /* 0x000fe60000410000 */
[----:B------:R-:W1:Y:S01]  /*10880*/  MUFU.TANH R17, R17 ;  /* 0x0000001100117308 */ /* 0x000e620000002400 */
[----:B------:R-:W-:Y:S02]  /*10890*/  FMUL.FTZ R23, R23, c[0x0][0x320] ;  /* 0x0000c80017177a20 */ /* 0x000fe40000410000 */
[----:B------:R-:W-:Y:S01]  /*108a0*/  FMUL.FTZ R24, R24, c[0x0][0x320] ;  /* 0x0000c80018187a20 */ /* 0x000fe20000410000 */
[-C--:B-----5:R-:W-:Y:S03]  /*108b0*/  HMMA.16816.F32.BF16 R36, R172, R8.reuse, R36 ;  /* 0x00000008ac24723c */ /* 0x0a0fe60000041824 */
[----:B------:R-:W-:Y:S02]  /*108c0*/  FMUL.FTZ R25, R25, c[0x0][0x320] ;  /* 0x0000c80019197a20 */ /* 0x000fe40000410000 */
[----:B------:R-:W-:Y:S01]  /*108d0*/  FMUL.FTZ R26, R26, c[0x0][0x320] ;  /* 0x0000c8001a1a7a20 */ /* 0x000fe20000410000 */
[----:B------:R-:W1:Y:S01]  /*108e0*/  MUFU.TANH R18, R18 ;  /* 0x0000001200127308 */ /* 0x000e620000002400 */
[----:B------:R-:W-:Y:S01]  /*108f0*/  FMUL.FTZ R27, R27, c[0x0][0x320] ;  /* 0x0000c8001b1b7a20 */ /* 0x000fe20000410000 */
[C---:B------:R-:W-:Y:S04]  /*10900*/  HMMA.16816.F32.BF16 R40, R176.reuse, R8, R40 ;  /* 0x00000008b028723c */ /* 0x040fe80000041828 */
[----:B------:R-:W-:Y:S02]  /*10910*/  FMUL.FTZ R28, R28, c[0x0][0x320] ;  /* 0x0000c8001c1c7a20 */ /* 0x000fe40000410000 */
[----:B------:R-:W-:Y:S02]  /*10920*/  FMUL.FTZ R29, R29, c[0x0][0x320] ;  /* 0x0000c8001d1d7a20 */ /* 0x000fe40000410000 */
[----:B------:R-:W2:Y:S01]  /*10930*/  MUFU.TANH R19, R19 ;  /* 0x0000001300137308 */ /* 0x000ea20000002400 */
[-C--:B------:R-:W-:Y:S03]  /*10940*/  HMMA.16816.F32.BF16 R44, R176, R10.reuse, R44 ;  /* 0x0000000ab02c723c */ /* 0x080fe6000004182c */
[----:B------:R-:W-:Y:S02]  /*10950*/  FMUL.FTZ R30, R30, c[0x0][0x320] ;  /* 0x0000c8001e1e7a20 */ /* 0x000fe40000410000 */
[----:B------:R-:W-:Y:S02]  /*10960*/  FMUL.FTZ R31, R31, c[0x0][0x320] ;  /* 0x0000c8001f1f7a20 */ /* 0x000fe40000410000 */
[----:B------:R-:W-:Y:S01]  /*10970*/  FMUL.FTZ R32, R32, c[0x0][0x320] ;  /* 0x0000c80020207a20 */ /* 0x000fe20000410000 */
[C---:B------:R-:W-:Y:S01]  /*10980*/  HMMA.16816.F32.BF16 R48, R172.reuse, R10, R48 ;  /* 0x0000000aac30723c */ /* 0x040fe20000041830 */
[----:B------:R-:W2:Y:S01]  /*10990*/  MUFU.TANH R20, R20 ;  /* 0x0000001400147308 */ /* 0x000ea20000002400 */
[----:B------:R-:W5:Y:S02]  /*109a0*/  LDSM.16.M88.4 R8, [R213+0x2000] ;  /* 0x00200000d508783b */ /* 0x000f640000000200 */
[----:B------:R-:W-:Y:S02]  /*109b0*/  FMUL.FTZ R33, R33, c[0x0][0x320] ;  /* 0x0000c80021217a20 */ /* 0x000fe40000410000 */
[----:B------:R-:W-:Y:S02]  /*109c0*/  FMUL.FTZ R34, R34, c[0x0][0x320] ;  /* 0x0000c80022227a20 */ /* 0x000fe40000410000 */
[-C--:B-1----:R-:W-:Y:S03]  /*109d0*/  HMMA.16816.F32.BF16 R52, R172, R4.reuse, R52 ;  /* 0x00000004ac34723c */ /* 0x082fe60000041834 */
[----:B------:R-:W1:Y:S01]  /*109e0*/  MUFU.TANH R21, R21 ;  /* 0x0000001500157308 */ /* 0x000e620000002400 */
[----:B------:R-:W-:Y:S02]  /*109f0*/  FMUL.FTZ R35, R35, c[0x0][0x320] ;  /* 0x0000c80023237a20 */ /* 0x000fe40000410000 */
[----:B------:R-:W-:Y:S02]  /*10a00*/  FMUL.FTZ R36, R36, c[0x0][0x320] ;  /* 0x0000c80024247a20 */ /* 0x000fe40000410000 */
[C---:B------:R-:W-:Y:S04]  /*10a10*/  HMMA.16816.F32.BF16 R56, R176.reuse, R4, R56 ;  /* 0x00000004b038723c */ /* 0x040fe80000041838 */
[----:B------:R-:W-:Y:S01]  /*10a20*/  FMUL.FTZ R37, R37, c[0x0][0x320] ;  /* 0x0000c80025257a20 */ /* 0x000fe20000410000 */
[----:B------:R-:W1:Y:S01]  /*10a30*/  MUFU.TANH R22, R22 ;  /* 0x0000001600167308 */ /* 0x000e620000002400 */
[----:B------:R-:W-:Y:S02]  /*10a40*/  FMUL.FTZ R38, R38, c[0x0][0x320] ;  /* 0x0000c80026267a20 */ /* 0x000fe40000410000 */
[-C--:B------:R-:W-:Y:S04]  /*10a50*/  HMMA.16816.F32.BF16 R60, R176, R6.reuse, R60 ;  /* 0x00000006b03c723c */ /* 0x080fe8000004183c */
[----:B------:R-:W-:Y:S02]  /*10a60*/  FMUL.FTZ R39, R39, c[0x0][0x320] ;  /* 0x0000c80027277a20 */ /* 0x000fe40000410000 */
[----:B------:R-:W-:Y:S01]  /*10a70*/  FMUL.FTZ R40, R40, c[0x0][0x320] ;  /* 0x0000c80028287a20 */ /* 0x000fe20000410000 */
[----:B------:R-:W1:Y:S01]  /*10a80*/  MUFU.TANH R23, R23 ;  /* 0x0000001700177308 */ /* 0x000e620000002400 */
[C---:B------:R-:W-:Y:S01]  /*10a90*/  HMMA.16816.F32.BF16 R64, R172.reuse, R6, R64 ;  /* 0x00000006ac40723c */ /* 0x040fe20000041840 */
[----:B------:R-:W1:Y:S01]  /*10aa0*/  LDSM.16.M88.4 R4, [R213+0x2800] ;  /* 0x00280000d504783b */ /* 0x000e620000000200 */
[----:B------:R-:W-:Y:S04]  /*10ab0*/  DEPBAR.LE SB0, 0x0 ;  /* 0x000080000000791a */ /* 0x000fe80000000000 */
[----:B------:R-:W-:Y:S02]  /*10ac0*/  FMUL.FTZ R41, R41, c[0x0][0x320] ;  /* 0x0000c80029297a20 */ /* 0x000fe40000410000 */
[----:B------:R-:W-:Y:S01]  /*10ad0*/  FMUL.FTZ R56, R56, c[0x0][0x320] ;  /* 0x0000c80038387a20 */ /* 0x000fe20000410000 */
[----:B------:R-:W1:Y:S01]  /*10ae0*/  MUFU.TANH R24, R24 ;  /* 0x0000001800187308 */ /* 0x000e620000002400 */
[----:B------:R-:W-:Y:S01]  /*10af0*/  BAR.SYNC.DEFER_BLOCKING 0x0 ;  /* 0x0000000000007b1d */ /* 0x000fe20000010000 */
[-C--:B-----5:R-:W-:Y:S05]  /*10b00*/  HMMA.16816.F32.BF16 R68, R172, R8.reuse, R68 ;  /* 0x00000008ac44723c */ /* 0x0a0fea0000041844 */
[----:B------:R-:W-:Y:S02]  /*10b10*/  FMUL.FTZ R57, R57, c[0x0][0x320] ;  /* 0x0000c80039397a20 */ /* 0x000fe40000410000 */
[----:B------:R-:W-:Y:S01]  /*10b20*/  FMUL.FTZ R58, R58, c[0x0][0x320] ;  /* 0x0000c8003a3a7a20 */ /* 0x000fe20000410000 */
[----:B------:R-:W1:Y:S01]  /*10b30*/  MUFU.TANH R25, R25 ;  /* 0x0000001900197308 */ /* 0x000e620000002400 */
[C---:B------:R-:W-:Y:S04]  /*10b40*/  HMMA.16816.F32.BF16 R72, R176.reuse, R8, R72 ;  /* 0x00000008b048723c */ /* 0x040fe80000041848 */
[----:B------:R-:W-:Y:S02]  /*10b50*/  FMUL.FTZ R59, R59, c[0x0][0x320] ;  /* 0x0000c8003b3b7a20 */ /* 0x000fe40000410000 */
[----:B------:R-:W-:Y:S02]  /*10b60*/  FMUL.FTZ R60, R60, c[0x0][0x320] ;  /* 0x0000c8003c3c7a20 */ /* 0x000fe40000410000 */
[-C--:B------:R-:W-:Y:S01]  /*10b70*/  HMMA.16816.F32.BF16 R76, R176, R10.reuse, R76 ;  /* 0x0000000ab04c723c */ /* 0x080fe2000004184c */
[----:B------:R-:W2:Y:S03]  /*10b80*/  MUFU.TANH R26, R26 ;  /* 0x0000001a001a7308 */ /* 0x000ea60000002400 */
[----:B------:R-:W-:Y:S02]  /*10b90*/  FMUL.FTZ R61, R61, c[0x0][0x320] ;  /* 0x0000c8003d3d7a20 */ /* 0x000fe40000410000 */
[----:B------:R-:W-:Y:S02]  /*10ba0*/  FMUL.FTZ R62, R62, c[0x0][0x320] ;  /* 0x0000c8003e3e7a20 */ /* 0x000fe40000410000 */
[C---:B------:R-:W-:Y:S03]  /*10bb0*/  HMMA.16816.F32.BF16 R80, R172.reuse, R10, R80 ;  /* 0x0000000aac50723c */ /* 0x040fe60000041850 */
[----:B------:R-:W2:Y:S01]  /*10bc0*/  MUFU.TANH R27, R27 ;  /* 0x0000001b001b7308 */ /* 0x000ea20000002400 */
[----:B------:R-:W-:Y:S02]  /*10bd0*/  FMUL.FTZ R63, R63, c[0x0][0x320] ;  /* 0x0000c8003f3f7a20 */ /* 0x000fe40000410000 */
[----:B------:R-:W-:Y:S02]  /*10be0*/  FMUL.FTZ R42, R42, c[0x0][0x320] ;  /* 0x0000c8002a2a7a20 */ /* 0x000fe40000410000 */
[-C--:B-1----:R-:W-:Y:S04]  /*10bf0*/  HMMA.16816.F32.BF16 R84, R172, R4.reuse, R84 ;  /* 0x00000004ac54723c */ /* 0x082fe80000041854 */
[----:B------:R-:W-:Y:S01]  /*10c00*/  FMUL.FTZ R74, R74, c[0x0][0x320] ;  /* 0x0000c8004a4a7a20 */ /* 0x000fe20000410000 */
[----:B------:R-:W1:Y:S01]  /*10c10*/  MUFU.TANH R28, R28 ;  /* 0x0000001c001c7308 */ /* 0x000e620000002400 */
        /* <DEDUP_REMOVED lines=9> */
[----:B------:R-:W1:Y:S03]  /*10cb0*/  MUFU.TANH R29, R29 ;  /* 0x0000001d001d7308 */ /* 0x000e660000002400 */
[----:B------:R-:W-:Y:S02]  /*10cc0*/  FMUL.FTZ R47, R47, c[0x0][0x320] ;  /* 0x0000c8002f2f7a20 */ /* 0x000fe40000410000 */
[----:B------:R-:W-:Y:S02]  /*10cd0*/  FMUL.FTZ R48, R48, c[0x0][0x320] ;  /* 0x0000c80030307a20 */ /* 0x000fe40000410000 */
[----:B------:R-:W-:Y:S03]  /*10ce0*/  FMUL.FTZ R49, R49, c[0x0][0x320] ;  /* 0x0000c80031317a20 */ /* 0x000fe60000410000 */
[----:B------:R1:W1:Y:S01]  /*10cf0*/  MUFU.TANH R187, R30 ;  /* 0x0000001e00bb7308 */ /* 0x0002620000002400 */
[----:B------:R-:W-:Y:S02]  /*10d00*/  FMUL.FTZ R50, R50, c[0x0][0x320] ;  /* 0x0000c80032327a20 */ /* 0x000fe40000410000 */
[----:B------:R-:W-:Y:S02]  /*10d10*/  FMUL.FTZ R51, R51, c[0x0][0x320] ;  /* 0x0000c80033337a20 */ /* 0x000fe40000410000 */
[----:B-----5:R-:W-:Y:S02]  /*10d20*/  FMUL.FTZ R74, R94, c[0x0][0x320] ;  /* 0x0000c8005e4a7a20 */ /* 0x020fe40000410000 */
        /* <DEDUP_REMOVED lines=100> */
[----:B------:R1:W1:Y:S10]  /*11370*/  MUFU.TANH R75, R0 ;  /* 0x00000000004b7308 */ /* 0x0002740000002400 */
[----:B------:R1:W1:Y:S10]  /*11380*/  MUFU.TANH R172, R96 ;  /* 0x0000006000ac7308 */ /* 0x0002740000002400 */
[----:B------:R1:W1:Y:S10]  /*11390*/  MUFU.TANH R173, R97 ;  /* 0x0000006100ad7308 */ /* 0x0002740000002400 */
[----:B------:R1:W1:Y:S10]  /*113a0*/  MUFU.TANH R174, R98 ;  /* 0x0000006200ae7308 */ /* 0x0002740000002400 */
[----:B------:R-:W1:Y:S01]  /*113b0*/  MUFU.TANH R99, R99 ;  /* 0x0000006300637308 */ /* 0x000e620000002400 */
[----:B------:R-:W-:-:S05]  /*113c0*/  @!P0 BRA `(.L_x_544) ;  /* 0x000003d000008947 */ /* 0x000fca0003800000 */
[----:B--234-:R-:W2:Y:S01]  /*113d0*/  LDL R3, [R1+0x34] ;  /* 0x0000340001037983 */ /* 0x01cea20000100800 */
[----:B------:R-:W-:Y:S01]  /*113e0*/  IMAD.MOV.U32 R228, RZ, RZ, RZ ;  /* 0x000000ffffe47224 */ /* 0x000fe200078e00ff */
[----:B------:R-:W-:Y:S02]  /*113f0*/  PLOP3.LUT P1, PT, PT, PT, UP3, 0x80, 0x0 ;  /* 0x000000000000781c */ /* 0x000fe40003f2f038 */
[----:B------:R-:W3:Y:S01]  /*11400*/  LDL R12, [R1+0x10] ;  /* 0x00001000010c7983 */ /* 0x000ee20000100800 */
[----:B------:R-:W-:Y:S03]  /*11410*/  PLOP3.LUT P0, PT, PT, PT, UP3, 0x80, 0x0 ;  /* 0x000000000000781c */ /* 0x000fe60003f0f038 */
[----:B-1----:R-:W4:Y:S01]  /*11420*/  LDL R36, [R1+0x8] ;  /* 0x0000080001247983 */ /* 0x002f220000100800 */
[----:B--2---:R-:W-:Y:S05]  /*11430*/  IMAD R3, R227, 0x60, R3 ;  /* 0x00000060e3037824 */ /* 0x004fea00078e0203 */
[----:B---3--:R-:W-:Y:S05]  /*11440*/  IADD3 R3, R3, -0x60, R12 ;  /* 0xffffffa003037810 */ /* 0x008fea0007ffe00c */
[----:B------:R-:W-:Y:S04]  /*11450*/  @P1 IMAD.HI.U32 R4, R3, c[0x0][0x2bc], RZ ;  /* 0x0000af0003041a27 */ /* 0x000fe800078e00ff */
[--C-:B------:R-:W-:Y:S01]  /*11460*/  IMAD.MOV.U32 R0, RZ, RZ, R3.reuse ;  /* 0x000000ffff007224 */ /* 0x100fe200078e0003 */
[----:B------:R-:W-:Y:S04]  /*11470*/  @P0 SHF.R.U32.HI R0, RZ, c[0x0][0x2c0], R4 ;  /* 0x0000b000ff000a19 */ /* 0x000fe80000011604 */
[C---:B------:R-:W-:Y:S04]  /*11480*/  @!P3 IADD3 R5, P0, R0.reuse, UR14, RZ ;  /* 0x0000000e0005bc10 */ /* 0x040fe8000ff1e0ff */
[----:B------:R-:W-:Y:S01]  /*11490*/  @!P3 LEA.HI.X.SX32 R6, R0, UR7, 0x1, P0 ;  /* 0x000000070006bc11 */ /* 0x000fe200080f0eff */
[----:B------:R-:W-:Y:S01]  /*114a0*/  IMAD.MOV R0, RZ, RZ, -R0 ;  /* 0x000000ffff007224 */ /* 0x000fe200078e0a00 */
[C---:B------:R-:W-:Y:S03]  /*114b0*/  @!P3 LEA R4, P0, R5.reuse, c[0x0][0x2a0], 0x2 ;  /* 0x0000a8000504ba11 */ /* 0x040fe600078010ff */
[----:B------:R-:W-:Y:S01]  /*114c0*/  IMAD R233, R0, c[0x0][0x2b8], R3 ;  /* 0x0000ae0000e97a24 */ /* 0x000fe200078e0203 */
[----:B------:R-:W-:Y:S04]  /*114d0*/  @!P3 LEA.HI.X R5, R5, c[0x0][0x2a4], R6, 0x2, P0 ;  /* 0x0000a9000505ba11 */ /* 0x000fe800000f1406 */
[----:B------:R-:W-:Y:S01]  /*114e0*/  SHF.R.S32.HI R0, RZ, 0x1f, R233 ;  /* 0x0000001fff007819 */ /* 0x000fe200000114e9 */
[----:B------:R1:W2:Y:S04]  /*114f0*/  @!P3 LDG.E R228, [R4.64] ;  /* 0x0000001004e4b981 */ /* 0x0002a8000c1e1900 */
[----:B------:R-:W-:Y:S04]  /*11500*/  IMAD R0, R0, c[0x0][0x1e0], RZ ;  /* 0x0000780000007a24 */ /* 0x000fe800078e02ff */
[C---:B------:R-:W-:Y:S02]  /*11510*/  IMAD R0, R233.reuse, c[0x0][0x1e4], R0 ;  /* 0x00007900e9007a24 */ /* 0x040fe400078e0200 */
[----:B-1----:R-:W-:Y:S04]  /*11520*/  IMAD.WIDE.U32 R4, R233, c[0x0][0x1e0], RZ ;  /* 0x00007800e9047a25 */ /* 0x002fe800078e00ff */
        /* <DEDUP_REMOVED lines=9> */
[----:B------:R-:W-:Y:S04]  /*115c0*/  SHFL.IDX PT, R12, R3, 0x1, 0x181f ;  /* 0x00381f00030c7f89 */ /* 0x000fe800000e0000 */
[----:B------:R-:W1:Y:S04]  /*115d0*/  SHFL.IDX PT, R4, R3, RZ, 0x181f ;  /* 0x00181fff03047589 */ /* 0x000e6800000e0000 */
[----:B------:R-:W2:Y:S04]  /*115e0*/  SHFL.IDX PT, R5, R0, RZ, 0x181f ;  /* 0x00181fff00057589 */ /* 0x000ea800000e0000 */
[----:B------:R-:W3:Y:S04]  /*115f0*/  SHFL.IDX PT, R10, R3, 0x2, 0x181f ;  /* 0x00581f00030a7f89 */ /* 0x000ee800000e0000 */
[----:B------:R-:W5:Y:S04]  /*11600*/  SHFL.IDX PT, R6, R0, 0x1, 0x181f ;  /* 0x00381f0000067f89 */ /* 0x000f6800000e0000 */
[----:B------:R-:W5:Y:S04]  /*11610*/  SHFL.IDX PT, R8, R3, 0x3, 0x181f ;  /* 0x00781f0003087f89 */ /* 0x000f6800000e0000 */
[----:B------:R-:W5:Y:S04]  /*11620*/  SHFL.IDX PT, R11, R0, 0x2, 0x181f ;  /* 0x00581f00000b7f89 */ /* 0x000f6800000e0000 */
[----:B------:R-:W5:Y:S01]  /*11630*/  SHFL.IDX PT, R7, R3, 0x4, 0x181f ;  /* 0x00981f0003077f89 */ /* 0x000f6200000e0000 */
[-C--:B-1----:R-:W-:Y:S03]  /*11640*/  IADD3 R4, P0, R4, R226.reuse, RZ ;  /* 0x000000e204047210 */ /* 0x082fe60007f1e0ff */
[----:B------:R-:W1:Y:S02]  /*11650*/  SHFL.IDX PT, R9, R0, 0x3, 0x181f ;  /* 0x00781f0000097f89 */ /* 0x000e6400000e0000 */
[--C-:B--2---:R-:W-:Y:S01]  /*11660*/  IMAD.X R5, R5, 0x1, R225.reuse, P0 ;  /* 0x0000000105057824 */ /* 0x104fe200000e06e1 */
[-C--:B------:R-:W-:Y:S01]  /*11670*/  IADD3 R12, P0, R12, R226.reuse, RZ ;  /* 0x000000e20c0c7210 */ /* 0x080fe20007f1e0ff */
[----:B------:R-:W2:Y:S01]  /*11680*/  SHFL.IDX PT, R3, R3, 0x5, 0x181f ;  /* 0x00b81f0003037f89 */ /* 0x000ea200000e0000 */
[-C--:B---3--:R-:W-:Y:S03]  /*11690*/  IADD3 R10, P5, R10, R226.reuse, RZ ;  /* 0x000000e20a0a7210 */ /* 0x088fe60007fbe0ff */
[----:B----4-:R2:W-:Y:S01]  /*116a0*/  LDGSTS.E.BYPASS.LTC128B.128 [R36+0x3100], [R4.64], !P4 ;  /* 0x0310000004247fae */ /* 0x0105e2000e101d50 */
[--C-:B-----5:R-:W-:Y:S03]  /*116b0*/  IMAD.X R13, R6, 0x1, R225.reuse, P0 ;  /* 0x00000001060d7824 */ /* 0x120fe600000e06e1 */
[----:B------:R-:W3:Y:S01]  /*116c0*/  SHFL.IDX PT, R14, R0, 0x4, 0x181f ;  /* 0x00981f00000e7f89 */ /* 0x000ee200000e0000 */
[-C--:B------:R-:W-:Y:S03]  /*116d0*/  IADD3 R8, P2, R8, R226.reuse, RZ ;  /* 0x000000e208087210 */ /* 0x080fe60007f5e0ff */
[----:B------:R-:W4:Y:S01]  /*116e0*/  SHFL.IDX PT, R0, R0, 0x5, 0x181f ;  /* 0x00b81f0000007f89 */ /* 0x000f2200000e0000 */
[--C-:B------:R-:W-:Y:S03]  /*116f0*/  IMAD.X R11, R11, 0x1, R225.reuse, P5 ;  /* 0x000000010b0b7824 */ /* 0x100fe600028e06e1 */
[----:B------:R4:W-:Y:S01]  /*11700*/  LDGSTS.E.BYPASS.LTC128B.128 [R36+0x3900], [R12.64], !P4 ;  /* 0x039000000c247fae */ /* 0x0009e2000e101d50 */
[-C--:B------:R-:W-:Y:S03]  /*11710*/  IADD3 R6, P1, R7, R226.reuse, RZ ;  /* 0x000000e207067210 */ /* 0x080fe60007f3e0ff */
[----:B------:R4:W-:Y:S01]  /*11720*/  LDGSTS.E.BYPASS.LTC128B.128 [R36+0x4100], [R10.64], !P4 ;  /* 0x041000000a247fae */ /* 0x0009e2000e101d50 */
[--C-:B-1----:R-:W-:Y:S05]  /*11730*/  IMAD.X R9, R9, 0x1, R225.reuse, P2 ;  /* 0x0000000109097824 */ /* 0x102fea00010e06e1 */
[----:B------:R1:W-:Y:S01]  /*11740*/  LDGSTS.E.BYPASS.LTC128B.128 [R36+0x4900], [R8.64], !P4 ;  /* 0x0490000008247fae */ /* 0x0003e2000e101d50 */
[----:B--2---:R-:W-:Y:S01]  /*11750*/  IADD3 R4, P0, R3, R226, RZ ;  /* 0x000000e203047210 */ /* 0x004fe20007f1e0ff */
[--C-:B---3--:R-:W-:Y:S04]  /*11760*/  IMAD.X R7, R14, 0x1, R225.reuse, P1 ;  /* 0x000000010e077824 */ /* 0x108fe800008e06e1 */
[----:B----4-:R-:W-:Y:S01]  /*11770*/  IMAD.X R5, R0, 0x1, R225, P0 ;  /* 0x0000000100057824 */ /* 0x010fe200000e06e1 */
[----:B------:R1:W-:Y:S04]  /*11780*/  LDGSTS.E.BYPASS.LTC128B.128 [R36+0x5100], [R6.64], !P4 ;  /* 0x0510000006247fae */ /* 0x0003e8000e101d50 */
[----:B------:R1:W-:Y:S03]  /*11790*/  LDGSTS.E.BYPASS.LTC128B.128 [R36+0x5900], [R4.64], !P4 ;  /* 0x0590000004247fae */ /* 0x0003e6000e101d50 */
.L_x_544:
[----:B-1234-:R-:W-:Y:S01]  /*117a0*/  FMNMX.FTZ R72, R103, R2, !PT ;  /* 0x0000000267487209 */ /* 0x01efe20007810000 */
[----:B------:R-:W-:Y:S01]  /*117b0*/  LDSM.16.MT88.4 R36, [R212+0x100] ;  /* 0x00010000d424783b */ /* 0x000fe20000004200 */
[----:B------:R-:W-:Y:S02]  /*117c0*/  FMNMX.FTZ R0, R181, R101, !PT ;  /* 0x00000065b5007209 */ /* 0x000fe40007810000 */
[----:B------:R-:W-:Y:S02]  /*117d0*/  FMNMX.FTZ R72, R182, R72, !PT ;  /* 0x00000048b6487209 */ /* 0x000fe40007810000 */
[----:B------:R-:W-:Y:S02]  /*117e0*/  FMNMX.FTZ R0, R184, R0, !PT ;  /* 0x00000000b8007209 */ /* 0x000fe40007810000 */
[----:B------:R-:W-:Y:S01]  /*117f0*/  FMNMX.FTZ R72, R16, R72, !PT ;  /* 0x0000004810487209 */ /* 0x000fe20007810000 */
        /* <DEDUP_REMOVED lines=60> */
[----:B------:R-:W-:Y:S01]  /*11bc0*/  FMNMX.FTZ R0, R250, R0, !PT ;  /* 0x00000000fa007209 */ /* 0x000fe20007810000 */
[----:B------:R-:W-:Y:S01]  /*11bd0*/  SHFL.BFLY PT, R6, R72, 0x2, 0x1f ;  /* 0x0c401f0048067f89 */ /* 0x000fe200000e0000 */
        /* <DEDUP_REMOVED lines=20> */
[----:B------:R-:W-:Y:S01]  /*11d20*/  FMNMX.FTZ R3, R174, R3, !PT ;  /* 0x00000003ae037209 */ /* 0x000fe20007810000 */
[----:B------:R-:W-:Y:S01]  /*11d30*/  SHFL.BFLY PT, R70, R0, 0x2, 0x1f ;  /* 0x0c401f0000467f89 */ /* 0x000fe200000e0000 */
[----:B------:R-:W-:Y:S02]  /*11d40*/  FMNMX.FTZ R4, R231, R4, !PT ;  /* 0x00000004e7047209 */ /* 0x000fe40007810000 */
[----:B------:R-:W-:Y:S02]  /*11d50*/  FMNMX.FTZ R3, R99, R3, !PT ;  /* 0x0000000363037209 */ /* 0x000fe40007810000 */
[----:B------:R-:W-:Y:S03]  /*11d60*/  FMNMX.FTZ R4, R239, R4, !PT ;  /* 0x00000004ef047209 */ /* 0x000fe60007810000 */
[----:B------:R-:W1:Y:S01]  /*11d70*/  SHFL.BFLY PT, R5, R3, 0x2, 0x1f ;  /* 0x0c401f0003057f89 */ /* 0x000e6200000e0000 */
[----:B------:R-:W-:Y:S04]  /*11d80*/  FMNMX.FTZ R4, R240, R4, !PT ;  /* 0x00000004f0047209 */ /* 0x000fe80007810000 */
[----:B------:R-:W-:Y:S04]  /*11d90*/  FMNMX.FTZ R4, R246, R4, !PT ;  /* 0x00000004f6047209 */ /* 0x000fe80007810000 */
[----:B------:R-:W-:Y:S04]  /*11da0*/  FMNMX.FTZ R4, R248, R4, !PT ;  /* 0x00000004f8047209 */ /* 0x000fe80007810000 */
[----:B------:R-:W-:Y:S02]  /*11db0*/  FMNMX.FTZ R4, R252, R4, !PT ;  /* 0x00000004fc047209 */ /* 0x000fe40007810000 */
[----:B-1----:R-:W-:Y:S02]  /*11dc0*/  FMNMX.FTZ R3, R3, R5, !PT ;  /* 0x0000000503037209 */ /* 0x002fe40007810000 */
[----:B------:R-:W-:Y:S02]  /*11dd0*/  FMNMX.FTZ R72, R72, R6, !PT ;  /* 0x0000000648487209 */ /* 0x000fe40007810000 */
[----:B------:R-:W-:Y:S01]  /*11de0*/  FMNMX.FTZ R70, R0, R70, !PT ;  /* 0x0000004600467209 */ /* 0x000fe20007810000 */
[----:B------:R-:W1:Y:S01]  /*11df0*/  SHFL.BFLY PT, R71, R3, 0x1, 0x1f ;  /* 0x0c201f0003477f89 */ /* 0x000e6200000e0000 */
[----:B------:R-:W-:Y:S04]  /*11e00*/  FMNMX.FTZ R0, R56, R4, !PT ;  /* 0x0000000438007209 */ /* 0x000fe80007810000 */
[----:B------:R-:W-:Y:S03]  /*11e10*/  FMNMX.FTZ R0, R61, R0, !PT ;  /* 0x000000003d007209 */ /* 0x000fe60007810000 */
[----:B------:R-:W2:Y:S01]  /*11e20*/  SHFL.BFLY PT, R6, R72, 0x1, 0x1f ;  /* 0x0c201f0048067f89 */ /* 0x000ea200000e0000 */
[----:B------:R-:W-:Y:S04]  /*11e30*/  FMNMX.FTZ R4, R60, R0, !PT ;  /* 0x000000003c047209 */ /* 0x000fe80007810000 */
[----:B------:R-:W-:Y:S03]  /*11e40*/  FMNMX.FTZ R4, R178, R4, !PT ;  /* 0x00000004b2047209 */ /* 0x000fe60007810000 */
[----:B------:R-:W3:Y:S01]  /*11e50*/  SHFL.BFLY PT, R5, R70, 0x1, 0x1f ;  /* 0x0c201f0046057f89 */ /* 0x000ee200000e0000 */
[----:B-1----:R-:W-:Y:S05]  /*11e60*/  FMNMX.FTZ R71, R3, R71, !PT ;  /* 0x0000004703477209 */ /* 0x002fea0007810000 */
[----:B------:R-:W-:Y:S01]  /*11e70*/  FMUL.FTZ R97, R71, c[0x0][0x2d0] ;  /* 0x0000b40047617a20 */ /* 0x000fe20000410000 */
[----:B--2---:R-:W-:Y:S05]  /*11e80*/  FMNMX.FTZ R72, R72, R6, !PT ;  /* 0x0000000648487209 */ /* 0x004fea0007810000 */
[C---:B------:R-:W-:Y:S02]  /*11e90*/  FADD.FTZ R0, -R72.reuse, R2 ;  /* 0x0000000248007221 */ /* 0x040fe40000010100 */
[----:B------:R-:W-:Y:S01]  /*11ea0*/  FMUL.FTZ R96, R72, c[0x0][0x2d0] ;  /* 0x0000b40048607a20 */ /* 0x000fe20000410000 */
[----:B---3--:R-:W-:Y:S01]  /*11eb0*/  FMNMX.FTZ R70, R70, R5, !PT ;  /* 0x0000000546467209 */ /* 0x008fe20007810000 */
[----:B------:R-:W-:Y:S01]  /*11ec0*/  FMUL.FTZ R2, R0, c[0x0][0x2d0] ;  /* 0x0000b40000027a20 */ /* 0x000fe20000410000 */
[----:B------:R-:W-:Y:S01]  /*11ed0*/  FMNMX.FTZ R0, R179, R4, !PT ;  /* 0x00000004b3007209 */ /* 0x000fe20007810000 */
[--C-:B------:R-:W-:Y:S02]  /*11ee0*/  FFMA.FTZ R6, R20, c[0x0][0x2d0], -R96.reuse ;  /* 0x0000b40014067a23 */ /* 0x100fe40000010860 */
[----:B------:R1:W2:Y:S01]  /*11ef0*/  MUFU.EX2 R73, R2 ;  /* 0x0000000200497308 */ /* 0x0002a20000000800 */
[----:B------:R-:W-:Y:S01]  /*11f00*/  FMNMX.FTZ R0, R74, R0, !PT ;  /* 0x000000004a007209 */ /* 0x000fe20007810000 */
[--C-:B------:R-:W-:Y:S02]  /*11f10*/  FFMA.FTZ R4, R103, c[0x0][0x2d0], -R96.reuse ;  /* 0x0000b40067047a23 */ /* 0x100fe40000010860 */
[--C-:B------:R-:W-:Y:S01]  /*11f20*/  FFMA.FTZ R5, R21, c[0x0][0x2d0], -R96.reuse ;  /* 0x0000b40015057a23 */ /* 0x100fe20000010860 */
[----:B------:R-:W-:Y:S01]  /*11f30*/  FMNMX.FTZ R0, R75, R0, !PT ;  /* 0x000000004b007209 */ /* 0x000fe20007810000 */
[----:B------:R-:W-:Y:S02]  /*11f40*/  FMUL.FTZ R98, R70, c[0x0][0x2d0] ;  /* 0x0000b40046627a20 */ /* 0x000fe40000410000 */
[----:B------:R-:W-:Y:S02]  /*11f50*/  FFMA.FTZ R44, R186, c[0x0][0x2d0], -R96 ;  /* 0x0000b400ba2c7a23 */ /* 0x000fe40000010860 */
[----:B------:R-:W-:Y:S01]  /*11f60*/  MUFU.EX2 R7, R4 ;  /* 0x0000000400077308 */ /* 0x000fe20000000800 */
[----:B------:R-:W3:Y:S01]  /*11f70*/  SHFL.BFLY PT, R3, R0, 0x2, 0x1f ;  /* 0x0c401f0000037f89 */ /* 0x000ee200000e0000 */
[----:B------:R-:W-:Y:S02]  /*11f80*/  FFMA.FTZ R28, R28, c[0x0][0x2d0], -R98 ;  /* 0x0000b4001c1c7a23 */ /* 0x000fe40000010862 */
[----:B------:R-:W-:Y:S06]  /*11f90*/  FFMA.FTZ R48, R188, c[0x0][0x2d0], -R96 ;  /* 0x0000b400bc307a23 */ /* 0x000fec0000010860 */
[----:B------:R-:W-:Y:S01]  /*11fa0*/  MUFU.EX2 R40, R6 ;  /* 0x0000000600287308 */ /* 0x000fe20000000800 */
[----:B-1----:R-:W-:Y:S04]  /*11fb0*/  FADD.FTZ R2, -R71, R100 ;  /* 0x0000006447027221 */ /* 0x002fe80000010100 */
[----:B------:R-:W-:Y:S05]  /*11fc0*/  FMUL.FTZ R2, R2, c[0x0][0x2d0] ;  /* 0x0000b40002027a20 */ /* 0x000fea0000410000 */
[----:B------:R1:W-:Y:S01]  /*11fd0*/  MUFU.EX2 R41, R5 ;  /* 0x0000000500297308 */ /* 0x0003e20000000800 */
[----:B---3--:R-:W-:Y:S01]  /*11fe0*/  FMNMX.FTZ R0, R0, R3, !PT ;  /* 0x0000000300007209 */ /* 0x008fe20007810000 */
[--C-:B------:R-:W-:Y:S02]  /*11ff0*/  FFMA.FTZ R3, R17, c[0x0][0x2d0], -R96.reuse ;  /* 0x0000b40011037a23 */ /* 0x100fe40000010860 */
[C---:B--2---:R-:W-:Y:S01]  /*12000*/  FMUL.FTZ R17, R73.reuse, R117 ;  /* 0x0000007549117220 */ /* 0x044fe20000410000 */
[----:B------:R-:W-:Y:S05]  /*12010*/  MOV R117, R89 ;  /* 0x0000005900757202 */ /* 0x000fea0000000f00 */
[----:B------:R2:W3:Y:S10]  /*12020*/  MUFU.EX2 R69, R2 ;  /* 0x0000000200457308 */ /* 0x0004f40000000800 */
[----:B------:R4:W-:Y:S01]  /*12030*/  MUFU.EX2 R8, R3 ;  /* 0x0000000300087308 */ /* 0x0009e20000000800 */
[----:B-1----:R-:W-:Y:S09]  /*12040*/  FMUL.FTZ R5, R73, R105 ;  /* 0x0000006949057220 */ /* 0x002ff20000410000 */
[----:B------:R-:W-:Y:S01]  /*12050*/  MUFU.EX2 R51, R28 ;  /* 0x0000001c00337308 */ /* 0x000fe20000000800 */
[----:B--2---:R-:W-:Y:S02]  /*12060*/  FADD.FTZ R2, -R70, R101 ;  /* 0x0000006546027221 */ /* 0x004fe40000010100 */
[----:B---3--:R-:W-:Y:S02]  /*12070*/  FMUL.FTZ R6, R69, R106 ;  /* 0x0000006a45067220 */ /* 0x008fe40000410000 */
[----:B------:R-:W-:Y:S05]  /*12080*/  FMUL.FTZ R2, R2, c[0x0][0x2d0] ;  /* 0x0000b40002027a20 */ /* 0x000fea0000410000 */
[----:B------:R1:W2:Y:S01]  /*12090*/  MUFU.EX2 R68, R2 ;  /* 0x0000000200447308 */ /* 0x0002a20000000800 */
[--C-:B----4-:R-:W-:Y:S01]  /*120a0*/  FFMA.FTZ R3, R168, c[0x0][0x2d0], -R97.reuse ;  /* 0x0000b400a8037a23 */ /* 0x110fe20000010861 */
[----:B------:R-:W-:Y:S01]  /*120b0*/  MOV R168, R7 ;  /* 0x0000000700a87202 */ /* 0x000fe20000000f00 */
[----:B------:R-:W-:Y:S02]  /*120c0*/  FFMA.FTZ R7, R32, c[0x0][0x2d0], -R96 ;  /* 0x0000b40020077a23 */ /* 0x000fe40000010860 */
[----:B------:R-:W-:Y:S05]  /*120d0*/  FFMA.FTZ R32, R29, c[0x0][0x2d0], -R98 ;  /* 0x0000b4001d207a23 */ /* 0x000fea0000010862 */
[----:B------:R3:W-:Y:S10]  /*120e0*/  MUFU.EX2 R103, R3 ;  /* 0x0000000300677308 */ /* 0x0007f40000000800 */
[----:B------:R4:W-:Y:S01]  /*120f0*/  MUFU.EX2 R91, R7 ;  /* 0x00000007005b7308 */ /* 0x0009e20000000800 */
[--C-:B-1----:R-:W-:Y:S01]  /*12100*/  FFMA.FTZ R2, R182, c[0x0][0x2d0], -R96.reuse ;  /* 0x0000b400b6027a23 */ /* 0x102fe20000010860 */
[----:B------:R-:W-:Y:S01]  /*12110*/  MOV R182, R61 ;  /* 0x0000003d00b67202 */ /* 0x000fe20000000f00 */
[C---:B--2---:R-:W-:Y:S02]  /*12120*/  FMUL.FTZ R61, R68.reuse, R161 ;  /* 0x000000a1443d7220 */ /* 0x044fe40000410000 */
[C---:B------:R-:W-:Y:S05]  /*12130*/  FMUL.FTZ R28, R68.reuse, R128 ;  /* 0x00000080441c7220 */ /* 0x040fea0000410000 */
[----:B------:R1:W2:Y:S01]  /*12140*/  MUFU.EX2 R85, R2 ;  /* 0x0000000200557308 */ /* 0x0002a20000000800 */
[C---:B------:R-:W-:Y:S02]  /*12150*/  FMUL.FTZ R29, R68.reuse, R129 ;  /* 0x00000081441d7220 */ /* 0x040fe40000410000 */
[C---:B------:R-:W-:Y:S02]  /*12160*/  FMUL.FTZ R45, R68.reuse, R145 ;  /* 0x00000091442d7220 */ /* 0x040fe40000410000 */
[--C-:B---3--:R-:W-:Y:S01]  /*12170*/  FFMA.FTZ R3, R183, c[0x0][0x2d0], -R97.reuse ;  /* 0x0000b400b7037a23 */ /* 0x108fe20000010861 */
[----:B------:R-:W-:Y:S04]  /*12180*/  MOV R183, R63 ;  /* 0x0000003f00b77202 */ /* 0x000fe80000000f00 */
[----:B------:R3:W5:Y:S01]  /*12190*/  MUFU.EX2 R86, R3 ;  /* 0x0000000300567308 */ /* 0x0007620000000800 */
[----:B----4-:R-:W-:Y:S01]  /*121a0*/  FMUL.FTZ R7, R69, R107 ;  /* 0x0000006b45077220 */ /* 0x010fe20000410000 */
[----:B------:R-:W-:Y:S01]  /*121b0*/  MOV R107, R8 ;  /* 0x00000008006b7202 */ /* 0x000fe20000000f00 */
[----:B------:R-:W-:Y:S02]  /*121c0*/  FMUL.FTZ R8, R68, R108 ;  /* 0x0000006c44087220 */ /* 0x000fe40000410000 */
[----:B-1----:R-:W-:Y:S01]  /*121d0*/  FFMA.FTZ R2, R16, c[0x0][0x2d0], -R96 ;  /* 0x0000b40010027a23 */ /* 0x002fe20000010860 */
[----:B--2---:R-:W-:Y:S01]  /*121e0*/  F2FP.BF16.PACK_AB R76, R85, R168 ;  /* 0x000000a8554c723e */ /* 0x004fe200000010ff */
[--C-:B------:R-:W-:Y:S03]  /*121f0*/  FFMA.FTZ R16, R25, c[0x0][0x2d0], -R98.reuse ;  /* 0x0000b40019107a23 */ /* 0x100fe60000010862 */
[----:B------:R1:W2:Y:S01]  /*12200*/  MUFU.EX2 R90, R2 ;  /* 0x00000002005a7308 */ /* 0x0002a20000000800 */
[----:B------:R-:W-:Y:S02]  /*12210*/  FMUL.FTZ R25, R68, R125 ;  /* 0x0000007d44197220 */ /* 0x000fe40000410000 */
[--C-:B---3--:R-:W-:Y:S01]  /*12220*/  FFMA.FTZ R3, R18, c[0x0][0x2d0], -R97.reuse ;  /* 0x0000b40012037a23 */ /* 0x108fe20000010861 */
[----:B-----5:R-:W-:Y:S01]  /*12230*/  F2FP.BF16.PACK_AB R77, R86, R103 ;  /* 0x00000067564d723e */ /* 0x020fe200000010ff */
[----:B------:R-:W-:Y:S05]  /*12240*/  FMUL.FTZ R18, R69, R118 ;  /* 0x0000007645127220 */ /* 0x000fea0000410000 */
[----:B------:R-:W-:Y:S10]  /*12250*/  MUFU.EX2 R4, R3 ;  /* 0x0000000300047308 */ /* 0x000ff40000000800 */
[----:B------:R3:W4:Y:S01]  /*12260*/  MUFU.EX2 R30, R16 ;  /* 0x00000010001e7308 */ /* 0x0007220000000800 */
[----:B-1----:R-:W1:Y:S01]  /*12270*/  SHFL.BFLY PT, R2, R0, 0x1, 0x1f ;  /* 0x0c201f0000027f89 */ /* 0x002e6200000e0000 */
[----:B--2---:R-:W-:Y:S08]  /*12280*/  F2FP.BF16.PACK_AB R78, R107, R90 ;  /* 0x0000005a6b4e723e */ /* 0x004ff000000010ff */
[----:B------:R2:W-:Y:S10]  /*12290*/  MUFU.EX2 R125, R32 ;  /* 0x00000020007d7308 */ /* 0x0005f40000000800 */
[----:B------:R5:W-:Y:S01]  /*122a0*/  MUFU.EX2 R118, R44 ;  /* 0x0000002c00767308 */ /* 0x000be20000000800 */
[----:B---3--:R-:W-:Y:S01]  /*122b0*/  FMUL.FTZ R16, R73, R116 ;  /* 0x0000007449107220 */ /* 0x008fe20000410000 */
[----:B----4-:R-:W-:Y:S02]  /*122c0*/  MOV R129, R30 ;  /* 0x0000001e00817202 */ /* 0x010fe40000000f00 */
[----:B------:R-:W-:Y:S02]  /*122d0*/  MOV R116, R86 ;  /* 0x0000005600747202 */ /* 0x000fe40000000f00 */
[----:B-1----:R-:W-:Y:S01]  /*122e0*/  FMNMX.FTZ R3, R2, R0, !PT ;  /* 0x0000000002037209 */ /* 0x002fe20007810000 */
[--C-:B------:R-:W-:Y:S02]  /*122f0*/  FFMA.FTZ R0, R19, c[0x0][0x2d0], -R97.reuse ;  /* 0x0000b40013007a23 */ /* 0x100fe40000010861 */
[----:B------:R-:W-:Y:S01]  /*12300*/  FFMA.FTZ R2, R181, c[0x0][0x2d0], -R98 ;  /* 0x0000b400b5027a23 */ /* 0x000fe20000010862 */
[----:B------:R-:W-:Y:S01]  /*12310*/  MOV R181, R60 ;  /* 0x0000003c00b57202 */ /* 0x000fe20000000f00 */
[----:B------:R1:W3:Y:S01]  /*12320*/  MUFU.EX2 R11, R0 ;  /* 0x00000000000b7308 */ /* 0x0002e20000000800 */
[----:B------:R-:W-:Y:S02]  /*12330*/  FMUL.FTZ R19, R69, R119 ;  /* 0x0000007745137220 */ /* 0x000fe40000410000 */
[----:B--2---:R-:W-:Y:S02]  /*12340*/  FMUL.FTZ R32, R73, R132 ;  /* 0x0000008449207220 */ /* 0x004fe40000410000 */
[----:B------:R-:W-:Y:S05]  /*12350*/  FFMA.FTZ R60, R190, c[0x0][0x2d0], -R96 ;  /* 0x0000b400be3c7a23 */ /* 0x000fea0000010860 */
[----:B------:R2:W-:Y:S01]  /*12360*/  MUFU.EX2 R119, R48 ;  /* 0x0000003000777308 */ /* 0x0005e20000000800 */
[----:B-----5:R-:W-:Y:S02]  /*12370*/  FMUL.FTZ R44, R68, R144 ;  /* 0x00000090442c7220 */ /* 0x020fe40000410000 */
[----:B-1----:R-:W-:Y:S01]  /*12380*/  FADD.FTZ R0, -R3, R102 ;  /* 0x0000006603007221 */ /* 0x002fe20000010100 */
[----:B---3--:R-:W-:Y:S06]  /*12390*/  MOV R106, R11 ;  /* 0x0000000b006a7202 */ /* 0x008fec0000000f00 */
[----:B------:R1:W-:Y:S01]  /*123a0*/  MUFU.EX2 R102, R2 ;  /* 0x0000000200667308 */ /* 0x0003e20000000800 */
[----:B------:R-:W-:Y:S02]  /*123b0*/  FMUL.FTZ R0, R0, c[0x0][0x2d0] ;  /* 0x0000b40000007a20 */ /* 0x000fe40000410000 */
[----:B--2---:R-:W-:Y:S07]  /*123c0*/  FMUL.FTZ R48, R73, R148 ;  /* 0x0000009449307220 */ /* 0x004fee0000410000 */
[----:B------:R-:W2:Y:S01]  /*123d0*/  MUFU.EX2 R0, R0 ;  /* 0x0000000000007308 */ /* 0x000ea20000000800 */
[--C-:B-1----:R-:W-:Y:S01]  /*123e0*/  FFMA.FTZ R2, R184, c[0x0][0x2d0], -R98.reuse ;  /* 0x0000b400b8027a23 */ /* 0x102fe20000010862 */
[----:B------:R-:W-:Y:S08]  /*123f0*/  MOV R184, R84 ;  /* 0x0000005400b87202 */ /* 0x000ff00000000f00 */
[----:B------:R1:W3:Y:S01]  /*12400*/  MUFU.EX2 R88, R2 ;  /* 0x0000000200587308 */ /* 0x0002e20000000800 */
[C---:B--2---:R-:W-:Y:S01]  /*12410*/  FMUL.FTZ R11, R0.reuse, R111 ;  /* 0x0000006f000b7220 */ /* 0x044fe20000410000 */
[----:B------:R-:W-:Y:S01]  /*12420*/  MOV R111, R90 ;  /* 0x0000005a006f7202 */ /* 0x000fe20000000f00 */
[C---:B------:R-:W-:Y:S02]  /*12430*/  FMUL.FTZ R14, R0.reuse, R114 ;  /* 0x00000072000e7220 */ /* 0x040fe40000410000 */
[C---:B------:R-:W-:Y:S02]  /*12440*/  FMUL.FTZ R30, R0.reuse, R130 ;  /* 0x00000082001e7220 */ /* 0x040fe40000410000 */
[C---:B------:R-:W-:Y:S02]  /*12450*/  FMUL.FTZ R42, R0.reuse, R142 ;  /* 0x0000008e002a7220 */ /* 0x040fe40000410000 */
[C---:B------:R-:W-:Y:S02]  /*12460*/  FMUL.FTZ R43, R0.reuse, R143 ;  /* 0x0000008f002b7220 */ /* 0x040fe40000410000 */
[C---:B------:R-:W-:Y:S02]  /*12470*/  FMUL.FTZ R46, R0.reuse, R146 ;  /* 0x00000092002e7220 */ /* 0x040fe40000410000 */
[C---:B------:R-:W-:Y:S02]  /*12480*/  FMUL.FTZ R47, R0.reuse, R147 ;  /* 0x00000093002f7220 */ /* 0x040fe40000410000 */
[----:B------:R-:W-:Y:S02]  /*12490*/  FMUL.FTZ R63, R0, R163 ;  /* 0x000000a3003f7220 */ /* 0x000fe40000410000 */
[--C-:B-1----:R-:W-:Y:S01]  /*124a0*/  FFMA.FTZ R2, R170, c[0x0][0x2d0], -R98.reuse ;  /* 0x0000b400aa027a23 */ /* 0x102fe20000010862 */
[----:B---3--:R-:W-:Y:S02]  /*124b0*/  F2FP.BF16.PACK_AB R64, R88, R102 ;  /* 0x000000665840723e */ /* 0x008fe400000010ff */
[----:B------:R-:W-:Y:S01]  /*124c0*/  MOV R114, R88 ;  /* 0x0000005800727202 */ /* 0x000fe20000000f00 */
[----:B------:R1:W-:Y:S01]  /*124d0*/  MUFU.EX2 R10, R2 ;  /* 0x00000002000a7308 */ /* 0x0003e20000000800 */
[----:B------:R-:W-:Y:S01]  /*124e0*/  MOV R170, R57 ;  /* 0x0000003900aa7202 */ /* 0x000fe20000000f00 */
[----:B------:R-:W-:Y:S02]  /*124f0*/  FMUL.FTZ R57, R68, R157 ;  /* 0x0000009d44397220 */ /* 0x000fe40000410000 */
[--C-:B-1----:R-:W-:Y:S01]  /*12500*/  FFMA.FTZ R2, R169, c[0x0][0x2d0], -R98.reuse ;  /* 0x0000b400a9027a23 */ /* 0x102fe20000010862 */
[----:B------:R-:W-:Y:S05]  /*12510*/  MOV R169, R4 ;  /* 0x0000000400a97202 */ /* 0x000fea0000000f00 */
[----:B------:R1:W2:Y:S01]  /*12520*/  MUFU.EX2 R12, R2 ;  /* 0x00000002000c7308 */ /* 0x0002a20000000800 */
[----:B------:R-:W-:Y:S01]  /*12530*/  F2FP.BF16.PACK_AB R79, R106, R169 ;  /* 0x000000a96a4f723e */ /* 0x000fe200000010ff */
[----:B-1----:R-:W-:Y:S01]  /*12540*/  FMUL.FTZ R2, R3, c[0x0][0x2d0] ;  /* 0x0000b40003027a20 */ /* 0x002fe20000410000 */
[----:B--2---:R-:W-:Y:S01]  /*12550*/  MOV R105, R12 ;  /* 0x0000000c00697202 */ /* 0x004fe20000000f00 */
[----:B------:R-:W-:Y:S02]  /*12560*/  FFMA.FTZ R12, R24, c[0x0][0x2d0], -R98 ;  /* 0x0000b400180c7a23 */ /* 0x000fe40000010862 */
[--C-:B------:R-:W-:Y:S01]  /*12570*/  FFMA.FTZ R4, R171, c[0x0][0x2d0], -R2.reuse ;  /* 0x0000b400ab047a23 */ /* 0x100fe20000010802 */
[----:B------:R-:W-:Y:S03]  /*12580*/  MOV R171, R58 ;  /* 0x0000003a00ab7202 */ /* 0x000fe60000000f00 */
[----:B------:R1:W-:Y:S01]  /*12590*/  MUFU.EX2 R94, R12 ;  /* 0x0000000c005e7308 */ /* 0x0003e20000000800 */
[--C-:B------:R-:W-:Y:S02]  /*125a0*/  FFMA.FTZ R24, R27, c[0x0][0x2d0], -R2.reuse ;  /* 0x0000b4001b187a23 */ /* 0x100fe40000010802 */
[C---:B------:R-:W-:Y:S01]  /*125b0*/  FMUL.FTZ R27, R0.reuse, R127 ;  /* 0x0000007f001b7220 */ /* 0x040fe20000410000 */
[----:B------:R-:W-:Y:S01]  /*125c0*/  MOV R127, R91 ;  /* 0x0000005b007f7202 */ /* 0x000fe20000000f00 */
[----:B------:R-:W-:Y:S01]  /*125d0*/  FMUL.FTZ R58, R0, R158 ;  /* 0x0000009e003a7220 */ /* 0x000fe20000410000 */
[----:B------:R-:W-:Y:S01]  /*125e0*/  LDSM.16.MT88.4 R88, [R212+0x900] ;  /* 0x00090000d458783b */ /* 0x000fe20000004200 */
[--C-:B------:R-:W-:Y:S03]  /*125f0*/  FFMA.FTZ R74, R74, c[0x0][0x2d0], -R2.reuse ;  /* 0x0000b4004a4a7a23 */ /* 0x100fe60000010802 */
[----:B------:R2:W-:Y:S01]  /*12600*/  MUFU.EX2 R101, R4 ;  /* 0x0000000400657308 */ /* 0x0005e20000000800 */
[----:B-1----:R-:W-:Y:S01]  /*12610*/  FMUL.FTZ R12, R68, R112 ;  /* 0x00000070440c7220 */ /* 0x002fe20000410000 */
[----:B------:R-:W-:Y:S01]  /*12620*/  MOV R112, R85 ;  /* 0x0000005500707202 */ /* 0x000fe20000000f00 */
[--C-:B--2---:R-:W-:Y:S01]  /*12630*/  FFMA.FTZ R4, R185, c[0x0][0x2d0], -R2.reuse ;  /* 0x0000b400b9047a23 */ /* 0x104fe20000010802 */
[----:B------:R-:W-:Y:S01]  /*12640*/  MOV R185, R56 ;  /* 0x0000003800b97202 */ /* 0x000fe20000000f00 */
[--C-:B------:R-:W-:Y:S05]  /*12650*/  FFMA.FTZ R56, R194, c[0x0][0x2d0], -R97.reuse ;  /* 0x0000b400c2387a23 */ /* 0x100fea0000010861 */
[----:B------:R1:W2:Y:S02]  /*12660*/  MUFU.EX2 R87, R4 ;  /* 0x0000000400577308 */ /* 0x0002a40000000800 */
[--C-:B-1----:R-:W-:Y:S01]  /*12670*/  FFMA.FTZ R4, R180, c[0x0][0x2d0], -R2.reuse ;  /* 0x0000b400b4047a23 */ /* 0x102fe20000010802 */
[----:B--2---:R-:W-:Y:S02]  /*12680*/  F2FP.BF16.PACK_AB R65, R87, R101 ;  /* 0x000000655741723e */ /* 0x004fe400000010ff */
[----:B------:R-:W-:Y:S05]  /*12690*/  MOV R180, R59 ;  /* 0x0000003b00b47202 */ /* 0x000fea0000000f00 */
[----:B------:R1:W2:Y:S01]  /*126a0*/  MUFU.EX2 R9, R4 ;  /* 0x0000000400097308 */ /* 0x0002a20000000800 */
[----:B------:R-:W-:Y:S02]  /*126b0*/  FMUL.FTZ R59, R0, R159 ;  /* 0x0000009f003b7220 */ /* 0x000fe40000410000 */
[----:B-1----:R-:W-:Y:S01]  /*126c0*/  FFMA.FTZ R4, R15, c[0x0][0x2d0], -R2 ;  /* 0x0000b4000f047a23 */ /* 0x002fe20000010802 */
[----:B--2---:R-:W-:Y:S01]  /*126d0*/  MOV R108, R9 ;  /* 0x00000009006c7202 */ /* 0x004fe20000000f00 */
[----:B------:R-:W-:Y:S01]  /*126e0*/  FMUL.FTZ R9, R68, R109 ;  /* 0x0000006d44097220 */ /* 0x000fe20000410000 */
[----:B------:R-:W-:Y:S04]  /*126f0*/  MOV R109, R10 ;  /* 0x0000000a006d7202 */ /* 0x000fe80000000f00 */
[----:B------:R1:W-:Y:S01]  /*12700*/  MUFU.EX2 R13, R4 ;  /* 0x00000004000d7308 */ /* 0x0003e20000000800 */
[C---:B------:R-:W-:Y:S01]  /*12710*/  FMUL.FTZ R10, R0.reuse, R110 ;  /* 0x0000006e000a7220 */ /* 0x040fe20000410000 */
[----:B------:R-:W-:Y:S01]  /*12720*/  F2FP.BF16.PACK_AB R66, R105, R109 ;  /* 0x0000006d6942723e */ /* 0x000fe200000010ff */
[----:B------:R-:W-:Y:S02]  /*12730*/  FMUL.FTZ R15, R0, R115 ;  /* 0x00000073000f7220 */ /* 0x000fe40000410000 */
[--C-:B-1----:R-:W-:Y:S05]  /*12740*/  FFMA.FTZ R4, R22, c[0x0][0x2d0], -R97.reuse ;  /* 0x0000b40016047a23 */ /* 0x102fea0000010861 */
[----:B------:R1:W2:Y:S02]  /*12750*/  MUFU.EX2 R95, R4 ;  /* 0x00000004005f7308 */ /* 0x0002a40000000800 */
[--C-:B-1----:R-:W-:Y:S01]  /*12760*/  FFMA.FTZ R4, R23, c[0x0][0x2d0], -R97.reuse ;  /* 0x0000b40017047a23 */ /* 0x102fe20000010861 */
[----:B--2---:R-:W-:Y:S01]  /*12770*/  MOV R110, R95 ;  /* 0x0000005f006e7202 */ /* 0x004fe20000000f00 */
[----:B------:R-:W1:Y:S06]  /*12780*/  LDSM.16.MT88.4 R20, [R209+0x100] ;  /* 0x00010000d114783b */ /* 0x000e6c0000004200 */
[----:B------:R2:W3:Y:S02]  /*12790*/  MUFU.EX2 R31, R4 ;  /* 0x00000004001f7308 */ /* 0x0004e40000000800 */
[----:B--2---:R-:W-:Y:S01]  /*127a0*/  FFMA.FTZ R4, R33, c[0x0][0x2d0], -R96 ;  /* 0x0000b40021047a23 */ /* 0x004fe20000010860 */
[----:B---3--:R-:W-:Y:S07]  /*127b0*/  MOV R130, R31 ;  /* 0x0000001f00827202 */ /* 0x008fee0000000f00 */
[----:B------:R2:W3:Y:S01]  /*127c0*/  MUFU.EX2 R33, R24 ;  /* 0x0000001800217308 */ /* 0x0004e20000000800 */
[----:B------:R-:W-:Y:S01]  /*127d0*/  FMUL.FTZ R31, R0, R131 ;  /* 0x00000083001f7220 */ /* 0x000fe20000410000 */
[----:B------:R-:W-:Y:S01]  /*127e0*/  MOV R131, R41 ;  /* 0x0000002900837202 */ /* 0x000fe20000000f00 */
[C---:B------:R-:W-:Y:S07]  /*127f0*/  FMUL.FTZ R41, R68.reuse, R141 ;  /* 0x0000008d44297220 */ /* 0x040fee0000410000 */
[----:B------:R4:W5:Y:S01]  /*12800*/  MUFU.EX2 R49, R4 ;  /* 0x0000000400317308 */ /* 0x0009620000000800 */
[----:B--2---:R-:W-:Y:S01]  /*12810*/  FMUL.FTZ R24, R68, R124 ;  /* 0x0000007c44187220 */ /* 0x004fe20000410000 */
[----:B------:R-:W-:Y:S01]  /*12820*/  MOV R124, R40 ;  /* 0x00000028007c7202 */ /* 0x000fe20000000f00 */
[--C-:B------:R-:W-:Y:S01]  /*12830*/  FFMA.FTZ R40, R189, c[0x0][0x2d0], -R2.reuse ;  /* 0x0000b400bd287a23 */ /* 0x100fe20000010802 */
[----:B---3--:R-:W-:Y:S01]  /*12840*/  MOV R128, R33 ;  /* 0x0000002100807202 */ /* 0x008fe20000000f00 */
[----:B------:R-:W-:Y:S05]  /*12850*/  FMUL.FTZ R33, R73, R133 ;  /* 0x0000008549217220 */ /* 0x000fea0000410000 */
[----:B------:R2:W-:Y:S01]  /*12860*/  MUFU.EX2 R115, R40 ;  /* 0x0000002800737308 */ /* 0x0005e20000000800 */
[--C-:B----4-:R-:W-:Y:S01]  /*12870*/  FFMA.FTZ R4, R34, c[0x0][0x2d0], -R97.reuse ;  /* 0x0000b40022047a23 */ /* 0x110fe20000010861 */
[----:B-----5:R-:W-:Y:S01]  /*12880*/  MOV R148, R49 ;  /* 0x0000003100947202 */ /* 0x020fe20000000f00 */
[----:B------:R-:W-:Y:S02]  /*12890*/  FMUL.FTZ R34, R69, R134 ;  /* 0x0000008645227220 */ /* 0x000fe40000410000 */
[----:B------:R-:W-:Y:S05]  /*128a0*/  FMUL.FTZ R49, R73, R149 ;  /* 0x0000009549317220 */ /* 0x000fea0000410000 */
[----:B------:R3:W-:Y:S01]  /*128b0*/  MUFU.EX2 R100, R4 ;  /* 0x0000000400647308 */ /* 0x0007e20000000800 */
[C---:B--2---:R-:W-:Y:S02]  /*128c0*/  FMUL.FTZ R40, R68.reuse, R140 ;  /* 0x0000008c44287220 */ /* 0x044fe40000410000 */
[--C-:B---3--:R-:W-:Y:S02]  /*128d0*/  FFMA.FTZ R4, R35, c[0x0][0x2d0], -R97.reuse ;  /* 0x0000b40023047a23 */ /* 0x108fe40000010861 */
[----:B------:R-:W-:Y:S05]  /*128e0*/  FMUL.FTZ R35, R69, R135 ;  /* 0x0000008745237220 */ /* 0x000fea0000410000 */
[----:B------:R2:W3:Y:S02]  /*128f0*/  MUFU.EX2 R92, R4 ;  /* 0x00000004005c7308 */ /* 0x0004e40000000800 */
[----:B--2---:R-:W-:Y:S01]  /*12900*/  FMUL.FTZ R4, R73, R104 ;  /* 0x0000006849047220 */ /* 0x004fe20000410000 */
[----:B------:R-:W-:Y:S01]  /*12910*/  MOV R104, R13 ;  /* 0x0000000d00687202 */ /* 0x000fe20000000f00 */
[----:B------:R-:W-:Y:S01]  /*12920*/  FMUL.FTZ R13, R68, R113 ;  /* 0x00000071440d7220 */ /* 0x000fe20000410000 */
[----:B------:R-:W-:Y:S02]  /*12930*/  MOV R113, R87 ;  /* 0x0000005700717202 */ /* 0x000fe40000000f00 */
[----:B------:R-:W2:Y:S01]  /*12940*/  LDSM.16.MT88.4 R84, [R209+0x900] ;  /* 0x00090000d154783b */ /* 0x000ea20000004200 */
[----:B------:R-:W-:Y:S01]  /*12950*/  F2FP.BF16.PACK_AB R67, R104, R108 ;  /* 0x0000006c6843723e */ /* 0x000fe200000010ff */
[-C--:B-1----:R-:W-:Y:S08]  /*12960*/  HMMA.16816.F32.BF16 R4, R76, R20.reuse, R4 ;  /* 0x000000144c04723c */ /* 0x082ff00000041804 */
[C---:B------:R-:W-:Y:S07]  /*12970*/  HMMA.16816.F32.BF16 R8, R64.reuse, R20, R8 ;  /* 0x000000144008723c */ /* 0x040fee0000041808 */
[----:B------:R-:W-:Y:S01]  /*12980*/  FFMA.FTZ R20, R26, c[0x0][0x2d0], -R2 ;  /* 0x0000b4001a147a23 */ /* 0x000fe20000010802 */
[-C--:B------:R-:W-:Y:S03]  /*12990*/  HMMA.16816.F32.BF16 R12, R64, R22.reuse, R12 ;  /* 0x00000016400c723c */ /* 0x080fe6000004180c */
[----:B------:R1:W4:Y:S01]  /*129a0*/  MUFU.EX2 R93, R20 ;  /* 0x00000014005d7308 */ /* 0x0003220000000800 */
[----:B------:R-:W-:Y:S01]  /*129b0*/  FMUL.FTZ R26, R0, R126 ;  /* 0x0000007e001a7220 */ /* 0x000fe20000410000 */
[----:B---3--:R-:W-:Y:S01]  /*129c0*/  MOV R126, R92 ;  /* 0x0000005c007e7202 */ /* 0x008fe20000000f00 */
[----:B------:R-:W-:Y:S02]  /*129d0*/  FFMA.FTZ R92, R199, c[0x0][0x2d0], -R98 ;  /* 0x0000b400c75c7a23 */ /* 0x000fe40000010862 */
[C---:B------:R-:W-:Y:S04]  /*129e0*/  HMMA.16816.F32.BF16 R16, R76.reuse, R22, R16 ;  /* 0x000000164c10723c */ /* 0x040fe80000041810 */
[----:B------:R-:W-:Y:S03]  /*129f0*/  FMUL.FTZ R21, R73, R121 ;  /* 0x0000007949157220 */ /* 0x000fe60000410000 */
[C---:B------:R-:W-:Y:S01]  /*12a00*/  FMUL.FTZ R22, R69.reuse, R122 ;  /* 0x0000007a45167220 */ /* 0x040fe20000410000 */
[----:B------:R-:W-:Y:S01]  /*12a10*/  MOV R122, R94 ;  /* 0x0000005e007a7202 */ /* 0x000fe20000000f00 */
[----:B------:R-:W-:Y:S03]  /*12a20*/  FMUL.FTZ R23, R69, R123 ;  /* 0x0000007b45177220 */ /* 0x000fe60000410000 */
[----:B-1----:R-:W-:Y:S01]  /*12a30*/  FMUL.FTZ R20, R73, R120 ;  /* 0x0000007849147220 */ /* 0x002fe20000410000 */
[----:B----4-:R-:W-:Y:S01]  /*12a40*/  MOV R123, R93 ;  /* 0x0000005d007b7202 */ /* 0x010fe20000000f00 */
[----:B------:R1:W-:Y:S05]  /*12a50*/  MUFU.EX2 R120, R60 ;  /* 0x0000003c00787308 */ /* 0x0003ea0000000800 */
[-C--:B------:R-:W-:Y:S08]  /*12a60*/  HMMA.16816.F32.BF16 R20, R76, R36.reuse, R20 ;  /* 0x000000244c14723c */ /* 0x080ff00000041814 */
[C---:B------:R-:W-:Y:S07]  /*12a70*/  HMMA.16816.F32.BF16 R24, R64.reuse, R36, R24 ;  /* 0x000000244018723c */ /* 0x040fee0000041818 */
[----:B------:R-:W-:Y:S01]  /*12a80*/  FFMA.FTZ R36, R187, c[0x0][0x2d0], -R2 ;  /* 0x0000b400bb247a23 */ /* 0x000fe20000010802 */
[-C--:B------:R-:W-:Y:S03]  /*12a90*/  HMMA.16816.F32.BF16 R28, R64, R38.reuse, R28 ;  /* 0x00000026401c723c */ /* 0x080fe6000004181c */
[----:B------:R3:W4:Y:S01]  /*12aa0*/  MUFU.EX2 R50, R36 ;  /* 0x0000002400327308 */ /* 0x0007220000000800 */
[----:B-1----:R-:W-:Y:S02]  /*12ab0*/  FMUL.FTZ R60, R68, R160 ;  /* 0x000000a0443c7220 */ /* 0x002fe40000410000 */
[----:B------:R-:W5:Y:S01]  /*12ac0*/  LDL.LU R160, [R1+0x14] ;  /* 0x0000140001a07983 */ /* 0x000f620000300800 */
[----:B------:R-:W-:Y:S01]  /*12ad0*/  FMUL.FTZ R37, R73, R137 ;  /* 0x0000008949257220 */ /* 0x000fe20000410000 */
[C---:B------:R-:W-:Y:S05]  /*12ae0*/  HMMA.16816.F32.BF16 R32, R76.reuse, R38, R32 ;  /* 0x000000264c20723c */ /* 0x040fea0000041820 */
[----:B------:R1:W-:Y:S02]  /*12af0*/  MUFU.EX2 R137, R92 ;  /* 0x0000005c00897308 */ /* 0x0003e40000000800 */
[C---:B------:R-:W-:Y:S02]  /*12b00*/  FMUL.FTZ R38, R69.reuse, R138 ;  /* 0x0000008a45267220 */ /* 0x040fe40000410000 */
[----:B------:R-:W-:Y:S06]  /*12b10*/  FMUL.FTZ R39, R69, R139 ;  /* 0x0000008b45277220 */ /* 0x000fec0000410000 */
[----:B------:R2:W-:Y:S01]  /*12b20*/  MUFU.EX2 R138, R56 ;  /* 0x00000038008a7308 */ /* 0x0005e20000000800 */
[----:B---3--:R-:W-:Y:S01]  /*12b30*/  FMUL.FTZ R36, R73, R136 ;  /* 0x0000008849247220 */ /* 0x008fe20000410000 */
[----:B----4-:R-:W-:Y:S01]  /*12b40*/  MOV R149, R50 ;  /* 0x0000003200957202 */ /* 0x010fe20000000f00 */
[C---:B------:R-:W-:Y:S01]  /*12b50*/  FMUL.FTZ R50, R69.reuse, R150 ;  /* 0x0000009645327220 */ /* 0x040fe20000410000 */
[----:B------:R-:W-:Y:S01]  /*12b60*/  MOV R150, R51 ;  /* 0x0000003300967202 */ /* 0x000fe20000000f00 */
[----:B------:R-:W-:Y:S01]  /*12b70*/  FMUL.FTZ R51, R69, R151 ;  /* 0x0000009745337220 */ /* 0x000fe20000410000 */
[----:B------:R-:W-:Y:S02]  /*12b80*/  MOV R151, R100 ;  /* 0x0000006400977202 */ /* 0x000fe40000000f00 */
[-C--:B------:R-:W-:Y:S01]  /*12b90*/  HMMA.16816.F32.BF16 R36, R76, R52.reuse, R36 ;  /* 0x000000344c24723c */ /* 0x080fe20000041824 */
[----:B-1----:R-:W1:Y:S02]  /*12ba0*/  LDSM.16.MT88.4 R92, [R210+0x900] ;  /* 0x00090000d25c783b */ /* 0x002e640000004200 */
[----:B------:R-:W-:Y:S01]  /*12bb0*/  MOV R100, R62 ;  /* 0x0000003e00647202 */ /* 0x000fe20000000f00 */
[----:B------:R-:W-:Y:S04]  /*12bc0*/  FMUL.FTZ R62, R0, R162 ;  /* 0x000000a2003e7220 */ /* 0x000fe80000410000 */
[C---:B------:R-:W-:Y:S04]  /*12bd0*/  HMMA.16816.F32.BF16 R40, R64.reuse, R52, R40 ;  /* 0x000000344028723c */ /* 0x040fe80000041828 */
[----:B--2---:R-:W-:Y:S03]  /*12be0*/  FMUL.FTZ R56, R68, R156 ;  /* 0x0000009c44387220 */ /* 0x004fe60000410000 */
[--C-:B------:R-:W-:Y:S01]  /*12bf0*/  FFMA.FTZ R52, R192, c[0x0][0x2d0], -R97.reuse ;  /* 0x0000b400c0347a23 */ /* 0x100fe20000010861 */
[-C--:B------:R-:W-:Y:S03]  /*12c00*/  HMMA.16816.F32.BF16 R44, R64, R54.reuse, R44 ;  /* 0x00000036402c723c */ /* 0x080fe6000004182c */
[----:B------:R2:W-:Y:S01]  /*12c10*/  MUFU.EX2 R139, R52 ;  /* 0x00000034008b7308 */ /* 0x0005e20000000800 */
[----:B------:R-:W-:Y:S04]  /*12c20*/  FMUL.FTZ R53, R73, R153 ;  /* 0x0000009949357220 */ /* 0x000fe80000410000 */
[C---:B------:R-:W-:Y:S07]  /*12c30*/  HMMA.16816.F32.BF16 R48, R76.reuse, R54, R48 ;  /* 0x000000364c30723c */ /* 0x040fee0000041830 */
[C---:B------:R-:W-:Y:S02]  /*12c40*/  FMUL.FTZ R54, R69.reuse, R154 ;  /* 0x0000009a45367220 */ /* 0x040fe40000410000 */
[----:B------:R-:W-:Y:S03]  /*12c50*/  FMUL.FTZ R55, R69, R155 ;  /* 0x0000009b45377220 */ /* 0x000fe60000410000 */
[----:B--2---:R-:W-:Y:S07]  /*12c60*/  FMUL.FTZ R52, R73, R152 ;  /* 0x0000009849347220 */ /* 0x004fee0000410000 */
[-C--:B------:R-:W-:Y:S08]  /*12c70*/  HMMA.16816.F32.BF16 R52, R76, R80.reuse, R52 ;  /* 0x000000504c34723c */ /* 0x080ff00000041834 */
[C---:B------:R-:W-:Y:S07]  /*12c80*/  HMMA.16816.F32.BF16 R56, R64.reuse, R80, R56 ;  /* 0x000000504038723c */ /* 0x040fee0000041838 */
[----:B------:R-:W-:Y:S01]  /*12c90*/  FFMA.FTZ R80, R191, c[0x0][0x2d0], -R96 ;  /* 0x0000b400bf507a23 */ /* 0x000fe20000010860 */
[-C--:B------:R-:W-:Y:S03]  /*12ca0*/  HMMA.16816.F32.BF16 R60, R64, R82.reuse, R60 ;  /* 0x00000052403c723c */ /* 0x080fe6000004183c */
[----:B------:R2:W3:Y:S01]  /*12cb0*/  MUFU.EX2 R132, R80 ;  /* 0x0000005000847308 */ /* 0x0004e20000000800 */
[----:B------:R-:W-:Y:S03]  /*12cc0*/  F2FP.BF16.PACK_AB R81, R128, R123 ;  /* 0x0000007b8051723e */ /* 0x000fe600000010ff */
[C---:B------:R-:W-:Y:S02]  /*12cd0*/  FMUL.FTZ R64, R73.reuse, R164 ;  /* 0x000000a449407220 */ /* 0x040fe40000410000 */
[----:B------:R-:W-:Y:S03]  /*12ce0*/  FMUL.FTZ R65, R73, R165 ;  /* 0x000000a549417220 */ /* 0x000fe60000410000 */
[C---:B------:R-:W-:Y:S02]  /*12cf0*/  FMUL.FTZ R66, R69.reuse, R166 ;  /* 0x000000a645427220 */ /* 0x040fe40000410000 */
[----:B------:R-:W-:Y:S07]  /*12d00*/  FMUL.FTZ R67, R69, R167 ;  /* 0x000000a745437220 */ /* 0x000fee0000410000 */
[----:B------:R-:W-:Y:S04]  /*12d10*/  HMMA.16816.F32.BF16 R64, R76, R82, R64 ;  /* 0x000000524c40723c */ /* 0x000fe80000041840 */
[--C-:B--2---:R-:W-:Y:S03]  /*12d20*/  FFMA.FTZ R80, R193, c[0x0][0x2d0], -R97.reuse ;  /* 0x0000b400c1507a23 */ /* 0x104fe60000010861 */
[----:B------:R-:W-:Y:S02]  /*12d30*/  F2FP.BF16.PACK_AB R78, R148, R127 ;  /* 0x0000007f944e723e */ /* 0x000fe400000010ff */
[----:B------:R-:W-:Y:S01]  /*12d40*/  F2FP.BF16.PACK_AB R79, R126, R151 ;  /* 0x000000977e4f723e */ /* 0x000fe200000010ff */
[----:B------:R2:W-:Y:S02]  /*12d50*/  MUFU.EX2 R121, R80 ;  /* 0x0000005000797308 */ /* 0x0005e40000000800 */
[----:B------:R-:W-:Y:S02]  /*12d60*/  F2FP.BF16.PACK_AB R76, R131, R124 ;  /* 0x0000007c834c723e */ /* 0x000fe400000010ff */
[----:B------:R-:W-:Y:S02]  /*12d70*/  F2FP.BF16.PACK_AB R77, R130, R110 ;  /* 0x0000006e824d723e */ /* 0x000fe400000010ff */
[----:B------:R-:W-:Y:S02]  /*12d80*/  F2FP.BF16.PACK_AB R82, R125, R150 ;  /* 0x000000967d52723e */ /* 0x000fe400000010ff */
[----:B------:R-:W-:Y:S03]  /*12d90*/  F2FP.BF16.PACK_AB R83, R115, R149 ;  /* 0x000000957353723e */ /* 0x000fe600000010ff */
[-C--:B------:R-:W-:Y:S03]  /*12da0*/  HMMA.16816.F32.BF16 R4, R76, R84.reuse, R4 ;  /* 0x000000544c04723c */ /* 0x080fe60000041804 */
[--C-:B--2---:R-:W-:Y:S04]  /*12db0*/  FFMA.FTZ R80, R195, c[0x0][0x2d0], -R97.reuse ;  /* 0x0000b400c3507a23 */ /* 0x104fe80000010861 */
[----:B------:R2:W4:Y:S02]  /*12dc0*/  MUFU.EX2 R133, R80 ;  /* 0x0000005000857308 */ /* 0x0005240000000800 */
[----:B--2---:R-:W-:Y:S07]  /*12dd0*/  F2FP.BF16.PACK_AB R80, R129, R122 ;  /* 0x0000007a8150723e */ /* 0x004fee00000010ff */
[C---:B------:R-:W-:Y:S07]  /*12de0*/  HMMA.16816.F32.BF16 R8, R80.reuse, R84, R8 ;  /* 0x000000545008723c */ /* 0x040fee0000041808 */
[----:B------:R-:W-:Y:S01]  /*12df0*/  FFMA.FTZ R84, R198, c[0x0][0x2d0], -R98 ;  /* 0x0000b400c6547a23 */ /* 0x000fe20000010862 */
[-C--:B------:R-:W-:Y:S03]  /*12e00*/  HMMA.16816.F32.BF16 R12, R80, R86.reuse, R12 ;  /* 0x00000056500c723c */ /* 0x080fe6000004180c */
[----:B------:R2:W-:Y:S05]  /*12e10*/  MUFU.EX2 R143, R84 ;  /* 0x00000054008f7308 */ /* 0x0005ea0000000800 */
[C---:B------:R-:W-:Y:S08]  /*12e20*/  HMMA.16816.F32.BF16 R16, R76.reuse, R86, R16 ;  /* 0x000000564c10723c */ /* 0x040ff00000041810 */
[-C--:B------:R-:W-:Y:S08]  /*12e30*/  HMMA.16816.F32.BF16 R20, R76, R88.reuse, R20 ;  /* 0x000000584c14723c */ /* 0x080ff00000041814 */
[C---:B------:R-:W-:Y:S04]  /*12e40*/  HMMA.16816.F32.BF16 R24, R80.reuse, R88, R24 ;  /* 0x000000585018723c */ /* 0x040fe80000041818 */
[----:B--2---:R-:W-:Y:S03]  /*12e50*/  FFMA.FTZ R84, R203, c[0x0][0x2d0], -R2 ;  /* 0x0000b400cb547a23 */ /* 0x004fe60000010802 */
[----:B------:R-:W-:Y:S01]  /*12e60*/  FFMA.FTZ R88, R206, c[0x0][0x2d0], -R98 ;  /* 0x0000b400ce587a23 */ /* 0x000fe20000010862 */
[-C--:B------:R-:W-:Y:S01]  /*12e70*/  HMMA.16816.F32.BF16 R28, R80, R90.reuse, R28 ;  /* 0x0000005a501c723c */ /* 0x080fe2000004181c */
[----:B------:R2:W-:Y:S03]  /*12e80*/  MUFU.EX2 R136, R84 ;  /* 0x0000005400887308 */ /* 0x0005e60000000800 */
[----:B---3--:R-:W-:Y:S02]  /*12e90*/  MOV R206, R132 ;  /* 0x0000008400ce7202 */ /* 0x008fe40000000f00 */
[----:B------:R-:W-:Y:S02]  /*12ea0*/  MOV R132, R100 ;  /* 0x0000006400847202 */ /* 0x000fe40000000f00 */
[C---:B------:R-:W-:Y:S03]  /*12eb0*/  HMMA.16816.F32.BF16 R32, R76.reuse, R90, R32 ;  /* 0x0000005a4c20723c */ /* 0x040fe60000041820 */
[----:B------:R3:W-:Y:S05]  /*12ec0*/  MUFU.EX2 R203, R88 ;  /* 0x0000005800cb7308 */ /* 0x0007ea0000000800 */
[-C--:B-1----:R-:W-:Y:S08]  /*12ed0*/  HMMA.16816.F32.BF16 R36, R76, R92.reuse, R36 ;  /* 0x0000005c4c24723c */ /* 0x082ff00000041824 */
[C---:B------:R-:W-:Y:S04]  /*12ee0*/  HMMA.16816.F32.BF16 R40, R80.reuse, R92, R40 ;  /* 0x0000005c5028723c */ /* 0x040fe80000041828 */
[--C-:B--2---:R-:W-:Y:S01]  /*12ef0*/  FFMA.FTZ R84, R205, c[0x0][0x2d0], -R2.reuse ;  /* 0x0000b400cd547a23 */ /* 0x104fe20000010802 */
[----:B----4-:R-:W-:Y:S02]  /*12f00*/  MOV R205, R133 ;  /* 0x0000008500cd7202 */ /* 0x010fe40000000f00 */
[--C-:B------:R-:W-:Y:S01]  /*12f10*/  FFMA.FTZ R92, R230, c[0x0][0x2d0], -R97.reuse ;  /* 0x0000b400e65c7a23 */ /* 0x100fe20000010861 */
[-C--:B------:R-:W-:Y:S01]  /*12f20*/  HMMA.16816.F32.BF16 R44, R80, R94.reuse, R44 ;  /* 0x0000005e502c723c */ /* 0x080fe2000004182c */
[----:B------:R1:W2:Y:S03]  /*12f30*/  MUFU.EX2 R142, R84 ;  /* 0x00000054008e7308 */ /* 0x0002a60000000800 */
[----:B---3--:R-:W-:Y:S01]  /*12f40*/  FFMA.FTZ R88, R229, c[0x0][0x2d0], -R2 ;  /* 0x0000b400e5587a23 */ /* 0x008fe20000010802 */
[----:B------:R-:W-:Y:S02]  /*12f50*/  MOV R229, R121 ;  /* 0x0000007900e57202 */ /* 0x000fe40000000f00 */
[----:B------:R-:W-:Y:S01]  /*12f60*/  MOV R121, R101 ;  /* 0x0000006500797202 */ /* 0x000fe20000000f00 */
[C---:B------:R-:W-:Y:S03]  /*12f70*/  HMMA.16816.F32.BF16 R48, R76.reuse, R94, R48 ;  /* 0x0000005e4c30723c */ /* 0x040fe60000041830 */
[----:B------:R3:W-:Y:S01]  /*12f80*/  MUFU.EX2 R140, R88 ;  /* 0x00000058008c7308 */ /* 0x0007e20000000800 */
[----:B------:R-:W-:Y:S02]  /*12f90*/  MOV R230, R118 ;  /* 0x0000007600e67202 */ /* 0x000fe40000000f00 */
[----:B------:R-:W-:Y:S07]  /*12fa0*/  MOV R118, R185 ;  /* 0x000000b900767202 */ /* 0x000fee0000000f00 */
[----:B------:R4:W-:Y:S01]  /*12fb0*/  MUFU.EX2 R146, R92 ;  /* 0x0000005c00927308 */ /* 0x0009e20000000800 */
[----:B-1----:R-:W-:Y:S09]  /*12fc0*/  FFMA.FTZ R84, R202, c[0x0][0x2d0], -R98 ;  /* 0x0000b400ca547a23 */ /* 0x002ff20000010862 */
[----:B------:R1:W1:Y:S01]  /*12fd0*/  MUFU.EX2 R141, R84 ;  /* 0x00000054008d7308 */ /* 0x0002620000000800 */
[----:B---3--:R-:W-:Y:S01]  /*12fe0*/  FFMA.FTZ R88, R231, c[0x0][0x2d0], -R2 ;  /* 0x0000b400e7587a23 */ /* 0x008fe20000010802 */
[----:B------:R-:W-:Y:S02]  /*12ff0*/  MOV R231, R120 ;  /* 0x0000007800e77202 */ /* 0x000fe40000000f00 */
[----:B------:R-:W-:Y:S06]  /*13000*/  MOV R120, R103 ;  /* 0x0000006700787202 */ /* 0x000fec0000000f00 */
[----:B------:R3:W2:Y:S01]  /*13010*/  MUFU.EX2 R202, R88 ;  /* 0x0000005800ca7308 */ /* 0x0006a20000000800 */
[--C-:B----4-:R-:W-:Y:S01]  /*13020*/  FFMA.FTZ R92, R232, c[0x0][0x2d0], -R97.reuse ;  /* 0x0000b400e85c7a23 */ /* 0x110fe20000010861 */
[----:B------:R-:W-:Y:S08]  /*13030*/  MOV R232, R115 ;  /* 0x0000007300e87202 */ /* 0x000ff00000000f00 */
[----:B------:R4:W-:Y:S01]  /*13040*/  MUFU.EX2 R199, R92 ;  /* 0x0000005c00c77308 */ /* 0x0009e20000000800 */
[----:B-1----:R-:W1:Y:S01]  /*13050*/  LDSM.16.MT88.4 R84, [R211+0x900] ;  /* 0x00090000d354783b */ /* 0x002e620000004200 */
[--C-:B---3--:R-:W-:Y:S08]  /*13060*/  FFMA.FTZ R88, R201, c[0x0][0x2d0], -R96.reuse ;  /* 0x0000b400c9587a23 */ /* 0x108ff00000010860 */
[----:B------:R3:W-:Y:S01]  /*13070*/  MUFU.EX2 R147, R88 ;  /* 0x0000005800937308 */ /* 0x0007e20000000800 */
[----:B----4-:R-:W-:Y:S01]  /*13080*/  FFMA.FTZ R92, R207, c[0x0][0x2d0], -R97 ;  /* 0x0000b400cf5c7a23 */ /* 0x010fe20000010861 */
[----:B------:R-:W-:Y:S02]  /*13090*/  MOV R207, R126 ;  /* 0x0000007e00cf7202 */ /* 0x000fe40000000f00 */
[----:B------:R-:W4:Y:S01]  /*130a0*/  LDL.LU R126, [R1+0x18] ;  /* 0x00001800017e7983 */ /* 0x000f220000300800 */
[--C-:B---3--:R-:W-:Y:S01]  /*130b0*/  FFMA.FTZ R88, R204, c[0x0][0x2d0], -R96.reuse ;  /* 0x0000b400cc587a23 */ /* 0x108fe20000010860 */
[----:B------:R-:W-:Y:S01]  /*130c0*/  MOV R204, R119 ;  /* 0x0000007700cc7202 */ /* 0x000fe20000000f00 */
[-C--:B-1----:R-:W-:Y:S03]  /*130d0*/  HMMA.16816.F32.BF16 R52, R76, R84.reuse, R52 ;  /* 0x000000544c34723c */ /* 0x082fe60000041834 */
[----:B------:R1:W-:Y:S01]  /*130e0*/  MUFU.EX2 R201, R88 ;  /* 0x0000005800c97308 */ /* 0x0003e20000000800 */
[----:B------:R-:W-:Y:S04]  /*130f0*/  MOV R119, R168 ;  /* 0x000000a800777202 */ /* 0x000fe80000000f00 */
[----:B------:R-:W-:Y:S01]  /*13100*/  MOV R161, R119 ;  /* 0x0000007700a17202 */ /* 0x000fe20000000f00 */
[C---:B------:R-:W-:Y:S04]  /*13110*/  HMMA.16816.F32.BF16 R56, R80.reuse, R84, R56 ;  /* 0x000000545038723c */ /* 0x040fe80000041838 */
[----:B-----5:R-:W-:Y:S03]  /*13120*/  FFMA.FTZ R73, R73, R160, R161 ;  /* 0x000000a049497223 */ /* 0x020fe600000100a1 */
[--C-:B------:R-:W-:Y:S01]  /*13130*/  FFMA.FTZ R84, R197, c[0x0][0x2d0], -R96.reuse ;  /* 0x0000b400c5547a23 */ /* 0x100fe20000010860 */
[-C--:B------:R-:W-:Y:S03]  /*13140*/  HMMA.16816.F32.BF16 R60, R80, R86.reuse, R60 ;  /* 0x00000056503c723c */ /* 0x080fe6000004183c */
[----:B------:R3:W-:Y:S04]  /*13150*/  MUFU.EX2 R198, R84 ;  /* 0x0000005400c67308 */ /* 0x0007e80000000800 */
[----:B------:R-:W-:Y:S01]  /*13160*/  FFMA.FTZ R80, R196, c[0x0][0x2d0], -R96 ;  /* 0x0000b400c4507a23 */ /* 0x000fe20000010860 */
[----:B------:R-:W-:Y:S01]  /*13170*/  HMMA.16816.F32.BF16 R64, R76, R86, R64 ;  /* 0x000000564c40723c */ /* 0x000fe20000041840 */
[----:B-1----:R-:W1:Y:S03]  /*13180*/  LDSM.16.MT88.4 R88, [R209+0x1100] ;  /* 0x00110000d158783b */ /* 0x002e660000004200 */
[----:B--2---:R-:W-:Y:S01]  /*13190*/  F2FP.BF16.PACK_AB R81, R142, R136 ;  /* 0x000000888e51723e */ /* 0x004fe200000010ff */
[----:B------:R2:W-:Y:S01]  /*131a0*/  MUFU.EX2 R197, R80 ;  /* 0x0000005000c57308 */ /* 0x0005e20000000800 */
[----:B------:R-:W-:Y:S02]  /*131b0*/  F2FP.BF16.PACK_AB R82, R203, R141 ;  /* 0x0000008dcb52723e */ /* 0x000fe400000010ff */
[----:B------:R-:W-:Y:S04]  /*131c0*/  F2FP.BF16.PACK_AB R76, R204, R230 ;  /* 0x000000e6cc4c723e */ /* 0x000fe800000010ff */
[----:B------:R-:W-:Y:S02]  /*131d0*/  F2FP.BF16.PACK_AB R77, R138, R139 ;  /* 0x0000008b8a4d723e */ /* 0x000fe400000010ff */
[----:B------:R-:W-:Y:S01]  /*131e0*/  F2FP.BF16.PACK_AB R78, R206, R231 ;  /* 0x000000e7ce4e723e */ /* 0x000fe200000010ff */
[----:B------:R5:W-:Y:S01]  /*131f0*/  MUFU.EX2 R196, R92 ;  /* 0x0000005c00c47308 */ /* 0x000be20000000800 */
[----:B------:R-:W-:Y:S02]  /*13200*/  F2FP.BF16.PACK_AB R79, R205, R229 ;  /* 0x000000e5cd4f723e */ /* 0x000fe400000010ff */
[----:B------:R-:W-:Y:S01]  /*13210*/  F2FP.BF16.PACK_AB R83, R202, R140 ;  /* 0x0000008cca53723e */ /* 0x000fe200000010ff */
[----:B---3--:R-:W3:Y:S01]  /*13220*/  LDSM.16.MT88.4 R84, [R212+0x1100] ;  /* 0x00110000d454783b */ /* 0x008ee20000004200 */
[--C-:B--2---:R-:W-:Y:S01]  /*13230*/  FFMA.FTZ R80, R200, c[0x0][0x2d0], -R97.reuse ;  /* 0x0000b400c8507a23 */ /* 0x104fe20000010861 */
[----:B------:R-:W-:Y:S04]  /*13240*/  MOV R200, R125 ;  /* 0x0000007d00c87202 */ /* 0x000fe80000000f00 */
[----:B------:R2:W-:Y:S02]  /*13250*/  MUFU.EX2 R195, R80 ;  /* 0x0000005000c37308 */ /* 0x0005e40000000800 */
[----:B-----5:R-:W5:Y:S01]  /*13260*/  LDSM.16.MT88.4 R92, [R210+0x1100] ;  /* 0x00110000d25c783b */ /* 0x020f620000004200 */
[-C--:B-1----:R-:W-:Y:S03]  /*13270*/  HMMA.16816.F32.BF16 R4, R76, R88.reuse, R4 ;  /* 0x000000584c04723c */ /* 0x082fe60000041804 */
[----:B--2---:R-:W-:Y:S07]  /*13280*/  F2FP.BF16.PACK_AB R80, R143, R137 ;  /* 0x000000898f50723e */ /* 0x004fee00000010ff */
[C---:B------:R-:W-:Y:S07]  /*13290*/  HMMA.16816.F32.BF16 R8, R80.reuse, R88, R8 ;  /* 0x000000585008723c */ /* 0x040fee0000041808 */
[--C-:B------:R-:W-:Y:S01]  /*132a0*/  FFMA.FTZ R88, R235, c[0x0][0x2d0], -R98.reuse ;  /* 0x0000b400eb587a23 */ /* 0x100fe20000010862 */
[-C--:B------:R-:W-:Y:S03]  /*132b0*/  HMMA.16816.F32.BF16 R12, R80, R90.reuse, R12 ;  /* 0x0000005a500c723c */ /* 0x080fe6000004180c */
[----:B------:R1:W-:Y:S01]  /*132c0*/  MUFU.EX2 R145, R88 ;  /* 0x0000005800917308 */ /* 0x0003e20000000800 */
[----:B------:R-:W-:Y:S02]  /*132d0*/  MOV R235, R127 ;  /* 0x0000007f00eb7202 */ /* 0x000fe40000000f00 */
[----:B------:R-:W-:Y:S02]  /*132e0*/  MOV R127, R120 ;  /* 0x00000078007f7202 */ /* 0x000fe40000000f00 */
[C---:B------:R-:W-:Y:S04]  /*132f0*/  HMMA.16816.F32.BF16 R16, R76.reuse, R90, R16 ;  /* 0x0000005a4c10723c */ /* 0x040fe80000041810 */
[----:B------:R-:W-:Y:S04]  /*13300*/  MOV R120, R116 ;  /* 0x0000007400787202 */ /* 0x000fe80000000f00 */
[-C--:B---3--:R-:W-:Y:S08]  /*13310*/  HMMA.16816.F32.BF16 R20, R76, R84.reuse, R20 ;  /* 0x000000544c14723c */ /* 0x088ff00000041814 */
[C---:B------:R-:W-:Y:S04]  /*13320*/  HMMA.16816.F32.BF16 R24, R80.reuse, R84, R24 ;  /* 0x000000545018723c */ /* 0x040fe80000041818 */
[--C-:B-1----:R-:W-:Y:S01]  /*13330*/  FFMA.FTZ R88, R237, c[0x0][0x2d0], -R98.reuse ;  /* 0x0000b400ed587a23 */ /* 0x102fe20000010862 */
[----:B------:R-:W-:Y:S02]  /*13340*/  MOV R237, R121 ;  /* 0x0000007900ed7202 */ /* 0x000fe40000000f00 */
[----:B------:R-:W-:Y:S01]  /*13350*/  FFMA.FTZ R84, R241, c[0x0][0x2d0], -R98 ;  /* 0x0000b400f1547a23 */ /* 0x000fe20000010862 */
[-C--:B------:R-:W-:Y:S01]  /*13360*/  HMMA.16816.F32.BF16 R28, R80, R86.reuse, R28 ;  /* 0x00000056501c723c */ /* 0x080fe2000004181c */
[----:B------:R1:W-:Y:S03]  /*13370*/  MUFU.EX2 R194, R88 ;  /* 0x0000005800c27308 */ /* 0x0003e60000000800 */
[----:B------:R-:W-:Y:S02]  /*13380*/  MOV R241, R235 ;  /* 0x000000eb00f17202 */ /* 0x000fe40000000f00 */
[----:B------:R-:W-:Y:S02]  /*13390*/  MOV R235, R148 ;  /* 0x0000009400eb7202 */ /* 0x000fe40000000f00 */
[C---:B------:R-:W-:Y:S03]  /*133a0*/  HMMA.16816.F32.BF16 R32, R76.reuse, R86, R32 ;  /* 0x000000564c20723c */ /* 0x040fe60000041820 */
[----:B------:R2:W-:Y:S05]  /*133b0*/  MUFU.EX2 R191, R84 ;  /* 0x0000005400bf7308 */ /* 0x0005ea0000000800 */
[-C--:B-----5:R-:W-:Y:S08]  /*133c0*/  HMMA.16816.F32.BF16 R36, R76, R92.reuse, R36 ;  /* 0x0000005c4c24723c */ /* 0x0a0ff00000041824 */
[C---:B------:R-:W-:Y:S04]  /*133d0*/  HMMA.16816.F32.BF16 R40, R80.reuse, R92, R40 ;  /* 0x0000005c5028723c */ /* 0x040fe80000041828 */
[----:B-1----:R-:W-:Y:S01]  /*133e0*/  FFMA.FTZ R88, R239, c[0x0][0x2d0], -R2 ;  /* 0x0000b400ef587a23 */ /* 0x002fe20000010802 */
[----:B------:R-:W-:Y:S02]  /*133f0*/  MOV R239, R150 ;  /* 0x0000009600ef7202 */ /* 0x000fe40000000f00 */
[----:B------:R-:W-:Y:S01]  /*13400*/  FFMA.FTZ R92, R245, c[0x0][0x2d0], -R96 ;  /* 0x0000b400f55c7a23 */ /* 0x000fe20000010860 */
[-C--:B------:R-:W-:Y:S01]  /*13410*/  HMMA.16816.F32.BF16 R44, R80, R94.reuse, R44 ;  /* 0x0000005e502c723c */ /* 0x080fe2000004182c */
[----:B------:R1:W-:Y:S03]  /*13420*/  MUFU.EX2 R144, R88 ;  /* 0x0000005800907308 */ /* 0x0003e60000000800 */
[----:B--2---:R-:W-:Y:S01]  /*13430*/  FFMA.FTZ R84, R243, c[0x0][0x2d0], -R98 ;  /* 0x0000b400f3547a23 */ /* 0x004fe20000010862 */
[----:B------:R-:W-:Y:S02]  /*13440*/  MOV R245, R108 ;  /* 0x0000006c00f57202 */ /* 0x000fe40000000f00 */
[----:B------:R-:W-:Y:S01]  /*13450*/  MOV R243, R123 ;  /* 0x0000007b00f37202 */ /* 0x000fe20000000f00 */
[C---:B------:R-:W-:Y:S03]  /*13460*/  HMMA.16816.F32.BF16 R48, R76.reuse, R94, R48 ;  /* 0x0000005e4c30723c */ /* 0x040fe60000041830 */
[----:B------:R2:W-:Y:S01]  /*13470*/  MUFU.EX2 R192, R84 ;  /* 0x0000005400c07308 */ /* 0x0005e20000000800 */
[----:B------:R-:W-:Y:S09]  /*13480*/  MOV R123, R114 ;  /* 0x00000072007b7202 */ /* 0x000ff20000000f00 */
[----:B------:R3:W-:Y:S01]  /*13490*/  MUFU.EX2 R190, R92 ;  /* 0x0000005c00be7308 */ /* 0x0007e20000000800 */
[--C-:B-1----:R-:W-:Y:S01]  /*134a0*/  FFMA.FTZ R88, R240, c[0x0][0x2d0], -R2.reuse ;  /* 0x0000b400f0587a23 */ /* 0x102fe20000010802 */
[----:B------:R-:W-:Y:S08]  /*134b0*/  MOV R240, R151 ;  /* 0x0000009700f07202 */ /* 0x000ff00000000f00 */
[----:B------:R1:W5:Y:S01]  /*134c0*/  MUFU.EX2 R193, R88 ;  /* 0x0000005800c17308 */ /* 0x0003620000000800 */
        /* <DEDUP_REMOVED lines=8> */
[----:B--2---:R-:W-:Y:S01]  /*13550*/  FFMA.FTZ R84, R248, c[0x0][0x2d0], -R2 ;  /* 0x0000b400f8547a23 */ /* 0x004fe20000010802 */
[----:B------:R-:W-:Y:S07]  /*13560*/  MOV R248, R110 ;  /* 0x0000006e00f87202 */ /* 0x000fee0000000f00 */
[----:B------:R2:W1:Y:S01]  /*13570*/  MUFU.EX2 R154, R84 ;  /* 0x00000054009a7308 */ /* 0x0004620000000800 */
[--C-:B---3--:R-:W-:Y:S09]  /*13580*/  FFMA.FTZ R92, R242, c[0x0][0x2d0], -R97.reuse ;  /* 0x0000b400f25c7a23 */ /* 0x108ff20000010861 */
[----:B------:R3:W-:Y:S01]  /*13590*/  MUFU.EX2 R186, R92 ;  /* 0x0000005c00ba7308 */ /* 0x0007e20000000800 */
[--C-:B--2---:R-:W-:Y:S01]  /*135a0*/  FFMA.FTZ R84, R238, c[0x0][0x2d0], -R96.reuse ;  /* 0x0000b400ee547a23 */ /* 0x104fe20000010860 */
[----:B------:R-:W-:Y:S01]  /*135b0*/  MOV R238, R107 ;  /* 0x0000006b00ee7202 */ /* 0x000fe20000000f00 */
[-C--:B-1----:R-:W-:Y:S07]  /*135c0*/  HMMA.16816.F32.BF16 R52, R76, R88.reuse, R52 ;  /* 0x000000584c34723c */ /* 0x082fee0000041834 */
[----:B------:R1:W-:Y:S01]  /*135d0*/  MUFU.EX2 R153, R84 ;  /* 0x0000005400997308 */ /* 0x0003e20000000800 */
[C---:B------:R-:W-:Y:S01]  /*135e0*/  HMMA.16816.F32.BF16 R56, R80.reuse, R88, R56 ;  /* 0x000000585038723c */ /* 0x040fe20000041838 */
[----:B---3--:R-:W-:Y:S06]  /*135f0*/  LDSM.16.MT88.4 R92, [R210+0x1900] ;  /* 0x00190000d25c783b */ /* 0x008fec0000004200 */
[----:B------:R-:W-:Y:S01]  /*13600*/  FFMA.FTZ R88, R249, c[0x0][0x2d0], -R97 ;  /* 0x0000b400f9587a23 */ /* 0x000fe20000010861 */
[-C--:B------:R-:W-:Y:S03]  /*13610*/  HMMA.16816.F32.BF16 R60, R80, R90.reuse, R60 ;  /* 0x0000005a503c723c */ /* 0x080fe6000004183c */
[----:B------:R2:W-:Y:S01]  /*13620*/  MUFU.EX2 R189, R88 ;  /* 0x0000005800bd7308 */ /* 0x0005e20000000800 */
[----:B------:R-:W-:Y:S03]  /*13630*/  MOV R249, R120 ;  /* 0x0000007800f97202 */ /* 0x000fe60000000f00 */
[--C-:B------:R-:W-:Y:S01]  /*13640*/  FFMA.FTZ R80, R234, c[0x0][0x2d0], -R96.reuse ;  /* 0x0000b400ea507a23 */ /* 0x100fe20000010860 */
[----:B------:R-:W-:Y:S01]  /*13650*/  HMMA.16816.F32.BF16 R64, R76, R90, R64 ;  /* 0x0000005a4c40723c */ /* 0x000fe20000041840 */
[----:B-1----:R-:W1:Y:S03]  /*13660*/  LDSM.16.MT88.4 R84, [R209+0x1900] ;  /* 0x00190000d154783b */ /* 0x002e660000004200 */
[----:B-----5:R-:W-:Y:S01]  /*13670*/  F2FP.BF16.PACK_AB R81, R193, R144 ;  /* 0x00000090c151723e */ /* 0x020fe200000010ff */
[----:B------:R3:W-:Y:S01]  /*13680*/  MUFU.EX2 R188, R80 ;  /* 0x0000005000bc7308 */ /* 0x0007e20000000800 */
[----:B------:R-:W-:Y:S01]  /*13690*/  F2FP.BF16.PACK_AB R82, R192, R191 ;  /* 0x000000bfc052723e */ /* 0x000fe200000010ff */
[----:B----4-:R-:W-:Y:S01]  /*136a0*/  FFMA.FTZ R69, R69, R126, R127 ;  /* 0x0000007e45457223 */ /* 0x010fe2000001007f */
[----:B------:R-:W-:Y:S04]  /*136b0*/  F2FP.BF16.PACK_AB R76, R201, R147 ;  /* 0x00000093c94c723e */ /* 0x000fe800000010ff */
[----:B------:R-:W-:Y:S02]  /*136c0*/  F2FP.BF16.PACK_AB R77, R199, R146 ;  /* 0x00000092c74d723e */ /* 0x000fe400000010ff */
[----:B------:R-:W-:Y:S02]  /*136d0*/  F2FP.BF16.PACK_AB R78, R197, R198 ;  /* 0x000000c6c54e723e */ /* 0x000fe400000010ff */
[----:B------:R-:W-:Y:S02]  /*136e0*/  F2FP.BF16.PACK_AB R79, R196, R195 ;  /* 0x000000c3c44f723e */ /* 0x000fe400000010ff */
[----:B------:R-:W-:Y:S01]  /*136f0*/  F2FP.BF16.PACK_AB R83, R154, R155 ;  /* 0x0000009b9a53723e */ /* 0x000fe200000010ff */
[----:B--2---:R-:W2:Y:S01]  /*13700*/  LDSM.16.MT88.4 R88, [R212+0x1900] ;  /* 0x00190000d458783b */ /* 0x004ea20000004200 */
[----:B------:R-:W-:Y:S02]  /*13710*/  MOV R127, R106 ;  /* 0x0000006a007f7202 */ /* 0x000fe40000000f00 */
[----:B------:R-:W-:Y:S01]  /*13720*/  MOV R126, R105 ;  /* 0x00000069007e7202 */ /* 0x000fe20000000f00 */
[----:B---3--:R-:W-:Y:S04]  /*13730*/  FFMA.FTZ R80, R236, c[0x0][0x2d0], -R96 ;  /* 0x0000b400ec507a23 */ /* 0x008fe80000010860 */
[----:B------:R3:W-:Y:S01]  /*13740*/  MUFU.EX2 R187, R80 ;  /* 0x0000005000bb7308 */ /* 0x0007e20000000800 */
[-C--:B-1----:R-:W-:Y:S03]  /*13750*/  HMMA.16816.F32.BF16 R4, R76, R84.reuse, R4 ;  /* 0x000000544c04723c */ /* 0x082fe60000041804 */
[----:B---3--:R-:W-:Y:S07]  /*13760*/  F2FP.BF16.PACK_AB R80, R194, R145 ;  /* 0x00000091c250723e */ /* 0x008fee00000010ff */
[C---:B------:R-:W-:Y:S07]  /*13770*/  HMMA.16816.F32.BF16 R8, R80.reuse, R84, R8 ;  /* 0x000000545008723c */ /* 0x040fee0000041808 */
[--C-:B------:R-:W-:Y:S01]  /*13780*/  FFMA.FTZ R84, R244, c[0x0][0x2d0], -R97.reuse ;  /* 0x0000b400f4547a23 */ /* 0x100fe20000010861 */
[-C--:B------:R-:W-:Y:S03]  /*13790*/  HMMA.16816.F32.BF16 R12, R80, R86.reuse, R12 ;  /* 0x00000056500c723c */ /* 0x080fe6000004180c */
[----:B------:R1:W-:Y:S05]  /*137a0*/  MUFU.EX2 R185, R84 ;  /* 0x0000005400b97308 */ /* 0x0003ea0000000800 */
[C---:B------:R-:W-:Y:S08]  /*137b0*/  HMMA.16816.F32.BF16 R16, R76.reuse, R86, R16 ;  /* 0x000000564c10723c */ /* 0x040ff00000041810 */
[-C--:B--2---:R-:W-:Y:S08]  /*137c0*/  HMMA.16816.F32.BF16 R20, R76, R88.reuse, R20 ;  /* 0x000000584c14723c */ /* 0x084ff00000041814 */
[C---:B------:R-:W-:Y:S04]  /*137d0*/  HMMA.16816.F32.BF16 R24, R80.reuse, R88, R24 ;  /* 0x000000585018723c */ /* 0x040fe80000041818 */
[----:B-1----:R-:W-:Y:S03]  /*137e0*/  FFMA.FTZ R84, R251, c[0x0][0x2d0], -R98 ;  /* 0x0000b400fb547a23 */ /* 0x002fe60000010862 */
[----:B------:R-:W-:Y:S01]  /*137f0*/  FFMA.FTZ R88, R118, c[0x0][0x2d0], -R2 ;  /* 0x0000b40076587a23 */ /* 0x000fe20000010802 */
[-C--:B------:R-:W-:Y:S01]  /*13800*/  HMMA.16816.F32.BF16 R28, R80, R90.reuse, R28 ;  /* 0x0000005a501c723c */ /* 0x080fe2000004181c */
[----:B------:R1:W-:Y:S03]  /*13810*/  MUFU.EX2 R159, R84 ;  /* 0x00000054009f7308 */ /* 0x0003e60000000800 */
[----:B------:R-:W-:Y:S04]  /*13820*/  MOV R118, R102 ;  /* 0x0000006600767202 */ /* 0x000fe80000000f00 */
[C---:B------:R-:W-:Y:S03]  /*13830*/  HMMA.16816.F32.BF16 R32, R76.reuse, R90, R32 ;  /* 0x0000005a4c20723c */ /* 0x040fe60000041820 */
[----:B------:R2:W-:Y:S01]  /*13840*/  MUFU.EX2 R156, R88 ;  /* 0x00000058009c7308 */ /* 0x0005e20000000800 */
[----:B------:R-:W-:Y:S04]  /*13850*/  MOV R125, R118 ;  /* 0x00000076007d7202 */ /* 0x000fe80000000f00 */
[-C--:B------:R-:W-:Y:S08]  /*13860*/  HMMA.16816.F32.BF16 R36, R76, R92.reuse, R36 ;  /* 0x0000005c4c24723c */ /* 0x080ff00000041824 */
[C---:B------:R-:W-:Y:S04]  /*13870*/  HMMA.16816.F32.BF16 R40, R80.reuse, R92, R40 ;  /* 0x0000005c5028723c */ /* 0x040fe80000041828 */
[----:B-1----:R-:W-:Y:S03]  /*13880*/  FFMA.FTZ R84, R250, c[0x0][0x2d0], -R98 ;  /* 0x0000b400fa547a23 */ /* 0x002fe60000010862 */
[----:B------:R-:W-:Y:S01]  /*13890*/  FFMA.FTZ R92, R180, c[0x0][0x2d0], -R96 ;  /* 0x0000b400b45c7a23 */ /* 0x000fe20000010860 */
[-C--:B------:R-:W-:Y:S01]  /*138a0*/  HMMA.16816.F32.BF16 R44, R80, R94.reuse, R44 ;  /* 0x0000005e502c723c */ /* 0x080fe2000004182c */
[----:B------:R1:W-:Y:S03]  /*138b0*/  MUFU.EX2 R158, R84 ;  /* 0x00000054009e7308 */ /* 0x0003e60000000800 */
[----:B--2---:R-:W-:Y:S04]  /*138c0*/  FFMA.FTZ R88, R184, c[0x0][0x2d0], -R98 ;  /* 0x0000b400b8587a23 */ /* 0x004fe80000010862 */
[C---:B------:R-:W-:Y:S03]  /*138d0*/  HMMA.16816.F32.BF16 R48, R76.reuse, R94, R48 ;  /* 0x0000005e4c30723c */ /* 0x040fe60000041830 */
[----:B------:R2:W-:Y:S10]  /*138e0*/  MUFU.EX2 R184, R88 ;  /* 0x0000005800b87308 */ /* 0x0005f40000000800 */
[----:B------:R3:W-:Y:S01]  /*138f0*/  MUFU.EX2 R180, R92 ;  /* 0x0000005c00b47308 */ /* 0x0007e20000000800 */
[----:B-1----:R-:W-:Y:S09]  /*13900*/  FFMA.FTZ R84, R252, c[0x0][0x2d0], -R2 ;  /* 0x0000b400fc547a23 */ /* 0x002ff20000010802 */
[----:B------:R1:W-:Y:S01]  /*13910*/  MUFU.EX2 R157, R84 ;  /* 0x00000054009d7308 */ /* 0x0003e20000000800 */
[----:B--2---:R-:W-:Y:S09]  /*13920*/  FFMA.FTZ R88, R183, c[0x0][0x2d0], -R98 ;  /* 0x0000b400b7587a23 */ /* 0x004ff20000010862 */
[----:B------:R2:W-:Y:S01]  /*13930*/  MUFU.EX2 R183, R88 ;  /* 0x0000005800b77308 */ /* 0x0005e20000000800 */
[----:B---3--:R-:W-:Y:S09]  /*13940*/  FFMA.FTZ R92, R171, c[0x0][0x2d0], -R96 ;  /* 0x0000b400ab5c7a23 */ /* 0x008ff20000010860 */
[----:B------:R3:W4:Y:S01]  /*13950*/  MUFU.EX2 R171, R92 ;  /* 0x0000005c00ab7308 */ /* 0x0007220000000800 */
[----:B-1----:R-:W1:Y:S01]  /*13960*/  LDSM.16.MT88.4 R84, [R211+0x1900] ;  /* 0x00190000d354783b */ /* 0x002e620000004200 */
[----:B--2---:R-:W-:Y:S08]  /*13970*/  FFMA.FTZ R88, R182, c[0x0][0x2d0], -R2 ;  /* 0x0000b400b6587a23 */ /* 0x004ff00000010802 */
[----:B------:R2:W-:Y:S01]  /*13980*/  MUFU.EX2 R182, R88 ;  /* 0x0000005800b67308 */ /* 0x0005e20000000800 */
[----:B---3--:R-:W-:Y:S01]  /*13990*/  FFMA.FTZ R92, R173, c[0x0][0x2d0], -R96 ;  /* 0x0000b400ad5c7a23 */ /* 0x008fe20000010860 */
[----:B----4-:R-:W-:Y:S08]  /*139a0*/  F2FP.BF16.PACK_AB R164, R171, R180 ;  /* 0x000000b4aba4723e */ /* 0x010ff000000010ff */
[----:B------:R3:W-:Y:S01]  /*139b0*/  MUFU.EX2 R103, R92 ;  /* 0x0000005c00677308 */ /* 0x0007e20000000800 */
[----:B--2---:R-:W-:Y:S01]  /*139c0*/  FFMA.FTZ R88, R181, c[0x0][0x2d0], -R2 ;  /* 0x0000b400b5587a23 */ /* 0x004fe20000010802 */
[-C--:B-1----:R-:W-:Y:S08]  /*139d0*/  HMMA.16816.F32.BF16 R52, R76, R84.reuse, R52 ;  /* 0x000000544c34723c */ /* 0x082ff00000041834 */
[----:B------:R1:W2:Y:S01]  /*139e0*/  MUFU.EX2 R181, R88 ;  /* 0x0000005800b57308 */ /* 0x0002a20000000800 */
[C---:B------:R-:W-:Y:S01]  /*139f0*/  HMMA.16816.F32.BF16 R56, R80.reuse, R84, R56 ;  /* 0x000000545038723c */ /* 0x040fe20000041838 */
[----:B---3--:R-:W-:Y:S06]  /*13a00*/  LDSM.16.MT88.4 R92, [R210+0x2100] ;  /* 0x00210000d25c783b */ /* 0x008fec0000004200 */
[--C-:B------:R-:W-:Y:S01]  /*13a10*/  FFMA.FTZ R84, R170, c[0x0][0x2d0], -R97.reuse ;  /* 0x0000b400aa547a23 */ /* 0x100fe20000010861 */
[-C--:B------:R-:W-:Y:S03]  /*13a20*/  HMMA.16816.F32.BF16 R60, R80, R86.reuse, R60 ;  /* 0x00000056503c723c */ /* 0x080fe6000004183c */
[----:B------:R3:W-:Y:S04]  /*13a30*/  MUFU.EX2 R170, R84 ;  /* 0x0000005400aa7308 */ /* 0x0007e80000000800 */
[--C-:B------:R-:W-:Y:S01]  /*13a40*/  FFMA.FTZ R80, R117, c[0x0][0x2d0], -R97.reuse ;  /* 0x0000b40075507a23 */ /* 0x100fe20000010861 */
[----:B------:R-:W-:Y:S01]  /*13a50*/  HMMA.16816.F32.BF16 R64, R76, R86, R64 ;  /* 0x000000564c40723c */ /* 0x000fe20000041840 */
[----:B-1----:R-:W1:Y:S03]  /*13a60*/  LDSM.16.MT88.4 R88, [R209+0x2100] ;  /* 0x00210000d158783b */ /* 0x002e660000004200 */
[----:B------:R-:W-:Y:S02]  /*13a70*/  MOV R117, R112 ;  /* 0x0000007000757202 */ /* 0x000fe40000000f00 */
[----:B------:R-:W-:Y:S02]  /*13a80*/  MOV R112, R111 ;  /* 0x0000006f00707202 */ /* 0x000fe40000000f00 */
[----:B------:R-:W-:Y:S02]  /*13a90*/  MOV R111, R169 ;  /* 0x000000a9006f7202 */ /* 0x000fe40000000f00 */
[----:B------:R4:W5:Y:S02]  /*13aa0*/  MUFU.EX2 R169, R80 ;  /* 0x0000005000a97308 */ /* 0x0009640000000800 */
[----:B------:R-:W-:Y:S02]  /*13ab0*/  F2FP.BF16.PACK_AB R76, R190, R153 ;  /* 0x00000099be4c723e */ /* 0x000fe400000010ff */
[----:B------:R-:W-:Y:S02]  /*13ac0*/  F2FP.BF16.PACK_AB R77, R189, R152 ;  /* 0x00000098bd4d723e */ /* 0x000fe400000010ff */
[----:B------:R-:W-:Y:S02]  /*13ad0*/  F2FP.BF16.PACK_AB R78, R187, R188 ;  /* 0x000000bcbb4e723e */ /* 0x000fe400000010ff */
[----:B------:R-:W-:Y:S01]  /*13ae0*/  F2FP.BF16.PACK_AB R79, R185, R186 ;  /* 0x000000bab94f723e */ /* 0x000fe200000010ff */
[----:B---3--:R-:W3:Y:S01]  /*13af0*/  LDSM.16.MT88.4 R84, [R212+0x2100] ;  /* 0x00210000d454783b */ /* 0x008ee20000004200 */
[----:B------:R-:W-:Y:S02]  /*13b00*/  MOV R121, R117 ;  /* 0x0000007500797202 */ /* 0x000fe40000000f00 */
[----:B------:R-:W-:Y:S02]  /*13b10*/  F2FP.BF16.PACK_AB R81, R156, R157 ;  /* 0x0000009d9c51723e */ /* 0x000fe400000010ff */
[----:B------:R-:W-:Y:S02]  /*13b20*/  F2FP.BF16.PACK_AB R82, R183, R184 ;  /* 0x000000b8b752723e */ /* 0x000fe400000010ff */
[----:B--2---:R-:W-:Y:S01]  /*13b30*/  F2FP.BF16.PACK_AB R83, R181, R182 ;  /* 0x000000b6b553723e */ /* 0x004fe200000010ff */
[----:B------:R-:W-:Y:S01]  /*13b40*/  LDSM.16.MT88.4 R116, [R209+0x2900] ;  /* 0x00290000d174783b */ /* 0x000fe20000004200 */
[----:B------:R-:W-:Y:S02]  /*13b50*/  MOV R120, R111 ;  /* 0x0000006f00787202 */ /* 0x000fe40000000f00 */
[----:B------:R-:W-:Y:S02]  /*13b60*/  MOV R234, R121 ;  /* 0x0000007900ea7202 */ /* 0x000fe40000000f00 */
[----:B------:R-:W-:Y:S01]  /*13b70*/  MOV R121, R112 ;  /* 0x0000007000797202 */ /* 0x000fe20000000f00 */
[----:B----4-:R-:W-:Y:S01]  /*13b80*/  FFMA.FTZ R80, R172, c[0x0][0x2d0], -R96 ;  /* 0x0000b400ac507a23 */ /* 0x010fe20000010860 */
[----:B-----5:R-:W-:Y:S03]  /*13b90*/  F2FP.BF16.PACK_AB R165, R169, R170 ;  /* 0x000000aaa9a5723e */ /* 0x020fe600000010ff */
[----:B------:R2:W4:Y:S01]  /*13ba0*/  MUFU.EX2 R168, R80 ;  /* 0x0000005000a87308 */ /* 0x0005220000000800 */
[-C--:B-1----:R-:W-:Y:S03]  /*13bb0*/  HMMA.16816.F32.BF16 R4, R76, R88.reuse, R4 ;  /* 0x000000584c04723c */ /* 0x082fe60000041804 */
[----:B--2---:R-:W-:Y:S02]  /*13bc0*/  F2FP.BF16.PACK_AB R80, R158, R159 ;  /* 0x0000009f9e50723e */ /* 0x004fe400000010ff */
[----:B----4-:R-:W-:Y:S05]  /*13bd0*/  F2FP.BF16.PACK_AB R166, R103, R168 ;  /* 0x000000a867a6723e */ /* 0x010fea00000010ff */
[C---:B------:R-:W-:Y:S07]  /*13be0*/  HMMA.16816.F32.BF16 R8, R80.reuse, R88, R8 ;  /* 0x000000585008723c */ /* 0x040fee0000041808 */
[--C-:B------:R-:W-:Y:S01]  /*13bf0*/  FFMA.FTZ R88, R174, c[0x0][0x2d0], -R97.reuse ;  /* 0x0000b400ae587a23 */ /* 0x100fe20000010861 */
[-C--:B------:R-:W-:Y:S03]  /*13c00*/  HMMA.16816.F32.BF16 R12, R80, R90.reuse, R12 ;  /* 0x0000005a500c723c */ /* 0x080fe6000004180c */
[----:B------:R1:W-:Y:S05]  /*13c10*/  MUFU.EX2 R102, R88 ;  /* 0x0000005800667308 */ /* 0x0003ea0000000800 */
[C---:B------:R-:W-:Y:S08]  /*13c20*/  HMMA.16816.F32.BF16 R16, R76.reuse, R90, R16 ;  /* 0x0000005a4c10723c */ /* 0x040ff00000041810 */
[-C--:B---3--:R-:W-:Y:S08]  /*13c30*/  HMMA.16816.F32.BF16 R20, R76, R84.reuse, R20 ;  /* 0x000000544c14723c */ /* 0x088ff00000041814 */
[C---:B------:R-:W-:Y:S04]  /*13c40*/  HMMA.16816.F32.BF16 R24, R80.reuse, R84, R24 ;  /* 0x000000545018723c */ /* 0x040fe80000041818 */
[----:B-1----:R-:W-:Y:S03]  /*13c50*/  FFMA.FTZ R88, R99, c[0x0][0x2d0], -R97 ;  /* 0x0000b40063587a23 */ /* 0x002fe60000010861 */
[----:B------:R-:W-:Y:S01]  /*13c60*/  FFMA.FTZ R84, R178, c[0x0][0x2d0], -R2 ;  /* 0x0000b400b2547a23 */ /* 0x000fe20000010802 */
[-C--:B------:R-:W-:Y:S01]  /*13c70*/  HMMA.16816.F32.BF16 R28, R80, R86.reuse, R28 ;  /* 0x00000056501c723c */ /* 0x080fe2000004181c */
[----:B------:R1:W2:Y:S07]  /*13c80*/  MUFU.EX2 R101, R88 ;  /* 0x0000005800657308 */ /* 0x0002ae0000000800 */
[C---:B------:R-:W-:Y:S01]  /*13c90*/  HMMA.16816.F32.BF16 R32, R76.reuse, R86, R32 ;  /* 0x000000564c20723c */ /* 0x040fe20000041820 */
[----:B------:R-:W3:Y:S02]  /*13ca0*/  LDL.LU R87, [R1+0x1c] ;  /* 0x00001c0001577983 */ /* 0x000ee40000300800 */
[----:B------:R4:W-:Y:S05]  /*13cb0*/  MUFU.EX2 R96, R84 ;  /* 0x0000005400607308 */ /* 0x0009ea0000000800 */
[-C--:B------:R-:W-:Y:S08]  /*13cc0*/  HMMA.16816.F32.BF16 R36, R76, R92.reuse, R36 ;  /* 0x0000005c4c24723c */ /* 0x080ff00000041824 */
[C---:B------:R-:W-:Y:S04]  /*13cd0*/  HMMA.16816.F32.BF16 R40, R80.reuse, R92, R40 ;  /* 0x0000005c5028723c */ /* 0x040fe80000041828 */
[----:B-1----:R-:W-:Y:S01]  /*13ce0*/  FFMA.FTZ R88, R176, c[0x0][0x2d0], -R98 ;  /* 0x0000b400b0587a23 */ /* 0x002fe20000010862 */
[----:B--2---:R-:W-:Y:S03]  /*13cf0*/  F2FP.BF16.PACK_AB R167, R101, R102 ;  /* 0x0000006665a7723e */ /* 0x004fe600000010ff */
[----:B------:R1:W-:Y:S01]  /*13d00*/  MUFU.EX2 R100, R88 ;  /* 0x0000005800647308 */ /* 0x0003e20000000800 */
[-C--:B------:R-:W-:Y:S03]  /*13d10*/  HMMA.16816.F32.BF16 R44, R80, R94.reuse, R44 ;  /* 0x0000005e502c723c */ /* 0x080fe6000004182c */
[--C-:B----4-:R-:W-:Y:S02]  /*13d20*/  FFMA.FTZ R84, R179, c[0x0][0x2d0], -R2.reuse ;  /* 0x0000b400b3547a23 */ /* 0x110fe40000010802 */
[----:B------:R-:W-:Y:S03]  /*13d30*/  FFMA.FTZ R2, R75, c[0x0][0x2d0], -R2 ;  /* 0x0000b4004b027a23 */ /* 0x000fe60000010802 */
[C---:B------:R-:W-:Y:S01]  /*13d40*/  HMMA.16816.F32.BF16 R48, R76.reuse, R94, R48 ;  /* 0x0000005e4c30723c */ /* 0x040fe20000041830 */
[----:B------:R2:W4:Y:S03]  /*13d50*/  MUFU.EX2 R97, R84 ;  /* 0x0000005400617308 */ /* 0x0005260000000800 */
[--C-:B-1----:R-:W-:Y:S07]  /*13d60*/  FFMA.FTZ R88, R177, c[0x0][0x2d0], -R98.reuse ;  /* 0x0000b400b1587a23 */ /* 0x102fee0000010862 */
[----:B------:R1:W5:Y:S01]  /*13d70*/  MUFU.EX2 R99, R88 ;  /* 0x0000005800637308 */ /* 0x0003620000000800 */
[--C-:B--2---:R-:W-:Y:S01]  /*13d80*/  FFMA.FTZ R84, R132, c[0x0][0x2d0], -R98.reuse ;  /* 0x0000b40084547a23 */ /* 0x104fe20000010862 */
[----:B----4-:R-:W-:Y:S01]  /*13d90*/  F2FP.BF16.PACK_AB R161, R97, R96 ;  /* 0x0000006061a1723e */ /* 0x010fe200000010ff */
[----:B------:R-:W-:Y:S07]  /*13da0*/  LDSM.16.MT88.4 R132, [R212+0x2900] ;  /* 0x00290000d484783b */ /* 0x000fee0000004200 */
[----:B------:R2:W-:Y:S01]  /*13db0*/  MUFU.EX2 R86, R84 ;  /* 0x0000005400567308 */ /* 0x0005e20000000800 */
[----:B-1----:R-:W1:Y:S01]  /*13dc0*/  LDSM.16.MT88.4 R88, [R211+0x2100] ;  /* 0x00210000d358783b */ /* 0x002e620000004200 */
[----:B-----5:R-:W-:Y:S01]  /*13dd0*/  F2FP.BF16.PACK_AB R160, R99, R100 ;  /* 0x0000006463a0723e */ /* 0x020fe200000010ff */
[----:B--2---:R-:W-:Y:S07]  /*13de0*/  FFMA.FTZ R84, R175, c[0x0][0x2d0], -R98 ;  /* 0x0000b400af547a23 */ /* 0x004fee0000010862 */
[----:B------:R-:W2:Y:S10]  /*13df0*/  MUFU.EX2 R85, R84 ;  /* 0x0000005400557308 */ /* 0x000eb40000000800 */
[----:B------:R-:W-:Y:S10]  /*13e00*/  MUFU.EX2 R84, R74 ;  /* 0x0000004a00547308 */ /* 0x000ff40000000800 */
[----:B------:R4:W5:Y:S01]  /*13e10*/  MUFU.EX2 R74, R2 ;  /* 0x00000002004a7308 */ /* 0x0009620000000800 */
[----:B--2---:R-:W-:Y:S01]  /*13e20*/  F2FP.BF16.PACK_AB R162, R85, R86 ;  /* 0x0000005655a2723e */ /* 0x004fe200000010ff */
[-C--:B-1----:R-:W-:Y:S08]  /*13e30*/  HMMA.16816.F32.BF16 R52, R76, R88.reuse, R52 ;  /* 0x000000584c34723c */ /* 0x082ff00000041834 */
[C---:B------:R-:W-:Y:S08]  /*13e40*/  HMMA.16816.F32.BF16 R56, R80.reuse, R88, R56 ;  /* 0x000000585038723c */ /* 0x040ff00000041838 */
[-C--:B------:R-:W-:Y:S01]  /*13e50*/  HMMA.16816.F32.BF16 R60, R80, R90.reuse, R60 ;  /* 0x0000005a503c723c */ /* 0x080fe2000004183c */
[----:B----4-:R-:W2:Y:S03]  /*13e60*/  LDL.LU R2, [R1+0x20] ;  /* 0x0000200001027983 */ /* 0x010ea60000300800 */
[----:B-----5:R-:W-:Y:S04]  /*13e70*/  F2FP.BF16.PACK_AB R163, R74, R84 ;  /* 0x000000544aa3723e */ /* 0x020fe800000010ff */
[----:B------:R-:W-:Y:S04]  /*13e80*/  HMMA.16816.F32.BF16 R64, R76, R90, R64 ;  /* 0x0000005a4c40723c */ /* 0x000fe80000041840 */
[----:B---3--:R-:W-:Y:S01]  /*13e90*/  FFMA.FTZ R68, R68, R87, R125 ;  /* 0x0000005744447223 */ /* 0x008fe2000001007d */
[----:B------:R-:W-:Y:S03]  /*13ea0*/  MOV R125, R104 ;  /* 0x00000068007d7202 */ /* 0x000fe60000000f00 */
[-C--:B------:R-:W-:Y:S07]  /*13eb0*/  HMMA.16816.F32.BF16 R104, R164, R116.reuse, R4 ;  /* 0x00000074a468723c */ /* 0x080fee0000041804 */
[----:B------:R-:W-:Y:S01]  /*13ec0*/  FADD.FTZ R4, R249, R69 ;  /* 0x00000045f9047221 */ /* 0x000fe20000010000 */
[C---:B------:R-:W-:Y:S04]  /*13ed0*/  HMMA.16816.F32.BF16 R108, R160.reuse, R116, R8 ;  /* 0x00000074a06c723c */ /* 0x040fe80000041808 */
[----:B------:R-:W-:Y:S03]  /*13ee0*/  FADD.FTZ R4, R120, R4 ;  /* 0x0000000478047221 */ /* 0x000fe60000010000 */
[----:B------:R-:W-:Y:S01]  /*13ef0*/  FADD.FTZ R8, R234, R73 ;  /* 0x00000049ea087221 */ /* 0x000fe20000010000 */
[-C--:B------:R-:W-:Y:S01]  /*13f00*/  HMMA.16816.F32.BF16 R112, R160, R118.reuse, R12 ;  /* 0x00000076a070723c */ /* 0x080fe2000004180c */
[----:B------:R-:W3:Y:S03]  /*13f10*/  LDL R13, [R1+0x30] ;  /* 0x00003000010d7983 */ /* 0x000ee60000100800 */
        /* <DEDUP_REMOVED lines=8> */
[----:B------:R-:W-:Y:S04]  /*13fa0*/  FADD.FTZ R4, R241, R8 ;  /* 0x00000008f1047221 */ /* 0x000fe80000010000 */
[----:B------:R-:W-:Y:S02]  /*13fb0*/  FADD.FTZ R11, R235, R4 ;  /* 0x00000004eb0b7221 */ /* 0x000fe40000010000 */
[----:B--2---:R-:W-:Y:S01]  /*13fc0*/  FFMA.FTZ R0, R0, R2, R237 ;  /* 0x0000000200007223 */ /* 0x004fe200000100ed */
[----:B------:R-:W-:Y:S01]  /*13fd0*/  MOV R237, R149 ;  /* 0x0000009500ed7202 */ /* 0x000fe20000000f00 */
[----:B------:R-:W-:Y:S01]  /*13fe0*/  FADD.FTZ R2, R123, R68 ;  /* 0x000000447b027221 */ /* 0x000fe20000010000 */
[----:B------:R-:W1:Y:S01]  /*13ff0*/  LDSM.16.MT88.4 R148, [R210+0x2900] ;  /* 0x00290000d294783b */ /* 0x000e620000004200 */
[----:B------:R-:W-:Y:S02]  /*14000*/  FADD.FTZ R0, R122, R0 ;  /* 0x000000007a007221 */ /* 0x000fe40000010000 */
[----:B------:R-:W-:Y:S01]  /*14010*/  FADD.FTZ R2, R247, R2 ;  /* 0x00000002f7027221 */ /* 0x000fe20000010000 */
[-C--:B------:R-:W-:Y:S03]  /*14020*/  HMMA.16816.F32.BF16 R120, R164, R132.reuse, R20 ;  /* 0x00000084a478723c */ /* 0x080fe60000041814 */
[----:B------:R-:W-:Y:S02]  /*14030*/  FADD.FTZ R0, R245, R0 ;  /* 0x00000000f5007221 */ /* 0x000fe40000010000 */
[----:B------:R-:W-:Y:S02]  /*14040*/  FADD.FTZ R2, R126, R2 ;  /* 0x000000027e027221 */ /* 0x000fe40000010000 */
[----:B------:R-:W-:Y:S02]  /*14050*/  FADD.FTZ R0, R125, R0 ;  /* 0x000000007d007221 */ /* 0x000fe40000010000 */
[----:B------:R-:W-:Y:S01]  /*14060*/  FADD.FTZ R2, R246, R2 ;  /* 0x00000002f6027221 */ /* 0x000fe20000010000 */
[C---:B------:R-:W-:Y:S04]  /*14070*/  HMMA.16816.F32.BF16 R124, R160.reuse, R132, R24 ;  /* 0x00000084a07c723c */ /* 0x040fe80000041818 */
[----:B------:R-:W-:Y:S02]  /*14080*/  FADD.FTZ R0, R243, R0 ;  /* 0x00000000f3007221 */ /* 0x000fe40000010000 */
[----:B------:R-:W-:Y:S02]  /*14090*/  FADD.FTZ R6, R129, R2 ;  /* 0x0000000281067221 */ /* 0x000fe40000010000 */
[----:B------:R-:W-:Y:S02]  /*140a0*/  FADD.FTZ R5, R128, R0 ;  /* 0x0000000080057221 */ /* 0x000fe40000010000 */
[-C--:B------:R-:W-:Y:S03]  /*140b0*/  HMMA.16816.F32.BF16 R128, R160, R134.reuse, R28 ;  /* 0x00000086a080723c */ /* 0x080fe6000004181c */
[----:B------:R-:W-:Y:S02]  /*140c0*/  FADD.FTZ R2, R240, R7 ;  /* 0x00000007f0027221 */ /* 0x000fe40000010000 */
[----:B------:R-:W-:Y:S02]  /*140d0*/  FADD.FTZ R0, R239, R6 ;  /* 0x00000006ef007221 */ /* 0x000fe40000010000 */
[----:B------:R-:W-:Y:S01]  /*140e0*/  FADD.FTZ R8, R237, R5 ;  /* 0x00000005ed087221 */ /* 0x000fe20000010000 */
[C---:B------:R-:W-:Y:S01]  /*140f0*/  HMMA.16816.F32.BF16 R132, R164.reuse, R134, R32 ;  /* 0x00000086a484723c */ /* 0x040fe20000041820 */
[----:B------:R-:W2:Y:S03]  /*14100*/  LDSM.16.MT88.4 R4, [R211+0x2900] ;  /* 0x00290000d304783b */ /* 0x000ea60000004200 */
        /* <DEDUP_REMOVED lines=9> */
[-C--:B-1----:R-:W-:Y:S03]  /*141a0*/  HMMA.16816.F32.BF16 R136, R164, R148.reuse, R36 ;  /* 0x00000094a488723c */ /* 0x082fe60000041824 */
        /* <DEDUP_REMOVED lines=36> */
[----:B------:R-:W-:Y:S03]  /*143f0*/  FADD.FTZ R10, R158, R8 ;  /* 0x000000089e0a7221 */ /* 0x000fe60000010000 */
        /* <DEDUP_REMOVED lines=14> */
[----:B------:R-:W-:Y:S01]  /*144e0*/  FADD.FTZ R0, R100, R5 ;  /* 0x0000000564007221 */ /* 0x000fe20000010000 */
[----:B------:R-:W-:Y:S01]  /*144f0*/  MOV R100, R71 ;  /* 0x0000004700647202 */ /* 0x000fe20000000f00 */
[----:B------:R-:W-:Y:S02]  /*14500*/  FADD.FTZ R5, R171, R4 ;  /* 0x00000004ab057221 */ /* 0x000fe40000010000 */
[----:B------:R-:W-:Y:S02]  /*14510*/  FADD.FTZ R4, R169, R2 ;  /* 0x00000002a9047221 */ /* 0x000fe40000010000 */
[----:B------:R-:W-:Y:S02]  /*14520*/  FADD.FTZ R5, R168, R5 ;  /* 0x00000005a8057221 */ /* 0x000fe40000010000 */
[----:B------:R-:W-:Y:S02]  /*14530*/  FADD.FTZ R2, R99, R0 ;  /* 0x0000000063027221 */ /* 0x000fe40000010000 */
[----:B------:R-:W-:Y:S01]  /*14540*/  FADD.FTZ R4, R102, R4 ;  /* 0x0000000466047221 */ /* 0x000fe20000010000 */
[----:B------:R-:W-:Y:S01]  /*14550*/  MOV R102, R3 ;  /* 0x0000000300667202 */ /* 0x000fe20000000f00 */
[----:B------:R-:W-:Y:S01]  /*14560*/  FADD.FTZ R5, R103, R5 ;  /* 0x0000000567057221 */ /* 0x000fe20000010000 */
[C---:B---3--:R-:W-:Y:S01]  /*14570*/  ISETP.GT.AND P0, PT, R227.reuse, R13, PT ;  /* 0x0000000de300720c */ /* 0x048fe20003f04270 */
[----:B------:R-:W-:Y:S01]  /*14580*/  FADD.FTZ R8, R96, R8 ;  /* 0x0000000860087221 */ /* 0x000fe20000010000 */
[----:B------:R-:W-:Y:S01]  /*14590*/  IADD3 R227, R227, -0x1, RZ ;  /* 0xffffffffe3e37810 */ /* 0x000fe20007ffe0ff */
[----:B------:R-:W-:Y:S01]  /*145a0*/  FADD.FTZ R4, R101, R4 ;  /* 0x0000000465047221 */ /* 0x000fe20000010000 */
[----:B------:R-:W-:Y:S01]  /*145b0*/  STL [R1+0x14], R5 ;  /* 0x0000140501007387 */ /* 0x000fe20000100800 */
[----:B------:R-:W-:Y:S01]  /*145c0*/  FADD.FTZ R2, R86, R2 ;  /* 0x0000000256027221 */ /* 0x000fe20000010000 */
[----:B------:R-:W-:Y:S01]  /*145d0*/  MOV R101, R70 ;  /* 0x0000004600657202 */ /* 0x000fe20000000f00 */
[----:B------:R-:W-:Y:S01]  /*145e0*/  FADD.FTZ R0, R97, R8 ;  /* 0x0000000861007221 */ /* 0x000fe20000010000 */
[----:B------:R-:W-:Y:S01]  /*145f0*/  STL [R1+0x18], R4 ;  /* 0x0000180401007387 */ /* 0x000fe20000100800 */
[----:B------:R-:W-:Y:S02]  /*14600*/  FADD.FTZ R2, R85, R2 ;  /* 0x0000000255027221 */ /* 0x000fe40000010000 */
[----:B------:R-:W-:Y:S03]  /*14610*/  FADD.FTZ R0, R84, R0 ;  /* 0x0000000054007221 */ /* 0x000fe60000010000 */
[----:B------:R1:W-:Y:S01]  /*14620*/  STL [R1+0x1c], R2 ;  /* 0x00001c0201007387 */ /* 0x0003e20000100800 */
[----:B------:R-:W-:Y:S05]  /*14630*/  FADD.FTZ R0, R74, R0 ;  /* 0x000000004a007221 */ /* 0x000fea0000010000 */
[----:B------:R2:W-:Y:S01]  /*14640*/  STL [R1+0x20], R0 ;  /* 0x0000200001007387 */ /* 0x0005e20000100800 */
[----:B-1----:R-:W-:Y:S01]  /*14650*/  MOV R2, R72 ;  /* 0x0000004800027202 */ /* 0x002fe20000000f00 */
[----:B------:R-:W-:-:S05]  /*14660*/  @P0 BRA `(.L_x_545) ;  /* 0xffffb5e000000947 */ /* 0x000fca000383ffff */
.L_x_542:
[----:B--2---:R-:W2:Y:S02]  /*14670*/  LDL R0, [R1+0x28] ;  /* 0x0000280001007983 */ /* 0x004ea40000100800 */
[----:B--2---:R-:W-:-:S13]  /*14680*/  ISETP.GE.AND P0, PT, R227, R0, PT ;  /* 0x00000000e300720c */ /* 0x004fda0003f06270 */
[----:B------:R-:W-:Y:S05]  /*14690*/  @!P0 BRA `(.L_x_546) ;  /* 0x00006ba000008947 */ /* 0x000fea0003800000 */
[----:B------:R-:W-:Y:S01]  /*146a0*/  IMAD.MOV.U32 R101, RZ, RZ, R71 ;  /* 0x000000ffff657224 */ /* 0x000fe200078e0047 */
[----:B------:R-:W-:Y:S01]  /*146b0*/  MOV R103, R3 ;  /* 0x0000000300677202 */ /* 0x000fe20000000f00 */
[----:B------:R-:W-:Y:S01]  /*146c0*/  IMAD.MOV.U32 R100, RZ, RZ, R72 ;  /* 0x000000ffff647224 */ /* 0x000fe200078e0048 */
[----:B------:R-:W-:Y:S02]  /*146d0*/  MOV R102, R70 ;  /* 0x0000004600667202 */ /* 0x000fe40000000f00 */
.L_x_564:
[----:B------:R-:W-:Y:S04]  /*146e0*/  DEPBAR.LE SB0, 0x0 ;  /* 0x000080000000791a */ /* 0x000fe80000000000 */
[----:B------:R-:W-:Y:S01]  /*146f0*/  BAR.SYNC.DEFER_BLOCKING 0x0 ;  /* 0x0000000000007b1d */ /* 0x000fe20000010000 */
[C---:B--2---:R-:W-:Y:S01]  /*14700*/  IMAD.WIDE.U32 R2, R233.reuse, c[0x0][0x208], RZ ;  /* 0x00008200e9027a25 */ /* 0x044fe200078e00ff */
[----:B------:R-:W-:Y:S05]  /*14710*/  SHF.R.S32.HI R0, RZ, 0x1f, R233 ;  /* 0x0000001fff007819 */ /* 0x000fea00000114e9 */
[----:B------:R-:W-:Y:S04]  /*14720*/  IMAD R0, R0, c[0x0][0x208], RZ ;  /* 0x0000820000007a24 */ /* 0x000fe800078e02ff */
[----:B------:R-:W-:Y:S05]  /*14730*/  IMAD R0, R233, c[0x0][0x20c], R0 ;  /* 0x00008300e9007a24 */ /* 0x000fea00078e0200 */
[----:B------:R-:W-:Y:S02]  /*14740*/  IADD3 R3, R3, R0, RZ ;  /* 0x0000000003037210 */ /* 0x000fe40007ffe0ff */
[----:B------:R-:W-:Y:S03]  /*14750*/  SHF.R.S32.HI R0, RZ, 0x1f, R228 ;  /* 0x0000001fff007819 */ /* 0x000fe600000114e4 */
[----:B------:R-:W-:Y:S01]  /*14760*/  IMAD.WIDE.U32 R2, R228, c[0x0][0x218], R2 ;  /* 0x00008600e4027a25 */ /* 0x000fe200078e0002 */
[----:B-----5:R-:W-:Y:S03]  /*14770*/  LDSM.16.M88.4 R96, [R215+0x6100] ;  /* 0x00610000d760783b */ /* 0x020fe60000000200 */
[----:B------:R-:W-:Y:S05]  /*14780*/  IMAD R0, R0, c[0x0][0x218], RZ ;  /* 0x0000860000007a24 */ /* 0x000fea00078e02ff */
[----:B------:R-:W2:Y:S08]  /*14790*/  LDSM.16.M88.4 R16, [R208+0x3100] ;  /* 0x00310000d010783b */ /* 0x000eb00000000200 */
[----:B------:R-:W3:Y:S08]  /*147a0*/  LDSM.16.M88.4 R92, [R215+0x8100] ;  /* 0x00810000d75c783b */ /* 0x000ef00000000200 */
[----:B------:R-:W4:Y:S04]  /*147b0*/  LDL R197, [R1+0xc] ;  /* 0x00000c0001c57983 */ /* 0x000f280000100800 */
[----:B------:R-:W1:Y:S08]  /*147c0*/  LDSM.16.M88.4 R32, [R208+0x3900] ;  /* 0x00390000d020783b */ /* 0x000e700000000200 */
[----:B------:R-:W1:Y:S08]  /*147d0*/  LDSM.16.M88.4 R48, [R208+0x4100] ;  /* 0x00410000d030783b */ /* 0x000e700000000200 */
[----:B------:R-:W1:Y:S08]  /*147e0*/  LDSM.16.M88.4 R64, [R208+0x4900] ;  /* 0x00490000d040783b */ /* 0x000e700000000200 */
[----:B------:R-:W1:Y:S08]  /*147f0*/  LDSM.16.M88.4 R80, [R208+0x5100] ;  /* 0x00510000d050783b */ /* 0x000e700000000200 */
[----:B------:R-:W1:Y:S08]  /*14800*/  LDSM.16.M88.4 R168, [R208+0x5900] ;  /* 0x00590000d0a8783b */ /* 0x000e700000000200 */
[----:B------:R-:W-:Y:S08]  /*14810*/  LDSM.16.M88.4 R172, [R218+0x6100] ;  /* 0x00610000daac783b */ /* 0x000ff00000000200 */
[----:B------:R-:W1:Y:S08]  /*14820*/  LDSM.16.M88.4 R176, [R219] ;  /* 0x00000000dbb0783b */ /* 0x000e700000000200 */
[----:B------:R-:W1:Y:S08]  /*14830*/  LDSM.16.M88.4 R180, [R218+0x8100] ;  /* 0x00810000dab4783b */ /* 0x000e700000000200 */
[----:B------:R-:W1:Y:S02]  /*14840*/  LDSM.16.M88.4 R184, [R224] ;  /* 0x00000000e0b8783b */ /* 0x000e640000000200 */
[-C--:B-12---:R-:W-:Y:S08]  /*14850*/  HMMA.16816.F32.BF16 R4, R96, R16.reuse, RZ ;  /* 0x000000106004723c */ /* 0x086ff000000418ff */
[C---:B---3--:R-:W-:Y:S08]  /*14860*/  HMMA.16816.F32.BF16 R8, R92.reuse, R16, RZ ;  /* 0x000000105c08723c */ /* 0x048ff000000418ff */
        /* <DEDUP_REMOVED lines=22> */
[----:B------:R-:W1:Y:S07]  /*149d0*/  LDSM.16.M88.4 R168, [R223] ;  /* 0x00000000dfa8783b */ /* 0x000e6e0000000200 */
[-C--:B------:R-:W-:Y:S08]  /*149e0*/  HMMA.16816.F32.BF16 R4, R172, R176.reuse, R4 ;  /* 0x000000b0ac04723c */ /* 0x080ff00000041804 */
[C---:B------:R-:W-:Y:S08]  /*149f0*/  HMMA.16816.F32.BF16 R8, R180.reuse, R176, R8 ;  /* 0x000000b0b408723c */ /* 0x040ff00000041808 */
[-C--:B------:R-:W-:Y:S08]  /*14a00*/  HMMA.16816.F32.BF16 R12, R180, R178.reuse, R12 ;  /* 0x000000b2b40c723c */ /* 0x080ff0000004180c */
[C---:B------:R-:W-:Y:S01]  /*14a10*/  HMMA.16816.F32.BF16 R16, R172.reuse, R178, R16 ;  /* 0x000000b2ac10723c */ /* 0x040fe20000041810 */
[----:B------:R-:W2:Y:S07]  /*14a20*/  LDSM.16.M88.4 R176, [R222] ;  /* 0x00000000deb0783b */ /* 0x000eae0000000200 */
[-C--:B------:R-:W-:Y:S08]  /*14a30*/  HMMA.16816.F32.BF16 R20, R172, R184.reuse, R20 ;  /* 0x000000b8ac14723c */ /* 0x080ff00000041814 */
[C---:B------:R-:W-:Y:S07]  /*14a40*/  HMMA.16816.F32.BF16 R24, R180.reuse, R184, R24 ;  /* 0x000000b8b418723c */ /* 0x040fee0000041818 */
[----:B------:R-:W-:Y:S01]  /*14a50*/  IMAD R184, R228, c[0x0][0x21c], R0 ;  /* 0x00008700e4b87a24 */ /* 0x000fe200078e0200 */
[-C--:B------:R-:W-:Y:S04]  /*14a60*/  HMMA.16816.F32.BF16 R28, R180, R186.reuse, R28 ;  /* 0x000000bab41c723c */ /* 0x080fe8000004181c */
[----:B------:R-:W-:Y:S04]  /*14a70*/  IADD3 R0, P0, R2, UR20, RZ ;  /* 0x0000001402007c10 */ /* 0x000fe8000ff1e0ff */
[C---:B------:R-:W-:Y:S04]  /*14a80*/  HMMA.16816.F32.BF16 R32, R172.reuse, R186, R32 ;  /* 0x000000baac20723c */ /* 0x040fe80000041820 */
[----:B------:R-:W-:Y:S02]  /*14a90*/  IADD3.X R3, R3, UR12, R184, P0, !PT ;  /* 0x0000000c03037c10 */ /* 0x000fe400087fe4b8 */
[C---:B------:R-:W-:Y:S02]  /*14aa0*/  LEA R2, P0, R0.reuse, c[0x0][0x1f8], 0x1 ;  /* 0x00007e0000027a11 */ /* 0x040fe400078008ff */
[-C--:B-1----:R-:W-:Y:S03]  /*14ab0*/  HMMA.16816.F32.BF16 R36, R172, R168.reuse, R36 ;  /* 0x000000a8ac24723c */ /* 0x082fe60000041824 */
[----:B------:R-:W-:Y:S01]  /*14ac0*/  SHFL.IDX PT, R193, R2, 0x4, 0x181f ;  /* 0x00981f0002c17f89 */ /* 0x000fe200000e0000 */
[----:B------:R-:W-:Y:S04]  /*14ad0*/  LEA.HI.X R0, R0, c[0x0][0x1fc], R3, 0x1, P0 ;  /* 0x00007f0000007a11 */ /* 0x000fe800000f0c03 */
[C---:B------:R-:W-:Y:S03]  /*14ae0*/  HMMA.16816.F32.BF16 R40, R180.reuse, R168, R40 ;  /* 0x000000a8b428723c */ /* 0x040fe60000041828 */
[----:B------:R-:W-:Y:S05]  /*14af0*/  SHFL.IDX PT, R194, R2, 0x5, 0x181f ;  /* 0x00b81f0002c27f89 */ /* 0x000fea00000e0000 */
[-C--:B------:R-:W-:Y:S03]  /*14b00*/  HMMA.16816.F32.BF16 R44, R180, R170.reuse, R44 ;  /* 0x000000aab42c723c */ /* 0x080fe6000004182c */
[----:B------:R-:W-:Y:S05]  /*14b10*/  SHFL.IDX PT, R185, R0, RZ, 0x181f ;  /* 0x00181fff00b97589 */ /* 0x000fea00000e0000 */
[C---:B------:R-:W-:Y:S03]  /*14b20*/  HMMA.16816.F32.BF16 R48, R172.reuse, R170, R48 ;  /* 0x000000aaac30723c */ /* 0x040fe60000041830 */
[----:B------:R-:W1:Y:S05]  /*14b30*/  LDSM.16.M88.4 R168, [R221] ;  /* 0x00000000dda8783b */ /* 0x000e6a0000000200 */
[-C--:B--2---:R-:W-:Y:S03]  /*14b40*/  HMMA.16816.F32.BF16 R52, R172, R176.reuse, R52 ;  /* 0x000000b0ac34723c */ /* 0x084fe60000041834 */
[----:B------:R-:W-:Y:S05]  /*14b50*/  SHFL.IDX PT, R184, R0, 0x1, 0x181f ;  /* 0x00381f0000b87f89 */ /* 0x000fea00000e0000 */
[C---:B------:R-:W-:Y:S03]  /*14b60*/  HMMA.16816.F32.BF16 R56, R180.reuse, R176, R56 ;  /* 0x000000b0b438723c */ /* 0x040fe60000041838 */
[----:B------:R-:W-:Y:S05]  /*14b70*/  SHFL.IDX PT, R192, R0, 0x2, 0x181f ;  /* 0x00581f0000c07f89 */ /* 0x000fea00000e0000 */
[-C--:B------:R-:W-:Y:S03]  /*14b80*/  HMMA.16816.F32.BF16 R60, R180, R178.reuse, R60 ;  /* 0x000000b2b43c723c */ /* 0x080fe6000004183c */
[----:B------:R-:W-:Y:S05]  /*14b90*/  SHFL.IDX PT, R196, R0, 0x3, 0x181f ;  /* 0x00781f0000c47f89 */ /* 0x000fea00000e0000 */
[C---:B------:R-:W-:Y:S03]  /*14ba0*/  HMMA.16816.F32.BF16 R64, R172.reuse, R178, R64 ;  /* 0x000000b2ac40723c */ /* 0x040fe60000041840 */
[----:B------:R-:W-:Y:S05]  /*14bb0*/  SHFL.IDX PT, R195, R0, 0x4, 0x181f ;  /* 0x00981f0000c37f89 */ /* 0x000fea00000e0000 */
[-C--:B-1----:R-:W-:Y:S03]  /*14bc0*/  HMMA.16816.F32.BF16 R68, R172, R168.reuse, R68 ;  /* 0x000000a8ac44723c */ /* 0x082fe60000041844 */
[----:B------:R-:W-:Y:S05]  /*14bd0*/  SHFL.IDX PT, R3, R2, RZ, 0x181f ;  /* 0x00181fff02037589 */ /* 0x000fea00000e0000 */
[C---:B------:R-:W-:Y:S03]  /*14be0*/  HMMA.16816.F32.BF16 R72, R180.reuse, R168, R72 ;  /* 0x000000a8b448723c */ /* 0x040fe60000041848 */
[----:B------:R-:W1:Y:S05]  /*14bf0*/  SHFL.IDX PT, R190, R2, 0x1, 0x181f ;  /* 0x00381f0002be7f89 */ /* 0x000e6a00000e0000 */
[-C--:B------:R-:W-:Y:S03]  /*14c00*/  HMMA.16816.F32.BF16 R76, R180, R170.reuse, R76 ;  /* 0x000000aab44c723c */ /* 0x080fe6000004184c */
[----:B------:R-:W2:Y:S05]  /*14c10*/  SHFL.IDX PT, R188, R2, 0x2, 0x181f ;  /* 0x00581f0002bc7f89 */ /* 0x000eaa00000e0000 */
[C---:B------:R-:W-:Y:S03]  /*14c20*/  HMMA.16816.F32.BF16 R80, R172.reuse, R170, R80 ;  /* 0x000000aaac50723c */ /* 0x040fe60000041850 */
[----:B------:R3:W-:Y:S01]  /*14c30*/  SHFL.IDX PT, R189, R2, 0x3, 0x181f ;  /* 0x00781f0002bd7f89 */ /* 0x0007e200000e0000 */
[-C--:B-1----:R-:W-:Y:S07]  /*14c40*/  IADD3 R190, P0, R190, R226.reuse, RZ ;  /* 0x000000e2bebe7210 */ /* 0x082fee0007f1e0ff */
[----:B------:R-:W-:Y:S01]  /*14c50*/  SHFL.IDX PT, R0, R0, 0x5, 0x181f ;  /* 0x00b81f0000007f89 */ /* 0x000fe200000e0000 */
[-C--:B------:R-:W-:Y:S02]  /*14c60*/  IADD3.X R191, R184, R225.reuse, RZ, P0, !PT ;  /* 0x000000e1b8bf7210 */ /* 0x080fe400007fe4ff */
[-C--:B--2---:R-:W-:Y:S02]  /*14c70*/  IADD3 R188, P0, R188, R226.reuse, RZ ;  /* 0x000000e2bcbc7210 */ /* 0x084fe40007f1e0ff */
[-C--:B---3--:R-:W-:Y:S04]  /*14c80*/  IADD3 R2, P1, R3, R226.reuse, RZ ;  /* 0x000000e203027210 */ /* 0x088fe80007f3e0ff */
[-C--:B------:R-:W-:Y:S02]  /*14c90*/  IADD3.X R3, R185, R225.reuse, RZ, P1, !PT ;  /* 0x000000e1b9037210 */ /* 0x080fe40000ffe4ff */
[----:B------:R-:W1:Y:S01]  /*14ca0*/  LDSM.16.M88.4 R184, [R220] ;  /* 0x00000000dcb8783b */ /* 0x000e620000000200 */
[-C--:B------:R-:W-:Y:S04]  /*14cb0*/  IADD3 R176, P1, R193, R226.reuse, RZ ;  /* 0x000000e2c1b07210 */ /* 0x080fe80007f3e0ff */
[-C--:B------:R-:W-:Y:S03]  /*14cc0*/  IADD3.X R177, R195, R225.reuse, RZ, P1, !PT ;  /* 0x000000e1c3b17210 */ /* 0x080fe60000ffe4ff */
[----:B------:R-:W-:Y:S01]  /*14cd0*/  @!PT LDS RZ, [RZ] ;  /* 0x00000000fffff984 */ /* 0x000fe20000000800 */
[----:B------:R-:W-:Y:S01]  /*14ce0*/  @!PT LDS RZ, [RZ] ;  /* 0x00000000fffff984 */ /* 0x000fe20000000800 */
[----:B------:R-:W-:Y:S01]  /*14cf0*/  @!PT LDS RZ, [RZ] ;  /* 0x00000000fffff984 */ /* 0x000fe20000000800 */
[----:B----4-:R2:W-:Y:S08]  /*14d00*/  LDGSTS.E.BYPASS.LTC128B.128 [R197], [R2.64], !P4 ;  /* 0x0000000002c57fae */ /* 0x0105f0000e101d50 */
[----:B------:R3:W-:Y:S01]  /*14d10*/  LDGSTS.E.BYPASS.LTC128B.128 [R197+0x800], [R190.64], !P4 ;  /* 0x00800000bec57fae */ /* 0x0007e2000e101d50 */
[-C--:B-1----:R-:W-:Y:S03]  /*14d20*/  HMMA.16816.F32.BF16 R84, R172, R184.reuse, R84 ;  /* 0x000000b8ac54723c */ /* 0x082fe60000041854 */
[-C--:B---3--:R-:W-:Y:S02]  /*14d30*/  IADD3 R190, P2, R189, R226.reuse, RZ ;  /* 0x000000e2bdbe7210 */ /* 0x088fe40007f5e0ff */
[-C--:B------:R-:W-:Y:S02]  /*14d40*/  IADD3.X R189, R192, R225.reuse, RZ, P0, !PT ;  /* 0x000000e1c0bd7210 */ /* 0x080fe400007fe4ff */
[-C--:B------:R-:W-:Y:S01]  /*14d50*/  IADD3.X R191, R196, R225.reuse, RZ, P2, !PT ;  /* 0x000000e1c4bf7210 */ /* 0x080fe200017fe4ff */
[C---:B------:R-:W-:Y:S02]  /*14d60*/  HMMA.16816.F32.BF16 R88, R180.reuse, R184, R88 ;  /* 0x000000b8b458723c */ /* 0x040fe40000041858 */
[----:B------:R1:W-:Y:S02]  /*14d70*/  LDGSTS.E.BYPASS.LTC128B.128 [R197+0x1000], [R188.64], !P4 ;  /* 0x01000000bcc57fae */ /* 0x0003e4000e101d50 */
[----:B--2---:R-:W-:Y:S04]  /*14d80*/  IADD3 R2, P0, R194, R226, RZ ;  /* 0x000000e2c2027210 */ /* 0x004fe80007f1e0ff */
[----:B------:R-:W-:Y:S01]  /*14d90*/  IADD3.X R3, R0, R225, RZ, P0, !PT ;  /* 0x000000e100037210 */ /* 0x000fe200007fe4ff */
[-C--:B------:R-:W-:Y:S01]  /*14da0*/  HMMA.16816.F32.BF16 R92, R180, R186.reuse, R92 ;  /* 0x000000bab45c723c */ /* 0x080fe2000004185c */
[----:B------:R1:W-:Y:S07]  /*14db0*/  LDGSTS.E.BYPASS.LTC128B.128 [R197+0x1800], [R190.64], !P4 ;  /* 0x01800000bec57fae */ /* 0x0003ee000e101d50 */
[----:B------:R-:W-:Y:S01]  /*14dc0*/  HMMA.16816.F32.BF16 R96, R172, R186, R96 ;  /* 0x000000baac60723c */ /* 0x000fe20000041860 */
[----:B------:R2:W-:Y:S08]  /*14dd0*/  LDGSTS.E.BYPASS.LTC128B.128 [R197+0x2000], [R176.64], !P4 ;  /* 0x02000000b0c57fae */ /* 0x0005f0000e101d50 */
[----:B------:R3:W-:Y:S08]  /*14de0*/  LDGSTS.E.BYPASS.LTC128B.128 [R197+0x2800], [R2.64], !P4 ;  /* 0x0280000002c57fae */ /* 0x0007f0000e101d50 */
[----:B------:R-:W-:Y:S08]  /*14df0*/  LDSM.16.M88.4 R192, [R216+0x8100] ;  /* 0x00810000d8c0783b */ /* 0x000ff00000000200 */
[----:B------:R-:W0:Y:S08]  /*14e00*/  LDGDEPBAR ;  /* 0x00000000000079af */ /* 0x000e300000000000 */
[----:B--2---:R-:W-:Y:S08]  /*14e10*/  LDSM.16.M88.4 R176, [R216+0x6100] ;  /* 0x00610000d8b0783b */ /* 0x004ff00000000200 */
[----:B-1----:R-:W1:Y:S08]  /*14e20*/  LDSM.16.M88.4 R188, [R214+0x3100] ;  /* 0x00310000d6bc783b */ /* 0x002e700000000200 */
[----:B---3--:R-:W2:Y:S08]  /*14e30*/  LDSM.16.M88.4 R196, [R214+0x3900] ;  /* 0x00390000d6c4783b */ /* 0x008eb00000000200 */
[----:B------:R-:W3:Y:S08]  /*14e40*/  LDSM.16.M88.4 R200, [R214+0x4100] ;  /* 0x00410000d6c8783b */ /* 0x000ef00000000200 */
[----:B------:R-:W4:Y:S08]  /*14e50*/  LDSM.16.M88.4 R168, [R214+0x4900] ;  /* 0x00490000d6a8783b */ /* 0x000f300000000200 */
[----:B------:R-:W2:Y:S08]  /*14e60*/  LDSM.16.M88.4 R180, [R214+0x5100] ;  /* 0x00510000d6b4783b */ /* 0x000eb00000000200 */
[----:B------:R-:W3:Y:S01]  /*14e70*/  LDSM.16.M88.4 R204, [R214+0x5900] ;  /* 0x00590000d6cc783b */ /* 0x000ee20000000200 */
[-C--:B-1----:R-:W-:Y:S07]  /*14e80*/  HMMA.16816.F32.BF16 R4, R176, R188.reuse, R4 ;  /* 0x000000bcb004723c */ /* 0x082fee0000041804 */
[----:B------:R-:W-:Y:S01]  /*14e90*/  LDSM.16.M88.4 R172, [R217+0x6100] ;  /* 0x00610000d9ac783b */ /* 0x000fe20000000200 */
[C---:B------:R-:W-:Y:S07]  /*14ea0*/  HMMA.16816.F32.BF16 R8, R192.reuse, R188, R8 ;  /* 0x000000bcc008723c */ /* 0x040fee0000041808 */
[----:B------:R-:W1:Y:S01]  /*14eb0*/  LDSM.16.M88.4 R184, [R213] ;  /* 0x00000000d5b8783b */ /* 0x000e620000000200 */
[-C--:B------:R-:W-:Y:S08]  /*14ec0*/  HMMA.16816.F32.BF16 R12, R192, R190.reuse, R12 ;  /* 0x000000bec00c723c */ /* 0x080ff0000004180c */
[C---:B------:R-:W-:Y:S01]  /*14ed0*/  HMMA.16816.F32.BF16 R16, R176.reuse, R190, R16 ;  /* 0x000000beb010723c */ /* 0x040fe20000041810 */
[----:B------:R-:W1:Y:S07]  /*14ee0*/  LDSM.16.M88.4 R188, [R217+0x8100] ;  /* 0x00810000d9bc783b */ /* 0x000e6e0000000200 */
[-C--:B--2---:R-:W-:Y:S08]  /*14ef0*/  HMMA.16816.F32.BF16 R20, R176, R196.reuse, R20 ;  /* 0x000000c4b014723c */ /* 0x084ff00000041814 */
[C---:B------:R-:W-:Y:S08]  /*14f00*/  HMMA.16816.F32.BF16 R24, R192.reuse, R196, R24 ;  /* 0x000000c4c018723c */ /* 0x040ff00000041818 */
[-C--:B------:R-:W-:Y:S08]  /*14f10*/  HMMA.16816.F32.BF16 R28, R192, R198.reuse, R28 ;  /* 0x000000c6c01c723c */ /* 0x080ff0000004181c */
[C---:B------:R-:W-:Y:S08]  /*14f20*/  HMMA.16816.F32.BF16 R32, R176.reuse, R198, R32 ;  /* 0x000000c6b020723c */ /* 0x040ff00000041820 */
        /* <DEDUP_REMOVED lines=17> */
[C---:B------:R-:W-:Y:S08]  /*15040*/  HMMA.16816.F32.BF16 R8, R188.reuse, R184, R8 ;  /* 0x000000b8bc08723c */ /* 0x040ff00000041808 */
        /* <DEDUP_REMOVED lines=27> */
[----:B------:R-:W4:Y:S01]  /*15200*/  MUFU.TANH R241, R12 ;  /* 0x0000000c00f17308 */ /* 0x000f220000002400 */
[----:B--2---:R-:W-:Y:S09]  /*15210*/  STL [R1+0x4], R2 ;  /* 0x0000040201007387 */ /* 0x004ff20000100800 */
[----:B------:R-:W2:Y:S01]  /*15220*/  MUFU.TANH R229, R13 ;  /* 0x0000000d00e57308 */ /* 0x000ea20000002400 */
[----:B---3--:R-:W3:Y:S01]  /*15230*/  LDSM.16.M88.4 R8, [R213+0x1000] ;  /* 0x00100000d508783b */ /* 0x008ee20000000200 */
[-C--:B-1----:R-:W-:Y:S08]  /*15240*/  HMMA.16816.F32.BF16 R20, R172, R4.reuse, R20 ;  /* 0x00000004ac14723c */ /* 0x082ff00000041814 */
[----:B------:R-:W1:Y:S01]  /*15250*/  MUFU.TANH R250, R14 ;  /* 0x0000000e00fa7308 */ /* 0x000e620000002400 */
[----:B----4-:R-:W-:Y:S01]  /*15260*/  STL [R1], R0 ;  /* 0x0000000001007387 */ /* 0x010fe20000100800 */
[C---:B------:R-:W-:Y:S08]  /*15270*/  HMMA.16816.F32.BF16 R24, R188.reuse, R4, R24 ;  /* 0x00000004bc18723c */ /* 0x040ff00000041818 */
[----:B------:R-:W4:Y:S01]  /*15280*/  MUFU.TANH R249, R15 ;  /* 0x0000000f00f97308 */ /* 0x000f220000002400 */
        /* <DEDUP_REMOVED lines=13> */
[----:B------:R-:W3:Y:S01]  /*15360*/  MUFU.TANH R192, R18 ;  /* 0x0000001200c07308 */ /* 0x000ee20000002400 */
        /* <DEDUP_REMOVED lines=11> */
[----:B------:R-:W2:Y:S02]  /*15420*/  LDSM.16.M88.4 R8, [R213+0x2000] ;  /* 0x00200000d508783b */ /* 0x000ea40000000200 */
        /* <DEDUP_REMOVED lines=21> */
[-C--:B--2---:R-:W-:Y:S05]  /*15580*/  HMMA.16816.F32.BF16 R68, R172, R8.reuse, R68 ;  /* 0x00000008ac44723c */ /* 0x084fea0000041844 */
[----:B------:R-:W-:Y:S02]  /*15590*/  FMUL.FTZ R51, R51, c[0x0][0x320] ;  /* 0x0000c80033337a20 */ /* 0x000fe40000410000 */
[----:B------:R-:W-:Y:S01]  /*155a0*/  FMUL.FTZ R52, R52, c[0x0][0x320] ;  /* 0x0000c80034347a20 */ /* 0x000fe20000410000 */
[----:B------:R2:W1:Y:S01]  /*155b0*/  MUFU.TANH R181, R58 ;  /* 0x0000003a00b57308 */ /* 0x0004620000002400 */
[C---:B------:R-:W-:Y:S04]  /*155c0*/  HMMA.16816.F32.BF16 R72, R188.reuse, R8, R72 ;  /* 0x00000008bc48723c */ /* 0x040fe80000041848 */
[----:B------:R-:W-:Y:S02]  /*155d0*/  FMUL.FTZ R53, R53, c[0x0][0x320] ;  /* 0x0000c80035357a20 */ /* 0x000fe40000410000 */
[----:B------:R-:W-:Y:S02]  /*155e0*/  FMUL.FTZ R54, R54, c[0x0][0x320] ;  /* 0x0000c80036367a20 */ /* 0x000fe40000410000 */
[-C--:B------:R-:W-:Y:S01]  /*155f0*/  HMMA.16816.F32.BF16 R76, R188, R10.reuse, R76 ;  /* 0x0000000abc4c723c */ /* 0x080fe2000004184c */
[----:B------:R3:W3:Y:S03]  /*15600*/  MUFU.TANH R206, R25 ;  /* 0x0000001900ce7308 */ /* 0x0006e60000002400 */
[----:B------:R-:W-:Y:S02]  /*15610*/  FMUL.FTZ R55, R55, c[0x0][0x320] ;  /* 0x0000c80037377a20 */ /* 0x000fe40000410000 */
[----:B------:R-:W-:Y:S02]  /*15620*/  FMUL.FTZ R56, R56, c[0x0][0x320] ;  /* 0x0000c80038387a20 */ /* 0x000fe40000410000 */
[C---:B------:R-:W-:Y:S03]  /*15630*/  HMMA.16816.F32.BF16 R80, R172.reuse, R10, R80 ;  /* 0x0000000aac50723c */ /* 0x040fe60000041850 */
[----:B------:R3:W3:Y:S01]  /*15640*/  MUFU.TANH R238, R26 ;  /* 0x0000001a00ee7308 */ /* 0x0006e20000002400 */
[----:B------:R-:W-:Y:S02]  /*15650*/  FMUL.FTZ R59, R59, c[0x0][0x320] ;  /* 0x0000c8003b3b7a20 */ /* 0x000fe40000410000 */
[----:B------:R-:W-:Y:S01]  /*15660*/  FMUL.FTZ R60, R60, c[0x0][0x320] ;  /* 0x0000c8003c3c7a20 */ /* 0x000fe20000410000 */
[----:B--2---:R-:W2:Y:S01]  /*15670*/  LDL R58, [R1+0x28] ;  /* 0x00002800013a7983 */ /* 0x004ea20000100800 */
[-C--:B-1----:R-:W-:Y:S04]  /*15680*/  HMMA.16816.F32.BF16 R84, R172, R4.reuse, R84 ;  /* 0x00000004ac54723c */ /* 0x082fe80000041854 */
        /* <DEDUP_REMOVED lines=81> */
[----:B------:R1:W1:Y:S01]  /*15ba0*/  MUFU.TANH R168, R56 ;  /* 0x0000003800a87308 */ /* 0x0002620000002400 */
[----:B--2---:R-:W-:Y:S09]  /*15bb0*/  ISETP.GT.AND P0, PT, R227, R58, PT ;  /* 0x0000003ae300720c */ /* 0x004ff20003f04270 */
        /* <DEDUP_REMOVED lines=104> */
.L_x_547:
        /* <DEDUP_REMOVED lines=10> */
[----:B------:R-:W-:Y:S02]  /*162e0*/  IMAD.U32 R0, RZ, RZ, UR8 ;  /* 0x00000008ff007e24 */ /* 0x000fe4000f8e00ff */
[----:B------:R-:W1:Y:S01]  /*162f0*/  SHFL.IDX PT, R4, R5, RZ, 0x1c1f ;  /* 0x001c1fff05047589 */ /* 0x000e6200000e0000 */
[----:B---3--:R-:W-:Y:S01]  /*16300*/  IADD3 R7, -R3, 0x1, R2 ;  /* 0x0000000103077810 */ /* 0x008fe20007ffe102 */
[----:B------:R-:W-:Y:S03]  /*16310*/  IMAD.IADD R8, R2, 0x1, -R3 ;  /* 0x0000000102087824 */ /* 0x000fe600078e0a03 */
[----:B------:R-:W-:Y:S04]  /*16320*/  IADD3 R7, R7, -c[0x0][0x168], R0 ;  /* 0x80005a0007077a10 */ /* 0x000fe80007ffe000 */
        /* <DEDUP_REMOVED lines=20> */
.L_x_550:
[----:B------:R-:W-:Y:S04]  /*16470*/  MOV R9, c[0x0][0x32c] ;  /* 0x0000cb0000097a02 */ /* 0x000fe80000000f00 */
[----:B------:R-:W-:Y:S11]  /*16480*/  ISETP.NE.AND P0, PT, R9, 0x1, PT ;  /* 0x000000010900780c */ /* 0x000ff60003f05270 */
[----:B------:R-:W-:Y:S02]  /*16490*/  @!UPT UIADD3 URZ, URZ, URZ, URZ ;  /* 0x0000003f3f3ff290 */ /* 0x000fe4000fffe03f */
[----:B------:R-:W-:Y:S05]  /*164a0*/  @P0 IMAD.HI.U32 R9, R4, c[0x0][0x330], RZ ;  /* 0x0000cc0004090a27 */ /* 0x000fea00078e00ff */
[----:B------:R-:W-:Y:S02]  /*164b0*/  @P0 SHF.R.U32.HI R4, RZ, c[0x0][0x334], R9 ;  /* 0x0000cd00ff040a19 */ /* 0x000fe40000011609 */
.L_x_551:
[----:B------:R-:W-:Y:S05]  /*164c0*/  BSYNC B0 ;  /* 0x0000000000007941 */ /* 0x000fea0003800000 */
.L_x_549:
[----:B------:R-:W-:Y:S05]  /*164d0*/  IMAD R4, R4, c[0x0][0x32c], R8 ;  /* 0x0000cb0004047a24 */ /* 0x000fea00078e0208 */
[----:B------:R-:W-:Y:S02]  /*164e0*/  IADD3 R9, R4, c[0x0][0x32c], RZ ;  /* 0x0000cb0004097a10 */ /* 0x000fe40007ffe0ff */
[----:B------:R-:W-:Y:S02]  /*164f0*/  IMNMX R0, R0, R4, !PT ;  /* 0x0000000400007217 */ /* 0x000fe40007800200 */
[----:B------:R-:W-:Y:S02]  /*16500*/  IMNMX R3, R3, R9, PT ;  /* 0x0000000903037217 */ /* 0x000fe40003800200 */
.L_x_548:
[C---:B------:R-:W-:Y:S02]  /*16510*/  ISETP.GE.AND P0, PT, R2.reuse, 0x2, PT ;  /* 0x000000020200780c */ /* 0x040fe40003f06270 */
[----:B------:R-:W-:Y:S02]  /*16520*/  ISETP.GE.AND P2, PT, R2, 0xa, PT ;  /* 0x0000000a0200780c */ /* 0x000fe40003f46270 */
[----:B------:R-:W-:Y:S02]  /*16530*/  P2R R26, PR, RZ, 0x1 ;  /* 0x00000001ff1a7803 */ /* 0x000fe40000000000 */
[----:B------:R-:W-:Y:S02]  /*16540*/  ISETP.GT.AND P0, PT, R0, 0x1, !P0 ;  /* 0x000000010000780c */ /* 0x000fe40004704270 */
        /* <DEDUP_REMOVED lines=103> */
[C---:B------:R-:W-:Y:S04]  /*16bc0*/  ISETP.LT.OR P0, PT, R3.reuse, 0x59, P0 ;  /* 0x000000590300780c */ /* 0x040fe80000701670 */
[----:B------:R-:W-:Y:S02]  /*16bd0*/  FSEL R251, R96, -INF , !P0 ;  /* 0xff80000060fb7808 */ /* 0x000fe40004000000 */
[----:B------:R-:W-:Y:S04]  /*16be0*/  ISETP.GT.AND P0, PT, R0, RZ, !P2 ;  /* 0x000000ff0000720c */ /* 0x000fe80005704270 */
[C---:B------:R-:W-:Y:S04]  /*16bf0*/  ISETP.LT.OR P0, PT, R3.reuse, 0x1, P0 ;  /* 0x000000010300780c */ /* 0x040fe80000701670 */
[----:B------:R-:W-:Y:S02]  /*16c00*/  FSEL R29, R200, -INF , !P0 ;  /* 0xff800000c81d7808 */ /* 0x000fe40004000000 */
[----:B------:R-:W-:Y:S04]  /*16c10*/  ISETP.GE.AND P0, PT, R2, 0x5a, PT ;  /* 0x0000005a0200780c */ /* 0x000fe80003f06270 */
[----:B------:R-:W-:Y:S04]  /*16c20*/  ISETP.GT.AND P2, PT, R0, 0x59, !P0 ;  /* 0x000000590000780c */ /* 0x000fe80004744270 */
[----:B------:R-:W-:Y:S02]  /*16c30*/  ISETP.LT.OR P2, PT, R3, 0x5a, P2 ;  /* 0x0000005a0300780c */ /* 0x000fe40001741670 */
[----:B------:R-:W1:Y:S02]  /*16c40*/  SHFL.IDX PT, R3, R5, 0x1, 0x1c1f ;  /* 0x003c1f0005037f89 */ /* 0x000e6400000e0000 */
[----:B------:R-:W-:Y:S02]  /*16c50*/  FSEL R252, R97, -INF , !P2 ;  /* 0xff80000061fc7808 */ /* 0x000fe40005000000 */
[----:B------:R-:W-:Y:S01]  /*16c60*/  PLOP3.LUT P2, PT, PT, PT, UP1, 0x40, 0x0 ;  /* 0x000000000000781c */ /* 0x000fe20003f4e818 */
[--C-:B-1----:R-:W-:Y:S02]  /*16c70*/  IMAD.IADD R2, R6, 0x1, R3.reuse ;  /* 0x0000000106027824 */ /* 0x102fe400078e0203 */
[----:B------:R-:W-:Y:S10]  /*16c80*/  IMAD.IADD R0, R7, 0x1, R3 ;  /* 0x0000000107007824 */ /* 0x000ff400078e0203 */
        /* <DEDUP_REMOVED lines=16> */
.L_x_554:
[----:B------:R-:W-:Y:S04]  /*16d90*/  MOV R28, 0x1 ;  /* 0x00000001001c7802 */ /* 0x000fe80000000f00 */
[----:B------:R-:W-:Y:S11]  /*16da0*/  ISETP.NE.AND P2, PT, R28, c[0x0][0x32c], PT ;  /* 0x0000cb001c007a0c */ /* 0x000ff60003f45270 */
[----:B------:R-:W-:Y:S02]  /*16db0*/  @!UPT UIADD3 URZ, URZ, URZ, URZ ;  /* 0x0000003f3f3ff290 */ /* 0x000fe4000fffe03f */
[----:B------:R-:W-:Y:S05]  /*16dc0*/  @P2 IMAD.HI.U32 R28, R3, c[0x0][0x330], RZ ;  /* 0x0000cc00031c2a27 */ /* 0x000fea00078e00ff */
[----:B------:R-:W-:Y:S02]  /*16dd0*/  @P2 SHF.R.U32.HI R3, RZ, c[0x0][0x334], R28 ;  /* 0x0000cd00ff032a19 */ /* 0x000fe4000001161c */
.L_x_555:
[----:B------:R-:W-:Y:S05]  /*16de0*/  BSYNC B0 ;  /* 0x0000000000007941 */ /* 0x000fea0003800000 */
.L_x_553:
[----:B------:R-:W-:Y:S05]  /*16df0*/  IMAD R3, R3, c[0x0][0x32c], R8 ;  /* 0x0000cb0003037a24 */ /* 0x000fea00078e0208 */
[----:B------:R-:W-:Y:S02]  /*16e00*/  IADD3 R28, R3, c[0x0][0x32c], RZ ;  /* 0x0000cb00031c7a10 */ /* 0x000fe40007ffe0ff */
[----:B------:R-:W-:Y:S02]  /*16e10*/  IMNMX R0, R0, R3, !PT ;  /* 0x0000000300007217 */ /* 0x000fe40007800200 */
[----:B------:R-:W-:Y:S02]  /*16e20*/  IMNMX R2, R2, R28, PT ;  /* 0x0000001c02027217 */ /* 0x000fe40003800200 */
.L_x_552:
        /* <DEDUP_REMOVED lines=113> */
.L_x_558:
[----:B------:R-:W-:Y:S04]  /*17540*/  MOV R28, c[0x0][0x32c] ;  /* 0x0000cb00001c7a02 */ /* 0x000fe80000000f00 */
[----:B------:R-:W-:Y:S11]  /*17550*/  ISETP.NE.AND P2, PT, R28, 0x1, PT ;  /* 0x000000011c00780c */ /* 0x000ff60003f45270 */
[----:B------:R-:W-:Y:S02]  /*17560*/  @!UPT UIADD3 URZ, URZ, URZ, URZ ;  /* 0x0000003f3f3ff290 */ /* 0x000fe4000fffe03f */
[----:B------:R-:W-:Y:S05]  /*17570*/  @P2 IMAD.HI.U32 R28, R3, c[0x0][0x330], RZ ;  /* 0x0000cc00031c2a27 */ /* 0x000fea00078e00ff */
[----:B------:R-:W-:Y:S02]  /*17580*/  @P2 SHF.R.U32.HI R3, RZ, c[0x0][0x334], R28 ;  /* 0x0000cd00ff032a19 */ /* 0x000fe4000001161c */
.L_x_559:
[----:B------:R-:W-:Y:S05]  /*17590*/  BSYNC B0 ;  /* 0x0000000000007941 */ /* 0x000fea0003800000 */
.L_x_557:
[----:B------:R-:W-:Y:S05]  /*175a0*/  IMAD R3, R3, c[0x0][0x32c], R8 ;  /* 0x0000cb0003037a24 */ /* 0x000fea00078e0208 */
[----:B------:R-:W-:Y:S02]  /*175b0*/  IADD3 R28, R3, c[0x0][0x32c], RZ ;  /* 0x0000cb00031c7a10 */ /* 0x000fe40007ffe0ff */
[----:B------:R-:W-:Y:S02]  /*175c0*/  IMNMX R0, R0, R3, !PT ;  /* 0x0000000300007217 */ /* 0x000fe40007800200 */
[----:B------:R-:W-:Y:S02]  /*175d0*/  IMNMX R2, R2, R28, PT ;  /* 0x0000001c02027217 */ /* 0x000fe40003800200 */
.L_x_556:
        /* <DEDUP_REMOVED lines=113> */
.L_x_562:
[----:B------:R-:W-:Y:S04]  /*17cf0*/  MOV R5, c[0x0][0x32c] ;  /* 0x0000cb0000057a02 */ /* 0x000fe80000000f00 */
[----:B------:R-:W-:Y:S11]  /*17d00*/  ISETP.NE.AND P2, PT, R5, 0x1, PT ;  /* 0x000000010500780c */ /* 0x000ff60003f45270 */
[----:B------:R-:W-:Y:S02]  /*17d10*/  @!UPT UIADD3 URZ, URZ, URZ, URZ ;  /* 0x0000003f3f3ff290 */ /* 0x000fe4000fffe03f */
[----:B------:R-:W-:Y:S05]  /*17d20*/  @P2 IMAD.HI.U32 R5, R3, c[0x0][0x330], RZ ;  /* 0x0000cc0003052a27 */ /* 0x000fea00078e00ff */
[----:B------:R-:W-:Y:S02]  /*17d30*/  @P2 SHF.R.U32.HI R3, RZ, c[0x0][0x334], R5 ;  /* 0x0000cd00ff032a19 */ /* 0x000fe40000011605 */
.L_x_563:
[----:B------:R-:W-:Y:S05]  /*17d40*/  BSYNC B0 ;  /* 0x0000000000007941 */ /* 0x000fea0003800000 */
.L_x_561:
[----:B------:R-:W-:Y:S05]  /*17d50*/  IMAD R8, R3, c[0x0][0x32c], R8 ;  /* 0x0000cb0003087a24 */ /* 0x000fea00078e0208 */
[----:B------:R-:W-:Y:S02]  /*17d60*/  IADD3 R3, R8, c[0x0][0x32c], RZ ;  /* 0x0000cb0008037a10 */ /* 0x000fe40007ffe0ff */
[----:B------:R-:W-:Y:S02]  /*17d70*/  IMNMX R0, R0, R8, !PT ;  /* 0x0000000800007217 */ /* 0x000fe40007800200 */
[----:B------:R-:W-:Y:S02]  /*17d80*/  IMNMX R2, R2, R3, PT ;  /* 0x0000000302027217 */ /* 0x000fe40003800200 */
.L_x_560:
[----:B------:R-:W2:Y:S01]  /*17d90*/  LDL.LU R5, [R1+0x4] ;  /* 0x0000040001057983 */ /* 0x000ea20000300800 */
[----:B------:R-:W-:Y:S02]  /*17da0*/  ISETP.NE.AND P2, PT, R27, RZ, PT ;  /* 0x000000ff1b00720c */ /* 0x000fe40003f45270 */
[----:B------:R-:W-:Y:S01]  /*17db0*/  MOV R52, R58 ;  /* 0x0000003a00347202 */ /* 0x000fe20000000f00 */
[----:B------:R-:W3:Y:S01]  /*17dc0*/  LDL.LU R3, [R1] ;  /* 0x0000000001037983 */ /* 0x000ee20000300800 */
[----:B------:R-:W-:Y:S02]  /*17dd0*/  ISETP.GT.AND P2, PT, R0, RZ, !P2 ;  /* 0x000000ff0000720c */ /* 0x000fe40005744270 */
[----:B------:R-:W-:Y:S01]  /*17de0*/  FMNMX.FTZ R72, R29, R100, !PT ;  /* 0x000000641d487209 */ /* 0x000fe20007810000 */
[----:B------:R-:W-:Y:S01]  /*17df0*/  IMAD.MOV.U32 R80, RZ, RZ, R52 ;  /* 0x000000ffff507224 */ /* 0x000fe200078e0034 */
[----:B------:R-:W-:Y:S02]  /*17e00*/  ISETP.LT.OR P2, PT, R2, 0x1, P2 ;  /* 0x000000010200780c */ /* 0x000fe40001741670 */
[----:B------:R-:W-:Y:S01]  /*17e10*/  FMNMX.FTZ R72, R31, R72, !PT ;  /* 0x000000481f487209 */ /* 0x000fe20007810000 */
[----:B------:R-:W-:Y:S01]  /*17e20*/  IMAD.MOV.U32 R85, RZ, RZ, R80 ;  /* 0x000000ffff557224 */ /* 0x000fe200078e0050 */
[----:B------:R-:W-:Y:S01]  /*17e30*/  ISETP.GT.AND P1, PT, R0, 0x50, !P1 ;  /* 0x000000500000780c */ /* 0x000fe20004f24270 */
[----:B------:R-:W-:Y:S01]  /*17e40*/  LDSM.16.MT88.4 R80, [R211+0x100] ;  /* 0x00010000d350783b */ /* 0x000fe20000004200 */
[----:B------:R-:W-:Y:S02]  /*17e50*/  FMNMX.FTZ R72, R32, R72, !PT ;  /* 0x0000004820487209 */ /* 0x000fe40007810000 */
[----:B------:R-:W-:Y:S02]  /*17e60*/  ISETP.LT.OR P1, PT, R2, 0x51, P1 ;  /* 0x000000510200780c */ /* 0x000fe40000f21670 */
[----:B------:R-:W-:Y:S02]  /*17e70*/  FMNMX.FTZ R72, R34, R72, !PT ;  /* 0x0000004822487209 */ /* 0x000fe40007810000 */
[----:B------:R-:W-:Y:S02]  /*17e80*/  ISETP.GT.AND P0, PT, R0, 0x59, !P0 ;  /* 0x000000590000780c */ /* 0x000fe40004704270 */
[----:B------:R-:W-:Y:S02]  /*17e90*/  FMNMX.FTZ R72, R40, R72, !PT ;  /* 0x0000004828487209 */ /* 0x000fe40007810000 */
[----:B------:R-:W-:Y:S02]  /*17ea0*/  ISETP.LT.OR P0, PT, R2, 0x5a, P0 ;  /* 0x0000005a0200780c */ /* 0x000fe40000701670 */
[----:B------:R-:W-:Y:S02]  /*17eb0*/  FMNMX.FTZ R72, R42, R72, !PT ;  /* 0x000000482a487209 */ /* 0x000fe40007810000 */
[----:B------:R-:W-:Y:S02]  /*17ec0*/  FSEL R73, R79, -INF , !P0 ;  /* 0xff8000004f497808 */ /* 0x000fe40004000000 */
[----:B------:R-:W-:Y:S02]  /*17ed0*/  FMNMX.FTZ R72, R44, R72, !PT ;  /* 0x000000482c487209 */ /* 0x000fe40007810000 */
[C---:B------:R-:W-:Y:S02]  /*17ee0*/  ISETP.GT.AND P6, PT, R0.reuse, 0x51, !P6 ;  /* 0x000000510000780c */ /* 0x040fe400077c4270 */
[----:B------:R-:W-:Y:S02]  /*17ef0*/  FMNMX.FTZ R72, R47, R72, !PT ;  /* 0x000000482f487209 */ /* 0x000fe40007810000 */
[----:B------:R-:W-:Y:S02]  /*17f00*/  ISETP.GT.AND P5, PT, R0, 0x58, !P5 ;  /* 0x000000580000780c */ /* 0x000fe40006fa4270 */
[----:B------:R-:W-:Y:S02]  /*17f10*/  FMNMX.FTZ R72, R57, R72, !PT ;  /* 0x0000004839487209 */ /* 0x000fe40007810000 */
[----:B------:R-:W-:Y:S02]  /*17f20*/  ISETP.LT.OR P6, PT, R2, 0x52, P6 ;  /* 0x000000520200780c */ /* 0x000fe400037c1670 */
[----:B------:R-:W-:Y:S02]  /*17f30*/  FMNMX.FTZ R72, R90, R72, !PT ;  /* 0x000000485a487209 */ /* 0x000fe40007810000 */
[----:B------:R-:W-:Y:S02]  /*17f40*/  ISETP.LT.OR P5, PT, R2, 0x59, P5 ;  /* 0x000000590200780c */ /* 0x000fe40002fa1670 */
        /* <DEDUP_REMOVED lines=14> */
[----:B------:R-:W-:Y:S02]  /*18030*/  FMNMX.FTZ R72, R252, R72, !PT ;  /* 0x00000048fc487209 */ /* 0x000fe40007810000 */
[----:B--2---:R-:W-:Y:S02]  /*18040*/  FSEL R8, R5, -INF , !P2 ;  /* 0xff80000005087808 */ /* 0x004fe40005000000 */
[----:B------:R-:W-:Y:S01]  /*18050*/  ISETP.NE.AND P2, PT, R26, RZ, PT ;  /* 0x000000ff1a00720c */ /* 0x000fe20003f45270 */
[----:B------:R-:W1:Y:S03]  /*18060*/  SHFL.BFLY PT, R5, R72, 0x2, 0x1f ;  /* 0x0c401f0048057f89 */ /* 0x000e6600000e0000 */
[----:B------:R-:W-:Y:S04]  /*18070*/  ISETP.GT.AND P2, PT, R0, 0x1, !P2 ;  /* 0x000000010000780c */ /* 0x000fe80005744270 */
[----:B------:R-:W-:Y:S04]  /*18080*/  ISETP.LT.OR P2, PT, R2, 0x2, P2 ;  /* 0x000000020200780c */ /* 0x000fe80001741670 */
        /* <DEDUP_REMOVED lines=58> */
[----:B------:R-:W-:Y:S01]  /*18430*/  ISETP.NE.AND P2, PT, R17, RZ, PT ;  /* 0x000000ff1100720c */ /* 0x000fe20003f45270 */
[----:B------:R-:W2:Y:S01]  /*18440*/  SHFL.BFLY PT, R71, R3, 0x2, 0x1f ;  /* 0x0c401f0003477f89 */ /* 0x000ea200000e0000 */
[----:B-1----:R-:W-:Y:S02]  /*18450*/  FMNMX.FTZ R72, R72, R5, !PT ;  /* 0x0000000548487209 */ /* 0x002fe40007810000 */
[----:B------:R-:W-:Y:S02]  /*18460*/  ISETP.GT.AND P2, PT, R0, 0x28, !P2 ;  /* 0x000000280000780c */ /* 0x000fe40005744270 */
[----:B------:R-:W-:Y:S02]  /*18470*/  FMNMX.FTZ R5, R8, R103, !PT ;  /* 0x0000006708057209 */ /* 0x000fe40007810000 */
[----:B------:R-:W-:Y:S01]  /*18480*/  ISETP.LT.OR P2, PT, R2, 0x29, P2 ;  /* 0x000000290200780c */ /* 0x000fe20001741670 */
[----:B------:R-:W1:Y:S01]  /*18490*/  SHFL.BFLY PT, R6, R72, 0x1, 0x1f ;  /* 0x0c201f0048067f89 */ /* 0x000e6200000e0000 */
        /* <DEDUP_REMOVED lines=10> */
[----:B--2---:R-:W-:Y:S02]  /*18540*/  FMNMX.FTZ R71, R3, R71, !PT ;  /* 0x0000004703477209 */ /* 0x004fe40007810000 */
[----:B------:R-:W-:Y:S02]  /*18550*/  ISETP.GT.AND P2, PT, R0, 0x30, !P2 ;  /* 0x000000300000780c */ /* 0x000fe40005744270 */
[----:B-1----:R-:W-:Y:S02]  /*18560*/  FMNMX.FTZ R72, R72, R6, !PT ;  /* 0x0000000648487209 */ /* 0x002fe40007810000 */
        /* <DEDUP_REMOVED lines=14> */
[----:B-1----:R-:W-:Y:S02]  /*18650*/  FMNMX.FTZ R71, R71, R6, !PT ;  /* 0x0000000647477209 */ /* 0x002fe40007810000 */
[----:B------:R-:W-:Y:S02]  /*18660*/  ISETP.LT.OR P2, PT, R2, 0x39, P2 ;  /* 0x000000390200780c */ /* 0x000fe40001741670 */
[----:B------:R-:W-:Y:S02]  /*18670*/  FSEL R198, R180, -INF , !P1 ;  /* 0xff800000b4c67808 */ /* 0x000fe40004800000 */
[----:B------:R-:W-:Y:S02]  /*18680*/  FSEL R185, R59, -INF , !P2 ;  /* 0xff8000003bb97808 */ /* 0x000fe40005000000 */
[----:B------:R-:W-:Y:S02]  /*18690*/  ISETP.NE.AND P2, PT, R12, RZ, PT ;  /* 0x000000ff0c00720c */ /* 0x000fe40003f45270 */
[----:B------:R-:W-:Y:S02]  /*186a0*/  FSETP.NEU.FTZ.AND P1, PT, R71, -INF , PT ;  /* 0xff8000004700780b */ /* 0x000fe40003f3d000 */
[----:B------:R-:W-:Y:S02]  /*186b0*/  ISETP.GT.AND P2, PT, R0, 0x39, !P2 ;  /* 0x000000390000780c */ /* 0x000fe40005744270 */
[----:B------:R-:W-:Y:S02]  /*186c0*/  FSEL R180, R91, -INF , !P5 ;  /* 0xff8000005bb47808 */ /* 0x000fe40006800000 */
[----:B------:R-:W-:Y:S04]  /*186d0*/  ISETP.LT.OR P2, PT, R2, 0x3a, P2 ;  /* 0x0000003a0200780c */ /* 0x000fe80001741670 */
[----:B------:R-:W-:Y:S02]  /*186e0*/  FSEL R187, R63, -INF , !P2 ;  /* 0xff8000003fbb7808 */ /* 0x000fe40005000000 */
[----:B------:R-:W-:Y:S04]  /*186f0*/  ISETP.NE.AND P2, PT, R11, RZ, PT ;  /* 0x000000ff0b00720c */ /* 0x000fe80003f45270 */
[----:B------:R-:W-:Y:S04]  /*18700*/  ISETP.GT.AND P2, PT, R0, 0x40, !P2 ;  /* 0x000000400000780c */ /* 0x000fe80005744270 */
[----:B------:R-:W-:Y:S04]  /*18710*/  ISETP.LT.OR P2, PT, R2, 0x41, P2 ;  /* 0x000000410200780c */ /* 0x000fe80001741670 */
[----:B------:R-:W-:Y:S01]  /*18720*/  FSEL R197, R74, -INF , !P2 ;  /* 0xff8000004ac57808 */ /* 0x000fe20005000000 */
[----:B------:R-:W-:Y:S01]  /*18730*/  FMUL.FTZ R74, R72, c[0x0][0x2d0] ;  /* 0x0000b400484a7a20 */ /* 0x000fe20000410000 */
[----:B------:R-:W-:Y:S04]  /*18740*/  ISETP.NE.AND P2, PT, R10, RZ, PT ;  /* 0x000000ff0a00720c */ /* 0x000fe80003f45270 */
[----:B------:R-:W-:Y:S04]  /*18750*/  ISETP.GT.AND P2, PT, R0, 0x41, !P2 ;  /* 0x000000410000780c */ /* 0x000fe80005744270 */
[----:B------:R-:W-:Y:S04]  /*18760*/  ISETP.LT.OR P2, PT, R2, 0x42, P2 ;  /* 0x000000420200780c */ /* 0x000fe80001741670 */
[----:B------:R-:W-:Y:S01]  /*18770*/  FSEL R201, R75, -INF , !P2 ;  /* 0xff8000004bc97808 */ /* 0x000fe20005000000 */
[----:B------:R-:W-:Y:S01]  /*18780*/  FMUL.FTZ R75, R71, c[0x0][0x2d0] ;  /* 0x0000b400474b7a20 */ /* 0x000fe20000410000 */
[----:B------:R-:W-:Y:S04]  /*18790*/  ISETP.NE.AND P2, PT, R9, RZ, PT ;  /* 0x000000ff0900720c */ /* 0x000fe80003f45270 */
[----:B------:R-:W-:Y:S02]  /*187a0*/  ISETP.GT.AND P2, PT, R0, 0x48, !P2 ;  /* 0x000000480000780c */ /* 0x000fe40005744270 */
[----:B------:R-:W-:Y:S02]  /*187b0*/  FSEL R75, R75, RZ, P1 ;  /* 0x000000ff4b4b7208 */ /* 0x000fe40000800000 */
[----:B------:R-:W-:Y:S03]  /*187c0*/  ISETP.LT.OR P2, PT, R2, 0x49, P2 ;  /* 0x000000490200780c */ /* 0x000fe60001741670 */
[--C-:B------:R-:W-:Y:S01]  /*187d0*/  FFMA.FTZ R12, R43, c[0x0][0x2d0], -R75.reuse ;  /* 0x0000b4002b0c7a23 */ /* 0x100fe2000001084b */
[----:B------:R-:W-:Y:S02]  /*187e0*/  FSEL R202, R78, -INF , !P2 ;  /* 0xff8000004eca7808 */ /* 0x000fe40005000000 */
[----:B------:R-:W-:Y:S01]  /*187f0*/  ISETP.NE.AND P2, PT, R4, RZ, PT ;  /* 0x000000ff0400720c */ /* 0x000fe20003f45270 */
[----:B------:R-:W-:Y:S01]  /*18800*/  MUFU.EX2 R91, R12 ;  /* 0x0000000c005b7308 */ /* 0x000fe20000000800 */
[----:B------:R-:W-:Y:S02]  /*18810*/  FMNMX.FTZ R4, R28, R102, !PT ;  /* 0x000000661c047209 */ /* 0x000fe40007810000 */
[----:B------:R-:W-:Y:S01]  /*18820*/  ISETP.GT.AND P2, PT, R0, 0x49, !P2 ;  /* 0x000000490000780c */ /* 0x000fe20005744270 */
[--C-:B------:R-:W-:Y:S01]  /*18830*/  FFMA.FTZ R0, R33, c[0x0][0x2d0], -R75.reuse ;  /* 0x0000b40021007a23 */ /* 0x100fe2000001084b */
[----:B------:R-:W-:Y:S02]  /*18840*/  FMNMX.FTZ R4, R35, R4, !PT ;  /* 0x0000000423047209 */ /* 0x000fe40007810000 */
[----:B------:R-:W-:Y:S01]  /*18850*/  ISETP.LT.OR P2, PT, R2, 0x4a, P2 ;  /* 0x0000004a0200780c */ /* 0x000fe20001741670 */
[--C-:B------:R-:W-:Y:S01]  /*18860*/  FFMA.FTZ R2, R36, c[0x0][0x2d0], -R75.reuse ;  /* 0x0000b40024027a23 */ /* 0x100fe2000001084b */
[----:B------:R-:W-:Y:S01]  /*18870*/  FMNMX.FTZ R4, R37, R4, !PT ;  /* 0x0000000425047209 */ /* 0x000fe20007810000 */
[----:B------:R-:W-:Y:S01]  /*18880*/  MUFU.EX2 R86, R0 ;  /* 0x0000000000567308 */ /* 0x000fe20000000800 */
[----:B------:R-:W-:Y:S02]  /*18890*/  FSEL R194, R194, -INF , !P2 ;  /* 0xff800000c2c27808 */ /* 0x000fe40005000000 */
[----:B------:R-:W-:Y:S02]  /*188a0*/  FMNMX.FTZ R4, R38, R4, !PT ;  /* 0x0000000426047209 */ /* 0x000fe40007810000 */
[----:B------:R-:W-:Y:S02]  /*188b0*/  FSETP.NEU.FTZ.AND P2, PT, R72, -INF , PT ;  /* 0xff8000004800780b */ /* 0x000fe40003f5d000 */
[----:B------:R-:W-:Y:S02]  /*188c0*/  FMNMX.FTZ R4, R46, R4, !PT ;  /* 0x000000042e047209 */ /* 0x000fe40007810000 */
[----:B------:R-:W-:Y:S01]  /*188d0*/  FSEL R74, R74, RZ, P2 ;  /* 0x000000ff4a4a7208 */ /* 0x000fe20001000000 */
[----:B------:R-:W-:Y:S01]  /*188e0*/  MUFU.EX2 R250, R2 ;  /* 0x0000000200fa7308 */ /* 0x000fe20000000800 */
[----:B------:R-:W-:Y:S03]  /*188f0*/  FMNMX.FTZ R4, R49, R4, !PT ;  /* 0x0000000431047209 */ /* 0x000fe60007810000 */
[--C-:B------:R-:W-:Y:S01]  /*18900*/  FFMA.FTZ R16, R44, c[0x0][0x2d0], -R74.reuse ;  /* 0x0000b4002c107a23 */ /* 0x100fe2000001084a */
[----:B------:R-:W-:Y:S04]  /*18910*/  FMNMX.FTZ R4, R50, R4, !PT ;  /* 0x0000000432047209 */ /* 0x000fe80007810000 */
[----:B------:R-:W-:Y:S01]  /*18920*/  FMNMX.FTZ R4, R51, R4, !PT ;  /* 0x0000000433047209 */ /* 0x000fe20007810000 */
[----:B------:R-:W-:Y:S03]  /*18930*/  MUFU.EX2 R33, R16 ;  /* 0x0000001000217308 */ /* 0x000fe60000000800 */
        /* <DEDUP_REMOVED lines=12> */
[----:B------:R-:W-:Y:S01]  /*18a00*/  FMNMX.FTZ R3, R241, R4, !PT ;  /* 0x00000004f1037209 */ /* 0x000fe20007810000 */
[--C-:B------:R-:W-:Y:S03]  /*18a10*/  FFMA.FTZ R4, R29, c[0x0][0x2d0], -R74.reuse ;  /* 0x0000b4001d047a23 */ /* 0x100fe6000001084a */
[----:B------:R-:W-:Y:S01]  /*18a20*/  FMNMX.FTZ R3, R243, R3, !PT ;  /* 0x00000003f3037209 */ /* 0x000fe20007810000 */
[----:B------:R1:W-:Y:S03]  /*18a30*/  MUFU.EX2 R55, R4 ;  /* 0x0000000400377308 */ /* 0x0003e60000000800 */
[----:B------:R-:W-:Y:S04]  /*18a40*/  FMNMX.FTZ R3, R245, R3, !PT ;  /* 0x00000003f5037209 */ /* 0x000fe80007810000 */
[----:B------:R-:W-:Y:S05]  /*18a50*/  FMNMX.FTZ R3, R247, R3, !PT ;  /* 0x00000003f7037209 */ /* 0x000fea0007810000 */
[----:B------:R-:W2:Y:S01]  /*18a60*/  SHFL.BFLY PT, R7, R3, 0x2, 0x1f ;  /* 0x0c401f0003077f89 */ /* 0x000ea200000e0000 */
[----:B-1----:R-:W-:Y:S01]  /*18a70*/  FMNMX.FTZ R4, R170, R5, !PT ;  /* 0x00000005aa047209 */ /* 0x002fe20007810000 */
[--C-:B------:R-:W-:Y:S03]  /*18a80*/  FFMA.FTZ R5, R31, c[0x0][0x2d0], -R74.reuse ;  /* 0x0000b4001f057a23 */ /* 0x100fe6000001084a */
[----:B------:R-:W-:Y:S01]  /*18a90*/  FMNMX.FTZ R4, R172, R4, !PT ;  /* 0x00000004ac047209 */ /* 0x000fe20007810000 */
[----:B------:R1:W-:Y:S01]  /*18aa0*/  MUFU.EX2 R84, R5 ;  /* 0x0000000500547308 */ /* 0x0003e20000000800 */
[----:B--2---:R-:W-:Y:S05]  /*18ab0*/  FMNMX.FTZ R3, R3, R7, !PT ;  /* 0x0000000703037209 */ /* 0x004fea0007810000 */
[----:B------:R-:W2:Y:S01]  /*18ac0*/  SHFL.BFLY PT, R70, R3, 0x1, 0x1f ;  /* 0x0c201f0003467f89 */ /* 0x000ea200000e0000 */
[----:B-1----:R-:W-:Y:S01]  /*18ad0*/  FMNMX.FTZ R5, R181, R4, !PT ;  /* 0x00000004b5057209 */ /* 0x002fe20007810000 */
[----:B------:R-:W-:Y:S03]  /*18ae0*/  FFMA.FTZ R4, R32, c[0x0][0x2d0], -R74 ;  /* 0x0000b40020047a23 */ /* 0x000fe6000001084a */
[----:B------:R-:W-:Y:S01]  /*18af0*/  FMNMX.FTZ R5, R184, R5, !PT ;  /* 0x00000005b8057209 */ /* 0x000fe20007810000 */
[----:B------:R1:W-:Y:S01]  /*18b00*/  MUFU.EX2 R93, R4 ;  /* 0x00000004005d7308 */ /* 0x0003e20000000800 */
[----:B--2---:R-:W-:Y:S01]  /*18b10*/  FMNMX.FTZ R70, R3, R70, !PT ;  /* 0x0000004603467209 */ /* 0x004fe20007810000 */
[--C-:B------:R-:W-:Y:S03]  /*18b20*/  FFMA.FTZ R3, R39, c[0x0][0x2d0], -R75.reuse ;  /* 0x0000b40027037a23 */ /* 0x100fe6000001084b */
[C---:B------:R-:W-:Y:S05]  /*18b30*/  FSETP.NEU.FTZ.AND P0, PT, R70.reuse, -INF , PT ;  /* 0xff8000004600780b */ /* 0x040fea0003f1d000 */
[----:B------:R2:W3:Y:S01]  /*18b40*/  MUFU.EX2 R92, R3 ;  /* 0x00000003005c7308 */ /* 0x0004e20000000800 */
[----:B------:R-:W-:Y:S05]  /*18b50*/  FMUL.FTZ R96, R70, c[0x0][0x2d0] ;  /* 0x0000b40046607a20 */ /* 0x000fea0000410000 */
[----:B------:R-:W-:Y:S05]  /*18b60*/  FSEL R96, R96, RZ, P0 ;  /* 0x000000ff60607208 */ /* 0x000fea0000000000 */
[----:B------:R-:W-:Y:S01]  /*18b70*/  FFMA.FTZ R32, R46, c[0x0][0x2d0], -R96 ;  /* 0x0000b4002e207a23 */ /* 0x000fe20000010860 */
[----:B-1----:R-:W-:Y:S01]  /*18b80*/  FMNMX.FTZ R4, R185, R5, !PT ;  /* 0x00000005b9047209 */ /* 0x002fe20007810000 */
[----:B------:R-:W-:Y:S02]  /*18b90*/  FFMA.FTZ R5, R34, c[0x0][0x2d0], -R74 ;  /* 0x0000b40022057a23 */ /* 0x000fe4000001084a */
[--C-:B------:R-:W-:Y:S01]  /*18ba0*/  FFMA.FTZ R44, R51, c[0x0][0x2d0], -R96.reuse ;  /* 0x0000b400332c7a23 */ /* 0x100fe20000010860 */
[----:B------:R-:W-:Y:S01]  /*18bb0*/  FMNMX.FTZ R4, R187, R4, !PT ;  /* 0x00000004bb047209 */ /* 0x000fe20007810000 */
[----:B------:R1:W4:Y:S03]  /*18bc0*/  MUFU.EX2 R89, R5 ;  /* 0x0000000500597308 */ /* 0x0003260000000800 */
[----:B------:R-:W-:Y:S01]  /*18bd0*/  FMNMX.FTZ R4, R197, R4, !PT ;  /* 0x00000004c5047209 */ /* 0x000fe20007810000 */
[----:B--2---:R-:W-:Y:S01]  /*18be0*/  FFMA.FTZ R3, R28, c[0x0][0x2d0], -R96 ;  /* 0x0000b4001c037a23 */ /* 0x004fe20000010860 */
[----:B---3--:R-:W-:Y:S01]  /*18bf0*/  F2FP.BF16.PACK_AB R79, R92, R250 ;  /* 0x000000fa5c4f723e */ /* 0x008fe200000010ff */
[--C-:B------:R-:W-:Y:S01]  /*18c00*/  FFMA.FTZ R28, R48, c[0x0][0x2d0], -R75.reuse ;  /* 0x0000b400301c7a23 */ /* 0x100fe2000001084b */
[----:B------:R-:W-:Y:S03]  /*18c10*/  FMNMX.FTZ R4, R201, R4, !PT ;  /* 0x00000004c9047209 */ /* 0x000fe60007810000 */
[----:B------:R2:W-:Y:S01]  /*18c20*/  MUFU.EX2 R53, R3 ;  /* 0x0000000300357308 */ /* 0x0005e20000000800 */
[----:B------:R-:W-:Y:S01]  /*18c30*/  FFMA.FTZ R48, R57, c[0x0][0x2d0], -R74 ;  /* 0x0000b40039307a23 */ /* 0x000fe2000001084a */
[----:B------:R-:W-:Y:S04]  /*18c40*/  FMNMX.FTZ R4, R202, R4, !PT ;  /* 0x00000004ca047209 */ /* 0x000fe80007810000 */
[----:B------:R-:W-:Y:S04]  /*18c50*/  FMNMX.FTZ R4, R194, R4, !PT ;  /* 0x00000004c2047209 */ /* 0x000fe80007810000 */
[----:B------:R-:W-:Y:S01]  /*18c60*/  FMNMX.FTZ R4, R198, R4, !PT ;  /* 0x00000004c6047209 */ /* 0x000fe20007810000 */
[----:B-1----:R-:W-:Y:S01]  /*18c70*/  FFMA.FTZ R5, R30, c[0x0][0x2d0], -R75 ;  /* 0x0000b4001e057a23 */ /* 0x002fe2000001084b */
[----:B----4-:R-:W-:Y:S02]  /*18c80*/  F2FP.BF16.PACK_AB R78, R89, R93 ;  /* 0x0000005d594e723e */ /* 0x010fe400000010ff */
[----:B------:R-:W-:Y:S01]  /*18c90*/  FMNMX.FTZ R0, R188, R4, !PT ;  /* 0x00000004bc007209 */ /* 0x000fe20007810000 */
[----:B------:R-:W-:Y:S01]  /*18ca0*/  MUFU.EX2 R54, R5 ;  /* 0x0000000500367308 */ /* 0x000fe20000000800 */
[--C-:B------:R-:W-:Y:S02]  /*18cb0*/  FFMA.FTZ R4, R38, c[0x0][0x2d0], -R96.reuse ;  /* 0x0000b40026047a23 */ /* 0x100fe40000010860 */
[----:B------:R-:W-:Y:S01]  /*18cc0*/  FMNMX.FTZ R0, R180, R0, !PT ;  /* 0x00000000b4007209 */ /* 0x000fe20007810000 */
[--C-:B--2---:R-:W-:Y:S03]  /*18cd0*/  FFMA.FTZ R3, R35, c[0x0][0x2d0], -R96.reuse ;  /* 0x0000b40023037a23 */ /* 0x104fe60000010860 */
[----:B------:R-:W-:Y:S03]  /*18ce0*/  FMNMX.FTZ R0, R73, R0, !PT ;  /* 0x0000000049007209 */ /* 0x000fe60007810000 */
[----:B------:R-:W-:Y:S02]  /*18cf0*/  MUFU.EX2 R61, R4 ;  /* 0x00000004003d7308 */ /* 0x000fe40000000800 */
[----:B------:R-:W1:Y:S08]  /*18d00*/  SHFL.BFLY PT, R2, R0, 0x2, 0x1f ;  /* 0x0c401f0000027f89 */ /* 0x000e7000000e0000 */
[----:B------:R2:W-:Y:S02]  /*18d10*/  MUFU.EX2 R27, R3 ;  /* 0x00000003001b7308 */ /* 0x0005e40000000800 */
[----:B--2---:R-:W-:Y:S02]  /*18d20*/  FFMA.FTZ R3, R37, c[0x0][0x2d0], -R96 ;  /* 0x0000b40025037a23 */ /* 0x004fe40000010860 */
[----:B------:R-:W-:Y:S06]  /*18d30*/  LDSM.16.MT88.4 R36, [R212+0x100] ;  /* 0x00010000d424783b */ /* 0x000fec0000004200 */
[----:B------:R1:W2:Y:S02]  /*18d40*/  MUFU.EX2 R87, R3 ;  /* 0x0000000300577308 */ /* 0x0002a40000000800 */
[----:B-1----:R-:W-:Y:S01]  /*18d50*/  FMNMX.FTZ R3, R0, R2, !PT ;  /* 0x0000000200037209 */ /* 0x002fe20007810000 */
[----:B------:R-:W-:Y:S01]  /*18d60*/  FFMA.FTZ R2, R40, c[0x0][0x2d0], -R74 ;  /* 0x0000b40028027a23 */ /* 0x000fe2000001084a */
[----:B------:R-:W-:Y:S01]  /*18d70*/  FSEL R0, R72, RZ, P2 ;  /* 0x000000ff48007208 */ /* 0x000fe20001000000 */
[----:B------:R-:W-:Y:S01]  /*18d80*/  FFMA.FTZ R40, R50, c[0x0][0x2d0], -R96 ;  /* 0x0000b40032287a23 */ /* 0x000fe20000010860 */
[----:B--2---:R-:W-:Y:S04]  /*18d90*/  F2FP.BF16.PACK_AB R66, R61, R87 ;  /* 0x000000573d42723e */ /* 0x004fe800000010ff */
[----:B------:R1:W-:Y:S01]  /*18da0*/  MUFU.EX2 R60, R2 ;  /* 0x00000002003c7308 */ /* 0x0003e20000000800 */
[----:B------:R-:W2:Y:S01]  /*18db0*/  SHFL.BFLY PT, R4, R3, 0x1, 0x1f ;  /* 0x0c201f0003047f89 */ /* 0x000ea200000e0000 */
[----:B------:R-:W-:Y:S02]  /*18dc0*/  FADD.FTZ R0, -R0, R100 ;  /* 0x0000006400007221 */ /* 0x000fe40000010100 */
[----:B------:R-:W-:Y:S02]  /*18dd0*/  IMAD.MOV.U32 R100, RZ, RZ, R55 ;  /* 0x000000ffff647224 */ /* 0x000fe400078e0037 */
[----:B------:R-:W-:Y:S03]  /*18de0*/  FMUL.FTZ R0, R0, c[0x0][0x2d0] ;  /* 0x0000b40000007a20 */ /* 0x000fe60000410000 */
[----:B------:R-:W-:Y:S01]  /*18df0*/  F2FP.BF16.PACK_AB R76, R84, R100 ;  /* 0x00000064544c723e */ /* 0x000fe200000010ff */
[----:B------:R3:W4:Y:S01]  /*18e00*/  MUFU.EX2 R69, R0 ;  /* 0x0000000000457308 */ /* 0x0007220000000800 */
[----:B-1----:R-:W-:Y:S02]  /*18e10*/  FSEL R2, R71, RZ, P1 ;  /* 0x000000ff47027208 */ /* 0x002fe40000800000 */
[----:B--2---:R-:W-:Y:S03]  /*18e20*/  FMNMX.FTZ R3, R4, R3, !PT ;  /* 0x0000000304037209 */ /* 0x004fe60007810000 */
[----:B------:R-:W-:Y:S01]  /*18e30*/  FADD.FTZ R2, -R2, R101 ;  /* 0x0000006502027221 */ /* 0x000fe20000010100 */
[----:B------:R-:W-:Y:S01]  /*18e40*/  MOV R101, R54 ;  /* 0x0000003600657202 */ /* 0x000fe20000000f00 */
[----:B------:R-:W-:Y:S02]  /*18e50*/  FMUL.FTZ R97, R3, c[0x0][0x2d0] ;  /* 0x0000b40003617a20 */ /* 0x000fe40000410000 */
[----:B------:R-:W-:Y:S01]  /*18e60*/  FMUL.FTZ R2, R2, c[0x0][0x2d0] ;  /* 0x0000b40002027a20 */ /* 0x000fe20000410000 */
[----:B---3--:R-:W-:Y:S01]  /*18e70*/  FSEL R0, R70, RZ, P0 ;  /* 0x000000ff46007208 */ /* 0x008fe20000000000 */
[----:B----4-:R-:W-:Y:S01]  /*18e80*/  FMUL.FTZ R16, R69, R116 ;  /* 0x0000007445107220 */ /* 0x010fe20000410000 */
[----:B------:R-:W-:Y:S01]  /*18e90*/  F2FP.BF16.PACK_AB R77, R86, R101 ;  /* 0x00000065564d723e */ /* 0x000fe200000010ff */
[----:B------:R-:W1:Y:S01]  /*18ea0*/  MUFU.EX2 R68, R2 ;  /* 0x0000000200447308 */ /* 0x000e620000000800 */
[----:B------:R-:W-:Y:S01]  /*18eb0*/  FSETP.NEU.FTZ.AND P0, PT, R3, -INF , PT ;  /* 0xff8000000300780b */ /* 0x000fe20003f1d000 */
[----:B------:R-:W-:Y:S02]  /*18ec0*/  FADD.FTZ R0, -R0, R102 ;  /* 0x0000006600007221 */ /* 0x000fe40000010100 */
[----:B------:R-:W-:Y:S01]  /*18ed0*/  IMAD.MOV.U32 R102, RZ, RZ, R53 ;  /* 0x000000ffff667224 */ /* 0x000fe200078e0035 */
[----:B------:R-:W-:Y:S01]  /*18ee0*/  FSEL R97, R97, RZ, P0 ;  /* 0x000000ff61617208 */ /* 0x000fe20000000000 */
[----:B------:R-:W-:Y:S01]  /*18ef0*/  FMUL.FTZ R0, R0, c[0x0][0x2d0] ;  /* 0x0000b40000007a20 */ /* 0x000fe20000410000 */
[----:B------:R-:W2:Y:S01]  /*18f00*/  LDSM.16.MT88.4 R52, [R210+0x100] ;  /* 0x00010000d234783b */ /* 0x000ea20000004200 */
[----:B------:R-:W-:Y:S01]  /*18f10*/  FMUL.FTZ R17, R69, R117 ;  /* 0x0000007545117220 */ /* 0x000fe20000410000 */
[----:B------:R-:W-:Y:S01]  /*18f20*/  MOV R117, R89 ;  /* 0x0000005900757202 */ /* 0x000fe20000000f00 */
[----:B------:R3:W4:Y:S01]  /*18f30*/  MUFU.EX2 R2, R0 ;  /* 0x0000000000027308 */ /* 0x0007220000000800 */
[--C-:B------:R-:W-:Y:S02]  /*18f40*/  FFMA.FTZ R4, R25, c[0x0][0x2d0], -R97.reuse ;  /* 0x0000b40019047a23 */ /* 0x100fe40000010861 */
[--C-:B------:R-:W-:Y:S02]  /*18f50*/  FFMA.FTZ R58, R58, c[0x0][0x2d0], -R97.reuse ;  /* 0x0000b4003a3a7a23 */ /* 0x100fe40000010861 */
[--C-:B------:R-:W-:Y:S05]  /*18f60*/  FFMA.FTZ R62, R62, c[0x0][0x2d0], -R97.reuse ;  /* 0x0000b4003e3e7a23 */ /* 0x100fea0000010861 */
[----:B------:R5:W-:Y:S01]  /*18f70*/  MUFU.EX2 R63, R4 ;  /* 0x00000004003f7308 */ /* 0x000be20000000800 */
[C---:B-1----:R-:W-:Y:S02]  /*18f80*/  FMUL.FTZ R6, R68.reuse, R106 ;  /* 0x0000006a44067220 */ /* 0x042fe40000410000 */
[C---:B------:R-:W-:Y:S02]  /*18f90*/  FMUL.FTZ R18, R68.reuse, R118 ;  /* 0x0000007644127220 */ /* 0x040fe40000410000 */
[C---:B------:R-:W-:Y:S05]  /*18fa0*/  FMUL.FTZ R19, R68.reuse, R119 ;  /* 0x0000007744137220 */ /* 0x040fea0000410000 */
[----:B------:R1:W-:Y:S01]  /*18fb0*/  MUFU.EX2 R116, R28 ;  /* 0x0000001c00747308 */ /* 0x0003e20000000800 */
[C---:B------:R-:W-:Y:S02]  /*18fc0*/  FMUL.FTZ R34, R68.reuse, R134 ;  /* 0x0000008644227220 */ /* 0x040fe40000410000 */
[----:B------:R-:W-:Y:S02]  /*18fd0*/  FMUL.FTZ R35, R68, R135 ;  /* 0x0000008744237220 */ /* 0x000fe40000410000 */
[----:B---3--:R-:W-:Y:S02]  /*18fe0*/  FFMA.FTZ R0, R8, c[0x0][0x2d0], -R97 ;  /* 0x0000b40008007a23 */ /* 0x008fe40000010861 */
[----:B----4-:R-:W-:Y:S01]  /*18ff0*/  FMUL.FTZ R13, R2, R113 ;  /* 0x00000071020d7220 */ /* 0x010fe20000410000 */
[----:B------:R-:W-:Y:S01]  /*19000*/  MOV R113, R86 ;  /* 0x0000005600717202 */ /* 0x000fe20000000f00 */
[----:B------:R-:W-:Y:S01]  /*19010*/  FMUL.FTZ R50, R68, R150 ;  /* 0x0000009644327220 */ /* 0x000fe20000410000 */
[----:B------:R3:W-:Y:S01]  /*19020*/  MUFU.EX2 R5, R0 ;  /* 0x0000000000057308 */ /* 0x0007e20000000800 */
[----:B------:R-:W-:Y:S02]  /*19030*/  FFMA.FTZ R8, R41, c[0x0][0x2d0], -R75 ;  /* 0x0000b40029087a23 */ /* 0x000fe4000001084b */
[----:B------:R-:W-:Y:S02]  /*19040*/  IMAD.MOV.U32 R150, RZ, RZ, R91 ;  /* 0x000000ffff967224 */ /* 0x000fe400078e005b */
[----:B-----5:R-:W-:Y:S02]  /*19050*/  FFMA.FTZ R4, R24, c[0x0][0x2d0], -R97 ;  /* 0x0000b40018047a23 */ /* 0x020fe40000010861 */
[C---:B------:R-:W-:Y:S02]  /*19060*/  FMUL.FTZ R9, R2.reuse, R109 ;  /* 0x0000006d02097220 */ /* 0x040fe40000410000 */
[C---:B------:R-:W-:Y:S01]  /*19070*/  FMUL.FTZ R12, R2.reuse, R112 ;  /* 0x00000070020c7220 */ /* 0x040fe20000410000 */
[----:B------:R4:W5:Y:S01]  /*19080*/  MUFU.EX2 R7, R4 ;  /* 0x0000000400077308 */ /* 0x0009620000000800 */
[----:B------:R-:W-:Y:S02]  /*19090*/  FFMA.FTZ R24, R45, c[0x0][0x2d0], -R75 ;  /* 0x0000b4002d187a23 */ /* 0x000fe4000001084b */
[C---:B------:R-:W-:Y:S02]  /*190a0*/  FMUL.FTZ R45, R2.reuse, R145 ;  /* 0x00000091022d7220 */ /* 0x040fe40000410000 */
[C---:B------:R-:W-:Y:S02]  /*190b0*/  FMUL.FTZ R25, R2.reuse, R125 ;  /* 0x0000007d02197220 */ /* 0x040fe40000410000 */
[C---:B-1----:R-:W-:Y:S02]  /*190c0*/  FMUL.FTZ R28, R2.reuse, R128 ;  /* 0x00000080021c7220 */ /* 0x042fe40000410000 */
[C---:B------:R-:W-:Y:S01]  /*190d0*/  FMUL.FTZ R29, R2.reuse, R129 ;  /* 0x00000081021d7220 */ /* 0x040fe20000410000 */
[----:B------:R1:W-:Y:S01]  /*190e0*/  MUFU.EX2 R31, R8 ;  /* 0x00000008001f7308 */ /* 0x0003e20000000800 */
[----:B------:R-:W-:Y:S02]  /*190f0*/  FMUL.FTZ R41, R2, R141 ;  /* 0x0000008d02297220 */ /* 0x000fe40000410000 */
[----:B------:R-:W-:Y:S02]  /*19100*/  FMUL.FTZ R51, R68, R151 ;  /* 0x0000009744337220 */ /* 0x000fe40000410000 */
[----:B---3--:R-:W-:Y:S02]  /*19110*/  FFMA.FTZ R0, R26, c[0x0][0x2d0], -R97 ;  /* 0x0000b4001a007a23 */ /* 0x008fe40000010861 */
[----:B------:R-:W-:Y:S03]  /*19120*/  FMUL.FTZ R57, R2, R157 ;  /* 0x0000009d02397220 */ /* 0x000fe60000410000 */
[----:B------:R3:W2:Y:S01]  /*19130*/  MUFU.EX2 R59, R0 ;  /* 0x00000000003b7308 */ /* 0x0006a20000000800 */
[--C-:B----4-:R-:W-:Y:S02]  /*19140*/  FFMA.FTZ R4, R42, c[0x0][0x2d0], -R74.reuse ;  /* 0x0000b4002a047a23 */ /* 0x110fe4000001084a */
[----:B-----5:R-:W-:Y:S02]  /*19150*/  IMAD.MOV.U32 R106, RZ, RZ, R7 ;  /* 0x000000ffff6a7224 */ /* 0x020fe400078e0007 */
[----:B------:R-:W-:Y:S01]  /*19160*/  FMUL.FTZ R7, R68, R107 ;  /* 0x0000006b44077220 */ /* 0x000fe20000410000 */
[----:B------:R-:W-:Y:S04]  /*19170*/  MOV R107, R27 ;  /* 0x0000001b006b7202 */ /* 0x000fe80000000f00 */
[----:B------:R4:W-:Y:S01]  /*19180*/  MUFU.EX2 R235, R4 ;  /* 0x0000000400eb7308 */ /* 0x0009e20000000800 */
[----:B------:R-:W-:Y:S02]  /*19190*/  F2FP.BF16.PACK_AB R67, R106, R63 ;  /* 0x0000003f6a43723e */ /* 0x000fe400000010ff */
[----:B------:R-:W-:Y:S01]  /*191a0*/  F2FP.BF16.PACK_AB R64, R107, R102 ;  /* 0x000000666b40723e */ /* 0x000fe200000010ff */
[----:B-1----:R-:W-:Y:S01]  /*191b0*/  FMUL.FTZ R8, R2, R108 ;  /* 0x0000006c02087220 */ /* 0x002fe20000410000 */
[----:B------:R-:W-:Y:S05]  /*191c0*/  MOV R108, R87 ;  /* 0x00000057006c7202 */ /* 0x000fea0000000f00 */
[----:B------:R1:W5:Y:S01]  /*191d0*/  MUFU.EX2 R30, R24 ;  /* 0x00000018001e7308 */ /* 0x0003620000000800 */
[----:B---3--:R-:W-:Y:S02]  /*191e0*/  FSEL R0, R3, RZ, P0 ;  /* 0x000000ff03007208 */ /* 0x008fe40000000000 */
[----:B--2---:R-:W-:Y:S03]  /*191f0*/  MOV R151, R59 ;  /* 0x0000003b00977202 */ /* 0x004fe60000000f00 */
[----:B------:R-:W-:Y:S01]  /*19200*/  FADD.FTZ R0, -R0, R103 ;  /* 0x0000006700007221 */ /* 0x000fe20000010100 */
[----:B------:R-:W-:Y:S01]  /*19210*/  MOV R103, R5 ;  /* 0x0000000500677202 */ /* 0x000fe20000000f00 */
[----:B------:R-:W-:Y:S02]  /*19220*/  FMUL.FTZ R5, R69, R105 ;  /* 0x0000006945057220 */ /* 0x000fe40000410000 */
[----:B------:R2:W-:Y:S01]  /*19230*/  MUFU.EX2 R109, R40 ;  /* 0x00000028006d7308 */ /* 0x0005e20000000800 */
[----:B------:R-:W-:Y:S01]  /*19240*/  FMUL.FTZ R0, R0, c[0x0][0x2d0] ;  /* 0x0000b40000007a20 */ /* 0x000fe20000410000 */
[----:B------:R-:W-:Y:S01]  /*19250*/  F2FP.BF16.PACK_AB R65, R59, R103 ;  /* 0x000000673b41723e */ /* 0x000fe200000010ff */
[C---:B----4-:R-:W-:Y:S01]  /*19260*/  FMUL.FTZ R4, R69.reuse, R104 ;  /* 0x0000006845047220 */ /* 0x050fe20000410000 */
[----:B------:R-:W-:Y:S01]  /*19270*/  MOV R104, R250 ;  /* 0x000000fa00687202 */ /* 0x000fe20000000f00 */
[----:B------:R-:W-:Y:S05]  /*19280*/  IMAD.MOV.U32 R105, RZ, RZ, R93 ;  /* 0x000000ffff697224 */ /* 0x000fea00078e005d */
[-C--:B------:R-:W-:Y:S01]  /*19290*/  HMMA.16816.F32.BF16 R4, R76, R20.reuse, R4 ;  /* 0x000000144c04723c */ /* 0x080fe20000041804 */
[----:B------:R-:W3:Y:S01]  /*192a0*/  MUFU.EX2 R0, R0 ;  /* 0x0000000000007308 */ /* 0x000ee20000000800 */
[C---:B-1----:R-:W-:Y:S01]  /*192b0*/  FMUL.FTZ R24, R2.reuse, R124 ;  /* 0x0000007c02187220 */ /* 0x042fe20000410000 */
[----:B-----5:R-:W-:Y:S08]  /*192c0*/  MOV R129, R30 ;  /* 0x0000001e00817202 */ /* 0x020ff00000000f00 */
[----:B------:R1:W-:Y:S01]  /*192d0*/  MUFU.EX2 R124, R32 ;  /* 0x00000020007c7308 */ /* 0x0003e20000000800 */
[----:B--2---:R-:W-:Y:S02]  /*192e0*/  FMUL.FTZ R40, R2, R140 ;  /* 0x0000008c02287220 */ /* 0x004fe40000410000 */
[C---:B---3--:R-:W-:Y:S02]  /*192f0*/  FMUL.FTZ R10, R0.reuse, R110 ;  /* 0x0000006e000a7220 */ /* 0x048fe40000410000 */
[C---:B------:R-:W-:Y:S02]  /*19300*/  FMUL.FTZ R11, R0.reuse, R111 ;  /* 0x0000006f000b7220 */ /* 0x040fe40000410000 */
[C---:B------:R-:W-:Y:S02]  /*19310*/  FMUL.FTZ R14, R0.reuse, R114 ;  /* 0x00000072000e7220 */ /* 0x040fe40000410000 */
[----:B------:R-:W-:Y:S02]  /*19320*/  IMAD.MOV.U32 R114, RZ, RZ, R85 ;  /* 0x000000ffff727224 */ /* 0x000fe400078e0055 */
[C---:B------:R-:W-:Y:S01]  /*19330*/  FMUL.FTZ R15, R0.reuse, R115 ;  /* 0x00000073000f7220 */ /* 0x040fe20000410000 */
[C---:B------:R-:W-:Y:S01]  /*19340*/  HMMA.16816.F32.BF16 R8, R64.reuse, R20, R8 ;  /* 0x000000144008723c */ /* 0x040fe20000041808 */
[----:B-1----:R-:W-:Y:S01]  /*19350*/  FMUL.FTZ R32, R69, R132 ;  /* 0x0000008445207220 */ /* 0x002fe20000410000 */
[----:B------:R-:W-:Y:S01]  /*19360*/  MOV R115, R84 ;  /* 0x0000005400737202 */ /* 0x000fe20000000f00 */
[----:B------:R-:W-:Y:S01]  /*19370*/  IMAD.MOV.U32 R110, RZ, RZ, R63 ;  /* 0x000000ffff6e7224 */ /* 0x000fe200078e003f */
[----:B------:R-:W1:Y:S01]  /*19380*/  LDSM.16.MT88.4 R84, [R209+0x900] ;  /* 0x00090000d154783b */ /* 0x000e620000004200 */
[C---:B------:R-:W-:Y:S01]  /*19390*/  FMUL.FTZ R26, R0.reuse, R126 ;  /* 0x0000007e001a7220 */ /* 0x040fe20000410000 */
[----:B------:R-:W2:Y:S01]  /*193a0*/  MUFU.EX2 R63, R62 ;  /* 0x0000003e003f7308 */ /* 0x000ea20000000800 */
[----:B------:R-:W-:Y:S01]  /*193b0*/  FFMA.FTZ R20, R47, c[0x0][0x2d0], -R74 ;  /* 0x0000b4002f147a23 */ /* 0x000fe2000001084a */
[-C--:B------:R-:W-:Y:S01]  /*193c0*/  HMMA.16816.F32.BF16 R12, R64, R22.reuse, R12 ;  /* 0x00000016400c723c */ /* 0x080fe2000004180c */
[C---:B------:R-:W-:Y:S03]  /*193d0*/  FMUL.FTZ R21, R69.reuse, R121 ;  /* 0x0000007945157220 */ /* 0x040fe60000410000 */
[C---:B------:R-:W-:Y:S01]  /*193e0*/  FMUL.FTZ R27, R0.reuse, R127 ;  /* 0x0000007f001b7220 */ /* 0x040fe20000410000 */
[----:B------:R-:W-:Y:S01]  /*193f0*/  MOV R127, R31 ;  /* 0x0000001f007f7202 */ /* 0x000fe20000000f00 */
[C---:B------:R-:W-:Y:S02]  /*19400*/  FMUL.FTZ R30, R0.reuse, R130 ;  /* 0x00000082001e7220 */ /* 0x040fe40000410000 */
[C---:B------:R-:W-:Y:S01]  /*19410*/  HMMA.16816.F32.BF16 R16, R76.reuse, R22, R16 ;  /* 0x000000164c10723c */ /* 0x040fe20000041810 */
[----:B------:R3:W-:Y:S03]  /*19420*/  MUFU.EX2 R112, R20 ;  /* 0x0000001400707308 */ /* 0x0007e60000000800 */
[----:B------:R-:W-:Y:S02]  /*19430*/  FMUL.FTZ R31, R0, R131 ;  /* 0x00000083001f7220 */ /* 0x000fe40000410000 */
[----:B------:R-:W-:Y:S02]  /*19440*/  IMAD.MOV.U32 R130, RZ, RZ, R33 ;  /* 0x000000ffff827224 */ /* 0x000fe400078e0021 */
[C---:B------:R-:W-:Y:S03]  /*19450*/  FMUL.FTZ R22, R68.reuse, R122 ;  /* 0x0000007a44167220 */ /* 0x040fe60000410000 */
[----:B------:R4:W-:Y:S01]  /*19460*/  MUFU.EX2 R121, R48 ;  /* 0x0000003000797308 */ /* 0x0009e20000000800 */
[----:B------:R-:W-:Y:S02]  /*19470*/  FMUL.FTZ R23, R68, R123 ;  /* 0x0000007b44177220 */ /* 0x000fe40000410000 */
[C---:B------:R-:W-:Y:S02]  /*19480*/  FMUL.FTZ R33, R69.reuse, R133 ;  /* 0x0000008545217220 */ /* 0x040fe40000410000 */
[C---:B------:R-:W-:Y:S01]  /*19490*/  FMUL.FTZ R42, R0.reuse, R142 ;  /* 0x0000008e002a7220 */ /* 0x040fe20000410000 */
[----:B------:R-:W-:Y:S01]  /*194a0*/  LDSM.16.MT88.4 R132, [R212+0x2900] ;  /* 0x00290000d484783b */ /* 0x000fe20000004200 */
[C---:B------:R-:W-:Y:S02]  /*194b0*/  FMUL.FTZ R43, R0.reuse, R143 ;  /* 0x0000008f002b7220 */ /* 0x040fe40000410000 */
[C---:B------:R-:W-:Y:S01]  /*194c0*/  FMUL.FTZ R46, R0.reuse, R146 ;  /* 0x00000092002e7220 */ /* 0x040fe20000410000 */
[----:B------:R5:W-:Y:S01]  /*194d0*/  MUFU.EX2 R123, R44 ;  /* 0x0000002c007b7308 */ /* 0x000be20000000800 */
[C---:B------:R-:W-:Y:S02]  /*194e0*/  FMUL.FTZ R47, R0.reuse, R147 ;  /* 0x00000093002f7220 */ /* 0x040fe40000410000 */
[----:B------:R-:W-:Y:S02]  /*194f0*/  FMUL.FTZ R59, R0, R159 ;  /* 0x0000009f003b7220 */ /* 0x000fe40000410000 */
[C---:B---3--:R-:W-:Y:S02]  /*19500*/  FMUL.FTZ R20, R69.reuse, R120 ;  /* 0x0000007845147220 */ /* 0x048fe40000410000 */
[----:B------:R-:W-:Y:S02]  /*19510*/  IMAD.MOV.U32 R131, RZ, RZ, R60 ;  /* 0x000000ffff837224 */ /* 0x000fe400078e003c */
[----:B------:R-:W-:Y:S01]  /*19520*/  IMAD.MOV.U32 R120, RZ, RZ, R103 ;  /* 0x000000ffff787224 */ /* 0x000fe200078e0067 */
[----:B------:R3:W-:Y:S01]  /*19530*/  MUFU.EX2 R122, R58 ;  /* 0x0000003a007a7308 */ /* 0x0007e20000000800 */
[C---:B------:R-:W-:Y:S01]  /*19540*/  FMUL.FTZ R60, R2.reuse, R160 ;  /* 0x000000a0023c7220 */ /* 0x040fe20000410000 */
[-C--:B------:R-:W-:Y:S01]  /*19550*/  HMMA.16816.F32.BF16 R20, R76, R36.reuse, R20 ;  /* 0x000000244c14723c */ /* 0x080fe20000041814 */
[----:B------:R-:W-:Y:S02]  /*19560*/  IMAD.MOV.U32 R160, RZ, RZ, R61 ;  /* 0x000000ffffa07224 */ /* 0x000fe400078e003d */
[----:B----4-:R-:W-:Y:S02]  /*19570*/  FMUL.FTZ R48, R69, R148 ;  /* 0x0000009445307220 */ /* 0x010fe40000410000 */
[----:B------:R-:W-:Y:S02]  /*19580*/  FMUL.FTZ R61, R2, R161 ;  /* 0x000000a1023d7220 */ /* 0x000fe40000410000 */
[----:B------:R-:W-:Y:S01]  /*19590*/  FMUL.FTZ R62, R0, R162 ;  /* 0x000000a2003e7220 */ /* 0x000fe20000410000 */
[C---:B------:R-:W-:Y:S01]  /*195a0*/  HMMA.16816.F32.BF16 R24, R64.reuse, R36, R24 ;  /* 0x000000244018723c */ /* 0x040fe20000041818 */
[----:B--2---:R-:W-:Y:S03]  /*195b0*/  MOV R162, R63 ;  /* 0x0000003f00a27202 */ /* 0x004fe60000000f00 */
[----:B-----5:R-:W-:Y:S02]  /*195c0*/  FMUL.FTZ R44, R2, R144 ;  /* 0x00000090022c7220 */ /* 0x020fe40000410000 */
[C---:B------:R-:W-:Y:S02]  /*195d0*/  FMUL.FTZ R63, R0.reuse, R163 ;  /* 0x000000a3003f7220 */ /* 0x040fe40000410000 */
[-C--:B------:R-:W-:Y:S01]  /*195e0*/  HMMA.16816.F32.BF16 R28, R64, R38.reuse, R28 ;  /* 0x00000026401c723c */ /* 0x080fe2000004181c */
[----:B------:R-:W-:Y:S03]  /*195f0*/  FFMA.FTZ R36, R49, c[0x0][0x2d0], -R96 ;  /* 0x0000b40031247a23 */ /* 0x000fe60000010860 */
[C---:B------:R-:W-:Y:S01]  /*19600*/  FMUL.FTZ R37, R69.reuse, R137 ;  /* 0x0000008945257220 */ /* 0x040fe20000410000 */
[----:B------:R2:W-:Y:S01]  /*19610*/  MUFU.EX2 R128, R36 ;  /* 0x0000002400807308 */ /* 0x0005e20000000800 */
[----:B------:R-:W-:Y:S01]  /*19620*/  FMUL.FTZ R49, R69, R149 ;  /* 0x0000009545317220 */ /* 0x000fe20000410000 */
[----:B------:R-:W-:Y:S01]  /*19630*/  MOV R149, R235 ;  /* 0x000000eb00957202 */ /* 0x000fe20000000f00 */
[C---:B------:R-:W-:Y:S01]  /*19640*/  HMMA.16816.F32.BF16 R32, R76.reuse, R38, R32 ;  /* 0x000000264c20723c */ /* 0x040fe20000041820 */
[----:B---3--:R-:W-:Y:S03]  /*19650*/  FMUL.FTZ R58, R0, R158 ;  /* 0x0000009e003a7220 */ /* 0x008fe60000410000 */
[----:B------:R-:W-:Y:S02]  /*19660*/  IMAD.MOV.U32 R163, RZ, RZ, R92 ;  /* 0x000000ffffa37224 */ /* 0x000fe400078e005c */
[----:B------:R-:W-:Y:S02]  /*19670*/  FFMA.FTZ R92, R95, c[0x0][0x2d0], -R75 ;  /* 0x0000b4005f5c7a23 */ /* 0x000fe4000001084b */
[C---:B------:R-:W-:Y:S02]  /*19680*/  FMUL.FTZ R38, R68.reuse, R138 ;  /* 0x0000008a44267220 */ /* 0x040fe40000410000 */
[----:B------:R-:W-:Y:S02]  /*19690*/  MUFU.EX2 R138, R92 ;  /* 0x0000005c008a7308 */ /* 0x000fe40000000800 */
[----:B------:R-:W-:Y:S02]  /*196a0*/  FMUL.FTZ R39, R68, R139 ;  /* 0x0000008b44277220 */ /* 0x000fe40000410000 */
[C---:B--2---:R-:W-:Y:S07]  /*196b0*/  FMUL.FTZ R36, R69.reuse, R136 ;  /* 0x0000008845247220 */ /* 0x044fee0000410000 */
        /* <DEDUP_REMOVED lines=10> */
[C---:B--2---:R-:W-:Y:S07]  /*19760*/  FMUL.FTZ R52, R69.reuse, R152 ;  /* 0x0000009845347220 */ /* 0x044fee0000410000 */
[-C--:B------:R-:W-:Y:S08]  /*19770*/  HMMA.16816.F32.BF16 R52, R76, R80.reuse, R52 ;  /* 0x000000504c34723c */ /* 0x080ff00000041834 */
[C---:B------:R-:W-:Y:S07]  /*19780*/  HMMA.16816.F32.BF16 R56, R64.reuse, R80, R56 ;  /* 0x000000504038723c */ /* 0x040fee0000041838 */
[----:B------:R-:W-:Y:S01]  /*19790*/  FFMA.FTZ R80, R88, c[0x0][0x2d0], -R97 ;  /* 0x0000b40058507a23 */ /* 0x000fe20000010861 */
[-C--:B------:R-:W-:Y:S01]  /*197a0*/  HMMA.16816.F32.BF16 R60, R64, R82.reuse, R60 ;  /* 0x00000052403c723c */ /* 0x080fe2000004183c */
[----:B---3--:R-:W-:Y:S02]  /*197b0*/  F2FP.BF16.PACK_AB R81, R122, R111 ;  /* 0x0000006f7a51723e */ /* 0x008fe400000010ff */
[----:B------:R2:W3:Y:S04]  /*197c0*/  MUFU.EX2 R148, R80 ;  /* 0x0000005000947308 */ /* 0x0004e80000000800 */
[C---:B------:R-:W-:Y:S02]  /*197d0*/  FMUL.FTZ R64, R69.reuse, R164 ;  /* 0x000000a445407220 */ /* 0x040fe40000410000 */
[----:B------:R-:W-:Y:S03]  /*197e0*/  FMUL.FTZ R65, R69, R165 ;  /* 0x000000a545417220 */ /* 0x000fe60000410000 */
[C---:B------:R-:W-:Y:S02]  /*197f0*/  FMUL.FTZ R66, R68.reuse, R166 ;  /* 0x000000a644427220 */ /* 0x040fe40000410000 */
[----:B------:R-:W-:Y:S07]  /*19800*/  FMUL.FTZ R67, R68, R167 ;  /* 0x000000a744437220 */ /* 0x000fee0000410000 */
[----:B------:R-:W-:Y:S01]  /*19810*/  HMMA.16816.F32.BF16 R64, R76, R82, R64 ;  /* 0x000000524c40723c */ /* 0x000fe20000041840 */
[--C-:B--2---:R-:W-:Y:S06]  /*19820*/  FFMA.FTZ R80, R90, c[0x0][0x2d0], -R74.reuse ;  /* 0x0000b4005a507a23 */ /* 0x104fec000001084a */
[----:B------:R-:W-:Y:S01]  /*19830*/  F2FP.BF16.PACK_AB R76, R149, R131 ;  /* 0x00000083954c723e */ /* 0x000fe200000010ff */
[----:B------:R-:W2:Y:S01]  /*19840*/  LDSM.16.MT88.4 R88, [R212+0x900] ;  /* 0x00090000d458783b */ /* 0x000ea20000004200 */
[----:B------:R-:W-:Y:S01]  /*19850*/  F2FP.BF16.PACK_AB R77, R150, R127 ;  /* 0x0000007f964d723e */ /* 0x000fe200000010ff */
[----:B------:R4:W-:Y:S02]  /*19860*/  MUFU.EX2 R161, R80 ;  /* 0x0000005000a17308 */ /* 0x0009e40000000800 */
[----:B------:R-:W-:Y:S02]  /*19870*/  F2FP.BF16.PACK_AB R79, R116, R129 ;  /* 0x00000081744f723e */ /* 0x000fe400000010ff */
[----:B------:R-:W-:Y:S02]  /*19880*/  F2FP.BF16.PACK_AB R78, R112, R130 ;  /* 0x00000082704e723e */ /* 0x000fe400000010ff */
[----:B------:R-:W-:Y:S02]  /*19890*/  F2FP.BF16.PACK_AB R82, R123, R109 ;  /* 0x0000006d7b52723e */ /* 0x000fe400000010ff */
[----:B---3--:R-:W-:Y:S03]  /*198a0*/  F2FP.BF16.PACK_AB R83, R148, R162 ;  /* 0x000000a29453723e */ /* 0x008fe600000010ff */
[-C--:B-1----:R-:W-:Y:S01]  /*198b0*/  HMMA.16816.F32.BF16 R4, R76, R84.reuse, R4 ;  /* 0x000000544c04723c */ /* 0x082fe20000041804 */
[--C-:B----4-:R-:W-:Y:S02]  /*198c0*/  FFMA.FTZ R80, R94, c[0x0][0x2d0], -R75.reuse ;  /* 0x0000b4005e507a23 */ /* 0x110fe4000001084b */
[----:B------:R-:W1:Y:S02]  /*198d0*/  LDSM.16.MT88.4 R92, [R210+0x900] ;  /* 0x00090000d25c783b */ /* 0x000e640000004200 */
[----:B------:R3:W-:Y:S02]  /*198e0*/  MUFU.EX2 R139, R80 ;  /* 0x00000050008b7308 */ /* 0x0007e40000000800 */
[----:B---3--:R-:W-:Y:S07]  /*198f0*/  F2FP.BF16.PACK_AB R80, R128, R124 ;  /* 0x0000007c8050723e */ /* 0x008fee00000010ff */
[C---:B------:R-:W-:Y:S07]  /*19900*/  HMMA.16816.F32.BF16 R8, R80.reuse, R84, R8 ;  /* 0x000000545008723c */ /* 0x040fee0000041808 */
[--C-:B------:R-:W-:Y:S01]  /*19910*/  FFMA.FTZ R84, R176, c[0x0][0x2d0], -R74.reuse ;  /* 0x0000b400b0547a23 */ /* 0x100fe2000001084a */
[-C--:B------:R-:W-:Y:S03]  /*19920*/  HMMA.16816.F32.BF16 R12, R80, R86.reuse, R12 ;  /* 0x00000056500c723c */ /* 0x080fe6000004180c */
[----:B------:R3:W-:Y:S05]  /*19930*/  MUFU.EX2 R126, R84 ;  /* 0x00000054007e7308 */ /* 0x0007ea0000000800 */
[C---:B------:R-:W-:Y:S08]  /*19940*/  HMMA.16816.F32.BF16 R16, R76.reuse, R86, R16 ;  /* 0x000000564c10723c */ /* 0x040ff00000041810 */
[-C--:B--2---:R-:W-:Y:S08]  /*19950*/  HMMA.16816.F32.BF16 R20, R76, R88.reuse, R20 ;  /* 0x000000584c14723c */ /* 0x084ff00000041814 */
[C---:B------:R-:W-:Y:S01]  /*19960*/  HMMA.16816.F32.BF16 R24, R80.reuse, R88, R24 ;  /* 0x000000585018723c */ /* 0x040fe20000041818 */
[----:B---3--:R-:W-:Y:S06]  /*19970*/  FFMA.FTZ R84, R177, c[0x0][0x2d0], -R74 ;  /* 0x0000b400b1547a23 */ /* 0x008fec000001084a */
[--C-:B------:R-:W-:Y:S01]  /*19980*/  FFMA.FTZ R88, R169, c[0x0][0x2d0], -R96.reuse ;  /* 0x0000b400a9587a23 */ /* 0x100fe20000010860 */
[-C--:B------:R-:W-:Y:S01]  /*19990*/  HMMA.16816.F32.BF16 R28, R80, R90.reuse, R28 ;  /* 0x0000005a501c723c */ /* 0x080fe2000004181c */
[----:B------:R2:W-:Y:S07]  /*199a0*/  MUFU.EX2 R125, R84 ;  /* 0x00000054007d7308 */ /* 0x0005ee0000000800 */
[C---:B------:R-:W-:Y:S03]  /*199b0*/  HMMA.16816.F32.BF16 R32, R76.reuse, R90, R32 ;  /* 0x0000005a4c20723c */ /* 0x040fe60000041820 */
[----:B------:R3:W-:Y:S05]  /*199c0*/  MUFU.EX2 R136, R88 ;  /* 0x0000005800887308 */ /* 0x0007ea0000000800 */
[-C--:B-1----:R-:W-:Y:S08]  /*199d0*/  HMMA.16816.F32.BF16 R36, R76, R92.reuse, R36 ;  /* 0x0000005c4c24723c */ /* 0x082ff00000041824 */
[C---:B------:R-:W-:Y:S01]  /*199e0*/  HMMA.16816.F32.BF16 R40, R80.reuse, R92, R40 ;  /* 0x0000005c5028723c */ /* 0x040fe20000041828 */
[----:B--2---:R-:W-:Y:S04]  /*199f0*/  FFMA.FTZ R84, R171, c[0x0][0x2d0], -R75 ;  /* 0x0000b400ab547a23 */ /* 0x004fe8000001084b */
        /* <DEDUP_REMOVED lines=63> */
[----:B------:R-:W3:Y:S03]  /*19df0*/  LDL.LU R184, [R1+0x18] ;  /* 0x0000180001b87983 */ /* 0x000ee60000300800 */
[--C-:B--2---:R-:W-:Y:S03]  /*19e00*/  FFMA.FTZ R84, R189, c[0x0][0x2d0], -R96.reuse ;  /* 0x0000b400bd547a23 */ /* 0x104fe60000010860 */
[----:B------:R2:W-:Y:S01]  /*19e10*/  MUFU.EX2 R155, R92 ;  /* 0x0000005c009b7308 */ /* 0x0005e20000000800 */
[C---:B------:R-:W-:Y:S09]  /*19e20*/  HMMA.16816.F32.BF16 R48, R76.reuse, R94, R48 ;  /* 0x0000005e4c30723c */ /* 0x040ff20000041830 */
[----:B------:R4:W-:Y:S03]  /*19e30*/  MUFU.EX2 R190, R84 ;  /* 0x0000005400be7308 */ /* 0x0009e60000000800 */
[----:B-1----:R-:W-:Y:S07]  /*19e40*/  FFMA.FTZ R88, R192, c[0x0][0x2d0], -R75 ;  /* 0x0000b400c0587a23 */ /* 0x002fee000001084b */
[----:B------:R1:W-:Y:S01]  /*19e50*/  MUFU.EX2 R192, R88 ;  /* 0x0000005800c07308 */ /* 0x0003e20000000800 */
[----:B--2---:R-:W-:Y:S02]  /*19e60*/  FFMA.FTZ R92, R185, c[0x0][0x2d0], -R97 ;  /* 0x0000b400b95c7a23 */ /* 0x004fe40000010861 */
[----:B------:R-:W-:Y:S07]  /*19e70*/  IMAD.MOV.U32 R185, RZ, RZ, R101 ;  /* 0x000000ffffb97224 */ /* 0x000fee00078e0065 */
[----:B------:R2:W-:Y:S01]  /*19e80*/  MUFU.EX2 R154, R92 ;  /* 0x0000005c009a7308 */ /* 0x0005e20000000800 */
[--C-:B----4-:R-:W-:Y:S02]  /*19e90*/  FFMA.FTZ R84, R191, c[0x0][0x2d0], -R96.reuse ;  /* 0x0000b400bf547a23 */ /* 0x110fe40000010860 */
[----:B------:R-:W-:Y:S07]  /*19ea0*/  IMAD.MOV.U32 R191, RZ, RZ, R117 ;  /* 0x000000ffffbf7224 */ /* 0x000fee00078e0075 */
[----:B------:R4:W-:Y:S01]  /*19eb0*/  MUFU.EX2 R186, R84 ;  /* 0x0000005400ba7308 */ /* 0x0009e20000000800 */
[----:B-1----:R-:W1:Y:S01]  /*19ec0*/  LDSM.16.MT88.4 R88, [R211+0x1100] ;  /* 0x00110000d358783b */ /* 0x002e620000004200 */
[----:B--2---:R-:W-:Y:S01]  /*19ed0*/  FFMA.FTZ R92, R203, c[0x0][0x2d0], -R75 ;  /* 0x0000b400cb5c7a23 */ /* 0x004fe2000001084b */
[----:B------:R-:W-:Y:S07]  /*19ee0*/  MOV R203, R111 ;  /* 0x0000006f00cb7202 */ /* 0x000fee0000000f00 */
[----:B------:R2:W-:Y:S01]  /*19ef0*/  MUFU.EX2 R178, R92 ;  /* 0x0000005c00b27308 */ /* 0x0005e20000000800 */
[----:B----4-:R-:W-:Y:S01]  /*19f00*/  FFMA.FTZ R84, R193, c[0x0][0x2d0], -R96 ;  /* 0x0000b400c1547a23 */ /* 0x010fe20000010860 */
[----:B------:R-:W-:Y:S02]  /*19f10*/  MOV R193, R116 ;  /* 0x0000007400c17202 */ /* 0x000fe40000000f00 */
[----:B------:R-:W-:Y:S06]  /*19f20*/  LDSM.16.MT88.4 R116, [R209+0x2900] ;  /* 0x00290000d174783b */ /* 0x000fec0000004200 */
[----:B------:R4:W5:Y:S02]  /*19f30*/  MUFU.EX2 R189, R84 ;  /* 0x0000005400bd7308 */ /* 0x0009640000000800 */
[----:B--2---:R-:W-:Y:S01]  /*19f40*/  LDSM.16.MT88.4 R92, [R210+0x1900] ;  /* 0x00190000d25c783b */ /* 0x004fe20000004200 */
[-C--:B-1----:R-:W-:Y:S08]  /*19f50*/  HMMA.16816.F32.BF16 R52, R76, R88.reuse, R52 ;  /* 0x000000584c34723c */ /* 0x082ff00000041834 */
[C---:B------:R-:W-:Y:S01]  /*19f60*/  HMMA.16816.F32.BF16 R56, R80.reuse, R88, R56 ;  /* 0x000000585038723c */ /* 0x040fe20000041838 */
[--C-:B----4-:R-:W-:Y:S03]  /*19f70*/  FFMA.FTZ R84, R199, c[0x0][0x2d0], -R74.reuse ;  /* 0x0000b400c7547a23 */ /* 0x110fe6000001084a */
[----:B------:R-:W-:Y:S01]  /*19f80*/  MOV R199, R102 ;  /* 0x0000006600c77202 */ /* 0x000fe20000000f00 */
[----:B------:R1:W-:Y:S02]  /*19f90*/  MUFU.EX2 R183, R84 ;  /* 0x0000005400b77308 */ /* 0x0003e40000000800 */
[--C-:B------:R-:W-:Y:S01]  /*19fa0*/  FFMA.FTZ R88, R187, c[0x0][0x2d0], -R97.reuse ;  /* 0x0000b400bb587a23 */ /* 0x100fe20000010861 */
[-C--:B------:R-:W-:Y:S01]  /*19fb0*/  HMMA.16816.F32.BF16 R60, R80, R90.reuse, R60 ;  /* 0x0000005a503c723c */ /* 0x080fe2000004183c */
[----:B------:R-:W2:Y:S06]  /*19fc0*/  LDL.LU R187, [R1+0x14] ;  /* 0x0000140001bb7983 */ /* 0x000eac0000300800 */
[----:B------:R-:W-:Y:S01]  /*19fd0*/  FFMA.FTZ R80, R205, c[0x0][0x2d0], -R74 ;  /* 0x0000b400cd507a23 */ /* 0x000fe2000001084a */
[----:B------:R-:W-:Y:S01]  /*19fe0*/  HMMA.16816.F32.BF16 R64, R76, R90, R64 ;  /* 0x0000005a4c40723c */ /* 0x000fe20000041840 */
[----:B-----5:R-:W-:Y:S02]  /*19ff0*/  F2FP.BF16.PACK_AB R82, R189, R186 ;  /* 0x000000babd52723e */ /* 0x020fe400000010ff */
[----:B------:R4:W-:Y:S01]  /*1a000*/  MUFU.EX2 R179, R80 ;  /* 0x0000005000b37308 */ /* 0x0009e20000000800 */
[----:B------:R-:W-:Y:S03]  /*1a010*/  MOV R205, R100 ;  /* 0x0000006400cd7202 */ /* 0x000fe60000000f00 */
[----:B------:R-:W-:Y:S02]  /*1a020*/  F2FP.BF16.PACK_AB R76, R147, R249 ;  /* 0x000000f9934c723e */ /* 0x000fe400000010ff */
[----:B------:R-:W-:Y:S03]  /*1a030*/  F2FP.BF16.PACK_AB R77, R145, R146 ;  /* 0x00000092914d723e */ /* 0x000fe600000010ff */
[----:B------:R-:W-:Y:S01]  /*1a040*/  F2FP.BF16.PACK_AB R78, R196, R235 ;  /* 0x000000ebc44e723e */ /* 0x000fe200000010ff */
[----:B-1----:R-:W-:Y:S01]  /*1a050*/  FFMA.FTZ R84, R181, c[0x0][0x2d0], -R97 ;  /* 0x0000b400b5547a23 */ /* 0x002fe20000010861 */
[----:B------:R-:W-:Y:S01]  /*1a060*/  F2FP.BF16.PACK_AB R79, R192, R195 ;  /* 0x000000c3c04f723e */ /* 0x000fe200000010ff */
[----:B------:R-:W1:Y:S10]  /*1a070*/  MUFU.EX2 R181, R88 ;  /* 0x0000005800b57308 */ /* 0x000e740000000800 */
[----:B------:R5:W5:Y:S01]  /*1a080*/  MUFU.EX2 R182, R84 ;  /* 0x0000005400b67308 */ /* 0x000b620000000800 */
[--C-:B----4-:R-:W-:Y:S02]  /*1a090*/  FFMA.FTZ R80, R200, c[0x0][0x2d0], -R75.reuse ;  /* 0x0000b400c8507a23 */ /* 0x110fe4000001084b */
[----:B------:R-:W-:Y:S07]  /*1a0a0*/  IMAD.MOV.U32 R200, RZ, RZ, R112 ;  /* 0x000000ffffc87224 */ /* 0x000fee00078e0070 */
        /* <DEDUP_REMOVED lines=8> */
[--C-:B------:R-:W-:Y:S01]  /*1a130*/  FFMA.FTZ R84, R232, c[0x0][0x2d0], -R74.reuse ;  /* 0x0000b400e8547a23 */ /* 0x100fe2000001084a */
[-C--:B------:R-:W-:Y:S01]  /*1a140*/  HMMA.16816.F32.BF16 R12, R80, R86.reuse, R12 ;  /* 0x00000056500c723c */ /* 0x080fe2000004180c */
[----:B------:R-:W-:Y:S02]  /*1a150*/  MOV R232, R109 ;  /* 0x0000006d00e87202 */ /* 0x000fe40000000f00 */
[----:B------:R1:W-:Y:S05]  /*1a160*/  MUFU.EX2 R159, R84 ;  /* 0x00000054009f7308 */ /* 0x0003ea0000000800 */
[C---:B------:R-:W-:Y:S08]  /*1a170*/  HMMA.16816.F32.BF16 R16, R76.reuse, R86, R16 ;  /* 0x000000564c10723c */ /* 0x040ff00000041810 */
[-C--:B------:R-:W-:Y:S08]  /*1a180*/  HMMA.16816.F32.BF16 R20, R76, R88.reuse, R20 ;  /* 0x000000584c14723c */ /* 0x080ff00000041814 */
[C---:B------:R-:W-:Y:S01]  /*1a190*/  HMMA.16816.F32.BF16 R24, R80.reuse, R88, R24 ;  /* 0x000000585018723c */ /* 0x040fe20000041818 */
[----:B-1----:R-:W-:Y:S03]  /*1a1a0*/  FFMA.FTZ R84, R234, c[0x0][0x2d0], -R74 ;  /* 0x0000b400ea547a23 */ /* 0x002fe6000001084a */
[----:B------:R-:W-:Y:S04]  /*1a1b0*/  IMAD.MOV.U32 R234, RZ, RZ, R108 ;  /* 0x000000ffffea7224 */ /* 0x000fe800078e006c */
[-C--:B------:R-:W-:Y:S01]  /*1a1c0*/  HMMA.16816.F32.BF16 R28, R80, R90.reuse, R28 ;  /* 0x0000005a501c723c */ /* 0x080fe2000004181c */
[----:B------:R1:W-:Y:S03]  /*1a1d0*/  MUFU.EX2 R177, R84 ;  /* 0x0000005400b17308 */ /* 0x0003e60000000800 */
[----:B------:R-:W-:Y:S02]  /*1a1e0*/  FFMA.FTZ R88, R206, c[0x0][0x2d0], -R96 ;  /* 0x0000b400ce587a23 */ /* 0x000fe40000010860 */
[----:B------:R-:W-:Y:S02]  /*1a1f0*/  IMAD.MOV.U32 R206, RZ, RZ, R160 ;  /* 0x000000ffffce7224 */ /* 0x000fe400078e00a0 */
[C---:B------:R-:W-:Y:S03]  /*1a200*/  HMMA.16816.F32.BF16 R32, R76.reuse, R90, R32 ;  /* 0x0000005a4c20723c */ /* 0x040fe60000041820 */
[----:B------:R4:W-:Y:S05]  /*1a210*/  MUFU.EX2 R157, R88 ;  /* 0x00000058009d7308 */ /* 0x0009ea0000000800 */
[-C--:B------:R-:W-:Y:S08]  /*1a220*/  HMMA.16816.F32.BF16 R36, R76, R92.reuse, R36 ;  /* 0x0000005c4c24723c */ /* 0x080ff00000041824 */
[C---:B------:R-:W-:Y:S01]  /*1a230*/  HMMA.16816.F32.BF16 R40, R80.reuse, R92, R40 ;  /* 0x0000005c5028723c */ /* 0x040fe20000041828 */
[----:B-1----:R-:W-:Y:S03]  /*1a240*/  FFMA.FTZ R84, R230, c[0x0][0x2d0], -R75 ;  /* 0x0000b400e6547a23 */ /* 0x002fe6000001084b */
[----:B------:R-:W-:Y:S01]  /*1a250*/  MOV R230, R104 ;  /* 0x0000006800e67202 */ /* 0x000fe20000000f00 */
[----:B------:R1:W-:Y:S02]  /*1a260*/  MUFU.EX2 R158, R84 ;  /* 0x00000054009e7308 */ /* 0x0003e40000000800 */
[----:B------:R-:W-:Y:S01]  /*1a270*/  FFMA.FTZ R92, R201, c[0x0][0x2d0], -R97 ;  /* 0x0000b400c95c7a23 */ /* 0x000fe20000010861 */
[-C--:B------:R-:W-:Y:S01]  /*1a280*/  HMMA.16816.F32.BF16 R44, R80, R94.reuse, R44 ;  /* 0x0000005e502c723c */ /* 0x080fe2000004182c */
[----:B------:R-:W-:Y:S03]  /*1a290*/  MOV R201, R107 ;  /* 0x0000006b00c97202 */ /* 0x000fe60000000f00 */
[--C-:B----4-:R-:W-:Y:S01]  /*1a2a0*/  FFMA.FTZ R88, R207, c[0x0][0x2d0], -R96.reuse ;  /* 0x0000b400cf587a23 */ /* 0x110fe20000010860 */
[----:B------:R-:W-:Y:S02]  /*1a2b0*/  MOV R207, R163 ;  /* 0x000000a300cf7202 */ /* 0x000fe40000000f00 */
[----:B------:R4:W-:Y:S01]  /*1a2c0*/  MUFU.EX2 R172, R92 ;  /* 0x0000005c00ac7308 */ /* 0x0009e20000000800 */
[C---:B------:R-:W-:Y:S09]  /*1a2d0*/  HMMA.16816.F32.BF16 R48, R76.reuse, R94, R48 ;  /* 0x0000005e4c30723c */ /* 0x040ff20000041830 */
[----:B------:R5:W-:Y:S03]  /*1a2e0*/  MUFU.EX2 R175, R88 ;  /* 0x0000005800af7308 */ /* 0x000be60000000800 */
[----:B---3--:R-:W-:Y:S01]  /*1a2f0*/  FFMA.FTZ R68, R68, R184, R185 ;  /* 0x000000b844447223 */ /* 0x008fe200000100b9 */
[----:B------:R-:W-:Y:S01]  /*1a300*/  MOV R184, R151 ;  /* 0x0000009700b87202 */ /* 0x000fe20000000f00 */
[----:B-1----:R-:W-:Y:S01]  /*1a310*/  FFMA.FTZ R84, R231, c[0x0][0x2d0], -R75 ;  /* 0x0000b400e7547a23 */ /* 0x002fe2000001084b */
[----:B------:R-:W-:Y:S01]  /*1a320*/  MOV R151, R113 ;  /* 0x0000007100977202 */ /* 0x000fe20000000f00 */
[----:B------:R-:W-:Y:S01]  /*1a330*/  IMAD.MOV.U32 R231, RZ, RZ, R105 ;  /* 0x000000ffffe77224 */ /* 0x000fe200078e0069 */
[----:B------:R-:W-:Y:S02]  /*1a340*/  MOV R185, R161 ;  /* 0x000000a100b97202 */ /* 0x000fe40000000f00 */
[----:B------:R1:W-:Y:S01]  /*1a350*/  MUFU.EX2 R176, R84 ;  /* 0x0000005400b07308 */ /* 0x0003e20000000800 */
[----:B----4-:R-:W-:Y:S09]  /*1a360*/  FFMA.FTZ R92, R202, c[0x0][0x2d0], -R97 ;  /* 0x0000b400ca5c7a23 */ /* 0x010ff20000010861 */
[----:B------:R3:W-:Y:S01]  /*1a370*/  MUFU.EX2 R171, R92 ;  /* 0x0000005c00ab7308 */ /* 0x0007e20000000800 */
[----:B-----5:R-:W-:Y:S02]  /*1a380*/  FFMA.FTZ R88, R229, c[0x0][0x2d0], -R96 ;  /* 0x0000b400e5587a23 */ /* 0x020fe40000010860 */
[----:B------:R-:W-:Y:S02]  /*1a390*/  IMAD.MOV.U32 R229, RZ, RZ, R191 ;  /* 0x000000ffffe57224 */ /* 0x000fe400078e00bf */
[----:B------:R-:W-:Y:S05]  /*1a3a0*/  IMAD.MOV.U32 R191, RZ, RZ, R126 ;  /* 0x000000ffffbf7224 */ /* 0x000fea00078e007e */
[----:B------:R4:W5:Y:S01]  /*1a3b0*/  MUFU.EX2 R174, R88 ;  /* 0x0000005800ae7308 */ /* 0x0009620000000800 */
[----:B------:R-:W-:Y:S02]  /*1a3c0*/  IMAD.MOV.U32 R126, RZ, RZ, R114 ;  /* 0x000000ffff7e7224 */ /* 0x000fe400078e0072 */
[----:B-1----:R-:W-:Y:S01]  /*1a3d0*/  FFMA.FTZ R84, R204, c[0x0][0x2d0], -R96 ;  /* 0x0000b400cc547a23 */ /* 0x002fe20000010860 */
[----:B------:R-:W-:Y:S06]  /*1a3e0*/  MOV R204, R115 ;  /* 0x0000007300cc7202 */ /* 0x000fec0000000f00 */
[----:B------:R1:W-:Y:S01]  /*1a3f0*/  MUFU.EX2 R152, R84 ;  /* 0x0000005400987308 */ /* 0x0003e20000000800 */
[----:B---3--:R-:W-:Y:S09]  /*1a400*/  FFMA.FTZ R92, R242, c[0x0][0x2d0], -R75 ;  /* 0x0000b400f25c7a23 */ /* 0x008ff2000001084b */
[----:B------:R3:W-:Y:S01]  /*1a410*/  MUFU.EX2 R103, R92 ;  /* 0x0000005c00677308 */ /* 0x0007e20000000800 */
[----:B----4-:R-:W-:Y:S02]  /*1a420*/  FFMA.FTZ R88, R239, c[0x0][0x2d0], -R74 ;  /* 0x0000b400ef587a23 */ /* 0x010fe4000001084a */
[----:B------:R-:W-:Y:S02]  /*1a430*/  IMAD.MOV.U32 R239, RZ, RZ, R199 ;  /* 0x000000ffffef7224 */ /* 0x000fe400078e00c7 */
[----:B------:R-:W-:Y:S05]  /*1a440*/  IMAD.MOV.U32 R199, RZ, RZ, R148 ;  /* 0x000000ffffc77224 */ /* 0x000fea00078e0094 */
[----:B------:R4:W-:Y:S01]  /*1a450*/  MUFU.EX2 R173, R88 ;  /* 0x0000005800ad7308 */ /* 0x0009e20000000800 */
[----:B------:R-:W-:Y:S01]  /*1a460*/  IMAD.MOV.U32 R148, RZ, RZ, R110 ;  /* 0x000000ffff947224 */ /* 0x000fe200078e006e */
[----:B-1----:R-:W1:Y:S08]  /*1a470*/  LDSM.16.MT88.4 R84, [R211+0x1900] ;  /* 0x00190000d354783b */ /* 0x002e700000004200 */
[----:B---3--:R-:W-:Y:S01]  /*1a480*/  LDSM.16.MT88.4 R92, [R210+0x2100] ;  /* 0x00210000d25c783b */ /* 0x008fe20000004200 */
[----:B----4-:R-:W-:Y:S01]  /*1a490*/  FFMA.FTZ R88, R197, c[0x0][0x2d0], -R97 ;  /* 0x0000b400c5587a23 */ /* 0x010fe20000010861 */
[----:B------:R-:W-:Y:S02]  /*1a4a0*/  MOV R197, R229 ;  /* 0x000000e500c57202 */ /* 0x000fe40000000f00 */
[----:B------:R-:W-:Y:S01]  /*1a4b0*/  MOV R229, R206 ;  /* 0x000000ce00e57202 */ /* 0x000fe20000000f00 */
[----:B------:R3:W4:Y:S01]  /*1a4c0*/  MUFU.EX2 R156, R88 ;  /* 0x00000058009c7308 */ /* 0x0007220000000800 */
[----:B------:R-:W-:Y:S01]  /*1a4d0*/  IMAD.MOV.U32 R206, RZ, RZ, R149 ;  /* 0x000000ffffce7224 */ /* 0x000fe200078e0095 */
[-C--:B-1----:R-:W-:Y:S01]  /*1a4e0*/  HMMA.16816.F32.BF16 R52, R76, R84.reuse, R52 ;  /* 0x000000544c34723c */ /* 0x082fe20000041834 */
[----:B--2---:R-:W-:Y:S01]  /*1a4f0*/  FFMA.FTZ R69, R69, R187, R205 ;  /* 0x000000bb45457223 */ /* 0x004fe200000100cd */
[----:B------:R-:W-:Y:S01]  /*1a500*/  MOV R205, R193 ;  /* 0x000000c100cd7202 */ /* 0x000fe20000000f00 */
[----:B------:R-:W-:Y:S01]  /*1a510*/  IMAD.MOV.U32 R187, RZ, RZ, R162 ;  /* 0x000000ffffbb7224 */ /* 0x000fe200078e00a2 */
[----:B------:R-:W-:Y:S04]  /*1a520*/  MOV R193, R131 ;  /* 0x0000008300c17202 */ /* 0x000fe80000000f00 */
[C---:B------:R-:W-:Y:S01]  /*1a530*/  HMMA.16816.F32.BF16 R56, R80.reuse, R84, R56 ;  /* 0x000000545038723c */ /* 0x040fe20000041838 */
[----:B---3--:R-:W1:Y:S03]  /*1a540*/  LDSM.16.MT88.4 R88, [R209+0x2100] ;  /* 0x00210000d158783b */ /* 0x008e660000004200 */
[----:B------:R-:W-:Y:S03]  /*1a550*/  MOV R131, R106 ;  /* 0x0000006a00837202 */ /* 0x000fe60000000f00 */
[----:B------:R-:W-:Y:S01]  /*1a560*/  FFMA.FTZ R84, R194, c[0x0][0x2d0], -R97 ;  /* 0x0000b400c2547a23 */ /* 0x000fe20000010861 */
[-C--:B------:R-:W-:Y:S03]  /*1a570*/  HMMA.16816.F32.BF16 R60, R80, R86.reuse, R60 ;  /* 0x00000056503c723c */ /* 0x080fe6000004183c */
[----:B------:R2:W3:Y:S04]  /*1a580*/  MUFU.EX2 R98, R84 ;  /* 0x0000005400627308 */ /* 0x0004e80000000800 */
[--C-:B------:R-:W-:Y:S01]  /*1a590*/  FFMA.FTZ R80, R244, c[0x0][0x2d0], -R74.reuse ;  /* 0x0000b400f4507a23 */ /* 0x100fe2000001084a */
[----:B------:R-:W-:Y:S01]  /*1a5a0*/  HMMA.16816.F32.BF16 R64, R76, R86, R64 ;  /* 0x000000564c40723c */ /* 0x000fe20000041840 */
[----:B-----5:R-:W-:Y:S03]  /*1a5b0*/  F2FP.BF16.PACK_AB R82, R174, R175 ;  /* 0x000000afae52723e */ /* 0x020fe600000010ff */
[----:B----4-:R-:W-:Y:S01]  /*1a5c0*/  F2FP.BF16.PACK_AB R81, R172, R156 ;  /* 0x0000009cac51723e */ /* 0x010fe200000010ff */
        /* <DEDUP_REMOVED lines=42> */
[----:B------:R-:W-:Y:S08]  /*1a870*/  HMMA.16816.F32.BF16 R64, R76, R90, R64 ;  /* 0x0000005a4c40723c */ /* 0x000ff00000041840 */
        /* <DEDUP_REMOVED lines=16> */
[----:B------:R-:W-:Y:S02]  /*1a980*/  IMAD.MOV.U32 R203, RZ, RZ, R123 ;  /* 0x000000ffffcb7224 */ /* 0x000fe400078e007b */
[--C-:B-1----:R-:W-:Y:S07]  /*1a990*/  FFMA.FTZ R74, R198, c[0x0][0x2d0], -R97.reuse ;  /* 0x0000b400c64a7a23 */ /* 0x102fee0000010861 */
        /* <DEDUP_REMOVED lines=8> */
[----:B------:R-:W-:Y:S01]  /*1aa20*/  MUFU.EX2 R74, R74 ;  /* 0x0000004a004a7308 */ /* 0x000fe20000000800 */
[----:B------:R-:W3:Y:S09]  /*1aa30*/  LDL.LU R7, [R1+0x20] ;  /* 0x0000200001077983 */ /* 0x000ef20000300800 */
[----:B------:R-:W1:Y:S02]  /*1aa40*/  MUFU.EX2 R97, R97 ;  /* 0x0000006100617308 */ /* 0x000e640000000800 */
[----:B-1----:R-:W-:Y:S07]  /*1aa50*/  F2FP.BF16.PACK_AB R163, R97, R74 ;  /* 0x0000004a61a3723e */ /* 0x002fee00000010ff */
[C---:B------:R-:W-:Y:S08]  /*1aa60*/  HMMA.16816.F32.BF16 R108, R160.reuse, R116, R8 ;  /* 0x00000074a06c723c */ /* 0x040ff00000041808 */
[-C--:B------:R-:W-:Y:S08]  /*1aa70*/  HMMA.16816.F32.BF16 R112, R160, R118.reuse, R12 ;  /* 0x00000076a070723c */ /* 0x080ff0000004180c */
[C---:B------:R-:W-:Y:S01]  /*1aa80*/  HMMA.16816.F32.BF16 R116, R164.reuse, R118, R16 ;  /* 0x00000076a474723c */ /* 0x040fe20000041810 */
[----:B--2---:R-:W-:Y:S03]  /*1aa90*/  FFMA.FTZ R2, R2, R73, R239 ;  /* 0x0000004902027223 */ /* 0x004fe600000100ef */
[----:B------:R-:W-:Y:S01]  /*1aaa0*/  IMAD.MOV.U32 R239, RZ, RZ, R207 ;  /* 0x000000ffffef7224 */ /* 0x000fe200078e00cf */
[----:B------:R-:W-:Y:S01]  /*1aab0*/  MOV R207, R148 ;  /* 0x0000009400cf7202 */ /* 0x000fe20000000f00 */
[----:B------:R-:W-:Y:S01]  /*1aac0*/  FADD.FTZ R2, R201, R2 ;  /* 0x00000002c9027221 */ /* 0x000fe20000010000 */
[----:B------:R-:W1:Y:S01]  /*1aad0*/  LDSM.16.MT88.4 R148, [R210+0x2900] ;  /* 0x00290000d294783b */ /* 0x000e620000004200 */
[----:B---3--:R-:W-:Y:S04]  /*1aae0*/  FFMA.FTZ R8, R0, R7, R120 ;  /* 0x0000000700087223 */ /* 0x008fe80000010078 */
[----:B------:R-:W-:Y:S01]  /*1aaf0*/  FADD.FTZ R5, R234, R2 ;  /* 0x00000002ea057221 */ /* 0x000fe20000010000 */
[----:B------:R-:W-:Y:S01]  /*1ab00*/  MOV R234, R200 ;  /* 0x000000c800ea7202 */ /* 0x000fe20000000f00 */
[----:B------:R-:W-:Y:S01]  /*1ab10*/  FADD.FTZ R2, R239, R6 ;  /* 0x00000006ef027221 */ /* 0x000fe20000010000 */
[----:B------:R-:W-:Y:S01]  /*1ab20*/  MOV R200, R122 ;  /* 0x0000007a00c87202 */ /* 0x000fe20000000f00 */
        /* <DEDUP_REMOVED lines=20> */
[----:B------:R-:W-:Y:S01]  /*1ac70*/  IMAD.MOV.U32 R193, RZ, RZ, R125 ;  /* 0x000000ffffc17224 */ /* 0x000fe200078e007d */
[----:B------:R-:W-:Y:S01]  /*1ac80*/  MOV R199, R191 ;  /* 0x000000bf00c77202 */ /* 0x000fe20000000f00 */
[----:B------:R-:W-:Y:S01]  /*1ac90*/  FADD.FTZ R8, R203, R2 ;  /* 0x00000002cb087221 */ /* 0x000fe20000010000 */
[----:B------:R-:W-:Y:S01]  /*1aca0*/  MOV R191, R126 ;  /* 0x0000007e00bf7202 */ /* 0x000fe20000000f00 */
[----:B------:R-:W-:Y:S01]  /*1acb0*/  FADD.FTZ R9, R205, R0 ;  /* 0x00000000cd097221 */ /* 0x000fe20000010000 */
[C---:B------:R-:W-:Y:S01]  /*1acc0*/  HMMA.16816.F32.BF16 R124, R160.reuse, R132, R24 ;  /* 0x00000084a07c723c */ /* 0x040fe20000041818 */
[----:B------:R-:W-:Y:S01]  /*1acd0*/  FADD.FTZ R2, R139, R10 ;  /* 0x0000000a8b027221 */ /* 0x000fe20000010000 */
[----:B------:R-:W-:Y:S01]  /*1ace0*/  ISETP.GT.AND P0, PT, R227, R191, PT ;  /* 0x000000bfe300720c */ /* 0x000fe20003f04270 */
        /* <DEDUP_REMOVED lines=78> */
[----:B------:R-:W-:Y:S01]  /*1b1d0*/  IMAD.MOV.U32 R100, RZ, RZ, R72 ;  /* 0x000000ffff647224 */ /* 0x000fe200078e0048 */
[----:B------:R2:W-:Y:S01]  /*1b1e0*/  STL [R1+0x1c], R4 ;  /* 0x00001c0401007387 */ /* 0x0005e20000100800 */
[----:B------:R-:W-:Y:S05]  /*1b1f0*/  FADD.FTZ R2, R97, R2 ;  /* 0x0000000261027221 */ /* 0x000fea0000010000 */
[----:B------:R2:W-:Y:S01]  /*1b200*/  STL [R1+0x20], R2 ;  /* 0x0000200201007387 */ /* 0x0005e20000100800 */
[----:B-1----:R-:W-:Y:S04]  /*1b210*/  IADD3 R0, R227, -0x1, RZ ;  /* 0xffffffffe3007810 */ /* 0x002fe80007ffe0ff */
[----:B------:R-:W-:Y:S01]  /*1b220*/  MOV R227, R0 ;  /* 0x0000000000e37202 */ /* 0x000fe20000000f00 */
[----:B------:R-:W-:-:S05]  /*1b230*/  @P0 BRA `(.L_x_564) ;  /* 0xffff94a000000947 */ /* 0x000fca000383ffff */
.L_x_546:
[----:B------:R-:W3:Y:S04]  /*1b240*/  LDL.LU R0, [R1+0x14] ;  /* 0x0000140001007983 */ /* 0x000ee80000300800 */
[----:B-12---:R-:W2:Y:S04]  /*1b250*/  LDL.LU R4, [R1+0x18] ;  /* 0x0000180001047983 */ /* 0x006ea80000300800 */
[----:B------:R-:W4:Y:S04]  /*1b260*/  LDL.LU R8, [R1+0x1c] ;  /* 0x00001c0001087983 */ /* 0x000f280000300800 */
[----:B------:R-:W4:Y:S01]  /*1b270*/  LDL.LU R2, [R1+0x20] ;  /* 0x0000200001027983 */ /* 0x000f220000300800 */
[----:B------:R-:W-:-:S02]  /*1b280*/  MOV R20, 0xff800000 ;  /* 0xff80000000147802 */ /* 0x000fc40000000f00 */
[----:B------:R-:W-:Y:S02]  /*1b290*/  MOV R21, 0xff800000 ;  /* 0xff80000000157802 */ /* 0x000fe40000000f00 */
[----:B------:R-:W-:Y:S02]  /*1b2a0*/  MOV R22, 0xff800000 ;  /* 0xff80000000167802 */ /* 0x000fe40000000f00 */
[----:B------:R-:W-:Y:S02]  /*1b2b0*/  MOV R23, 0xff800000 ;  /* 0xff80000000177802 */ /* 0x000fe40000000f00 */
[----:B------:R-:W-:Y:S01]  /*1b2c0*/  PLOP3.LUT P4, PT, PT, PT, PT, 0x8, 0x0 ;  /* 0x000000000000781c */ /* 0x000fe20003f8e170 */
[----:B---3--:R-:W1:Y:S04]  /*1b2d0*/  SHFL.BFLY PT, R5, R0, 0x2, 0x1f ;  /* 0x0c401f0000057f89 */ /* 0x008e6800000e0000 */
[----:B--2---:R-:W2:Y:S04]  /*1b2e0*/  SHFL.BFLY PT, R9, R4, 0x2, 0x1f ;  /* 0x0c401f0004097f89 */ /* 0x004ea800000e0000 */
[----:B----4-:R-:W3:Y:S04]  /*1b2f0*/  SHFL.BFLY PT, R7, R8, 0x2, 0x1f ;  /* 0x0c401f0008077f89 */ /* 0x010ee800000e0000 */
[----:B------:R-:W4:Y:S01]  /*1b300*/  SHFL.BFLY PT, R6, R2, 0x2, 0x1f ;  /* 0x0c401f0002067f89 */ /* 0x000f2200000e0000 */
        /* <DEDUP_REMOVED lines=17> */
[----:B------:R-:W-:-:S05]  /*1b420*/  FSETP.NE.FTZ.AND P1, PT, R7, RZ, PT ;  /* 0x000000ff0700720b */ /* 0x000fca0003f35000 */
[----:B------:R-:W1:Y:S01]  /*1b430*/  @P3 MUFU.RCP R0, R5 ;  /* 0x0000000500003308 */ /* 0x000e620000001000 */
[----:B------:R-:W-:-:S07]  /*1b440*/  FSETP.NE.FTZ.AND P0, PT, R6, RZ, PT ;  /* 0x000000ff0600720b */ /* 0x000fce0003f15000 */
[----:B------:R-:W-:Y:S06]  /*1b450*/  @P2 MUFU.RCP R4, R9 ;  /* 0x0000000900042308 */ /* 0x000fec0000001000 */
[----:B------:R-:W-:Y:S01]  /*1b460*/  @P0 MOV R8, 0x3f317218 ;  /* 0x3f31721800080802 */ /* 0x000fe20000000f00 */
[C---:B-1----:R-:W-:Y:S01]  /*1b470*/  FMUL.FTZ R104, R0.reuse, R104 ;  /* 0x0000006800687220 */ /* 0x042fe20000410000 */
[----:B------:R-:W1:Y:S01]  /*1b480*/  @P1 MUFU.RCP R2, R7 ;  /* 0x0000000700021308 */ /* 0x000e620000001000 */
        /* <DEDUP_REMOVED lines=12> */
[C---:B------:R-:W-:Y:S02]  /*1b550*/  FMUL.FTZ R149, R0.reuse, R149 ;  /* 0x0000009500957220 */ /* 0x040fe40000410000 */
[C---:B------:R-:W-:Y:S01]  /*1b560*/  FMUL.FTZ R152, R0.reuse, R152 ;  /* 0x0000009800987220 */ /* 0x040fe20000410000 */
[----:B------:R-:W-:Y:S01]  /*1b570*/  @P1 MUFU.LG2 R7, R7 ;  /* 0x0000000700071308 */ /* 0x000fe20000000c00 */
[C---:B------:R-:W-:Y:S02]  /*1b580*/  FMUL.FTZ R153, R0.reuse, R153 ;  /* 0x0000009900997220 */ /* 0x040fe40000410000 */
[C---:B------:R-:W-:Y:S02]  /*1b590*/  FMUL.FTZ R164, R0.reuse, R164 ;  /* 0x000000a400a47220 */ /* 0x040fe40000410000 */
[----:B------:R-:W-:Y:S01]  /*1b5a0*/  FMUL.FTZ R165, R0, R165 ;  /* 0x000000a500a57220 */ /* 0x000fe20000410000 */
[----:B------:R-:W-:Y:S01]  /*1b5b0*/  MOV R0, RZ ;  /* 0x000000ff00007202 */ /* 0x000fe20000000f00 */
[----:B-1----:R-:W-:-:S02]  /*1b5c0*/  FMUL.FTZ R108, R2, R108 ;  /* 0x0000006c026c7220 */ /* 0x002fc40000410000 */
[C---:B------:R-:W-:Y:S02]  /*1b5d0*/  FMUL.FTZ R109, R2.reuse, R109 ;  /* 0x0000006d026d7220 */ /* 0x040fe40000410000 */
[C---:B------:R-:W-:Y:S01]  /*1b5e0*/  FMUL.FTZ R112, R2.reuse, R112 ;  /* 0x0000007002707220 */ /* 0x040fe20000410000 */
[----:B------:R-:W1:Y:S01]  /*1b5f0*/  @P0 MUFU.RCP R0, R6 ;  /* 0x0000000600000308 */ /* 0x000e620000001000 */
[C---:B------:R-:W-:Y:S02]  /*1b600*/  FMUL.FTZ R113, R2.reuse, R113 ;  /* 0x0000007102717220 */ /* 0x040fe40000410000 */
[C---:B------:R-:W-:Y:S02]  /*1b610*/  FMUL.FTZ R124, R2.reuse, R124 ;  /* 0x0000007c027c7220 */ /* 0x040fe40000410000 */
[C---:B------:R-:W-:Y:S02]  /*1b620*/  FMUL.FTZ R125, R2.reuse, R125 ;  /* 0x0000007d027d7220 */ /* 0x040fe40000410000 */
[C---:B------:R-:W-:Y:S01]  /*1b630*/  FMUL.FTZ R128, R2.reuse, R128 ;  /* 0x0000008002807220 */ /* 0x040fe20000410000 */
[----:B------:R-:W2:Y:S01]  /*1b640*/  @P0 MUFU.LG2 R6, R6 ;  /* 0x0000000600060308 */ /* 0x000ea20000000c00 */
        /* <DEDUP_REMOVED lines=8> */
[----:B------:R-:W-:Y:S01]  /*1b6d0*/  FMUL.FTZ R161, R2, R161 ;  /* 0x000000a102a17220 */ /* 0x000fe20000410000 */
[----:B------:R-:W-:Y:S01]  /*1b6e0*/  @P2 MOV R2, 0x3f317218 ;  /* 0x3f31721800022802 */ /* 0x000fe20000000f00 */
        /* <DEDUP_REMOVED lines=34> */
[----:B------:R-:W-:Y:S02]  /*1b910*/  @P2 FMUL.FTZ R5, R2, c[0x0][0x2d0] ;  /* 0x0000b40002052a20 */ /* 0x000fe40000410000 */
[----:B------:R-:W-:Y:S02]  /*1b920*/  @P3 FMUL.FTZ R10, R4, c[0x0][0x2d0] ;  /* 0x0000b400040a3a20 */ /* 0x000fe40000410000 */
[----:B------:R-:W-:-:S02]  /*1b930*/  @P1 FMUL.FTZ R2, R0, c[0x0][0x2d0] ;  /* 0x0000b40000021a20 */ /* 0x000fc40000410000 */
[----:B------:R-:W-:Y:S02]  /*1b940*/  @P3 FMUL.FTZ R11, R11, 0.69314718246459960938 ;  /* 0x3f3172180b0b3820 */ /* 0x000fe40000410000 */
[----:B------:R-:W-:Y:S02]  /*1b950*/  @P2 FMUL.FTZ R9, R9, 0.69314718246459960938 ;  /* 0x3f31721809092820 */ /* 0x000fe40000410000 */
[----:B------:R-:W-:Y:S02]  /*1b960*/  @P1 FMUL.FTZ R7, R7, 0.69314718246459960938 ;  /* 0x3f31721807071820 */ /* 0x000fe40000410000 */
[----:B--2---:R-:W-:Y:S02]  /*1b970*/  @P0 FMUL.FTZ R4, R6, 0.69314718246459960938 ;  /* 0x3f31721806040820 */ /* 0x004fe40000410000 */
[----:B------:R-:W-:Y:S02]  /*1b980*/  @P0 FMUL.FTZ R0, R8, c[0x0][0x2d0] ;  /* 0x0000b40008000a20 */ /* 0x000fe40000410000 */
[----:B------:R-:W-:-:S02]  /*1b990*/  @P3 FFMA.FTZ R20, R10, R72, R11 ;  /* 0x000000480a143223 */ /* 0x000fc4000001000b */
[----:B------:R-:W-:Y:S02]  /*1b9a0*/  @P2 FFMA.FTZ R21, R5, R71, R9 ;  /* 0x0000004705152223 */ /* 0x000fe40000010009 */
[----:B------:R-:W-:Y:S02]  /*1b9b0*/  @P1 FFMA.FTZ R22, R2, R70, R7 ;  /* 0x0000004602161223 */ /* 0x000fe40000010007 */
[----:B------:R-:W-:Y:S02]  /*1b9c0*/  @P0 FFMA.FTZ R23, R0, R3, R4 ;  /* 0x0000000300170223 */ /* 0x000fe40000010004 */
.L_x_484:
[----:B--2---:R-:W-:Y:S05]  /*1b9d0*/  @P4 BRA `(.L_x_565) ;  /* 0x0000149000004947 */ /* 0x004fea0003800000 */
[----:B------:R-:W2:Y:S01]  /*1b9e0*/  S2R R16, SR_TID.X ;  /* 0x0000000000107919 */ /* 0x000ea20000002100 */
[----:B------:R-:W-:Y:S01]  /*1b9f0*/  ULDC.64 UR4, c[0x0][0x4d0] ;  /* 0x0001340000047ab9 */ /* 0x000fe20000000a00 */
[----:B------:R-:W-:Y:S01]  /*1ba00*/  IMAD R4, RZ, RZ, -UR9 ;  /* 0x80000009ff047e24 */ /* 0x000fe2000f8e02ff */
[----:B------:R-:W-:Y:S01]  /*1ba10*/  UIMAD.WIDE.U32 UR10, UR9, UR4, URZ ;  /* 0x00000004090a72a5 */ /* 0x000fe2000f8e003f */
[----:B------:R-:W3:Y:S01]  /*1ba20*/  S2R R12, SR_CTAID.Y ;  /* 0x00000000000c7919 */ /* 0x000ee20000002600 */
[----:B------:R-:W-:Y:S01]  /*1ba30*/  USHF.R.S32.HI UR6, URZ, 0x1f, UR9 ;  /* 0x0000001f3f067899 */ /* 0x000fe20008011409 */
[----:B------:R-:W-:Y:S01]  /*1ba40*/  MOV R24, c[0x0][0x4e8] ;  /* 0x00013a0000187a02 */ /* 0x000fe20000000f00 */
[----:B------:R-:W-:Y:S01]  /*1ba50*/  BSSY B0, `(.L_x_566) ;  /* 0x00000ab000007945 */ /* 0x000fe20003800000 */
[----:B------:R-:W4:Y:S01]  /*1ba60*/  S2R R9, SR_CTAID.Z ;  /* 0x0000000000097919 */ /* 0x000f220000002700 */
[----:B------:R-:W-:Y:S01]  /*1ba70*/  IMAD.U32 R3, RZ, RZ, UR11 ;  /* 0x0000000bff037e24 */ /* 0x000fe2000f8e00ff */
[----:B------:R-:W-:Y:S01]  /*1ba80*/  UIMAD UR7, UR6, UR4, URZ ;  /* 0x00000004060772a4 */ /* 0x000fe2000f8e023f */
[----:B------:R-:W-:Y:S01]  /*1ba90*/  IMAD.U32 R2, RZ, RZ, UR10 ;  /* 0x0000000aff027e24 */ /* 0x000fe2000f8e00ff */
[----:B------:R-:W1:Y:S04]  /*1baa0*/  S2R R15, SR_CTAID.X ;  /* 0x00000000000f7919 */ /* 0x000e680000002500 */
[----:B------:R-:W-:Y:S01]  /*1bab0*/  BAR.SYNC.DEFER_BLOCKING 0x1, 0x80 ;  /* 0x0042000000007b1d */ /* 0x000fe20000010000 */
[----:B------:R-:W-:Y:S01]  /*1bac0*/  UIMAD UR5, UR9, UR5, UR7 ;  /* 0x00000005090572a4 */ /* 0x000fe2000f8e0207 */
[C---:B------:R-:W-:Y:S01]  /*1bad0*/  ISETP.NE.AND P0, PT, R24.reuse, 0x1, PT ;  /* 0x000000011800780c */ /* 0x040fe20003f05270 */
[----:B------:R-:W-:-:S02]  /*1bae0*/  IMAD R24, R24, c[0x0][0x388], RZ ;  /* 0x0000e20018187a24 */ /* 0x000fc400078e02ff */
[----:B------:R-:W-:Y:S01]  /*1baf0*/  UIADD3 UR5, UR11, UR5, URZ ;  /* 0x000000050b057290 */ /* 0x000fe2000fffe03f */
[----:B--2---:R-:W-:-:S05]  /*1bb00*/  SHF.R.S32.HI R6, RZ, 0x1f, R16 ;  /* 0x0000001fff067819 */ /* 0x004fca0000011410 */
[----:B------:R-:W-:Y:S01]  /*1bb10*/  IMAD.U32 R5, RZ, RZ, UR5 ;  /* 0x00000005ff057e24 */ /* 0x000fe2000f8e00ff */
[-C--:B------:R-:W-:Y:S01]  /*1bb20*/  LEA.HI R0, R6, R16.reuse, RZ, 0x2 ;  /* 0x0000001006007211 */ /* 0x080fe200078f10ff */
[----:B---3--:R-:W-:Y:S01]  /*1bb30*/  IMAD R12, R4, c[0x0][0x550], R12 ;  /* 0x00015400040c7a24 */ /* 0x008fe200078e020c */
        /* <DEDUP_REMOVED lines=95> */
[----:B------:R4:W2:Y:S04]  /*1c130*/  SHFL.IDX PT, R7, R0, 0x3, 0x1c1f ;  /* 0x007c1f0000077f89 */ /* 0x0008a800000e0000 */
        /* <DEDUP_REMOVED lines=12> */
[----:B------:R2:W-:Y:S01]  /*1c200*/  @!P1 ST.E [R6.64], R23 ;  /* 0x0000001706009985 */ /* 0x0005e2000c101910 */
        /* <DEDUP_REMOVED lines=47> */
.L_x_567:
[----:B-1----:R-:W-:Y:S05]  /*1c500*/  BSYNC B0 ;  /* 0x0000000000007941 */ /* 0x002fea0003800000 */
.L_x_566:
        /* <DEDUP_REMOVED lines=49> */
.L_x_569:
[----:B------:R-:W-:Y:S05]  /*1c820*/  BSYNC B0 ;  /* 0x0000000000007941 */ /* 0x000fea0003800000 */
.L_x_568:
        /* <DEDUP_REMOVED lines=49> */
.L_x_571:
[----:B------:R-:W-:Y:S05]  /*1cb40*/  BSYNC B0 ;  /* 0x0000000000007941 */ /* 0x000fea0003800000 */
.L_x_570:
        /* <DEDUP_REMOVED lines=50> */
.L_x_565:
[----:B------:R-:W2:Y:S02]  /*1ce70*/  S2R R0, SR_TID.X ;  /* 0x0000000000007919 */ /* 0x000ea40000002100 */
[----:B--2---:R-:W-:-:S13]  /*1ce80*/  ISETP.GT.AND P0, PT, R0, 0x7f, PT ;  /* 0x0000007f0000780c */ /* 0x004fda0003f04270 */
[----:B------:R-:W-:Y:S05]  /*1ce90*/  @P0 EXIT ;  /* 0x000000000000094d */ /* 0x000fea0003800000 */
[----:B------:R-:W2:Y:S01]  /*1cea0*/  S2R R8, SR_CTAID.X ;  /* 0x0000000000087919 */ /* 0x000ea20000002500 */
[----:B------:R-:W-:-:S05]  /*1ceb0*/  MOV R3, c[0x0][0x4e8] ;  /* 0x00013a0000037a02 */ /* 0x000fca0000000f00 */
[----:B------:R-:W-:Y:S01]  /*1cec0*/  IMAD R2, R3, c[0x0][0x388], RZ ;  /* 0x0000e20003027a24 */ /* 0x000fe200078e02ff */
[----:B--2---:R-:W-:-:S04]  /*1ced0*/  LEA R8, R8, R0, 0x7 ;  /* 0x0000000008087211 */ /* 0x004fc800078e38ff */
[----:B------:R-:W-:-:S13]  /*1cee0*/  ISETP.GE.AND P0, PT, R8, R2, PT ;  /* 0x000000020800720c */ /* 0x000fda0003f06270 */
[----:B------:R-:W-:Y:S05]  /*1cef0*/  @P0 EXIT ;  /* 0x000000000000094d */ /* 0x000fea0003800000 */
[----:B------:R-:W2:Y:S01]  /*1cf00*/  S2R R7, SR_CTAID.Z ;  /* 0x0000000000077919 */ /* 0x000ea20000002700 */
[----:B------:R-:W-:Y:S01]  /*1cf10*/  USHF.R.S32.HI UR6, URZ, 0x1f, UR9 ;  /* 0x0000001f3f067899 */ /* 0x000fe20008011409 */
[----:B------:R-:W-:Y:S01]  /*1cf20*/  ISETP.NE.AND P0, PT, R3, 0x1, PT ;  /* 0x000000010300780c */ /* 0x000fe20003f05270 */
[----:B------:R-:W-:Y:S01]  /*1cf30*/  ULDC.64 UR4, c[0x0][0x4d0] ;  /* 0x0001340000047ab9 */ /* 0x000fe20000000a00 */
[----:B------:R-:W3:Y:S01]  /*1cf40*/  S2R R9, SR_CTAID.Y ;  /* 0x0000000000097919 */ /* 0x000ee20000002600 */
[----:B------:R-:W-:Y:S01]  /*1cf50*/  UIMAD UR6, UR6, UR4, URZ ;  /* 0x00000004060672a4 */ /* 0x000fe2000f8e023f */
[----:B------:R-:W-:Y:S01]  /*1cf60*/  IADD3 R4, RZ, -UR9, RZ ;  /* 0x80000009ff047c10 */ /* 0x000fe2000fffe0ff */
[----:B------:R-:W-:Y:S01]  /*1cf70*/  UIMAD.WIDE.U32 UR10, UR9, UR4, URZ ;  /* 0x00000004090a72a5 */ /* 0x000fe2000f8e003f */
        /* <DEDUP_REMOVED lines=8> */
[----:B--2---:R-:W-:-:S03]  /*1d000*/  SHF.R.S32.HI R6, RZ, 0x1f, R7 ;  /* 0x0000001fff067819 */ /* 0x004fc60000011407 */
        /* <DEDUP_REMOVED lines=24> */
.L_x_572:
        /* <DEDUP_REMOVED lines=15> */
.L_x_1920:


//--------------------- .text._ZN7cutlass13device_kernelIN5flash19enable_sm80_to_sm89INS1_16FlashAttnFwdSm80INS1_25CollectiveMainloopFwdSm80ILi4ELi1ELb0EN4cute5tupleIJNS5_1CILi128EEENS7_ILi80EEENS7_ILi64EEEEEELi64ENS_10bfloat16_tEfNS_4arch4Sm80ELb0ELb1ELb1ELb1ELb1ELb0ELb1ELb1EEENS1_21CollectiveEpilogueFwdINS6_IJS8_SA_S9_EEENS6_IJNS7_ILi1EEESI_SI_EEESC_SE_Li128ELb1ELb1ELb1ELb0EEENS1_36VarlenDynamicPersistentTileSchedulerILi128ELi80ELi128ELi128ELb1ELb1ELb0ELb1ELb0ELb1EEEEEEEEEvNT_6ParamsE --------------------------
	.section	.text._ZN7cutlass13device_kernelIN5flash19enable_sm80_to_sm89INS1_16FlashAttnFwdSm80INS1_25CollectiveMainloopFwdSm80ILi4ELi1ELb0EN4cute5tupleIJNS5_1CILi128EEENS7_ILi80EEENS7_ILi64EEEEEELi64ENS_10bfloat16_tEfNS_4arch4Sm80ELb0ELb1ELb1ELb1ELb1ELb0ELb1ELb1EEENS1_21CollectiveEpilogueFwdINS6_IJS8_SA_S9_EEENS6_IJNS7_ILi1EEESI_SI_EEESC_SE_Li128ELb1ELb1ELb1ELb0EEENS1_36VarlenDynamicPersistentTileSchedulerILi128ELi80ELi128ELi128ELb1ELb1ELb0ELb1ELb0ELb1EEEEEEEEEvNT_6ParamsE,"ax",@progbits
	.sectioninfo	@"SHI_REGISTERS=255"
	.align	128
.text._ZN7cutlass13device_kernelIN5flash19enable_sm80_to_sm89INS1_16FlashAttnFwdSm80INS1_25CollectiveMainloopFwdSm80ILi4ELi1ELb0EN4cute5tupleIJNS5_1CILi128EEENS7_ILi80EEENS7_ILi64EEEEEELi64ENS_10bfloat16_tEfNS_4arch4Sm80ELb0ELb1ELb1ELb1ELb1ELb0ELb1ELb1EEENS1_21CollectiveEpilogueFwdINS6_IJS8_SA_S9_EEENS6_IJNS7_ILi1EEESI_SI_EEESC_SE_Li128ELb1ELb1ELb1ELb0EEENS1_36VarlenDynamicPersistentTileSchedulerILi128ELi80ELi128ELi128ELb1ELb1ELb0ELb1ELb0ELb1EEEEEEEEEvNT_6ParamsE:
        .type           _ZN7cutlass13device_kernelIN5flash19enable_sm80_to_sm89INS1_16FlashAttnFwdSm80INS1_25CollectiveMainloopFwdSm80ILi4ELi1ELb0EN4cute5tupleIJNS5_1CILi128EEENS7_ILi80EEENS7_ILi64EEEEEELi64ENS_10bfloat16_tEfNS_4arch4Sm80ELb0ELb1ELb1ELb1ELb1ELb0ELb1ELb1EEENS1_21CollectiveEpilogueFwdINS6_IJS8_SA_S9_EEENS6_IJNS7_ILi1EEESI_SI_EEESC_SE_Li128ELb1ELb1ELb1ELb0EEENS1_36VarlenDynamicPersistentTileSchedulerILi128ELi80ELi128ELi128ELb1ELb1ELb0ELb1ELb0ELb1EEEEEEEEEvNT_6ParamsE,@function
        .size           _ZN7cutlass13device_kernelIN5flash19enable_sm80_to_sm89INS1_16FlashAttnFwdSm80INS1_25CollectiveMainloopFwdSm80ILi4ELi1ELb0EN4cute5tupleIJNS5_1CILi128EEENS7_ILi80EEENS7_ILi64EEEEEELi64ENS_10bfloat16_tEfNS_4arch4Sm80ELb0ELb1ELb1ELb1ELb1ELb0ELb1ELb1EEENS1_21CollectiveEpilogueFwdINS6_IJS8_SA_S9_EEENS6_IJNS7_ILi1EEESI_SI_EEESC_SE_Li128ELb1ELb1ELb1ELb0EEENS1_36VarlenDynamicPersistentTileSchedulerILi128ELi80ELi128ELi128ELb1ELb1ELb0ELb1ELb0ELb1EEEEEEEEEvNT_6ParamsE,(.L_x_1921 - _ZN7cutlass13device_kernelIN5flash19enable_sm80_to_sm89INS1_16FlashAttnFwdSm80INS1_25CollectiveMainloopFwdSm80ILi4ELi1ELb0EN4cute5tupleIJNS5_1CILi128EEENS7_ILi80EEENS7_ILi64EEEEEELi64ENS_10bfloat16_tEfNS_4arch4Sm80ELb0ELb1ELb1ELb1ELb1ELb0ELb1ELb1EEENS1_21CollectiveEpilogueFwdINS6_IJS8_SA_S9_EEENS6_IJNS7_ILi1EEESI_SI_EEESC_SE_Li128ELb1ELb1ELb1ELb0EEENS1_36VarlenDynamicPersistentTileSchedulerILi128ELi80ELi128ELi128ELb1ELb1ELb0ELb1ELb0ELb1EEEEEEEEEvNT_6ParamsE)
        .other          _ZN7cutlass13device_kernelIN5flash19enable_sm80_to_sm89INS1_16FlashAttnFwdSm80INS1_25CollectiveMainloopFwdSm80ILi4ELi1ELb0EN4cute5tupleIJNS5_1CILi128EEENS7_ILi80EEENS7_ILi64EEEEEELi64ENS_10bfloat16_tEfNS_4arch4Sm80ELb0ELb1ELb1ELb1ELb1ELb0ELb1ELb1EEENS1_21CollectiveEpilogueFwdINS6_IJS8_SA_S9_EEENS6_IJNS7_ILi1EEESI_SI_EEESC_SE_Li128ELb1ELb1ELb1ELb0EEENS1_36VarlenDynamicPersistentTileSchedulerILi128ELi80ELi128ELi128ELb1ELb1ELb0ELb1ELb0ELb1EEEEEEEEEvNT_6ParamsE,@"STO_CUDA_ENTRY STV_DEFAULT"
_ZN7cutlass13device_kernelIN5flash19enable_sm80_to_sm89INS1_16FlashAttnFwdSm80INS1_25CollectiveMainloopFwdSm80ILi4ELi1ELb0EN4cute5tupleIJNS5_1CILi128EEENS7_ILi80EEENS7_ILi64EEEEEELi64ENS_10bfloat16_tEfNS_4arch4Sm80ELb0ELb1ELb1ELb1ELb1ELb0ELb1ELb1EEENS1_21CollectiveEpilogueFwdINS6_IJS8_SA_S9_EEENS6_IJNS7_ILi1EEESI_SI_EEESC_SE_Li128ELb1ELb1ELb1ELb0EEENS1_36VarlenDynamicPersistentTileSchedulerILi128ELi80ELi128ELi128ELb1ELb1ELb0ELb1ELb0ELb1EEEEEEEEEvNT_6ParamsE:
        /* <DEDUP_REMOVED lines=15> */
[----:B------:R-:W-:-:S03]  /*00f0*/  CS2R R8, SRZ ;  /* 0x0000000000087805 */ /* 0x000fc6000001ff00 */
[----:B------:R-:W-:-:S04]  /*0100*/  ISETP.NE.AND P6, PT, R13, 0x1f, PT ;  /* 0x0000001f0d00780c */ /* 0x000fc80003fc5270 */
[----:B------:R-:W-:-:S13]  /*0110*/  ISETP.GE.OR P0, PT, R13, c[0x0][0x53c], !P6 ;  /* 0x00014f000d007a0c */ /* 0x000fda0007706670 */
[----:B-1----:R-:W-:Y:S02]  /*0120*/  @!P0 IMAD.MOV.U32 R4, RZ, RZ, 0x4 ;  /* 0x00000004ff048424 */ /* 0x002fe400078e00ff */
[----:B------:R-:W-:Y:S02]  /*0130*/  @!P0 IMAD.MOV.U32 R2, RZ, RZ, 0x4 ;  /* 0x00000004ff028424 */ /* 0x000fe400078e00ff */
[----:B------:R-:W-:-:S04]  /*0140*/  @!P0 IMAD.WIDE.U32 R4, R13, R4, c[0x0][0x580] ;  /* 0x000160000d048625 */ /* 0x000fc800078e0004 */
[C---:B------:R-:W-:Y:S01]  /*0150*/  @!P0 IMAD.WIDE.U32 R2, R13.reuse, R2, c[0x0][0x578] ;  /* 0x00015e000d028625 */ /* 0x040fe200078e0002 */
[----:B------:R-:W2:Y:S04]  /*0160*/  @!P0 LDG.E R9, [R4.64] ;  /* 0x0000000604098981 */ /* 0x000ea8000c1e1900 */
[----:B------:R-:W2:Y:S01]  /*0170*/  @!P0 LDG.E R8, [R2.64] ;  /* 0x0000000602088981 */ /* 0x000ea2000c1e1900 */
[C---:B------:R-:W-:Y:S01]  /*0180*/  ISETP.NE.AND P5, PT, R13.reuse, RZ, PT ;  /* 0x000000ff0d00720c */ /* 0x040fe20003fa5270 */
[----:B------:R-:W1:Y:S01]  /*0190*/  S2UR UR4, SR_CTAID.X ;  /* 0x00000000000479c3 */ /* 0x000e620000002500 */
[C---:B------:R-:W-:Y:S01]  /*01a0*/  ISETP.GE.U32.AND P4, PT, R13.reuse, 0x2, PT ;  /* 0x000000020d00780c */ /* 0x040fe20003f86070 */
[----:B------:R-:W-:Y:S01]  /*01b0*/  IMAD.MOV.U32 R6, RZ, RZ, RZ ;  /* 0x000000ffff067224 */ /* 0x000fe200078e00ff */
        /* <DEDUP_REMOVED lines=26> */
.L_x_578:
[----:B------:R-:W-:-:S04]  /*0360*/  IADD3 R0, R6, 0x1f, RZ ;  /* 0x0000001f06007810 */ /* 0x000fc80007ffe0ff */
[----:B------:R-:W-:-:S13]  /*0370*/  ISETP.GE.AND P0, PT, R0, c[0x0][0x53c], PT ;  /* 0x00014f0000007a0c */ /* 0x000fda0003f06270 */
[----:B------:R-:W-:Y:S05]  /*0380*/  @P0 BRA `(.L_x_575) ;  /* 0x00000c4000000947 */ /* 0x000fea0003800000 */
[----:B------:R-:W-:Y:S01]  /*0390*/  MOV R6, R0 ;  /* 0x0000000000067202 */ /* 0x000fe20000000f00 */
[----:B------:R-:W-:-:S03]  /*03a0*/  CS2R R8, SRZ ;  /* 0x0000000000087805 */ /* 0x000fc6000001ff00 */
[----:B------:R-:W-:-:S04]  /*03b0*/  IADD3 R0, R13, R6, RZ ;  /* 0x000000060d007210 */ /* 0x000fc80007ffe0ff */
[----:B------:R-:W-:-:S13]  /*03c0*/  ISETP.GE.OR P0, PT, R0, c[0x0][0x53c], !P6 ;  /* 0x00014f0000007a0c */ /* 0x000fda0007706670 */
[----:B------:R-:W-:Y:S02]  /*03d0*/  @!P0 MOV R2, 0x4 ;  /* 0x0000000400028802 */ /* 0x000fe40000000f00 */
        /* <DEDUP_REMOVED lines=8> */
.L_x_805:
        /* <DEDUP_REMOVED lines=16> */
.L_x_806:
[----:B--2---:R-:W-:-:S05]  /*0560*/  IMAD R0, R0, c[0x0][0x538], RZ ;  /* 0x00014e0000007a24 */ /* 0x004fca00078e02ff */
[----:B------:R-:W-:-:S04]  /*0570*/  IADD3 R7, R0, R7, RZ ;  /* 0x0000000700077210 */ /* 0x000fc80007ffe0ff */
[----:B------:R-:W-:-:S13]  /*0580*/  ISETP.GT.AND P0, PT, R7, UR4, PT ;  /* 0x0000000407007c0c */ /* 0x000fda000bf04270 */
[----:B-1----:R-:W-:Y:S05]  /*0590*/  @!P0 BRA `(.L_x_578) ;  /* 0xfffffdc000008947 */ /* 0x002fea000383ffff */
.L_x_574:
[----:B------:R-:W-:-:S05]  /*05a0*/  IADD3 R10, -R0, R7, RZ ;  /* 0x00000007000a7210 */ /* 0x000fca0007ffe1ff */
[----:B------:R-:W-:-:S05]  /*05b0*/  IMAD R0, R4, c[0x0][0x538], R10 ;  /* 0x00014e0004007a24 */ /* 0x000fca00078e020a */
[----:B------:R-:W-:Y:S01]  /*05c0*/  ISETP.GT.AND P0, PT, R0, UR4, PT ;  /* 0x0000000400007c0c */ /* 0x000fe2000bf04270 */
[----:B------:R-:W-:-:S12]  /*05d0*/  BRA.DIV ~URZ, `(.L_x_579) ;  /* 0x0001c9b27f007947 */ /* 0x000fd8000b800000 */
[----:B------:R-:W-:-:S04]  /*05e0*/  VOTE.ANY R7, PT, !P0 ;  /* 0x0000000000077806 */ /* 0x000fc800040e0100 */
.L_x_807:
[----:B------:R-:W1:Y:S02]  /*05f0*/  POPC R0, R7 ;  /* 0x0000000700007309 */ /* 0x000e640000000000 */
[----:B-1----:R-:W-:-:S05]  /*0600*/  IADD3 R2, R0, R6, RZ ;  /* 0x0000000600027210 */ /* 0x002fca0007ffe0ff */
[----:B------:R1:W-:Y:S01]  /*0610*/  STL [R1+0x5c], R2 ;  /* 0x00005c0201007387 */ /* 0x0003e20000100800 */
[----:B------:R-:W-:Y:S05]  /*0620*/  BRA.DIV ~URZ, `(.L_x_580) ;  /* 0x0001c9b27f007947 */ /* 0x000fea000b800000 */
[----:B------:R2:W3:Y:S01]  /*0630*/  SHFL.IDX PT, R12, R9, R0, 0x1f ;  /* 0x00001f00090c7589 */ /* 0x0004e200000e0000 */
[----:B------:R-:W-:-:S03]  /*0640*/  MOV R5, RZ ;  /* 0x000000ff00057202 */ /* 0x000fc60000000f00 */
[----:B------:R2:W4:Y:S04]  /*0650*/  SHFL.IDX PT, R9, R8, R0, 0x1f ;  /* 0x00001f0008097589 */ /* 0x00052800000e0000 */
.L_x_808:
[----:B------:R-:W-:Y:S01]  /*0660*/  ISETP.NE.AND P0, PT, R7, RZ, PT ;  /* 0x000000ff0700720c */ /* 0x000fe20003f05270 */
[----:B------:R-:W-:-:S12]  /*0670*/  BSSY B0, `(.L_x_581) ;  /* 0x0000005000007945 */ /* 0x000fd80003800000 */
[----:B------:R-:W-:Y:S05]  /*0680*/  @!P0 BRA `(.L_x_582) ;  /* 0x0000003000008947 */ /* 0x000fea0003800000 */
[----:B--2---:R-:W-:Y:S01]  /*0690*/  IADD3 R0, R0, -0x1, RZ ;  /* 0xffffffff00007810 */ /* 0x004fe20007ffe0ff */
[----:B------:R-:W-:Y:S05]  /*06a0*/  BRA.DIV ~URZ, `(.L_x_583) ;  /* 0x0001ca127f007947 */ /* 0x000fea000b800000 */
[----:B------:R2:W1:Y:S02]  /*06b0*/  SHFL.IDX PT, R5, R4, R0, 0x1f ;  /* 0x00001f0004057589 */ /* 0x00046400000e0000 */
.L_x_582:
[----:B------:R-:W-:Y:S05]  /*06c0*/  BSYNC B0 ;  /* 0x0000000000007941 */ /* 0x000fea0003800000 */
.L_x_581:
[----:B-12---:R-:W-:Y:S01]  /*06d0*/  IMAD R0, R5, c[0x0][0x538], R10 ;  /* 0x00014e0005007a24 */ /* 0x006fe200078e020a */
[----:B----4-:R-:W-:Y:S01]  /*06e0*/  ISETP.NE.AND P0, PT, R9, 0x1, PT ;  /* 0x000000010900780c */ /* 0x010fe20003f05270 */
[----:B------:R-:W-:Y:S03]  /*06f0*/  BSSY B0, `(.L_x_584) ;  /* 0x0000089000007945 */ /* 0x000fe60003800000 */
[----:B------:R1:W-:Y:S01]  /*0700*/  STL [R1+0x50], R0 ;  /* 0x0000500001007387 */ /* 0x0003e20000100800 */
[----:B------:R-:W-:-:S08]  /*0710*/  IADD3 R11, -R0, UR4, RZ ;  /* 0x00000004000b7c10 */ /* 0x000fd0000fffe1ff */
[----:B------:R-:W-:Y:S05]  /*0720*/  @!P0 BRA `(.L_x_585) ;  /* 0x000003f000008947 */ /* 0x000fea0003800000 */
[-C--:B-1-3--:R-:W-:Y:S02]  /*0730*/  IABS R0, R12.reuse ;  /* 0x0000000c00007213 */ /* 0x08afe40000000000 */
[----:B------:R-:W-:-:S03]  /*0740*/  IABS R6, R12 ;  /* 0x0000000c00067213 */ /* 0x000fc60000000000 */
[----:B------:R-:W-:Y:S01]  /*0750*/  IMAD.MOV.U32 R5, RZ, RZ, R0 ;  /* 0x000000ffff057224 */ /* 0x000fe200078e0000 */
[----:B------:R-:W-:-:S03]  /*0760*/  IABS R0, R9 ;  /* 0x0000000900007213 */ /* 0x000fc60000000000 */
[----:B------:R-:W1:Y:S02]  /*0770*/  I2F.RP R2, R5 ;  /* 0x0000000500027306 */ /* 0x000e640000209400 */
[----:B------:R-:W-:Y:S01]  /*0780*/  IMAD.MOV.U32 R8, RZ, RZ, R0 ;  /* 0x000000ffff087224 */ /* 0x000fe200078e0000 */
[----:B------:R-:W-:-:S05]  /*0790*/  IABS R0, R11 ;  /* 0x0000000b00007213 */ /* 0x000fca0000000000 */
[----:B------:R-:W-:Y:S08]  /*07a0*/  I2F.RP R7, R8 ;  /* 0x0000000800077306 */ /* 0x000ff00000209400 */
[----:B-1----:R-:W1:Y:S02]  /*07b0*/  MUFU.RCP R2, R2 ;  /* 0x0000000200027308 */ /* 0x002e640000001000 */
[----:B-1----:R-:W-:-:S06]  /*07c0*/  IADD3 R2, R2, 0xffffffe, RZ ;  /* 0x0ffffffe02027810 */ /* 0x002fcc0007ffe0ff */
[----:B------:R-:W1:Y:S02]  /*07d0*/  F2I.FTZ.U32.TRUNC.NTZ R3, R2 ;  /* 0x0000000200037305 */ /* 0x000e64000021f000 */
[----:B-1----:R-:W-:-:S04]  /*07e0*/  IMAD.MOV R2, RZ, RZ, -R3 ;  /* 0x000000ffff027224 */ /* 0x002fc800078e0a03 */
[----:B------:R-:W-:Y:S02]  /*07f0*/  IMAD R4, R2, R5, RZ ;  /* 0x0000000502047224 */ /* 0x000fe400078e02ff */
[----:B------:R-:W-:-:S04]  /*0800*/  IMAD.MOV.U32 R2, RZ, RZ, RZ ;  /* 0x000000ffff027224 */ /* 0x000fc800078e00ff */
[----:B------:R-:W-:Y:S01]  /*0810*/  IMAD.HI.U32 R2, R3, R4, R2 ;  /* 0x0000000403027227 */ /* 0x000fe200078e0002 */
[----:B------:R-:W-:-:S03]  /*0820*/  MOV R3, R0 ;  /* 0x0000000000037202 */ /* 0x000fc60000000f00 */
[----:B------:R-:W-:Y:S02]  /*0830*/  IMAD.MOV R0, RZ, RZ, -R6 ;  /* 0x000000ffff007224 */ /* 0x000fe400078e0a06 */
        /* <DEDUP_REMOVED lines=28> */
[----:B------:R-:W-:-:S03]  /*0a00*/  IMAD.MOV R5, RZ, RZ, -R4 ;  /* 0x000000ffff057224 */ /* 0x000fc600078e0a04 */
        /* <DEDUP_REMOVED lines=10> */
[----:B------:R-:W-:-:S04]  /*0ab0*/  IMAD.MOV R2, RZ, RZ, -R0 ;  /* 0x000000ffff027224 */ /* 0x000fc800078e0a00 */
[C---:B------:R-:W-:Y:S01]  /*0ac0*/  IMAD R3, R9.reuse, R2, R4 ;  /* 0x0000000209037224 */ /* 0x040fe200078e0204 */
[----:B------:R-:W-:Y:S01]  /*0ad0*/  LEA R2, R9, R0, 0x18 ;  /* 0x0000000009027211 */ /* 0x000fe200078ec0ff */
[----:B------:R-:W-:-:S04]  /*0ae0*/  IMAD R0, R12, R5, R11 ;  /* 0x000000050c007224 */ /* 0x000fc800078e020b */
[----:B------:R-:W-:-:S05]  /*0af0*/  IMAD R2, R3, 0x10000, R2 ;  /* 0x0001000003027824 */ /* 0x000fca00078e0202 */
[----:B------:R1:W-:Y:S01]  /*0b00*/  STL [R1+0x58], R2 ;  /* 0x0000580201007387 */ /* 0x0003e20000100800 */
[----:B------:R-:W-:Y:S05]  /*0b10*/  BRA `(.L_x_586) ;  /* 0x0000046000007947 */ /* 0x000fea0003800000 */
.L_x_585:
[----:B------:R-:W2:Y:S01]  /*0b20*/  LDL R3, [R1+0x5c] ;  /* 0x00005c0001037983 */ /* 0x000ea20000100800 */
[----:B------:R-:W-:-:S04]  /*0b30*/  IMAD.MOV.U32 R2, RZ, RZ, 0x4 ;  /* 0x00000004ff027424 */ /* 0x000fc800078e00ff */
[----:B--2---:R-:W-:-:S05]  /*0b40*/  IMAD.WIDE R2, R3, R2, c[0x0][0x590] ;  /* 0x0001640003027625 */ /* 0x004fca00078e0202 */
[----:B------:R-:W2:Y:S02]  /*0b50*/  LDG.E R7, [R2.64] ;  /* 0x0000000602077981 */ /* 0x000ea4000c1e1900 */
[----:B--23--:R-:W-:-:S05]  /*0b60*/  IMAD R9, R7, R12, RZ ;  /* 0x0000000c07097224 */ /* 0x00cfca00078e02ff */
[-C--:B-1----:R-:W-:Y:S02]  /*0b70*/  IABS R0, R9.reuse ;  /* 0x0000000900007213 */ /* 0x082fe40000000000 */
[----:B------:R-:W-:-:S03]  /*0b80*/  IABS R8, R9 ;  /* 0x0000000900087213 */ /* 0x000fc60000000000 */
[----:B------:R-:W-:-:S04]  /*0b90*/  IMAD.MOV.U32 R6, RZ, RZ, R0 ;  /* 0x000000ffff067224 */ /* 0x000fc800078e0000 */
[----:B------:R-:W1:Y:S08]  /*0ba0*/  I2F.RP R2, R6 ;  /* 0x0000000600027306 */ /* 0x000e700000209400 */
[----:B-1----:R-:W1:Y:S02]  /*0bb0*/  MUFU.RCP R2, R2 ;  /* 0x0000000200027308 */ /* 0x002e640000001000 */
[----:B-1----:R-:W-:-:S06]  /*0bc0*/  IADD3 R2, R2, 0xffffffe, RZ ;  /* 0x0ffffffe02027810 */ /* 0x002fcc0007ffe0ff */
[----:B------:R-:W1:Y:S02]  /*0bd0*/  F2I.FTZ.U32.TRUNC.NTZ R3, R2 ;  /* 0x0000000200037305 */ /* 0x000e64000021f000 */
[----:B-1----:R-:W-:-:S04]  /*0be0*/  IMAD.MOV R0, RZ, RZ, -R3 ;  /* 0x000000ffff007224 */ /* 0x002fc800078e0a03 */
[----:B------:R-:W-:Y:S01]  /*0bf0*/  IMAD.MOV.U32 R2, RZ, RZ, R0 ;  /* 0x000000ffff027224 */ /* 0x000fe200078e0000 */
[----:B------:R-:W-:-:S03]  /*0c00*/  IABS R0, R11 ;  /* 0x0000000b00007213 */ /* 0x000fc60000000000 */
[----:B------:R-:W-:Y:S01]  /*0c10*/  IMAD R4, R2, R6, RZ ;  /* 0x0000000602047224 */ /* 0x000fe200078e02ff */
[----:B------:R-:W-:Y:S01]  /*0c20*/  MOV R5, R0 ;  /* 0x0000000000057202 */ /* 0x000fe20000000f00 */
[----:B------:R-:W-:-:S04]  /*0c30*/  IMAD.MOV.U32 R2, RZ, RZ, RZ ;  /* 0x000000ffff027224 */ /* 0x000fc800078e00ff */
[----:B------:R-:W-:-:S04]  /*0c40*/  IMAD.HI.U32 R0, R3, R4, R2 ;  /* 0x0000000403007227 */ /* 0x000fc800078e0002 */
[----:B------:R-:W-:Y:S02]  /*0c50*/  IMAD.MOV R2, RZ, RZ, -R8 ;  /* 0x000000ffff027224 */ /* 0x000fe400078e0a08 */
        /* <DEDUP_REMOVED lines=9> */
[----:B------:R-:W-:-:S04]  /*0cf0*/  @P2 IADD3 R0, R0, 0x1, RZ ;  /* 0x0000000100002810 */ /* 0x000fc80007ffe0ff */
[----:B------:R-:W-:-:S05]  /*0d00*/  MOV R4, R0 ;  /* 0x0000000000047202 */ /* 0x000fca0000000f00 */
[----:B------:R-:W-:Y:S01]  /*0d10*/  @!P1 IMAD.MOV R4, RZ, RZ, -R4 ;  /* 0x000000ffff049224 */ /* 0x000fe200078e0a04 */
[----:B------:R-:W-:-:S05]  /*0d20*/  @!P0 LOP3.LUT R4, RZ, R9, RZ, 0x33, !PT ;  /* 0x00000009ff048212 */ /* 0x000fca00078e33ff */
[----:B------:R-:W-:-:S05]  /*0d30*/  IMAD R10, R7, R4, RZ ;  /* 0x00000004070a7224 */ /* 0x000fca00078e02ff */
[----:B------:R-:W-:-:S04]  /*0d40*/  IADD3 R0, -R10, c[0x0][0x538], RZ ;  /* 0x00014e000a007a10 */ /* 0x000fc80007ffe1ff */
[----:B------:R-:W-:-:S04]  /*0d50*/  IMNMX R6, R7, R0, PT ;  /* 0x0000000007067217 */ /* 0x000fc80003800200 */
[----:B------:R-:W-:-:S05]  /*0d60*/  IABS R0, R6 ;  /* 0x0000000600007213 */ /* 0x000fca0000000000 */
[----:B------:R-:W-:-:S04]  /*0d70*/  IMAD.MOV.U32 R5, RZ, RZ, R0 ;  /* 0x000000ffff057224 */ /* 0x000fc800078e0000 */
[----:B------:R-:W1:Y:S08]  /*0d80*/  I2F.RP R2, R5 ;  /* 0x0000000500027306 */ /* 0x000e700000209400 */
[----:B-1----:R-:W1:Y:S02]  /*0d90*/  MUFU.RCP R2, R2 ;  /* 0x0000000200027308 */ /* 0x002e640000001000 */
[----:B-1----:R-:W-:-:S06]  /*0da0*/  IADD3 R2, R2, 0xffffffe, RZ ;  /* 0x0ffffffe02027810 */ /* 0x002fcc0007ffe0ff */
[----:B------:R1:W2:Y:S02]  /*0db0*/  F2I.FTZ.U32.TRUNC.NTZ R3, R2 ;  /* 0x0000000200037305 */ /* 0x0002a4000021f000 */
[----:B-1----:R-:W-:Y:S01]  /*0dc0*/  IMAD.MOV R2, RZ, RZ, -R4 ;  /* 0x000000ffff027224 */ /* 0x002fe200078e0a04 */
[----:B--2---:R-:W-:-:S03]  /*0dd0*/  IADD3 R0, RZ, -R3, RZ ;  /* 0x80000003ff007210 */ /* 0x004fc60007ffe0ff */
[----:B------:R-:W-:Y:S01]  /*0de0*/  IMAD R8, R9, R2, R11 ;  /* 0x0000000209087224 */ /* 0x000fe200078e020b */
[----:B------:R-:W-:Y:S01]  /*0df0*/  IABS R9, R6 ;  /* 0x0000000600097213 */ /* 0x000fe20000000000 */
[----:B------:R-:W-:-:S03]  /*0e00*/  IMAD.MOV.U32 R2, RZ, RZ, R0 ;  /* 0x000000ffff027224 */ /* 0x000fc600078e0000 */
[----:B------:R-:W-:Y:S01]  /*0e10*/  IABS R0, R8 ;  /* 0x0000000800007213 */ /* 0x000fe20000000000 */
[----:B------:R-:W-:Y:S02]  /*0e20*/  IMAD R7, R2, R5, RZ ;  /* 0x0000000502077224 */ /* 0x000fe400078e02ff */
[----:B------:R-:W-:Y:S02]  /*0e30*/  IMAD.MOV.U32 R2, RZ, RZ, RZ ;  /* 0x000000ffff027224 */ /* 0x000fe400078e00ff */
[----:B------:R-:W-:Y:S01]  /*0e40*/  IMAD.MOV.U32 R4, RZ, RZ, R0 ;  /* 0x000000ffff047224 */ /* 0x000fe200078e0000 */
[----:B------:R-:W-:Y:S01]  /*0e50*/  IADD3 R0, RZ, -R9, RZ ;  /* 0x80000009ff007210 */ /* 0x000fe20007ffe0ff */
[----:B------:R-:W-:-:S04]  /*0e60*/  IMAD.HI.U32 R3, R3, R7, R2 ;  /* 0x0000000703037227 */ /* 0x000fc800078e0002 */
[----:B------:R-:W-:Y:S02]  /*0e70*/  IMAD.MOV.U32 R2, RZ, RZ, R0 ;  /* 0x000000ffff027224 */ /* 0x000fe400078e0000 */
[----:B------:R-:W-:Y:S01]  /*0e80*/  IMAD.HI.U32 R0, R3, R4, RZ ;  /* 0x0000000403007227 */ /* 0x000fe200078e00ff */
[----:B------:R-:W-:-:S03]  /*0e90*/  IADD3 R3, R10, 0x1000000, R8 ;  /* 0x010000000a037810 */ /* 0x000fc60007ffe008 */
[----:B------:R-:W-:-:S05]  /*0ea0*/  IMAD R2, R0, R2, R4 ;  /* 0x0000000200027224 */ /* 0x000fca00078e0204 */
[----:B------:R-:W-:-:S13]  /*0eb0*/  ISETP.GT.U32.AND P0, PT, R5, R2, PT ;  /* 0x000000020500720c */ /* 0x000fda0003f04070 */
[----:B------:R-:W-:Y:S01]  /*0ec0*/  @!P0 IMAD.IADD R2, R2, 0x1, -R5 ;  /* 0x0000000102028824 */ /* 0x000fe200078e0a05 */
[----:B------:R-:W-:Y:S02]  /*0ed0*/  @!P0 IADD3 R0, R0, 0x1, RZ ;  /* 0x0000000100008810 */ /* 0x000fe40007ffe0ff */
[----:B------:R-:W-:Y:S02]  /*0ee0*/  ISETP.NE.AND P0, PT, R6, RZ, PT ;  /* 0x000000ff0600720c */ /* 0x000fe40003f05270 */
[----:B------:R-:W-:Y:S02]  /*0ef0*/  ISETP.GE.U32.AND P2, PT, R2, R5, PT ;  /* 0x000000050200720c */ /* 0x000fe40003f46070 */
[----:B------:R-:W-:-:S04]  /*0f00*/  LOP3.LUT R2, R8, R6, RZ, 0x3c, !PT ;  /* 0x0000000608027212 */ /* 0x000fc800078e3cff */
[----:B------:R-:W-:Y:S01]  /*0f10*/  ISETP.GE.AND P1, PT, R2, RZ, PT ;  /* 0x000000ff0200720c */ /* 0x000fe20003f26270 */
[----:B------:R-:W-:-:S06]  /*0f20*/  IMAD.MOV R2, RZ, RZ, -R6 ;  /* 0x000000ffff027224 */ /* 0x000fcc00078e0a06 */
[----:B------:R-:W-:-:S06]  /*0f30*/  @P2 IADD3 R0, R0, 0x1, RZ ;  /* 0x0000000100002810 */ /* 0x000fcc0007ffe0ff */
[----:B------:R-:W-:Y:S02]  /*0f40*/  @!P1 IADD3 R0, -R0, RZ, RZ ;  /* 0x000000ff00009210 */ /* 0x000fe40007ffe1ff */
[----:B------:R-:W-:-:S05]  /*0f50*/  @!P0 LOP3.LUT R0, RZ, R6, RZ, 0x33, !PT ;  /* 0x00000006ff008212 */ /* 0x000fca00078e33ff */
[----:B------:R-:W-:-:S05]  /*0f60*/  IMAD R2, R0, R2, R3 ;  /* 0x0000000200027224 */ /* 0x000fca00078e0203 */
[----:B------:R1:W-:Y:S02]  /*0f70*/  STL [R1+0x58], R2 ;  /* 0x0000580201007387 */ /* 0x0003e40000100800 */
.L_x_586:
[----:B------:R-:W-:Y:S05]  /*0f80*/  BSYNC B0 ;  /* 0x0000000000007941 */ /* 0x000fea0003800000 */
.L_x_584:
[----:B------:R-:W-:-:S04]  /*0f90*/  LOP3.LUT R0, RZ, R0, RZ, 0x33, !PT ;  /* 0x00000000ff007212 */ /* 0x000fc800078e33ff */
[----:B------:R-:W-:-:S05]  /*0fa0*/  IADD3 R0, R0, R12, RZ ;  /* 0x0000000c00007210 */ /* 0x000fca0007ffe0ff */
[----:B------:R2:W-:Y:S01]  /*0fb0*/  STL [R1+0x54], R0 ;  /* 0x0000540001007387 */ /* 0x0005e20000100800 */
[----:B------:R-:W-:Y:S05]  /*0fc0*/  BRA `(.L_x_587) ;  /* 0x0000006000007947 */ /* 0x000fea0003800000 */
.L_x_575:
[----:B------:R-:W-:Y:S01]  /*0fd0*/  MOV R0, UR4 ;  /* 0x0000000400007c02 */ /* 0x000fe20008000f00 */
[----:B------:R-:W-:Y:S04]  /*0fe0*/  STL [R1+0x54], RZ ;  /* 0x000054ff01007387 */ /* 0x000fe80000100800 */
[----:B------:R-:W-:Y:S04]  /*0ff0*/  STL [R1+0x58], RZ ;  /* 0x000058ff01007387 */ /* 0x000fe80000100800 */
[----:B------:R1:W-:Y:S02]  /*1000*/  STL [R1+0x50], R0 ;  /* 0x0000500001007387 */ /* 0x0003e40000100800 */
[----:B-1----:R-:W-:-:S05]  /*1010*/  MOV R0, c[0x0][0x53c] ;  /* 0x00014f0000007a02 */ /* 0x002fca0000000f00 */
[----:B------:R1:W-:Y:S02]  /*1020*/  STL [R1+0x5c], R0 ;  /* 0x00005c0001007387 */ /* 0x0003e40000100800 */
.L_x_587:
[----:B------:R-:W3:Y:S04]  /*1030*/  LDL R4, [R1+0x50] ;  /* 0x0000500001047983 */ /* 0x000ee80000100800 */
[----:B------:R-:W3:Y:S04]  /*1040*/  LDL R5, [R1+0x54] ;  /* 0x0000540001057983 */ /* 0x000ee80000100800 */
[----:B------:R-:W3:Y:S04]  /*1050*/  LDL R6, [R1+0x58] ;  /* 0x0000580001067983 */ /* 0x000ee80000100800 */
[----:B------:R-:W3:Y:S01]  /*1060*/  LDL R7, [R1+0x5c] ;  /* 0x00005c0001077983 */ /* 0x000ee20000100800 */
[----:B------:R-:W-:Y:S01]  /*1070*/  ISETP.NE.AND P0, PT, R13, RZ, PT ;  /* 0x000000ff0d00720c */ /* 0x000fe20003f05270 */
[----:B------:R-:W-:-:S12]  /*1080*/  WARPSYNC 0xffffffff ;  /* 0xffffffff00007948 */ /* 0x000fd80003800000 */
[----:B---3--:R3:W-:Y:S04]  /*1090*/  @!P0 STS.128 [0x9100], R4 ;  /* 0x00910004ff008388 */ /* 0x0087e80000000c00 */
[----:B------:R-:W-:Y:S06]  /*10a0*/  BAR.ARV 0x5, 0x80 ;  /* 0x0142000000007b1d */ /* 0x000fec0000002000 */
.L_x_573:
[----:B-12---:R-:W2:Y:S02]  /*10b0*/  LDL R0, [R1+0x5c] ;  /* 0x00005c0001007983 */ /* 0x006ea40000100800 */
[----:B--2---:R-:W-:-:S13]  /*10c0*/  ISETP.GE.AND P0, PT, R0, c[0x0][0x53c], PT ;  /* 0x00014f0000007a0c */ /* 0x004fda0003f06270 */
[----:B------:R-:W-:Y:S05]  /*10d0*/  @P0 EXIT ;  /* 0x000000000000094d */ /* 0x000fea0003800000 */
[----:B------:R-:W1:Y:S01]  /*10e0*/  S2R R18, SR_TID.X ;  /* 0x0000000000127919 */ /* 0x000e620000002100 */
[----:B------:R-:W-:Y:S02]  /*10f0*/  ULDC UR4, c[0x0][0x2ac] ;  /* 0x0000ab0000047ab9 */ /* 0x000fe40000000800 */
[----:B------:R-:W-:Y:S02]  /*1100*/  ULDC UR5, c[0x0][0x1d0] ;  /* 0x0000740000057ab9 */ /* 0x000fe40000000800 */
[----:B------:R-:W-:Y:S01]  /*1110*/  UIMAD UR5, UR4, UR5, URZ ;  /* 0x00000005040572a4 */ /* 0x000fe2000f8e023f */
[----:B-1----:R-:W-:-:S04]  /*1120*/  SHF.R.S32.HI R12, RZ, 0x1f, R18 ;  /* 0x0000001fff0c7819 */ /* 0x002fc80000011412 */
[CC--:B------:R-:W-:Y:S02]  /*1130*/  LEA.HI R3, R12.reuse, R18.reuse, RZ, 0x4 ;  /* 0x000000120c037211 */ /* 0x0c0fe400078f20ff */
[CC--:B------:R-:W-:Y:S02]  /*1140*/  LEA.HI R9, R12.reuse, R18.reuse, RZ, 0x2 ;  /* 0x000000120c097211 */ /* 0x0c0fe400078f10ff */
[----:B------:R-:W-:Y:S02]  /*1150*/  LEA.HI R14, R12, R18, RZ, 0x3 ;  /* 0x000000120c0e7211 */ /* 0x000fe400078f18ff */
[----:B------:R-:W-:Y:S02]  /*1160*/  LOP3.LUT R0, R3, 0xfffffff0, RZ, 0xc0, !PT ;  /* 0xfffffff003007812 */ /* 0x000fe400078ec0ff */
[--C-:B------:R-:W-:Y:S02]  /*1170*/  SHF.R.S32.HI R11, RZ, 0x2, R9.reuse ;  /* 0x00000002ff0b7819 */ /* 0x100fe40000011409 */
[----:B------:R-:W-:Y:S01]  /*1180*/  SHF.R.S32.HI R2, RZ, 0x1f, R9 ;  /* 0x0000001fff027819 */ /* 0x000fe20000011409 */
[----:B------:R-:W-:Y:S01]  /*1190*/  IMAD.IADD R0, R18, 0x1, -R0 ;  /* 0x0000000112007824 */ /* 0x000fe200078e0a00 */
[----:B---3--:R-:W-:-:S02]  /*11a0*/  LOP3.LUT R7, R14, 0xfffffff8, RZ, 0xc0, !PT ;  /* 0xfffffff80e077812 */ /* 0x008fc400078ec0ff */
[----:B------:R-:W-:Y:S02]  /*11b0*/  SHF.R.S32.HI R20, RZ, 0x3, R14 ;  /* 0x00000003ff147819 */ /* 0x000fe4000001140e */
[----:B------:R-:W-:Y:S01]  /*11c0*/  SHF.R.S32.HI R6, RZ, 0x4, R3 ;  /* 0x00000004ff067819 */ /* 0x000fe20000011403 */
[----:B------:R-:W-:Y:S01]  /*11d0*/  IMAD.IADD R10, R18, 0x1, -R7 ;  /* 0x00000001120a7824 */ /* 0x000fe200078e0a07 */
[----:B------:R-:W-:Y:S01]  /*11e0*/  LEA.HI R2, R2, R11, RZ, 0x3 ;  /* 0x0000000b02027211 */ /* 0x000fe200078f18ff */
[----:B------:R-:W-:Y:S01]  /*11f0*/  IMAD.SHL.U32 R5, R20, 0x40, RZ ;  /* 0x0000004014057824 */ /* 0x000fe200078e00ff */
[----:B------:R-:W-:Y:S01]  /*1200*/  LEA.HI R4, R3, R6, RZ, 0x1 ;  /* 0x0000000603047211 */ /* 0x000fe200078f08ff */
[----:B------:R-:W-:Y:S01]  /*1210*/  IMAD.SHL.U32 R201, R10, 0x8, RZ ;  /* 0x000000080ac97824 */ /* 0x000fe200078e00ff */
[----:B------:R-:W-:Y:S02]  /*1220*/  LOP3.LUT R3, R2, 0xfffffff8, RZ, 0xc0, !PT ;  /* 0xfffffff802037812 */ /* 0x000fe400078ec0ff */
[----:B------:R-:W-:-:S02]  /*1230*/  SHF.R.S32.HI R7, RZ, 0x1f, R0 ;  /* 0x0000001fff077819 */ /* 0x000fc40000011400 */
[----:B------:R-:W-:Y:S01]  /*1240*/  LOP3.LUT R2, R5, 0x1c0, RZ, 0xc0, !PT ;  /* 0x000001c005027812 */ /* 0x000fe200078ec0ff */
[----:B------:R-:W-:Y:S01]  /*1250*/  IMAD.IADD R11, R11, 0x1, -R3 ;  /* 0x000000010b0b7824 */ /* 0x000fe200078e0a03 */
[----:B------:R-:W-:Y:S02]  /*1260*/  LEA.HI R15, R7, R0, RZ, 0x3 ;  /* 0x00000000070f7211 */ /* 0x000fe400078f18ff */
[----:B------:R-:W-:Y:S02]  /*1270*/  LOP3.LUT R7, R2, 0x38, R201, 0xf8, !PT ;  /* 0x0000003802077812 */ /* 0x000fe400078ef8c9 */
[----:B------:R-:W-:Y:S02]  /*1280*/  SHF.R.U32.HI R3, RZ, 0x3, R2 ;  /* 0x00000003ff037819 */ /* 0x000fe40000011602 */
[----:B------:R-:W-:Y:S02]  /*1290*/  LOP3.LUT R5, R15, 0xfffffff8, RZ, 0xc0, !PT ;  /* 0xfffffff80f057812 */ /* 0x000fe400078ec0ff */
[----:B------:R-:W-:-:S02]  /*12a0*/  LOP3.LUT R2, R11, 0x1, RZ, 0xc0, !PT ;  /* 0x000000010b027812 */ /* 0x000fc400078ec0ff */
[----:B------:R-:W-:Y:S01]  /*12b0*/  LOP3.LUT R17, R7, R3, RZ, 0x3c, !PT ;  /* 0x0000000307117212 */ /* 0x000fe200078e3cff */
[----:B------:R-:W-:Y:S01]  /*12c0*/  IMAD.IADD R8, R0, 0x1, -R5 ;  /* 0x0000000100087824 */ /* 0x000fe200078e0a05 */
[----:B------:R-:W-:Y:S02]  /*12d0*/  LEA.HI R3, R12, R18, RZ, 0x5 ;  /* 0x000000120c037211 */ /* 0x000fe400078f28ff */
[----:B------:R-:W-:Y:S02]  /*12e0*/  ISETP.NE.U32.AND P0, PT, R2, 0x1, PT ;  /* 0x000000010200780c */ /* 0x000fe40003f05070 */
[----:B------:R-:W-:Y:S02]  /*12f0*/  LOP3.LUT R4, R4, 0xfffffffe, RZ, 0xc0, !PT ;  /* 0xfffffffe04047812 */ /* 0x000fe400078ec0ff */
[----:B------:R-:W-:Y:S02]  /*1300*/  LOP3.LUT R2, R9, 0xfffffffc, RZ, 0xc0, !PT ;  /* 0xfffffffc09027812 */ /* 0x000fe400078ec0ff */
[--C-:B------:R-:W-:Y:S01]  /*1310*/  SHF.R.S32.HI R7, RZ, 0x5, R3.reuse ;  /* 0x00000005ff077819 */ /* 0x100fe20000011403 */
[----:B------:R-:W-:Y:S01]  /*1320*/  IMAD.IADD R16, R6, 0x1, -R4 ;  /* 0x0000000106107824 */ /* 0x000fe200078e0a04 */
[----:B------:R-:W-:Y:S01]  /*1330*/  SHF.R.S32.HI R0, RZ, 0x1f, R3 ;  /* 0x0000001fff007819 */ /* 0x000fe20000011403 */
[----:B------:R-:W-:Y:S01]  /*1340*/  IMAD.IADD R9, R18, 0x1, -R2 ;  /* 0x0000000112097824 */ /* 0x000fe200078e0a02 */
[----:B------:R-:W-:-:S02]  /*1350*/  LOP3.LUT R3, R3, 0xffffffe0, RZ, 0xc0, !PT ;  /* 0xffffffe003037812 */ /* 0x000fc400078ec0ff */
[----:B------:R-:W-:Y:S02]  /*1360*/  LEA.HI R4, R12, R18, RZ, 0x6 ;  /* 0x000000120c047211 */ /* 0x000fe400078f30ff */
[----:B------:R-:W-:Y:S01]  /*1370*/  LEA.HI R2, R0, R7, RZ, 0x2 ;  /* 0x0000000700027211 */ /* 0x000fe200078f10ff */
[----:B------:R-:W-:Y:S01]  /*1380*/  IMAD.IADD R19, R18, 0x1, -R3 ;  /* 0x0000000112137824 */ /* 0x000fe200078e0a03 */
[----:B------:R-:W-:Y:S01]  /*1390*/  LEA.HI R0, R9, R9, RZ, 0x1 ;  /* 0x0000000909007211 */ /* 0x000fe200078f08ff */
[----:B------:R-:W-:Y:S01]  /*13a0*/  IMAD.SHL.U32 R3, R10, 0x40, RZ ;  /* 0x000000400a037824 */ /* 0x000fe200078e00ff */
[----:B------:R-:W-:Y:S01]  /*13b0*/  R2P PR, R11, 0x6 ;  /* 0x000000060b007804 */ /* 0x000fe20000000000 */
[----:B------:R-:W-:Y:S01]  /*13c0*/  IMAD.SHL.U32 R13, R4, 0x8, RZ ;  /* 0x00000008040d7824 */ /* 0x000fe200078e00ff */
[----:B------:R-:W-:Y:S02]  /*13d0*/  LOP3.LUT R4, R2, 0xffffffc, RZ, 0xc0, !PT ;  /* 0x0ffffffc02047812 */ /* 0x000fe400078ec0ff */
[----:B------:R-:W-:-:S02]  /*13e0*/  LOP3.LUT R2, R3, 0x1c0, RZ, 0xc0, !PT ;  /* 0x000001c003027812 */ /* 0x000fc400078ec0ff */
[C---:B------:R-:W-:Y:S01]  /*13f0*/  LOP3.LUT R3, R0.reuse, 0x1ffffffe, RZ, 0xc0, !PT ;  /* 0x1ffffffe00037812 */ /* 0x040fe200078ec0ff */
[----:B------:R-:W-:Y:S01]  /*1400*/  IMAD.SHL.U32 R0, R0, 0x20, RZ ;  /* 0x0000002000007824 */ /* 0x000fe200078e00ff */
[----:B------:R-:W-:Y:S01]  /*1410*/  SHF.R.S32.HI R12, RZ, 0x1f, R19 ;  /* 0x0000001fff0c7819 */ /* 0x000fe20000011413 */
[----:B------:R-:W-:Y:S01]  /*1420*/  IMAD.IADD R5, R7, 0x1, -R4 ;  /* 0x0000000107057824 */ /* 0x000fe200078e0a04 */
[----:B------:R-:W-:Y:S01]  /*1430*/  LOP3.LUT R6, R2, 0x8, R14, 0xf8, !PT ;  /* 0x0000000802067812 */ /* 0x000fe200078ef80e */
[----:B------:R-:W-:Y:S01]  /*1440*/  IMAD.IADD R3, R9, 0x1, -R3 ;  /* 0x0000000109037824 */ /* 0x000fe200078e0a03 */
[----:B------:R-:W-:Y:S02]  /*1450*/  LEA.HI R12, R12, R19, RZ, 0x2 ;  /* 0x000000130c0c7211 */ /* 0x000fe400078f10ff */
[----:B------:R-:W-:Y:S02]  /*1460*/  LOP3.LUT R0, R0, 0xffffffc0, RZ, 0xc0, !PT ;  /* 0xffffffc000007812 */ /* 0x000fe400078ec0ff */
[----:B------:R-:W-:-:S02]  /*1470*/  SHF.R.U32.HI R4, RZ, 0x3, R2 ;  /* 0x00000003ff047819 */ /* 0x000fc40000011602 */
[----:B------:R-:W-:Y:S02]  /*1480*/  SHF.R.S32.HI R2, RZ, 0x2, R12 ;  /* 0x00000002ff027819 */ /* 0x000fe4000001140c */
[----:B------:R-:W-:Y:S01]  /*1490*/  LOP3.LUT R17, R17, 0x7ffffe00, R13, 0xf8, !PT ;  /* 0x7ffffe0011117812 */ /* 0x000fe200078ef80d */
[----:B------:R-:W-:Y:S01]  /*14a0*/  IMAD R13, R3, 0x8, R0 ;  /* 0x00000008030d7824 */ /* 0x000fe200078e0200 */
[----:B------:R-:W-:Y:S01]  /*14b0*/  LOP3.LUT R14, R6, R4, RZ, 0x3c, !PT ;  /* 0x00000004060e7212 */ /* 0x000fe200078e3cff */
[C---:B------:R-:W-:Y:S01]  /*14c0*/  IMAD.SHL.U32 R0, R8.reuse, 0x40, RZ ;  /* 0x0000004008007824 */ /* 0x040fe200078e00ff */
[C---:B------:R-:W-:Y:S01]  /*14d0*/  LOP3.LUT P6, RZ, R8.reuse, 0x2, RZ, 0xc0, !PT ;  /* 0x0000000208ff7812 */ /* 0x040fe200078cc0ff */
        /* <DEDUP_REMOVED lines=8> */
[----:B------:R-:W-:Y:S01]  /*1560*/  STL [R1+0xc8], R18 ;  /* 0x0000c81201007387 */ /* 0x000fe20000100800 */
[----:B------:R-:W-:Y:S01]  /*1570*/  LOP3.LUT R2, R0, 0x8, R3, 0xf8, !PT ;  /* 0x0000000800027812 */ /* 0x000fe200078ef803 */
[----:B------:R-:W-:Y:S01]  /*1580*/  IMAD.SHL.U32 R3, R15, 0x40, RZ ;  /* 0x000000400f037824 */ /* 0x000fe200078e00ff */
[----:B------:R-:W-:Y:S01]  /*1590*/  SHF.R.U32.HI R0, RZ, 0x3, R0 ;  /* 0x00000003ff007819 */ /* 0x000fe20000011600 */
[--C-:B------:R-:W-:Y:S01]  /*15a0*/  IMAD R6, R9, 0x2, R5.reuse ;  /* 0x0000000209067824 */ /* 0x100fe200078e0205 */
[----:B------:R-:W-:Y:S01]  /*15b0*/  LEA.HI R4, R4, R4, RZ, 0x1d ;  /* 0x0000000404047211 */ /* 0x000fe200078fe8ff */
[----:B------:R-:W-:Y:S01]  /*15c0*/  IMAD.MOV.U32 R9, RZ, RZ, 0x20 ;  /* 0x00000020ff097424 */ /* 0x000fe200078e00ff */
[----:B------:R-:W-:Y:S01]  /*15d0*/  LOP3.LUT R2, R2, R0, RZ, 0x3c, !PT ;  /* 0x0000000002027212 */ /* 0x000fe200078e3cff */
[----:B------:R-:W-:Y:S01]  /*15e0*/  IMAD R0, R16, 0x200, R14 ;  /* 0x0000020010007824 */ /* 0x000fe200078e020e */
[----:B------:R-:W-:Y:S01]  /*15f0*/  LOP3.LUT R3, R3, 0xfffffe00, RZ, 0xc0, !PT ;  /* 0xfffffe0003037812 */ /* 0x000fe200078ec0ff */
[----:B------:R-:W-:Y:S01]  /*1600*/  IMAD.IADD R8, R6, 0x1, R4 ;  /* 0x0000000106087824 */ /* 0x000fe200078e0204 */
[C---:B------:R-:W-:Y:S01]  /*1610*/  LOP3.LUT P4, RZ, R10.reuse, 0x2, RZ, 0xc0, !PT ;  /* 0x000000020aff7812 */ /* 0x040fe2000788c0ff */
[----:B------:R-:W-:Y:S01]  /*1620*/  IMAD R6, R10, 0x10, R20 ;  /* 0x000000100a067824 */ /* 0x000fe200078e0214 */
[CC--:B------:R-:W-:Y:S01]  /*1630*/  IADD3 R4, R2.reuse, R3.reuse, R5 ;  /* 0x0000000302047210 */ /* 0x0c0fe20007ffe005 */
[----:B------:R-:W-:Y:S01]  /*1640*/  IMAD.MOV.U32 R11, RZ, RZ, 0x40 ;  /* 0x00000040ff0b7424 */ /* 0x000fe200078e00ff */
[----:B------:R-:W-:Y:S01]  /*1650*/  LOP3.LUT R5, R2, R3, RZ, 0xfc, !PT ;  /* 0x0000000302057212 */ /* 0x000fe200078efcff */
[----:B------:R-:W-:Y:S01]  /*1660*/  IMAD.MOV.U32 R7, RZ, RZ, -0x10 ;  /* 0xfffffff0ff077424 */ /* 0x000fe200078e00ff */
[----:B------:R-:W-:Y:S01]  /*1670*/  LOP3.LUT R3, R12, 0x7ffffffc, RZ, 0xc0, !PT ;  /* 0x7ffffffc0c037812 */ /* 0x000fe200078ec0ff */
[----:B------:R1:W-:Y:S01]  /*1680*/  STL [R1+0x18], R6 ;  /* 0x0000180601007387 */ /* 0x0003e20000100800 */
[----:B------:R-:W-:Y:S01]  /*1690*/  SHF.R.S32.HI R10, RZ, 0x1f, R201 ;  /* 0x0000001fff0a7819 */ /* 0x000fe200000114c9 */
[----:B------:R-:W-:Y:S01]  /*16a0*/  IMAD.IADD R12, R18, 0x1, R13 ;  /* 0x00000001120c7824 */ /* 0x000fe200078e020d */
[----:B------:R-:W-:Y:S01]  /*16b0*/  LEA R184, R0, 0x2900, 0x1 ;  /* 0x0000290000b87811 */ /* 0x000fe200078e08ff */
[----:B------:R-:W-:Y:S01]  /*16c0*/  IMAD.IADD R3, R19, 0x1, -R3 ;  /* 0x0000000113037824 */ /* 0x000fe200078e0a03 */
[----:B------:R-:W-:Y:S01]  /*16d0*/  SEL R0, R9, 0xffffffe0, !P6 ;  /* 0xffffffe009007807 */ /* 0x000fe20007000000 */
[----:B------:R-:W-:Y:S01]  /*16e0*/  IMAD.SHL.U32 R203, R17, 0x2, RZ ;  /* 0x0000000211cb7824 */ /* 0x000fe200078e00ff */
[----:B------:R2:W-:Y:S01]  /*16f0*/  STL [R1+0x4c], R12 ;  /* 0x00004c0c01007387 */ /* 0x0005e20000100800 */
[----:B------:R-:W-:Y:S01]  /*1700*/  IMAD.SHL.U32 R10, R3, 0x2, RZ ;  /* 0x00000002030a7824 */ /* 0x000fe200078e00ff */
[----:B------:R-:W-:-:S02]  /*1710*/  SEL R2, R11, 0xffffffc0, !P3 ;  /* 0xffffffc00b027807 */ /* 0x000fc40005800000 */
[----:B------:R-:W-:Y:S02]  /*1720*/  SEL R3, R11, 0xffffffc0, !P5 ;  /* 0xffffffc00b037807 */ /* 0x000fe40006800000 */
[C---:B------:R-:W-:Y:S01]  /*1730*/  IADD3 R16, R10.reuse, 0x8, RZ ;  /* 0x000000080a107810 */ /* 0x040fe20007ffe0ff */
[----:B------:R-:W-:Y:S01]  /*1740*/  STL [R1], R10 ;  /* 0x0000000a01007387 */ /* 0x000fe20000100800 */
[----:B------:R-:W-:Y:S01]  /*1750*/  IADD3 R15, R10, 0x10, RZ ;  /* 0x000000100a0f7810 */ /* 0x000fe20007ffe0ff */
[----:B------:R-:W-:Y:S01]  /*1760*/  IMAD.IADD R190, R184, 0x1, R2 ;  /* 0x00000001b8be7824 */ /* 0x000fe200078e0202 */
[C---:B------:R-:W-:Y:S02]  /*1770*/  IADD3 R14, R10.reuse, 0x18, RZ ;  /* 0x000000180a0e7810 */ /* 0x040fe40007ffe0ff */
[C---:B------:R-:W-:Y:S02]  /*1780*/  IADD3 R13, R10.reuse, 0x20, RZ ;  /* 0x000000200a0d7810 */ /* 0x040fe40007ffe0ff */
[----:B------:R-:W-:-:S02]  /*1790*/  IADD3 R11, R10, 0x30, RZ ;  /* 0x000000300a0b7810 */ /* 0x000fc40007ffe0ff */
[----:B------:R-:W-:Y:S02]  /*17a0*/  SEL R7, R7, 0x10, !P0 ;  /* 0x0000001007077807 */ /* 0x000fe40004000000 */
[----:B-1----:R-:W-:Y:S02]  /*17b0*/  SEL R6, R9, 0xffffffe0, !P1 ;  /* 0xffffffe009067807 */ /* 0x002fe40004800000 */
[----:B------:R-:W-:Y:S02]  /*17c0*/  SHF.R.S32.HI R9, RZ, 0x1f, R10 ;  /* 0x0000001fff097819 */ /* 0x000fe4000001140a */
[C---:B------:R-:W-:Y:S02]  /*17d0*/  IADD3 R195, R184.reuse, 0x20, RZ ;  /* 0x00000020b8c37810 */ /* 0x040fe40007ffe0ff */
[----:B------:R-:W-:Y:S01]  /*17e0*/  @P4 IADD3 R195, R184, -0x20, RZ ;  /* 0xffffffe0b8c34810 */ /* 0x000fe20007ffe0ff */
[----:B------:R1:W-:Y:S01]  /*17f0*/  STL [R1+0xb8], R9 ;  /* 0x0000b80901007387 */ /* 0x0003e20000100800 */
[----:B--2---:R-:W-:-:S02]  /*1800*/  IADD3 R12, R10, 0x28, RZ ;  /* 0x000000280a0c7810 */ /* 0x004fc40007ffe0ff */
[----:B------:R-:W-:Y:S01]  /*1810*/  LEA R191, R4, 0x5100, 0x1 ;  /* 0x0000510004bf7811 */ /* 0x000fe200078e08ff */
[----:B------:R-:W-:Y:S01]  /*1820*/  STL [R1+0x78], R16 ;  /* 0x0000781001007387 */ /* 0x000fe20000100800 */
[----:B------:R-:W-:Y:S01]  /*1830*/  IMAD.IADD R187, R2, 0x1, R195 ;  /* 0x0000000102bb7824 */ /* 0x000fe200078e02c3 */
[----:B------:R-:W-:Y:S02]  /*1840*/  LEA R185, R5, 0x100, 0x1 ;  /* 0x0000010005b97811 */ /* 0x000fe400078e08ff */
[----:B------:R2:W-:Y:S01]  /*1850*/  STL [R1+0x74], R15 ;  /* 0x0000740f01007387 */ /* 0x0005e20000100800 */
[----:B------:R-:W-:Y:S01]  /*1860*/  IMAD.IADD R192, R191, 0x1, R3 ;  /* 0x00000001bfc07824 */ /* 0x000fe200078e0203 */
[----:B------:R-:W-:Y:S01]  /*1870*/  IADD3 R199, R195, 0x800, RZ ;  /* 0x00000800c3c77810 */ /* 0x000fe20007ffe0ff */
[--C-:B------:R-:W-:Y:S01]  /*1880*/  IMAD.IADD R186, R3, 0x1, R185.reuse ;  /* 0x0000000103ba7824 */ /* 0x100fe200078e02b9 */
[----:B------:R3:W-:Y:S01]  /*1890*/  STL [R1+0x70], R14 ;  /* 0x0000700e01007387 */ /* 0x0007e20000100800 */
[----:B------:R-:W-:Y:S01]  /*18a0*/  IADD3 R198, R195, 0x1000, RZ ;  /* 0x00001000c3c67810 */ /* 0x000fe20007ffe0ff */
[----:B------:R-:W-:Y:S01]  /*18b0*/  IMAD.IADD R194, R191, 0x1, R0 ;  /* 0x00000001bfc27824 */ /* 0x000fe200078e0200 */
[C---:B------:R-:W-:Y:S01]  /*18c0*/  IADD3 R197, R195.reuse, 0x1800, RZ ;  /* 0x00001800c3c57810 */ /* 0x040fe20007ffe0ff */
[----:B------:R-:W-:Y:S01]  /*18d0*/  STL [R1+0x6c], R13 ;  /* 0x00006c0d01007387 */ /* 0x000fe20000100800 */
[----:B------:R-:W-:Y:S01]  /*18e0*/  IADD3 R196, R195, 0x2000, RZ ;  /* 0x00002000c3c47810 */ /* 0x000fe20007ffe0ff */
[----:B------:R-:W-:-:S02]  /*18f0*/  IMAD.IADD R189, R0, 0x1, R185 ;  /* 0x0000000100bd7824 */ /* 0x000fc400078e02b9 */
[----:B------:R4:W-:Y:S01]  /*1900*/  STL [R1+0x68], R12 ;  /* 0x0000680c01007387 */ /* 0x0009e20000100800 */
[C---:B------:R-:W-:Y:S02]  /*1910*/  IMAD.IADD R193, R0.reuse, 0x1, R192 ;  /* 0x0000000100c17824 */ /* 0x040fe400078e02c0 */
[----:B------:R-:W-:Y:S01]  /*1920*/  IMAD.IADD R188, R0, 0x1, R186 ;  /* 0x0000000100bc7824 */ /* 0x000fe200078e02ba */
[----:B------:R5:W-:Y:S01]  /*1930*/  STL [R1+0x64], R11 ;  /* 0x0000640b01007387 */ /* 0x000be20000100800 */
[----:B-1----:R-:W-:Y:S02]  /*1940*/  IADD3 R9, R10, 0x38, RZ ;  /* 0x000000380a097810 */ /* 0x002fe40007ffe0ff */
[----:B------:R-:W-:Y:S02]  /*1950*/  LEA R10, R8, 0x80, 0x1 ;  /* 0x00000080080a7811 */ /* 0x000fe400078e08ff */
[----:B------:R-:W-:Y:S01]  /*1960*/  SHF.R.S32.HI R8, RZ, 0x1f, R16 ;  /* 0x0000001fff087819 */ /* 0x000fe20000011410 */
[----:B------:R-:W-:Y:S01]  /*1970*/  STL [R1+0x60], R9 ;  /* 0x0000600901007387 */ /* 0x000fe20000100800 */
[----:B--2---:R-:W-:-:S03]  /*1980*/  SHF.R.S32.HI R15, RZ, 0x1f, R15 ;  /* 0x0000001fff0f7819 */ /* 0x004fc6000001140f */
[----:B------:R-:W-:Y:S01]  /*1990*/  STL [R1+0x80], R10 ;  /* 0x0000800a01007387 */ /* 0x000fe20000100800 */
[----:B---3--:R-:W-:-:S03]  /*19a0*/  SHF.R.S32.HI R14, RZ, 0x1f, R14 ;  /* 0x0000001fff0e7819 */ /* 0x008fc6000001140e */
[----:B------:R1:W-:Y:S04]  /*19b0*/  STL [R1+0xb0], R8 ;  /* 0x0000b00801007387 */ /* 0x0003e80000100800 */
[----:B------:R-:W-:Y:S01]  /*19c0*/  STL [R1+0xac], R15 ;  /* 0x0000ac0f01007387 */ /* 0x000fe20000100800 */
[----:B----4-:R-:W-:-:S03]  /*19d0*/  SHF.R.S32.HI R12, RZ, 0x1f, R12 ;  /* 0x0000001fff0c7819 */ /* 0x010fc6000001140c */
[----:B------:R-:W-:Y:S01]  /*19e0*/  STL [R1+0xa8], R14 ;  /* 0x0000a80e01007387 */ /* 0x000fe20000100800 */
[----:B-----5:R-:W-:Y:S02]  /*19f0*/  SHF.R.S32.HI R11, RZ, 0x1f, R11 ;  /* 0x0000001fff0b7819 */ /* 0x020fe4000001140b */
[----:B-1----:R-:W-:-:S05]  /*1a00*/  SHF.R.S32.HI R8, RZ, 0x1f, R13 ;  /* 0x0000001fff087819 */ /* 0x002fca000001140d */
[----:B------:R1:W-:Y:S04]  /*1a10*/  STL [R1+0xa4], R8 ;  /* 0x0000a40801007387 */ /* 0x0003e80000100800 */
[----:B------:R-:W-:Y:S04]  /*1a20*/  STL [R1+0xa0], R12 ;  /* 0x0000a00c01007387 */ /* 0x000fe80000100800 */
[----:B------:R2:W-:Y:S01]  /*1a30*/  STL [R1+0x9c], R11 ;  /* 0x00009c0b01007387 */ /* 0x0005e20000100800 */
[----:B-1----:R-:W-:Y:S02]  /*1a40*/  SHF.R.S32.HI R8, RZ, 0x1f, R9 ;  /* 0x0000001fff087819 */ /* 0x002fe40000011409 */
[----:B------:R-:W-:-:S02]  /*1a50*/  IADD3 R9, R10, 0x40, RZ ;  /* 0x000000400a097810 */ /* 0x000fc40007ffe0ff */
[C---:B------:R-:W-:Y:S01]  /*1a60*/  @P2 IADD3 R9, R10.reuse, -0x40, RZ ;  /* 0xffffffc00a092810 */ /* 0x040fe20007ffe0ff */
[----:B------:R1:W-:Y:S01]  /*1a70*/  STL [R1+0x98], R8 ;  /* 0x0000980801007387 */ /* 0x0003e20000100800 */
[----:B--2---:R-:W-:-:S05]  /*1a80*/  IMAD.IADD R11, R10, 0x1, R6 ;  /* 0x000000010a0b7824 */ /* 0x004fca00078e0206 */
[----:B------:R-:W-:Y:S01]  /*1a90*/  STL [R1+0xb4], R11 ;  /* 0x0000b40b01007387 */ /* 0x000fe20000100800 */
[----:B-1----:R-:W-:-:S04]  /*1aa0*/  IMAD.IADD R8, R10, 0x1, R7 ;  /* 0x000000010a087824 */ /* 0x002fc800078e0207 */
[----:B------:R-:W-:Y:S01]  /*1ab0*/  IMAD.IADD R2, R8, 0x1, R6 ;  /* 0x0000000108027824 */ /* 0x000fe200078e0206 */
[----:B------:R1:W-:Y:S04]  /*1ac0*/  STL [R1+0x90], R8 ;  /* 0x0000900801007387 */ /* 0x0003e80000100800 */
[----:B------:R2:W-:Y:S04]  /*1ad0*/  STL [R1+0x94], R2 ;  /* 0x0000940201007387 */ /* 0x0005e80000100800 */
[----:B------:R-:W-:Y:S01]  /*1ae0*/  STL [R1+0x84], R9 ;  /* 0x0000840901007387 */ /* 0x000fe20000100800 */
[----:B-1----:R-:W-:-:S02]  /*1af0*/  IMAD.IADD R8, R6, 0x1, R9 ;  /* 0x0000000106087824 */ /* 0x002fc400078e0209 */
[----:B--2---:R-:W-:-:S03]  /*1b00*/  IMAD.IADD R2, R7, 0x1, R9 ;  /* 0x0000000107027824 */ /* 0x004fc600078e0209 */
[----:B------:R-:W-:Y:S01]  /*1b10*/  STL [R1+0x88], R8 ;  /* 0x0000880801007387 */ /* 0x000fe20000100800 */
[----:B------:R-:W-:-:S03]  /*1b20*/  IMAD.IADD R3, R7, 0x1, R8 ;  /* 0x0000000107037824 */ /* 0x000fc600078e0208 */
[----:B------:R1:W-:Y:S04]  /*1b30*/  STL [R1+0x8c], R2 ;  /* 0x00008c0201007387 */ /* 0x0003e80000100800 */
[----:B------:R2:W-:Y:S01]  /*1b40*/  STL [R1+0xc0], R3 ;  /* 0x0000c00301007387 */ /* 0x0005e20000100800 */
[----:B-1----:R-:W-:-:S05]  /*1b50*/  IMAD.IADD R2, R6, 0x1, R2 ;  /* 0x0000000106027824 */ /* 0x002fca00078e0202 */
[----:B------:R2:W-:Y:S02]  /*1b60*/  STL [R1+0xbc], R2 ;  /* 0x0000bc0201007387 */ /* 0x0005e40000100800 */
.L_x_804:
[----:B------:R-:W3:Y:S01]  /*1b70*/  LDL R14, [R1+0x5c] ;  /* 0x00005c00010e7983 */ /* 0x000ee20000100800 */
[----:B------:R-:W-:Y:S01]  /*1b80*/  ISETP.NE.U32.AND P0, PT, RZ, c[0x0][0x370], PT ;  /* 0x0000dc00ff007a0c */ /* 0x000fe20003f05070 */
[----:B------:R-:W-:Y:S01]  /*1b90*/  IMAD.MOV.U32 R13, RZ, RZ, 0x4 ;  /* 0x00000004ff0d7424 */ /* 0x000fe200078e00ff */
[----:B------:R-:W-:Y:S01]  /*1ba0*/  ISETP.NE.U32.AND P2, PT, RZ, c[0x0][0x360], PT ;  /* 0x0000d800ff007a0c */ /* 0x000fe20003f45070 */
[----:B------:R-:W-:Y:S01]  /*1bb0*/  IMAD.MOV.U32 R8, RZ, RZ, RZ ;  /* 0x000000ffff087224 */ /* 0x000fe200078e00ff */
[----:B------:R-:W-:Y:S01]  /*1bc0*/  ISETP.NE.AND.EX P1, PT, RZ, c[0x0][0x374], PT, P0 ;  /* 0x0000dd00ff007a0c */ /* 0x000fe20003f25300 */
[----:B------:R-:W-:Y:S01]  /*1bd0*/  IMAD.MOV.U32 R12, RZ, RZ, RZ ;  /* 0x000000ffff0c7224 */ /* 0x000fe200078e00ff */
[----:B------:R-:W-:Y:S02]  /*1be0*/  ISETP.NE.AND.EX P0, PT, RZ, c[0x0][0x364], PT, P2 ;  /* 0x0000d900ff007a0c */ /* 0x000fe40003f05320 */
[----:B------:R-:W-:-:S04]  /*1bf0*/  ISETP.NE.U32.AND P3, PT, RZ, c[0x0][0x348], PT ;  /* 0x0000d200ff007a0c */ /* 0x000fc80003f65070 */
[----:B------:R-:W-:-:S05]  /*1c00*/  ISETP.NE.AND.EX P3, PT, RZ, c[0x0][0x34c], PT, P3 ;  /* 0x0000d300ff007a0c */ /* 0x000fca0003f65330 */
[----:B---3--:R-:W-:-:S04]  /*1c10*/  @P1 IMAD.WIDE R6, R14, R13, c[0x0][0x370] ;  /* 0x0000dc000e061625 */ /* 0x008fc800078e020d */
[CC--:B--2---:R-:W-:Y:S01]  /*1c20*/  IMAD.WIDE R2, R14.reuse, R13.reuse, c[0x0][0x348] ;  /* 0x0000d2000e027625 */ /* 0x0c4fe200078e020d */
[----:B------:R-:W2:Y:S03]  /*1c30*/  @P1 LDG.E R8, [R6.64] ;  /* 0x0000000606081981 */ /* 0x000ea6000c1e1900 */
[----:B------:R-:W-:Y:S01]  /*1c40*/  @P0 IMAD.WIDE R4, R14, R13, c[0x0][0x360] ;  /* 0x0000d8000e040625 */ /* 0x000fe200078e020d */
[----:B------:R1:W5:Y:S04]  /*1c50*/  @P3 LDG.E R12, [R2.64] ;  /* 0x00000006020c3981 */ /* 0x000368000c1e1900 */
[----:B------:R1:W5:Y:S01]  /*1c60*/  @P0 LDG.E R246, [R4.64] ;  /* 0x0000000604f60981 */ /* 0x000362000c1e1900 */
        /* <DEDUP_REMOVED lines=8> */
.L_x_588:
[----:B------:R-:W-:-:S04]  /*1cf0*/  ISETP.NE.U32.AND P0, PT, RZ, c[0x0][0x368], PT ;  /* 0x0000da00ff007a0c */ /* 0x000fc80003f05070 */
[----:B------:R-:W-:-:S13]  /*1d00*/  ISETP.NE.AND.EX P0, PT, RZ, c[0x0][0x36c], PT, P0 ;  /* 0x0000db00ff007a0c */ /* 0x000fda0003f05300 */
[----:B------:R-:W-:Y:S05]  /*1d10*/  @!P0 BRA `(.L_x_589) ;  /* 0x0000003000008947 */ /* 0x000fea0003800000 */
[----:B-1----:R-:W-:-:S05]  /*1d20*/  IMAD.WIDE R2, R14, R13, c[0x0][0x368] ;  /* 0x0000da000e027625 */ /* 0x002fca00078e020d */
[----:B------:R1:W5:Y:S01]  /*1d30*/  LDG.E R0, [R2.64] ;  /* 0x0000000602007981 */ /* 0x000362000c1e1900 */
[----:B------:R-:W-:Y:S05]  /*1d40*/  BRA `(.L_x_590) ;  /* 0x0000008000007947 */ /* 0x000fea0003800000 */
.L_x_589:
[----:B------:R-:W-:Y:S01]  /*1d50*/  ISETP.NE.U32.AND P0, PT, RZ, c[0x0][0x350], PT ;  /* 0x0000d400ff007a0c */ /* 0x000fe20003f05070 */
[----:B------:R-:W-:-:S03]  /*1d60*/  IMAD.U32 R0, RZ, RZ, UR5 ;  /* 0x00000005ff007e24 */ /* 0x000fc6000f8e00ff */
[----:B------:R-:W-:-:S13]  /*1d70*/  ISETP.NE.AND.EX P0, PT, RZ, c[0x0][0x354], PT, P0 ;  /* 0x0000d500ff007a0c */ /* 0x000fda0003f05300 */
[----:B------:R-:W-:Y:S05]  /*1d80*/  @!P0 BRA `(.L_x_590) ;  /* 0x0000004000008947 */ /* 0x000fea0003800000 */
[----:B-1----:R-:W-:-:S05]  /*1d90*/  IMAD.WIDE R2, R14, R13, c[0x0][0x350] ;  /* 0x0000d4000e027625 */ /* 0x002fca00078e020d */
[----:B------:R-:W2:Y:S04]  /*1da0*/  LDG.E R4, [R2.64] ;  /* 0x0000000602047981 */ /* 0x000ea8000c1e1900 */
[----:B------:R-:W2:Y:S02]  /*1db0*/  LDG.E R0, [R2.64+0x4] ;  /* 0x0000040602007981 */ /* 0x000ea4000c1e1900 */
[----:B--2---:R-:W-:Y:S02]  /*1dc0*/  IADD3 R0, -R4, R0, RZ ;  /* 0x0000000004007210 */ /* 0x004fe40007ffe1ff */
.L_x_590:
[----:B-1----:R-:W2:Y:S01]  /*1dd0*/  LDL.LU R2, [R1+0x54] ;  /* 0x0000540001027983 */ /* 0x002ea20000300800 */
[----:B------:R-:W-:Y:S01]  /*1de0*/  IMAD.MOV.U32 R3, RZ, RZ, c[0x0][0x2c4] ;  /* 0x0000b100ff037624 */ /* 0x000fe200078e00ff */
[----:B------:R-:W-:Y:S01]  /*1df0*/  LOP3.LUT R200, R200, 0xfffbffff, RZ, 0xc0, !PT ;  /* 0xfffbffffc8c87812 */ /* 0x000fe200078ec0ff */
[----:B------:R-:W-:Y:S02]  /*1e00*/  IMAD.MOV.U32 R6, RZ, RZ, c[0x0][0x32c] ;  /* 0x0000cb00ff067624 */ /* 0x000fe400078e00ff */
[----:B-----5:R-:W-:Y:S01]  /*1e10*/  IMAD.IADD R248, R0, 0x1, -R8 ;  /* 0x0000000100f87824 */ /* 0x020fe200078e0a08 */
[----:B------:R-:W-:-:S02]  /*1e20*/  ISETP.NE.AND P4, PT, R3, 0x1, PT ;  /* 0x000000010300780c */ /* 0x000fc40003f85270 */
[----:B------:R-:W-:-:S11]  /*1e30*/  ISETP.GE.AND P1, PT, R6, 0x1, PT ;  /* 0x000000010600780c */ /* 0x000fd60003f26270 */
[----:B------:R-:W-:-:S04]  /*1e40*/  @P4 LOP3.LUT R200, R200, 0x40000, RZ, 0xfc, !PT ;  /* 0x00040000c8c84812 */ /* 0x000fc800078efcff */
[----:B------:R-:W-:-:S04]  /*1e50*/  LOP3.LUT R200, R200, 0xfffeffff, RZ, 0xc0, !PT ;  /* 0xfffeffffc8c87812 */ /* 0x000fc800078ec0ff */
[----:B------:R-:W-:Y:S01]  /*1e60*/  @P1 LOP3.LUT R200, R200, 0x10000, RZ, 0xfc, !PT ;  /* 0x00010000c8c81812 */ /* 0x000fe200078efcff */
[----:B--2---:R-:W-:-:S05]  /*1e70*/  IMAD.SHL.U32 R16, R2, 0x80, RZ ;  /* 0x0000008002107824 */ /* 0x004fca00078e00ff */
[----:B------:R1:W-:Y:S01]  /*1e80*/  STL [R1+0x48], R16 ;  /* 0x0000481001007387 */ /* 0x0003e20000100800 */
[----:B------:R-:W-:-:S05]  /*1e90*/  IADD3 R2, R16, 0x7f, RZ ;  /* 0x0000007f10027810 */ /* 0x000fca0007ffe0ff */
[----:B------:R-:W-:-:S04]  /*1ea0*/  @P4 IMAD.HI.U32 R3, R2, c[0x0][0x2c8], RZ ;  /* 0x0000b20002034a27 */ /* 0x000fc800078e00ff */
[----:B------:R-:W-:Y:S01]  /*1eb0*/  IMAD.MOV.U32 R0, RZ, RZ, R2 ;  /* 0x000000ffff007224 */ /* 0x000fe200078e0002 */
[----:B------:R-:W-:Y:S02]  /*1ec0*/  IADD3 R2, R248, 0x1, -R246 ;  /* 0x00000001f8027810 */ /* 0x000fe40007ffe8f6 */
[----:B------:R-:W-:-:S05]  /*1ed0*/  @P4 SHF.R.U32.HI R0, RZ, c[0x0][0x2cc], R3 ;  /* 0x0000b300ff004a19 */ /* 0x000fca0000011603 */
[----:B------:R-:W-:-:S05]  /*1ee0*/  IMAD.IADD R0, R2, 0x1, R0 ;  /* 0x0000000102007824 */ /* 0x000fca00078e0200 */
[----:B------:R-:W-:Y:S01]  /*1ef0*/  IADD3 R3, R0, c[0x0][0x328], RZ ;  /* 0x0000ca0000037a10 */ /* 0x000fe20007ffe0ff */
[----:B------:R-:W-:Y:S05]  /*1f00*/  @!P1 BRA `(.L_x_591) ;  /* 0x0000010000009947 */ /* 0x000fea0003800000 */
[C---:B------:R-:W-:Y:S01]  /*1f10*/  ISETP.GT.AND P0, PT, R0.reuse, RZ, PT ;  /* 0x000000ff0000720c */ /* 0x040fe20003f04270 */
[----:B------:R-:W-:Y:S01]  /*1f20*/  BSSY B0, `(.L_x_592) ;  /* 0x000000c000007945 */ /* 0x000fe20003800000 */
[----:B------:R-:W-:-:S11]  /*1f30*/  IADD3 R2, R0, -0x1, RZ ;  /* 0xffffffff00027810 */ /* 0x000fd60007ffe0ff */
[----:B------:R-:W-:Y:S05]  /*1f40*/  @P0 BRA `(.L_x_593) ;  /* 0x0000006000000947 */ /* 0x000fea0003800000 */
[----:B------:R-:W-:Y:S01]  /*1f50*/  ISETP.NE.AND P0, PT, R6, 0x1, PT ;  /* 0x000000010600780c */ /* 0x000fe20003f05270 */
[----:B------:R-:W-:-:S12]  /*1f60*/  IMAD.MOV R0, RZ, RZ, -R0 ;  /* 0x000000ffff007224 */ /* 0x000fd800078e0a00 */
[----:B------:R-:W-:-:S05]  /*1f70*/  @P0 IMAD.HI.U32 R2, R0, c[0x0][0x330], RZ ;  /* 0x0000cc0000020a27 */ /* 0x000fca00078e00ff */
[----:B------:R-:W-:-:S04]  /*1f80*/  @P0 SHF.R.U32.HI R0, RZ, c[0x0][0x334], R2 ;  /* 0x0000cd00ff000a19 */ /* 0x000fc80000011602 */
[----:B------:R-:W-:Y:S01]  /*1f90*/  LOP3.LUT R2, RZ, R0, RZ, 0x33, !PT ;  /* 0x00000000ff027212 */ /* 0x000fe200078e33ff */
[----:B------:R-:W-:Y:S05]  /*1fa0*/  BRA `(.L_x_594) ;  /* 0x0000003000007947 */ /* 0x000fea0003800000 */
.L_x_593:
[----:B------:R-:W-:-:S13]  /*1fb0*/  ISETP.NE.AND P0, PT, R6, 0x1, PT ;  /* 0x000000010600780c */ /* 0x000fda0003f05270 */
[----:B------:R-:W-:-:S05]  /*1fc0*/  @P0 IMAD.HI.U32 R0, R2, c[0x0][0x330], RZ ;  /* 0x0000cc0002000a27 */ /* 0x000fca00078e00ff */
[----:B------:R-:W-:Y:S02]  /*1fd0*/  @P0 SHF.R.U32.HI R2, RZ, c[0x0][0x334], R0 ;  /* 0x0000cd00ff020a19 */ /* 0x000fe40000011600 */
.L_x_594:
[----:B------:R-:W-:Y:S05]  /*1fe0*/  BSYNC B0 ;  /* 0x0000000000007941 */ /* 0x000fea0003800000 */
.L_x_592:
[----:B------:R-:W-:-:S05]  /*1ff0*/  IMAD R2, R2, R6, c[0x0][0x32c] ;  /* 0x0000cb0002027624 */ /* 0x000fca00078e0206 */
[----:B------:R-:W-:-:S04]  /*2000*/  IMNMX R3, R3, R2, PT ;  /* 0x0000000203037217 */ /* 0x000fc80003800200 */
.L_x_591:
[----:B------:R-:W-:Y:S01]  /*2010*/  IADD3 R3, R3, 0x4f, RZ ;  /* 0x0000004f03037810 */ /* 0x000fe20007ffe0ff */
[----:B------:R-:W-:Y:S01]  /*2020*/  @P4 IMAD.HI.U32 R4, R16, c[0x0][0x2c8], RZ ;  /* 0x0000b20010044a27 */ /* 0x000fe200078e00ff */
[----:B------:R-:W-:-:S03]  /*2030*/  IADD3 R2, R248, 0x4f, RZ ;  /* 0x0000004ff8027810 */ /* 0x000fc60007ffe0ff */
[----:B------:R-:W-:-:S04]  /*2040*/  IMAD.HI R5, R3, 0x66666667, RZ ;  /* 0x6666666703057827 */ /* 0x000fc800078e02ff */
[----:B------:R-:W-:-:S04]  /*2050*/  IMAD.HI R2, R2, 0x66666667, RZ ;  /* 0x6666666702027827 */ /* 0x000fc800078e02ff */
[----:B------:R-:W-:Y:S01]  /*2060*/  IMAD.MOV.U32 R0, RZ, RZ, R16 ;  /* 0x000000ffff007224 */ /* 0x000fe200078e0010 */
[----:B------:R-:W-:Y:S01]  /*2070*/  @P4 SHF.R.U32.HI R0, RZ, c[0x0][0x2cc], R4 ;  /* 0x0000b300ff004a19 */ /* 0x000fe20000011604 */
[----:B------:R-:W-:Y:S01]  /*2080*/  IMAD.IADD R252, R248, 0x1, -R246 ;  /* 0x00000001f8fc7824 */ /* 0x000fe200078e0af6 */
[----:B------:R-:W-:Y:S02]  /*2090*/  SHF.R.U32.HI R4, RZ, 0x1f, R5 ;  /* 0x0000001fff047819 */ /* 0x000fe40000011605 */
[----:B------:R-:W-:Y:S01]  /*20a0*/  SHF.R.U32.HI R3, RZ, 0x1f, R2 ;  /* 0x0000001fff037819 */ /* 0x000fe20000011602 */
[----:B------:R-:W-:Y:S01]  /*20b0*/  IMAD.IADD R0, R252, 0x1, R0 ;  /* 0x00000001fc007824 */ /* 0x000fe200078e0200 */
[----:B------:R-:W-:Y:S02]  /*20c0*/  LEA.HI.SX32 R4, R5, R4, 0x1b ;  /* 0x0000000405047211 */ /* 0x000fe400078fdaff */
[----:B------:R-:W-:Y:S02]  /*20d0*/  LEA.HI.SX32 R3, R2, R3, 0x1b ;  /* 0x0000000302037211 */ /* 0x000fe400078fdaff */
[----:B------:R-:W-:-:S02]  /*20e0*/  IADD3 R2, R0, -c[0x0][0x324], RZ ;  /* 0x8000c90000027a10 */ /* 0x000fc40007ffe0ff */
[----:B------:R-:W-:Y:S01]  /*20f0*/  IMNMX R9, R3, R4, PT ;  /* 0x0000000403097217 */ /* 0x000fe20003800200 */
[----:B------:R-:W-:Y:S05]  /*2100*/  @!P1 BRA `(.L_x_595) ;  /* 0x000000f000009947 */ /* 0x000fea0003800000 */
[----:B------:R-:W-:Y:S01]  /*2110*/  ISETP.GT.AND P0, PT, R0, -0x1, PT ;  /* 0xffffffff0000780c */ /* 0x000fe20003f04270 */
[----:B------:R-:W-:-:S12]  /*2120*/  BSSY B0, `(.L_x_596) ;  /* 0x000000b000007945 */ /* 0x000fd80003800000 */
[----:B------:R-:W-:Y:S05]  /*2130*/  @P0 BRA `(.L_x_597) ;  /* 0x0000006000000947 */ /* 0x000fea0003800000 */
[----:B------:R-:W-:Y:S02]  /*2140*/  ISETP.NE.AND P0, PT, R6, 0x1, PT ;  /* 0x000000010600780c */ /* 0x000fe40003f05270 */
[----:B------:R-:W-:-:S11]  /*2150*/  LOP3.LUT R0, RZ, R0, RZ, 0x33, !PT ;  /* 0x00000000ff007212 */ /* 0x000fd600078e33ff */
[----:B------:R-:W-:-:S05]  /*2160*/  @P0 IMAD.HI.U32 R3, R0, c[0x0][0x330], RZ ;  /* 0x0000cc0000030a27 */ /* 0x000fca00078e00ff */
[----:B------:R-:W-:-:S04]  /*2170*/  @P0 SHF.R.U32.HI R0, RZ, c[0x0][0x334], R3 ;  /* 0x0000cd00ff000a19 */ /* 0x000fc80000011603 */
[----:B------:R-:W-:Y:S01]  /*2180*/  LOP3.LUT R0, RZ, R0, RZ, 0x33, !PT ;  /* 0x00000000ff007212 */ /* 0x000fe200078e33ff */
[----:B------:R-:W-:Y:S05]  /*2190*/  BRA `(.L_x_598) ;  /* 0x0000003000007947 */ /* 0x000fea0003800000 */
.L_x_597:
[----:B------:R-:W-:-:S13]  /*21a0*/  ISETP.NE.AND P0, PT, R6, 0x1, PT ;  /* 0x000000010600780c */ /* 0x000fda0003f05270 */
[----:B------:R-:W-:-:S05]  /*21b0*/  @P0 IMAD.HI.U32 R3, R0, c[0x0][0x330], RZ ;  /* 0x0000cc0000030a27 */ /* 0x000fca00078e00ff */
[----:B------:R-:W-:Y:S02]  /*21c0*/  @P0 SHF.R.U32.HI R0, RZ, c[0x0][0x334], R3 ;  /* 0x0000cd00ff000a19 */ /* 0x000fe40000011603 */
.L_x_598:
[----:B------:R-:W-:Y:S05]  /*21d0*/  BSYNC B0 ;  /* 0x0000000000007941 */ /* 0x000fea0003800000 */
.L_x_596:
[----:B------:R-:W-:-:S05]  /*21e0*/  IMAD R0, R0, c[0x0][0x32c], RZ ;  /* 0x0000cb0000007a24 */ /* 0x000fca00078e02ff */
[----:B------:R-:W-:-:S04]  /*21f0*/  IMNMX R2, R2, R0, !PT ;  /* 0x0000000002027217 */ /* 0x000fc80007800200 */
.L_x_595:
[----:B------:R-:W2:Y:S01]  /*2200*/  LDL R15, [R1+0x58] ;  /* 0x00005800010f7983 */ /* 0x000ea20000100800 */
[----:B------:R-:W-:Y:S01]  /*2210*/  IMAD.HI R2, R2, 0x66666667, RZ ;  /* 0x6666666702027827 */ /* 0x000fe200078e02ff */
[----:B------:R-:W-:Y:S04]  /*2220*/  BSSY B0, `(.L_x_599) ;  /* 0x000002e000007945 */ /* 0x000fe80003800000 */
[----:B------:R-:W-:-:S04]  /*2230*/  SHF.R.U32.HI R0, RZ, 0x1f, R2 ;  /* 0x0000001fff007819 */ /* 0x000fc80000011602 */
[----:B------:R-:W-:-:S04]  /*2240*/  LEA.HI.SX32 R2, R2, R0, 0x1b ;  /* 0x0000000002027211 */ /* 0x000fc800078fdaff */
[----:B------:R-:W-:Y:S01]  /*2250*/  IMNMX R6, RZ, R2, !PT ;  /* 0x00000002ff067217 */ /* 0x000fe20007800200 */
[----:B------:R-:W-:-:S03]  /*2260*/  IMAD.MOV.U32 R2, RZ, RZ, RZ ;  /* 0x000000ffff027224 */ /* 0x000fc600078e00ff */
[----:B------:R-:W-:Y:S02]  /*2270*/  ISETP.GT.AND P0, PT, R9, R6, PT ;  /* 0x000000060900720c */ /* 0x000fe40003f04270 */
        /* <DEDUP_REMOVED lines=9> */
[----:B------:R-:W-:-:S04]  /*2310*/  ISETP.NE.AND P0, PT, R5, RZ, PT ;  /* 0x000000ff0500720c */ /* 0x000fc80003f05270 */
[----:B------:R-:W-:-:S04]  /*2320*/  SEL R0, R5, c[0x0][0x338], P0 ;  /* 0x0000ce0005007a07 */ /* 0x000fc80000000000 */
[----:B------:R-:W-:Y:S02]  /*2330*/  IABS R3, R0 ;  /* 0x0000000000037213 */ /* 0x000fe40000000000 */
[----:B------:R-:W-:Y:S02]  /*2340*/  IADD3 R7, R0, -0x1, R9 ;  /* 0xffffffff00077810 */ /* 0x000fe40007ffe009 */
[----:B------:R-:W3:Y:S03]  /*2350*/  I2F.RP R2, R3 ;  /* 0x0000000300027306 */ /* 0x000ee60000209400 */
[----:B------:R-:W-:-:S05]  /*2360*/  IMAD.IADD R7, R7, 0x1, -R6 ;  /* 0x0000000107077824 */ /* 0x000fca00078e0a06 */
[----:B------:R-:W-:Y:S01]  /*2370*/  IABS R11, R7 ;  /* 0x00000007000b7213 */ /* 0x000fe20000000000 */
[----:B---3--:R-:W3:Y:S02]  /*2380*/  MUFU.RCP R2, R2 ;  /* 0x0000000200027308 */ /* 0x008ee40000001000 */
[----:B---3--:R-:W-:-:S06]  /*2390*/  IADD3 R2, R2, 0xffffffe, RZ ;  /* 0x0ffffffe02027810 */ /* 0x008fcc0007ffe0ff */
[----:B--2---:R-:W2:Y:S02]  /*23a0*/  F2I.FTZ.U32.TRUNC.NTZ R5, R2 ;  /* 0x0000000200057305 */ /* 0x004ea4000021f000 */
[----:B--2---:R-:W-:-:S04]  /*23b0*/  IMAD.MOV R2, RZ, RZ, -R5 ;  /* 0x000000ffff027224 */ /* 0x004fc800078e0a05 */
        /* <DEDUP_REMOVED lines=20> */
.L_x_600:
[----:B------:R-:W-:Y:S05]  /*2500*/  BSYNC B0 ;  /* 0x0000000000007941 */ /* 0x000fea0003800000 */
.L_x_599:
[----:B------:R-:W-:Y:S01]  /*2510*/  IMAD R3, R17, R2, R6 ;  /* 0x0000000211037224 */ /* 0x000fe200078e0206 */
[----:B------:R-:W-:Y:S01]  /*2520*/  PRMT R0, RZ, 0x7610, R0 ;  /* 0x00007610ff007816 */ /* 0x000fe20000000000 */
[----:B------:R-:W-:Y:S01]  /*2530*/  CS2R R22, SRZ ;  /* 0x0000000000167805 */ /* 0x000fe2000001ff00 */
[----:B------:R-:W-:Y:S01]  /*2540*/  CS2R R24, SRZ ;  /* 0x0000000000187805 */ /* 0x000fe2000001ff00 */
        /* <DEDUP_REMOVED lines=37> */
[----:B---3--:R-:W3:Y:S01]  /*27a0*/  LDL R4, [R1+0x18] ;  /* 0x0000180001047983 */ /* 0x008ee20000100800 */
[----:B------:R-:W-:-:S04]  /*27b0*/  ISETP.NE.U32.AND P0, PT, RZ, c[0x0][0x340], PT ;  /* 0x0000d000ff007a0c */ /* 0x000fc80003f05070 */
[----:B------:R-:W-:-:S13]  /*27c0*/  ISETP.NE.AND.EX P1, PT, RZ, c[0x0][0x344], PT, P0 ;  /* 0x0000d100ff007a0c */ /* 0x000fda0003f25300 */
[----:B------:R-:W-:-:S05]  /*27d0*/  @P1 IMAD.WIDE R2, R14, R13, c[0x0][0x340] ;  /* 0x0000d0000e021625 */ /* 0x000fca00078e020d */
[----:B------:R4:W5:Y:S01]  /*27e0*/  @P1 LDG.E R8, [R2.64] ;  /* 0x0000000602081981 */ /* 0x000962000c1e1900 */
[----:B------:R-:W-:Y:S02]  /*27f0*/  SHF.R.S32.HI R0, RZ, 0x1f, R12 ;  /* 0x0000001fff007819 */ /* 0x000fe4000001140c */
[----:B------:R-:W-:Y:S02]  /*2800*/  LOP3.LUT R15, R15, 0xffff, RZ, 0xc0, !PT ;  /* 0x0000ffff0f0f7812 */ /* 0x000fe400078ec0ff */
[----:B--2---:R-:W-:Y:S01]  /*2810*/  SEL R5, R14, RZ, !P3 ;  /* 0x000000ff0e057207 */ /* 0x004fe20005800000 */
[----:B------:R-:W-:Y:S01]  /*2820*/  IMAD R0, R0, c[0x0][0x178], RZ ;  /* 0x00005e0000007a24 */ /* 0x000fe200078e02ff */
[----:B------:R-:W-:Y:S02]  /*2830*/  ISETP.GE.AND P2, PT, R201, c[0x0][0x198], PT ;  /* 0x00006600c9007a0c */ /* 0x000fe40003f46270 */
[----:B------:R-:W-:Y:S01]  /*2840*/  IADD3 R135, R202, -0x1, RZ ;  /* 0xffffffffca877810 */ /* 0x000fe20007ffe0ff */
[----:B------:R-:W-:-:S02]  /*2850*/  IMAD R0, R12, c[0x0][0x17c], R0 ;  /* 0x00005f000c007a24 */ /* 0x000fc400078e0200 */
[----:B----4-:R-:W-:-:S05]  /*2860*/  IMAD.WIDE.U32 R2, R12, c[0x0][0x178], RZ ;  /* 0x00005e000c027a25 */ /* 0x010fca00078e00ff */
[----:B------:R-:W-:Y:S02]  /*2870*/  IADD3 R3, R3, R0, RZ ;  /* 0x0000000003037210 */ /* 0x000fe40007ffe0ff */
[----:B------:R-:W-:-:S03]  /*2880*/  SHF.R.S32.HI R0, RZ, 0x1f, R14 ;  /* 0x0000001fff007819 */ /* 0x000fc6000001140e */
[----:B------:R-:W-:Y:S01]  /*2890*/  IMAD.WIDE.U32 R2, R15, c[0x0][0x1b8], R2 ;  /* 0x00006e000f027a25 */ /* 0x000fe200078e0002 */
[----:B------:R-:W-:-:S03]  /*28a0*/  SEL R6, R0, RZ, !P3 ;  /* 0x000000ff00067207 */ /* 0x000fc60005800000 */
[----:B------:R-:W-:Y:S02]  /*28b0*/  IMAD R3, R15, c[0x0][0x1bc], R3 ;  /* 0x00006f000f037a24 */ /* 0x000fe400078e0203 */
[----:B------:R-:W-:Y:S02]  /*28c0*/  IMAD R6, R6, c[0x0][0x1c0], RZ ;  /* 0x0000700006067a24 */ /* 0x000fe400078e02ff */
[----:B------:R-:W-:-:S04]  /*28d0*/  IMAD.WIDE.U32 R2, R5, c[0x0][0x1c0], R2 ;  /* 0x0000700005027a25 */ /* 0x000fc800078e0002 */
[----:B------:R-:W-:-:S05]  /*28e0*/  IMAD R6, R5, c[0x0][0x1c4], R6 ;  /* 0x0000710005067a24 */ /* 0x000fca00078e0206 */
[----:B------:R-:W-:Y:S02]  /*28f0*/  IADD3 R3, R3, R6, RZ ;  /* 0x0000000603037210 */ /* 0x000fe40007ffe0ff */
[----:B---3--:R-:W-:-:S04]  /*2900*/  IADD3 R4, R4, R16, RZ ;  /* 0x0000001004047210 */ /* 0x008fc80007ffe0ff */
[----:B------:R-:W-:Y:S01]  /*2910*/  MOV R0, R4 ;  /* 0x0000000400007202 */ /* 0x000fe20000000f00 */
[----:B------:R-:W-:-:S05]  /*2920*/  @P4 IMAD.HI.U32 R7, R4, c[0x0][0x2c8], RZ ;  /* 0x0000b20004074a27 */ /* 0x000fca00078e00ff */
[----:B------:R-:W-:-:S04]  /*2930*/  @P4 SHF.R.U32.HI R0, RZ, c[0x0][0x2cc], R7 ;  /* 0x0000b300ff004a19 */ /* 0x000fc80000011607 */
[--C-:B------:R-:W-:Y:S01]  /*2940*/  SHF.R.S32.HI R7, RZ, 0x1f, R0.reuse ;  /* 0x0000001fff077819 */ /* 0x100fe20000011400 */
[----:B------:R-:W-:Y:S02]  /*2950*/  IMAD.MOV R5, RZ, RZ, -R0 ;  /* 0x000000ffff057224 */ /* 0x000fe400078e0a00 */
[----:B------:R-:W-:-:S04]  /*2960*/  IMAD.WIDE.U32 R2, R0, c[0x0][0x1b0], R2 ;  /* 0x00006c0000027a25 */ /* 0x000fc800078e0002 */
[----:B------:R-:W-:Y:S02]  /*2970*/  IMAD R4, R5, c[0x0][0x2c4], R4 ;  /* 0x0000b10005047a24 */ /* 0x000fe400078e0204 */
[----:B------:R-:W-:Y:S01]  /*2980*/  IMAD R5, R7, c[0x0][0x1b0], RZ ;  /* 0x00006c0007057a24 */ /* 0x000fe200078e02ff */
[----:B------:R-:W-:-:S03]  /*2990*/  @!P1 MOV R8, R14 ;  /* 0x0000000e00089202 */ /* 0x000fc60000000f00 */
[----:B------:R-:W-:Y:S01]  /*29a0*/  IMAD R6, R0, c[0x0][0x1b4], R5 ;  /* 0x00006d0000067a24 */ /* 0x000fe200078e0205 */
[----:B------:R-:W-:-:S03]  /*29b0*/  SHF.R.S32.HI R5, RZ, 0x1f, R4 ;  /* 0x0000001fff057819 */ /* 0x000fc60000011404 */
        /* <DEDUP_REMOVED lines=8> */
[----:B------:R2:W3:Y:S02]  /*2a40*/  SHFL.IDX PT, R7, R5, RZ, 0x181f ;  /* 0x00181fff05077589 */ /* 0x0004e400000e0000 */
.L_x_809:
[----:B------:R-:W-:Y:S05]  /*2a50*/  BRA.DIV ~URZ, `(.L_x_603) ;  /* 0x0001a7427f007947 */ /* 0x000fea000b800000 */
[----:B------:R4:W1:Y:S02]  /*2a60*/  SHFL.IDX PT, R2, R6, RZ, 0x181f ;  /* 0x00181fff06027589 */ /* 0x00086400000e0000 */
.L_x_810:
[----:B--2---:R-:W2:Y:S04]  /*2a70*/  LDL R3, [R1+0x48] ;  /* 0x0000480001037983 */ /* 0x004ea80000100800 */
[----:B------:R-:W4:Y:S02]  /*2a80*/  S2R R4, SR_TID.X ;  /* 0x0000000000047919 */ /* 0x000f240000002100 */
[----:B----4-:R-:W-:-:S04]  /*2a90*/  SHF.R.S32.HI R0, RZ, 0x1f, R4 ;  /* 0x0000001fff007819 */ /* 0x010fc80000011404 */
[----:B------:R-:W-:-:S04]  /*2aa0*/  LEA.HI R0, R0, R4, RZ, 0x3 ;  /* 0x0000000400007211 */ /* 0x000fc800078f18ff */
[----:B------:R-:W-:Y:S01]  /*2ab0*/  SHF.R.S32.HI R0, RZ, 0x3, R0 ;  /* 0x00000003ff007819 */ /* 0x000fe20000011400 */
[----:B------:R-:W-:Y:S01]  /*2ac0*/  IMAD R4, R246, c[0x0][0x2c4], RZ ;  /* 0x0000b100f6047a24 */ /* 0x000fe200078e02ff */
[----:B------:R-:W-:Y:S03]  /*2ad0*/  BSSY B0, `(.L_x_604) ;  /* 0x000000b000007945 */ /* 0x000fe60003800000 */
[----:B--2---:R-:W-:-:S05]  /*2ae0*/  IMAD.IADD R0, R0, 0x1, R3 ;  /* 0x0000000100007824 */ /* 0x004fca00078e0203 */
        /* <DEDUP_REMOVED lines=9> */
.L_x_605:
[----:B------:R-:W-:Y:S05]  /*2b80*/  BSYNC B0 ;  /* 0x0000000000007941 */ /* 0x000fea0003800000 */
.L_x_604:
[----:B------:R-:W-:Y:S05]  /*2b90*/  BRA.DIV ~URZ, `(.L_x_606) ;  /* 0x0001a6727f007947 */ /* 0x000fea000b800000 */
[----:B---3--:R2:W3:Y:S04]  /*2ba0*/  SHFL.IDX PT, R7, R5, 0x1, 0x181f ;  /* 0x00381f0005077f89 */ /* 0x0084e800000e0000 */
[----:B-1----:R2:W1:Y:S02]  /*2bb0*/  SHFL.IDX PT, R2, R6, 0x1, 0x181f ;  /* 0x00381f0006027f89 */ /* 0x00246400000e0000 */
.L_x_811:
        /* <DEDUP_REMOVED lines=11> */
.L_x_608:
[----:B------:R-:W-:Y:S05]  /*2c70*/  BSYNC B0 ;  /* 0x0000000000007941 */ /* 0x000fea0003800000 */
.L_x_607:
[----:B------:R-:W-:Y:S05]  /*2c80*/  BRA.DIV ~URZ, `(.L_x_609) ;  /* 0x0001a6527f007947 */ /* 0x000fea000b800000 */
[----:B---3--:R3:W4:Y:S02]  /*2c90*/  SHFL.IDX PT, R7, R5, 0x2, 0x181f ;  /* 0x00581f0005077f89 */ /* 0x00872400000e0000 */
.L_x_812:
[----:B------:R-:W-:Y:S05]  /*2ca0*/  BRA.DIV ~URZ, `(.L_x_610) ;  /* 0x0001a6a27f007947 */ /* 0x000fea000b800000 */
[----:B-1----:R1:W2:Y:S02]  /*2cb0*/  SHFL.IDX PT, R2, R6, 0x2, 0x181f ;  /* 0x00581f0006027f89 */ /* 0x0022a400000e0000 */
.L_x_813:
        /* <DEDUP_REMOVED lines=11> */
.L_x_612:
[----:B------:R-:W-:Y:S05]  /*2d70*/  BSYNC B0 ;  /* 0x0000000000007941 */ /* 0x000fea0003800000 */
.L_x_611:
[----:B------:R-:W-:Y:S05]  /*2d80*/  BRA.DIV ~URZ, `(.L_x_613) ;  /* 0x0001a6327f007947 */ /* 0x000fea000b800000 */
[----:B----4-:R4:W1:Y:S04]  /*2d90*/  SHFL.IDX PT, R7, R5, 0x3, 0x181f ;  /* 0x00781f0005077f89 */ /* 0x01086800000e0000 */
[----:B--2---:R4:W2:Y:S02]  /*2da0*/  SHFL.IDX PT, R2, R6, 0x3, 0x181f ;  /* 0x00781f0006027f89 */ /* 0x0048a400000e0000 */
.L_x_814:
        /* <DEDUP_REMOVED lines=11> */
.L_x_615:
[----:B------:R-:W-:Y:S05]  /*2e60*/  BSYNC B0 ;  /* 0x0000000000007941 */ /* 0x000fea0003800000 */
.L_x_614:
[----:B------:R-:W-:Y:S05]  /*2e70*/  BRA.DIV ~URZ, `(.L_x_616) ;  /* 0x0001a6127f007947 */ /* 0x000fea000b800000 */
[----:B-1----:R1:W3:Y:S02]  /*2e80*/  SHFL.IDX PT, R7, R5, 0x4, 0x181f ;  /* 0x00981f0005077f89 */ /* 0x0022e400000e0000 */
.L_x_815:
[----:B------:R-:W-:Y:S05]  /*2e90*/  BRA.DIV ~URZ, `(.L_x_617) ;  /* 0x0001a6627f007947 */ /* 0x000fea000b800000 */
[----:B--2---:R2:W1:Y:S02]  /*2ea0*/  SHFL.IDX PT, R2, R6, 0x4, 0x181f ;  /* 0x00981f0006027f89 */ /* 0x00446400000e0000 */
.L_x_816:
        /* <DEDUP_REMOVED lines=11> */
.L_x_619:
[----:B------:R-:W-:Y:S05]  /*2f60*/  BSYNC B0 ;  /* 0x0000000000007941 */ /* 0x000fea0003800000 */
.L_x_618:
[----:B------:R-:W-:Y:S05]  /*2f70*/  BRA.DIV ~URZ, `(.L_x_620) ;  /* 0x0001a5f27f007947 */ /* 0x000fea000b800000 */
[----:B---3--:R3:W2:Y:S04]  /*2f80*/  SHFL.IDX PT, R7, R5, 0x5, 0x181f ;  /* 0x00b81f0005077f89 */ /* 0x0086a800000e0000 */
[----:B-1----:R3:W1:Y:S02]  /*2f90*/  SHFL.IDX PT, R2, R6, 0x5, 0x181f ;  /* 0x00b81f0006027f89 */ /* 0x00266400000e0000 */
.L_x_817:
        /* <DEDUP_REMOVED lines=11> */
.L_x_622:
[----:B------:R-:W-:Y:S05]  /*3050*/  BSYNC B0 ;  /* 0x0000000000007941 */ /* 0x000fea0003800000 */
.L_x_621:
[----:B------:R-:W-:Y:S05]  /*3060*/  BRA.DIV ~URZ, `(.L_x_623) ;  /* 0x0001a5d27f007947 */ /* 0x000fea000b800000 */
[----:B--2---:R2:W3:Y:S02]  /*3070*/  SHFL.IDX PT, R7, R5, 0x6, 0x181f ;  /* 0x00d81f0005077f89 */ /* 0x0044e400000e0000 */
.L_x_818:
[----:B------:R-:W-:Y:S05]  /*3080*/  BRA.DIV ~URZ, `(.L_x_624) ;  /* 0x0001a6227f007947 */ /* 0x000fea000b800000 */
[----:B-1----:R1:W2:Y:S02]  /*3090*/  SHFL.IDX PT, R2, R6, 0x6, 0x181f ;  /* 0x00d81f0006027f89 */ /* 0x0022a400000e0000 */
.L_x_819:
        /* <DEDUP_REMOVED lines=11> */
.L_x_626:
[----:B------:R-:W-:Y:S05]  /*3150*/  BSYNC B0 ;  /* 0x0000000000007941 */ /* 0x000fea0003800000 */
.L_x_625:
[----:B------:R-:W-:Y:S05]  /*3160*/  BRA.DIV ~URZ, `(.L_x_627) ;  /* 0x0001a5b27f007947 */ /* 0x000fea000b800000 */
[----:B--234-:R-:W2:Y:S04]  /*3170*/  SHFL.IDX PT, R5, R5, 0x7, 0x181f ;  /* 0x00f81f0005057f89 */ /* 0x01cea800000e0000 */
[----:B------:R3:W4:Y:S02]  /*3180*/  SHFL.IDX PT, R2, R6, 0x7, 0x181f ;  /* 0x00f81f0006027f89 */ /* 0x00072400000e0000 */
.L_x_820:
[----:B------:R-:W-:Y:S01]  /*3190*/  IADD3 R0, R0, 0x70, RZ ;  /* 0x0000007000007810 */ /* 0x000fe20007ffe0ff */
        /* <DEDUP_REMOVED lines=10> */
[----:B------:R1:W-:Y:S04]  /*3240*/  STL [R1+0x40], R146 ;  /* 0x0000409201007387 */ /* 0x0003e80000100800 */
[----:B------:R-:W-:Y:S01]  /*3250*/  @!PT LDS RZ, [RZ] ;  /* 0x00000000fffff984 */ /* 0x000fe20000000800 */
[----:B------:R-:W-:Y:S01]  /*3260*/  @!PT LDS RZ, [RZ] ;  /* 0x00000000fffff984 */ /* 0x000fe20000000800 */
[----:B------:R-:W-:Y:S01]  /*3270*/  @!PT LDS RZ, [RZ] ;  /* 0x00000000fffff984 */ /* 0x000fe20000000800 */
[----:B------:R1:W-:Y:S04]  /*3280*/  @!P0 LDGSTS.E.BYPASS.LTC128B.128 [R203+0x8900], [R2.64], !P2 ;  /* 0x0890000002cb8fae */ /* 0x0003e8000d101d46 */
[----:B------:R-:W0:Y:S01]  /*3290*/  LDGDEPBAR ;  /* 0x00000000000079af */ /* 0x000e220000000000 */
[----:B------:R-:W-:Y:S02]  /*32a0*/  WARPSYNC 0xffffffff ;  /* 0xffffffff00007948 */ /* 0x000fe40003800000 */
[----:B------:R-:W2:Y:S04]  /*32b0*/  LDL R147, [R1+0x18] ;  /* 0x0000180001937983 */ /* 0x000ea80000100800 */
[----:B------:R-:W4:Y:S01]  /*32c0*/  LDL R153, [R1+0x20] ;  /* 0x0000200001997983 */ /* 0x000f220000100800 */
[----:B-1-3--:R-:W-:-:S02]  /*32d0*/  MOV R6, 0x50 ;  /* 0x0000005000067802 */ /* 0x00afc40000000f00 */
[----:B------:R-:W-:-:S03]  /*32e0*/  MOV R0, c[0x0][0x2b8] ;  /* 0x0000ae0000007a02 */ /* 0x000fc60000000f00 */
[----:B------:R-:W-:Y:S01]  /*32f0*/  IMAD R105, R202, R6, -0x50 ;  /* 0xffffffb0ca697424 */ /* 0x000fe200078e0206 */
[----:B------:R-:W-:Y:S02]  /*3300*/  ISETP.NE.AND P6, PT, R0, 0x1, PT ;  /* 0x000000010000780c */ /* 0x000fe40003fc5270 */
[----:B------:R-:W-:Y:S01]  /*3310*/  MOV R212, RZ ;  /* 0x000000ff00d47202 */ /* 0x000fe20000000f00 */
[----:B------:R-:W-:Y:S01]  /*3320*/  BAR.SYNC.DEFER_BLOCKING 0x0 ;  /* 0x0000000000007b1d */ /* 0x000fe20000010000 */
[----:B--2---:R-:W-:-:S04]  /*3330*/  IADD3 R2, R147, R105, RZ ;  /* 0x0000006993027210 */ /* 0x004fc80007ffe0ff */
[C---:B------:R-:W-:Y:S02]  /*3340*/  ISETP.GE.AND P0, PT, R2.reuse, R248, PT ;  /* 0x000000f80200720c */ /* 0x040fe40003f06270 */
[----:B----4-:R-:W-:Y:S02]  /*3350*/  IADD3 R2, R2, R153, RZ ;  /* 0x0000009902027210 */ /* 0x010fe40007ffe0ff */
[----:B------:R-:W-:-:S03]  /*3360*/  ISETP.GT.OR P0, PT, R147, 0x4f, P0 ;  /* 0x0000004f9300780c */ /* 0x000fc60000704670 */
[----:B------:R-:W-:Y:S01]  /*3370*/  @P6 IMAD.HI.U32 R3, R2, c[0x0][0x2bc], RZ ;  /* 0x0000af0002036a27 */ /* 0x000fe200078e00ff */
[----:B------:R-:W-:-:S04]  /*3380*/  MOV R0, R2 ;  /* 0x0000000200007202 */ /* 0x000fc80000000f00 */
[----:B------:R-:W-:-:S05]  /*3390*/  @P6 SHF.R.U32.HI R0, RZ, c[0x0][0x2c0], R3 ;  /* 0x0000b000ff006a19 */ /* 0x000fca0000011603 */
[----:B------:R-:W-:-:S04]  /*33a0*/  @!P0 IADD3 R3, P1, R0, R150, RZ ;  /* 0x0000009600038210 */ /* 0x000fc80007f3e0ff */
[----:B------:R-:W-:Y:S02]  /*33b0*/  @!P0 LEA.HI.X.SX32 R5, R0, R146, 0x1, P1 ;  /* 0x0000009200058211 */ /* 0x000fe400008f0eff */
[----:B------:R-:W-:-:S04]  /*33c0*/  @!P0 LEA R4, P1, R3, c[0x0][0x2a0], 0x2 ;  /* 0x0000a80003048a11 */ /* 0x000fc800078210ff */
[----:B------:R-:W-:-:S05]  /*33d0*/  @!P0 LEA.HI.X R5, R3, c[0x0][0x2a4], R5, 0x2, P1 ;  /* 0x0000a90003058a11 */ /* 0x000fca00008f1405 */
[----:B------:R1:W2:Y:S01]  /*33e0*/  @!P0 LDG.E R212, [R4.64] ;  /* 0x0000000604d48981 */ /* 0x0002a2000c1e1900 */
[----:B------:R-:W-:-:S05]  /*33f0*/  IADD3 R0, -R0, RZ, RZ ;  /* 0x000000ff00007210 */ /* 0x000fca0007ffe1ff */
[----:B------:R-:W-:-:S05]  /*3400*/  IMAD R214, R0, c[0x0][0x2b8], R2 ;  /* 0x0000ae0000d67a24 */ /* 0x000fca00078e0202 */
[----:B------:R-:W-:Y:S01]  /*3410*/  SHF.R.S32.HI R8, RZ, 0x1f, R214 ;  /* 0x0000001fff087819 */ /* 0x000fe200000114d6 */
[----:B------:R-:W3:Y:S04]  /*3420*/  S2R R10, SR_TID.X ;  /* 0x00000000000a7919 */ /* 0x000ee80000002100 */
[----:B------:R-:W-:Y:S02]  /*3430*/  IMAD R0, R8, c[0x0][0x1e0], RZ ;  /* 0x0000780008007a24 */ /* 0x000fe400078e02ff */
[----:B------:R-:W-:-:S04]  /*3440*/  IMAD.WIDE.U32 R2, R214, c[0x0][0x1e0], RZ ;  /* 0x00007800d6027a25 */ /* 0x000fc800078e00ff */
[----:B------:R-:W-:-:S05]  /*3450*/  IMAD R0, R214, c[0x0][0x1e4], R0 ;  /* 0x00007900d6007a24 */ /* 0x000fca00078e0200 */
[----:B------:R-:W-:Y:S01]  /*3460*/  IADD3 R3, R3, R0, RZ ;  /* 0x0000000003037210 */ /* 0x000fe20007ffe0ff */
[----:B------:R-:W-:-:S04]  /*3470*/  IMAD.WIDE.U32 R144, R15, c[0x0][0x1e8], RZ ;  /* 0x00007a000f907a25 */ /* 0x000fc800078e00ff */
[----:B------:R-:W-:Y:S01]  /*3480*/  IMAD R139, R15, c[0x0][0x1ec], R145 ;  /* 0x00007b000f8b7a24 */ /* 0x000fe200078e0291 */
[----:B---3--:R-:W-:Y:S01]  /*3490*/  SHF.R.S32.HI R9, RZ, 0x1f, R10 ;  /* 0x0000001fff097819 */ /* 0x008fe2000001140a */
[----:B-1----:R-:W-:-:S03]  /*34a0*/  IMAD R4, R202, -0x50, R6 ;  /* 0xffffffb0ca047824 */ /* 0x002fc600078e0206 */
[----:B------:R-:W-:Y:S02]  /*34b0*/  LEA.HI R9, R9, R10, RZ, 0x3 ;  /* 0x0000000a09097211 */ /* 0x000fe400078f18ff */
[----:B------:R-:W-:Y:S02]  /*34c0*/  IADD3 R104, R248, R4, RZ ;  /* 0x00000004f8687210 */ /* 0x000fe40007ffe0ff */
[----:B------:R-:W-:-:S04]  /*34d0*/  SHF.R.S32.HI R9, RZ, 0x3, R9 ;  /* 0x00000003ff097819 */ /* 0x000fc80000011409 */
[----:B------:R-:W-:Y:S02]  /*34e0*/  IADD3 R5, -R9, R104, RZ ;  /* 0x0000006809057210 */ /* 0x000fe40007ffe1ff */
[----:B------:R-:W-:Y:S02]  /*34f0*/  ISETP.GE.AND P3, PT, R201, c[0x0][0x1d4], PT ;  /* 0x00007500c9007a0c */ /* 0x000fe40003f66270 */
[----:B------:R-:W-:Y:S01]  /*3500*/  ISETP.GE.AND P2, PT, R5, 0x11, PT ;  /* 0x000000110500780c */ /* 0x000fe20003f46270 */
[----:B------:R-:W-:Y:S01]  /*3510*/  IMAD.WIDE.U32 R18, R15, c[0x0][0x210], RZ ;  /* 0x000084000f127a25 */ /* 0x000fe200078e00ff */
[----:B------:R-:W-:Y:S04]  /*3520*/  STL.64 [R1+0x28], R144 ;  /* 0x0000289001007387 */ /* 0x000fe80000100a00 */
[----:B------:R-:W-:Y:S04]  /*3530*/  STL [R1+0x24], R139 ;  /* 0x0000248b01007387 */ /* 0x000fe80000100800 */
[----:B------:R-:W-:Y:S01]  /*3540*/  STL.64 [R1+0x38], R18 ;  /* 0x0000381201007387 */ /* 0x000fe20000100a00 */
[----:B------:R-:W-:-:S02]  /*3550*/  SHF.L.U32 R138, R201, 0x1, RZ ;  /* 0x00000001c98a7819 */ /* 0x000fc400000006ff */
[----:B--2---:R-:W-:Y:S01]  /*3560*/  SHF.R.S32.HI R13, RZ, 0x1f, R212 ;  /* 0x0000001fff0d7819 */ /* 0x004fe200000114d4 */
[----:B------:R-:W-:-:S04]  /*3570*/  IMAD.WIDE.U32 R2, R212, c[0x0][0x1f0], R2 ;  /* 0x00007c00d4027a25 */ /* 0x000fc800078e0002 */
[----:B------:R-:W-:Y:S01]  /*3580*/  IMAD R0, R13, c[0x0][0x1f0], RZ ;  /* 0x00007c000d007a24 */ /* 0x000fe200078e02ff */
[----:B------:R-:W-:-:S03]  /*3590*/  IADD3 R2, P0, R2, R144, RZ ;  /* 0x0000009002027210 */ /* 0x000fc60007f1e0ff */
[----:B------:R-:W-:-:S05]  /*35a0*/  IMAD R0, R212, c[0x0][0x1f4], R0 ;  /* 0x00007d00d4007a24 */ /* 0x000fca00078e0200 */
[----:B------:R-:W-:Y:S02]  /*35b0*/  IADD3.X R3, R139, R3, R0, P0, !PT ;  /* 0x000000038b037210 */ /* 0x000fe400007fe400 */
[----:B------:R-:W-:-:S04]  /*35c0*/  LEA R0, P0, R2, c[0x0][0x1c8], 0x1 ;  /* 0x0000720002007a11 */ /* 0x000fc800078008ff */
[----:B------:R-:W-:Y:S02]  /*35d0*/  LEA.HI.X R7, R2, c[0x0][0x1cc], R3, 0x1, P0 ;  /* 0x0000730002077a11 */ /* 0x000fe400000f0c03 */
[----:B------:R-:W1:Y:S04]  /*35e0*/  SHFL.IDX PT, R2, R0, RZ, 0x181f ;  /* 0x00181fff00027589 */ /* 0x000e6800000e0000 */
[----:B------:R-:W2:Y:S01]  /*35f0*/  SHFL.IDX PT, R3, R7, RZ, 0x181f ;  /* 0x00181fff07037589 */ /* 0x000ea200000e0000 */
[----:B------:R-:W-:-:S03]  /*3600*/  ISETP.GE.AND P0, PT, R5, 0x1, PT ;  /* 0x000000010500780c */ /* 0x000fc60003f06270 */
[----:B------:R-:W3:Y:S04]  /*3610*/  SHFL.IDX PT, R6, R0, 0x1, 0x181f ;  /* 0x00381f0000067f89 */ /* 0x000ee800000e0000 */
[----:B------:R-:W4:Y:S04]  /*3620*/  SHFL.IDX PT, R10, R7, 0x1, 0x181f ;  /* 0x00381f00070a7f89 */ /* 0x000f2800000e0000 */
[----:B------:R-:W5:Y:S04]  /*3630*/  SHFL.IDX PT, R9, R0, 0x2, 0x181f ;  /* 0x00581f0000097f89 */ /* 0x000f6800000e0000 */
[----:B------:R-:W3:Y:S01]  /*3640*/  SHFL.IDX PT, R11, R7, 0x2, 0x181f ;  /* 0x00581f00070b7f89 */ /* 0x000ee200000e0000 */
[----:B-1----:R-:W-:-:S04]  /*3650*/  @P0 LEA R2, P1, R201, R2, 0x1 ;  /* 0x00000002c9020211 */ /* 0x002fc800078208ff */
[----:B--2---:R-:W-:Y:S02]  /*3660*/  @P0 LEA.HI.X R3, R201, R3, R16, 0x1, P1 ;  /* 0x00000003c9030211 */ /* 0x004fe400008f0c10 */
[----:B------:R-:W-:Y:S01]  /*3670*/  ISETP.GE.AND P1, PT, R5, 0x21, PT ;  /* 0x000000210500780c */ /* 0x000fe20003f26270 */
[----:B------:R-:W1:Y:S04]  /*3680*/  SHFL.IDX PT, R12, R0, 0x3, 0x181f ;  /* 0x00781f00000c7f89 */ /* 0x000e6800000e0000 */
[----:B------:R3:W-:Y:S04]  /*3690*/  @P0 LDGSTS.E.BYPASS.LTC128B.128 [R203+0x2900], [R2.64], !P3 ;  /* 0x0290000002cb0fae */ /* 0x0007e8000d901d46 */
[----:B------:R-:W2:Y:S01]  /*36a0*/  SHFL.IDX PT, R14, R7, 0x3, 0x181f ;  /* 0x00781f00070e7f89 */ /* 0x000ea200000e0000 */
[----:B---3--:R-:W-:-:S04]  /*36b0*/  @P2 LEA R2, P0, R201, R6, 0x1 ;  /* 0x00000006c9022211 */ /* 0x008fc800078008ff */
[----:B----4-:R-:W-:Y:S02]  /*36c0*/  @P2 LEA.HI.X R3, R201, R10, R16, 0x1, P0 ;  /* 0x0000000ac9032211 */ /* 0x010fe400000f0c10 */
[----:B------:R3:W4:Y:S01]  /*36d0*/  SHFL.IDX PT, R10, R0, 0x4, 0x181f ;  /* 0x00981f00000a7f89 */ /* 0x00072200000e0000 */
[----:B------:R-:W-:-:S03]  /*36e0*/  ISETP.GE.AND P0, PT, R5, 0x31, PT ;  /* 0x000000310500780c */ /* 0x000fc60003f06270 */
[----:B------:R1:W-:Y:S01]  /*36f0*/  @P2 LDGSTS.E.BYPASS.LTC128B.128 [R203+0x3100], [R2.64], !P3 ;  /* 0x0310000002cb2fae */ /* 0x0003e2000d901d46 */
[C---:B-----5:R-:W-:Y:S01]  /*3700*/  @P1 LEA R6, P2, R201.reuse, R9, 0x1 ;  /* 0x00000009c9061211 */ /* 0x060fe200078408ff */
[----:B---3--:R-:W-:Y:S02]  /*3710*/  IMAD R0, R8, c[0x0][0x208], RZ ;  /* 0x0000820008007a24 */ /* 0x008fe400078e02ff */
[----:B------:R3:W5:Y:S02]  /*3720*/  SHFL.IDX PT, R8, R7, 0x4, 0x181f ;  /* 0x00981f0007087f89 */ /* 0x00076400000e0000 */
[----:B---3--:R-:W-:-:S05]  /*3730*/  @P1 LEA.HI.X R7, R201, R11, R16, 0x1, P2 ;  /* 0x0000000bc9071211 */ /* 0x008fca00010f0c10 */
[----:B------:R1:W-:Y:S01]  /*3740*/  @P1 LDGSTS.E.BYPASS.LTC128B.128 [R203+0x3900], [R6.64], !P3 ;  /* 0x0390000006cb1fae */ /* 0x0003e2000d901d46 */
[----:B------:R-:W-:Y:S02]  /*3750*/  ISETP.GE.AND P1, PT, R5, 0x41, PT ;  /* 0x000000410500780c */ /* 0x000fe40003f26270 */
[----:B-1----:R-:W-:-:S04]  /*3760*/  @P0 LEA R6, P2, R201, R12, 0x1 ;  /* 0x0000000cc9060211 */ /* 0x002fc800078408ff */
[----:B--2---:R-:W-:-:S05]  /*3770*/  @P0 LEA.HI.X R7, R201, R14, R16, 0x1, P2 ;  /* 0x0000000ec9070211 */ /* 0x004fca00010f0c10 */
[----:B------:R4:W-:Y:S01]  /*3780*/  @P0 LDGSTS.E.BYPASS.LTC128B.128 [R203+0x4100], [R6.64], !P3 ;  /* 0x0410000006cb0fae */ /* 0x0009e2000d901d46 */
[----:B------:R-:W-:-:S04]  /*3790*/  IMAD.WIDE.U32 R2, R214, c[0x0][0x208], RZ ;  /* 0x00008200d6027a25 */ /* 0x000fc800078e00ff */
[----:B------:R-:W-:Y:S01]  /*37a0*/  IMAD R0, R214, c[0x0][0x20c], R0 ;  /* 0x00008300d6007a24 */ /* 0x000fe200078e0200 */
[----:B----4-:R-:W-:-:S04]  /*37b0*/  @P1 LEA R6, P0, R201, R10, 0x1 ;  /* 0x0000000ac9061211 */ /* 0x010fc800078008ff */
[----:B-----5:R-:W-:-:S05]  /*37c0*/  @P1 LEA.HI.X R7, R201, R8, R16, 0x1, P0 ;  /* 0x00000008c9071211 */ /* 0x020fca00000f0c10 */
[----:B------:R1:W-:Y:S04]  /*37d0*/  @P1 LDGSTS.E.BYPASS.LTC128B.128 [R203+0x4900], [R6.64], !P3 ;  /* 0x0490000006cb1fae */ /* 0x0003e8000d901d46 */
[----:B------:R-:W0:Y:S01]  /*37e0*/  LDGDEPBAR ;  /* 0x00000000000079af */ /* 0x000e220000000000 */
[----:B------:R-:W-:Y:S01]  /*37f0*/  IADD3 R3, R3, R0, RZ ;  /* 0x0000000003037210 */ /* 0x000fe20007ffe0ff */
[----:B------:R-:W-:-:S04]  /*3800*/  IMAD R8, R13, c[0x0][0x218], RZ ;  /* 0x000086000d087a24 */ /* 0x000fc800078e02ff */
[----:B------:R-:W-:-:S04]  /*3810*/  IMAD.WIDE.U32 R2, R212, c[0x0][0x218], R2 ;  /* 0x00008600d4027a25 */ /* 0x000fc800078e0002 */
[----:B------:R-:W-:Y:S01]  /*3820*/  IMAD R10, R15, c[0x0][0x214], R19 ;  /* 0x000085000f0a7a24 */ /* 0x000fe200078e0213 */
[----:B------:R-:W-:Y:S01]  /*3830*/  IADD3 R2, P2, R2, R18, RZ ;  /* 0x0000001202027210 */ /* 0x000fe20007f5e0ff */
[----:B------:R-:W-:-:S03]  /*3840*/  IMAD R8, R212, c[0x0][0x21c], R8 ;  /* 0x00008700d4087a24 */ /* 0x000fc600078e0208 */
[----:B------:R-:W-:Y:S02]  /*3850*/  LEA R0, P0, R2, c[0x0][0x1f8], 0x1 ;  /* 0x00007e0002007a11 */ /* 0x000fe400078008ff */
[----:B------:R-:W-:Y:S01]  /*3860*/  IADD3.X R3, R10, R3, R8, P2, !PT ;  /* 0x000000030a037210 */ /* 0x000fe200017fe408 */
[----:B------:R-:W-:-:S04]  /*3870*/  DEPBAR.LE SB0, 0x1 ;  /* 0x000080400000791a */ /* 0x000fc80000000000 */
[----:B------:R-:W-:-:S04]  /*3880*/  DEPBAR.LE SB0, 0x0 ;  /* 0x000080000000791a */ /* 0x000fc80000000000 */
[----:B------:R-:W-:Y:S01]  /*3890*/  BAR.SYNC.DEFER_BLOCKING 0x0 ;  /* 0x0000000000007b1d */ /* 0x000fe20000010000 */
[----:B------:R-:W-:-:S05]  /*38a0*/  LEA.HI.X R2, R2, c[0x0][0x1fc], R3, 0x1, P0 ;  /* 0x00007f0002027a11 */ /* 0x000fca00000f0c03 */
[----:B------:R-:W2:Y:S04]  /*38b0*/  SHFL.IDX PT, R9, R0, RZ, 0x181f ;  /* 0x00181fff00097589 */ /* 0x000ea800000e0000 */
[----:B------:R-:W3:Y:S04]  /*38c0*/  SHFL.IDX PT, R3, R0, 0x1, 0x181f ;  /* 0x00381f0000037f89 */ /* 0x000ee800000e0000 */
[----:B------:R-:W4:Y:S04]  /*38d0*/  SHFL.IDX PT, R13, R2, RZ, 0x181f ;  /* 0x00181fff020d7589 */ /* 0x000f2800000e0000 */
[----:B-1----:R-:W-:Y:S04]  /*38e0*/  SHFL.IDX PT, R7, R0, 0x2, 0x181f ;  /* 0x00581f0000077f89 */ /* 0x002fe800000e0000 */
[----:B------:R-:W1:Y:S04]  /*38f0*/  SHFL.IDX PT, R11, R2, 0x1, 0x181f ;  /* 0x00381f00020b7f89 */ /* 0x000e6800000e0000 */
[----:B------:R-:W5:Y:S01]  /*3900*/  SHFL.IDX PT, R8, R0, 0x3, 0x181f ;  /* 0x00781f0000087f89 */ /* 0x000f6200000e0000 */
[----:B------:R-:W-:-:S03]  /*3910*/  SHF.L.U64.HI R6, R201, 0x1, R16 ;  /* 0x00000001c9067819 */ /* 0x000fc60000010210 */
[----:B------:R-:W-:Y:S04]  /*3920*/  SHFL.IDX PT, R0, R0, 0x4, 0x181f ;  /* 0x00981f0000007f89 */ /* 0x000fe800000e0000 */
[----:B------:R-:W5:Y:S04]  /*3930*/  SHFL.IDX PT, R18, R2, 0x3, 0x181f ;  /* 0x00781f0002127f89 */ /* 0x000f6800000e0000 */
[----:B------:R-:W5:Y:S04]  /*3940*/  SHFL.IDX PT, R16, R2, 0x4, 0x181f ;  /* 0x00981f0002107f89 */ /* 0x000f6800000e0000 */
[----:B------:R-:W-:Y:S04]  /*3950*/  LDSM.16.M88.4 R36, [R191] ;  /* 0x00000000bf24783b */ /* 0x000fe80000000200 */
[----:B------:R-:W-:Y:S01]  /*3960*/  LDSM.16.M88.4 R52, [R184] ;  /* 0x00000000b834783b */ /* 0x000fe20000000200 */
[----:B--2---:R-:W-:-:S02]  /*3970*/  IADD3 R14, P0, R9, R138, RZ ;  /* 0x0000008a090e7210 */ /* 0x004fc40007f1e0ff */
[----:B---3--:R-:W-:Y:S01]  /*3980*/  IADD3 R12, P1, R3, R138, RZ ;  /* 0x0000008a030c7210 */ /* 0x008fe20007f3e0ff */
[----:B------:R2:W-:Y:S01]  /*3990*/  SHFL.IDX PT, R17, R2, 0x2, 0x181f ;  /* 0x00581f0002117f89 */ /* 0x0005e200000e0000 */
[-C--:B----4-:R-:W-:Y:S02]  /*39a0*/  IADD3.X R15, R13, R6.reuse, RZ, P0, !PT ;  /* 0x000000060d0f7210 */ /* 0x090fe400007fe4ff */
[----:B-1----:R-:W-:Y:S01]  /*39b0*/  IADD3.X R13, R11, R6, RZ, P1, !PT ;  /* 0x000000060b0d7210 */ /* 0x002fe20000ffe4ff */
[----:B------:R-:W1:Y:S01]  /*39c0*/  LDSM.16.M88.4 R32, [R191+0x2000] ;  /* 0x00200000bf20783b */ /* 0x000e620000000200 */
[----:B-----5:R-:W-:Y:S02]  /*39d0*/  IADD3 R8, P2, R8, R138, RZ ;  /* 0x0000008a08087210 */ /* 0x020fe40007f5e0ff */
[----:B------:R-:W-:Y:S01]  /*39e0*/  ISETP.GE.AND P0, PT, R201, c[0x0][0x1d4], PT ;  /* 0x00007500c9007a0c */ /* 0x000fe20003f06270 */
[----:B------:R-:W-:Y:S01]  /*39f0*/  LDSM.16.M88.4 R28, [R194] ;  /* 0x00000000c21c783b */ /* 0x000fe20000000200 */
[----:B------:R-:W-:-:S02]  /*3a00*/  IADD3.X R9, R18, R6, RZ, P2, !PT ;  /* 0x0000000612097210 */ /* 0x000fc400017fe4ff */
[----:B------:R-:W-:Y:S01]  /*3a10*/  ISETP.LT.OR P2, PT, R5, 0x1, P0 ;  /* 0x000000010500780c */ /* 0x000fe20000741670 */
[----:B------:R-:W3:Y:S04]  /*3a20*/  LDSM.16.M88.4 R48, [R195] ;  /* 0x00000000c330783b */ /* 0x000ee80000000200 */
[----:B------:R-:W-:Y:S04]  /*3a30*/  LDSM.16.M88.4 R72, [R184+0x800] ;  /* 0x00080000b848783b */ /* 0x000fe80000000200 */
[----:B------:R-:W-:Y:S01]  /*3a40*/  LDSM.16.M88.4 R88, [R184+0x1000] ;  /* 0x00100000b858783b */ /* 0x000fe20000000200 */
[----:B--2---:R-:W-:-:S03]  /*3a50*/  IADD3 R2, P1, R0, R138, RZ ;  /* 0x0000008a00027210 */ /* 0x004fc60007f3e0ff */
[----:B------:R-:W-:Y:S01]  /*3a60*/  LDSM.16.M88.4 R96, [R184+0x1800] ;  /* 0x00180000b860783b */ /* 0x000fe20000000200 */
[----:B------:R-:W-:-:S03]  /*3a70*/  IADD3.X R3, R16, R6, RZ, P1, !PT ;  /* 0x0000000610037210 */ /* 0x000fc60000ffe4ff */
[----:B------:R-:W-:Y:S01]  /*3a80*/  LDSM.16.M88.4 R108, [R184+0x2000] ;  /* 0x00200000b86c783b */ /* 0x000fe20000000200 */
[----:B------:R-:W-:-:S03]  /*3a90*/  ISETP.LT.OR P1, PT, R5, 0x11, P0 ;  /* 0x000000110500780c */ /* 0x000fc60000721670 */
[----:B------:R-:W3:Y:S04]  /*3aa0*/  LDSM.16.M88.4 R24, [R194+0x2000] ;  /* 0x00200000c218783b */ /* 0x000ee80000000200 */
[----:B------:R-:W-:Y:S04]  /*3ab0*/  LDSM.16.M88.4 R84, [R199] ;  /* 0x00000000c754783b */ /* 0x000fe80000000200 */
[----:B------:R-:W-:Y:S04]  /*3ac0*/  LDSM.16.M88.4 R92, [R198] ;  /* 0x00000000c65c783b */ /* 0x000fe80000000200 */
[----:B------:R-:W-:Y:S04]  /*3ad0*/  LDSM.16.M88.4 R100, [R197] ;  /* 0x00000000c564783b */ /* 0x000fe80000000200 */
[----:B------:R-:W-:Y:S04]  /*3ae0*/  LDSM.16.M88.4 R112, [R196] ;  /* 0x00000000c470783b */ /* 0x000fe80000000200 */
[----:B------:R-:W-:Y:S01]  /*3af0*/  @!PT LDS RZ, [RZ] ;  /* 0x00000000fffff984 */ /* 0x000fe20000000800 */
[----:B------:R-:W-:Y:S01]  /*3b00*/  @!PT LDS RZ, [RZ] ;  /* 0x00000000fffff984 */ /* 0x000fe20000000800 */
[----:B------:R-:W-:Y:S01]  /*3b10*/  @!PT LDS RZ, [RZ] ;  /* 0x00000000fffff984 */ /* 0x000fe20000000800 */
[----:B------:R4:W-:Y:S01]  /*3b20*/  LDGSTS.E.BYPASS.LTC128B.128 [R203+0x100], [R14.64], !P2 ;  /* 0x001000000ecb7fae */ /* 0x0009e2000d101d46 */
[----:B------:R-:W-:-:S03]  /*3b30*/  ISETP.LT.OR P2, PT, R5, 0x21, P0 ;  /* 0x000000210500780c */ /* 0x000fc60000741670 */
[----:B------:R4:W-:Y:S01]  /*3b40*/  LDGSTS.E.BYPASS.LTC128B.128 [R203+0x900], [R12.64], !P1 ;  /* 0x009000000ccb7fae */ /* 0x0009e2000c901d46 */
[C---:B------:R-:W-:Y:S02]  /*3b50*/  ISETP.LT.OR P1, PT, R5.reuse, 0x31, P0 ;  /* 0x000000310500780c */ /* 0x040fe40000721670 */
[----:B------:R-:W-:Y:S01]  /*3b60*/  ISETP.LT.OR P0, PT, R5, 0x41, P0 ;  /* 0x000000410500780c */ /* 0x000fe20000701670 */
[----:B------:R5:W-:Y:S01]  /*3b70*/  STL [R1+0x44], R10 ;  /* 0x0000440a01007387 */ /* 0x000be20000100800 */
[----:B-1----:R-:W-:Y:S03]  /*3b80*/  HMMA.16816.F32.BF16 R56, R32, R52, RZ ;  /* 0x000000342038723c */ /* 0x002fe600000418ff */
[----:B------:R-:W2:Y:S01]  /*3b90*/  LDL R154, [R1+0x14] ;  /* 0x00001400019a7983 */ /* 0x000ea20000100800 */
[----:B-----5:R-:W-:-:S04]  /*3ba0*/  IADD3 R10, P4, R7, R138, RZ ;  /* 0x0000008a070a7210 */ /* 0x020fc80007f9e0ff */
[----:B----4-:R-:W-:Y:S01]  /*3bb0*/  HMMA.16816.F32.BF16 R12, R36, R52, RZ ;  /* 0x00000034240c723c */ /* 0x010fe200000418ff */
[----:B------:R-:W-:-:S05]  /*3bc0*/  IADD3.X R11, R17, R6, RZ, P4, !PT ;  /* 0x00000006110b7210 */ /* 0x000fca00027fe4ff */
[----:B------:R1:W-:Y:S04]  /*3bd0*/  LDGSTS.E.BYPASS.LTC128B.128 [R203+0x1100], [R10.64], !P2 ;  /* 0x011000000acb7fae */ /* 0x0003e8000d101d46 */
[----:B------:R1:W-:Y:S04]  /*3be0*/  LDGSTS.E.BYPASS.LTC128B.128 [R203+0x1900], [R8.64], !P1 ;  /* 0x0190000008cb7fae */ /* 0x0003e8000c901d46 */
[----:B------:R4:W-:Y:S04]  /*3bf0*/  LDGSTS.E.BYPASS.LTC128B.128 [R203+0x2100], [R2.64], !P0 ;  /* 0x0210000002cb7fae */ /* 0x0009e8000c101d46 */
[----:B------:R-:W-:Y:S04]  /*3c00*/  LDSM.16.M88.4 R40, [R190] ;  /* 0x00000000be28783b */ /* 0x000fe80000000200 */
[----:B------:R-:W5:Y:S02]  /*3c10*/  LDSM.16.M88.4 R20, [R192] ;  /* 0x00000000c014783b */ /* 0x000f640000000200 */
[-C--:B---3--:R-:W-:Y:S02]  /*3c20*/  HMMA.16816.F32.BF16 R60, R28, R48.reuse, R12 ;  /* 0x000000301c3c723c */ /* 0x088fe4000004180c */
[----:B------:R-:W3:Y:S04]  /*3c30*/  LDSM.16.M88.4 R16, [R192+0x2000] ;  /* 0x00200000c010783b */ /* 0x000ee80000000200 */
[----:B------:R-:W-:Y:S04]  /*3c40*/  LDSM.16.M88.4 R44, [R187] ;  /* 0x00000000bb2c783b */ /* 0x000fe80000000200 */
[----:B------:R-:W3:Y:S01]  /*3c50*/  LDSM.16.M88.4 R12, [R193] ;  /* 0x00000000c10c783b */ /* 0x000ee20000000200 */
[----:B------:R-:W-:Y:S03]  /*3c60*/  HMMA.16816.F32.BF16 R56, R24, R48, R56 ;  /* 0x000000301838723c */ /* 0x000fe60000041838 */
[----:B-1----:R-:W1:Y:S04]  /*3c70*/  LDSM.16.M88.4 R8, [R193+0x2000] ;  /* 0x00200000c108783b */ /* 0x002e680000000200 */
[----:B------:R-:W0:Y:S01]  /*3c80*/  LDGDEPBAR ;  /* 0x00000000000079af */ /* 0x000e220000000000 */
[----:B------:R-:W-:Y:S08]  /*3c90*/  HMMA.16816.F32.BF16 R68, R36, R54, RZ ;  /* 0x000000362444723c */ /* 0x000ff000000418ff */
[----:B-----5:R-:W-:Y:S08]  /*3ca0*/  HMMA.16816.F32.BF16 R64, R20, R40, R60 ;  /* 0x000000281440723c */ /* 0x020ff0000004183c */
[----:B------:R-:W-:Y:S08]  /*3cb0*/  HMMA.16816.F32.BF16 R60, R32, R54, RZ ;  /* 0x00000036203c723c */ /* 0x000ff000000418ff */
[----:B---3--:R-:W-:Y:S08]  /*3cc0*/  HMMA.16816.F32.BF16 R52, R16, R40, R56 ;  /* 0x000000281034723c */ /* 0x008ff00000041838 */
[----:B------:R-:W-:Y:S08]  /*3cd0*/  HMMA.16816.F32.BF16 R56, R28, R50, R68 ;  /* 0x000000321c38723c */ /* 0x000ff00000041844 */
[----:B------:R-:W-:Y:S08]  /*3ce0*/  HMMA.16816.F32.BF16 R68, R12, R44, R64 ;  /* 0x0000002c0c44723c */ /* 0x000ff00000041840 */
[----:B------:R-:W-:Y:S01]  /*3cf0*/  HMMA.16816.F32.BF16 R64, R24, R50, R60 ;  /* 0x000000321840723c */ /* 0x000fe2000004183c */
[----:B------:R-:W3:Y:S07]  /*3d00*/  LDSM.16.M88.4 R48, [R190+0x800] ;  /* 0x00080000be30783b */ /* 0x000eee0000000200 */
[----:B------:R-:W-:Y:S08]  /*3d10*/  HMMA.16816.F32.BF16 R60, R36, R72, RZ ;  /* 0x00000048243c723c */ /* 0x000ff000000418ff */
[----:B-1----:R-:W-:Y:S08]  /*3d20*/  HMMA.16816.F32.BF16 R80, R8, R44, R52 ;  /* 0x0000002c0850723c */ /* 0x002ff00000041834 */
[----:B------:R-:W-:Y:S01]  /*3d30*/  HMMA.16816.F32.BF16 R52, R20, R42, R56 ;  /* 0x0000002a1434723c */ /* 0x000fe20000041838 */
[----:B------:R-:W-:-:S07]  /*3d40*/  FMUL.FTZ R0, R68, c[0x0][0x320] ;  /* 0x0000c80044007a20 */ /* 0x000fce0000410000 */
[----:B------:R-:W-:Y:S01]  /*3d50*/  HMMA.16816.F32.BF16 R56, R32, R72, RZ ;  /* 0x000000482038723c */ /* 0x000fe200000418ff */
[----:B------:R1:W1:Y:S07]  /*3d60*/  MUFU.TANH R137, R0 ;  /* 0x0000000000897308 */ /* 0x00026e0000002400 */
[----:B------:R-:W-:Y:S01]  /*3d70*/  HMMA.16816.F32.BF16 R60, R28, R84, R60 ;  /* 0x000000541c3c723c */ /* 0x000fe2000004183c */
[----:B-1----:R-:W-:-:S07]  /*3d80*/  FMUL.FTZ R0, R69, c[0x0][0x320] ;  /* 0x0000c80045007a20 */ /* 0x002fce0000410000 */
[----:B------:R-:W-:Y:S01]  /*3d90*/  HMMA.16816.F32.BF16 R64, R16, R42, R64 ;  /* 0x0000002a1040723c */ /* 0x000fe20000041840 */
[----:B------:R-:W1:Y:S01]  /*3da0*/  LDSM.16.M88.4 R40, [R187+0x800] ;  /* 0x00080000bb28783b */ /* 0x000e620000000200 */
[----:B------:R5:W1:Y:S02]  /*3db0*/  MUFU.TANH R134, R0 ;  /* 0x0000000000867308 */ /* 0x000a640000002400 */
[----:B-----5:R-:W-:-:S06]  /*3dc0*/  FMUL.FTZ R0, R70, c[0x0][0x320] ;  /* 0x0000c80046007a20 */ /* 0x020fcc0000410000 */
[----:B------:R5:W1:Y:S02]  /*3dd0*/  MUFU.TANH R149, R0 ;  /* 0x0000000000957308 */ /* 0x000a640000002400 */
[----:B-----5:R-:W-:Y:S02]  /*3de0*/  FMUL.FTZ R0, R71, c[0x0][0x320] ;  /* 0x0000c80047007a20 */ /* 0x020fe40000410000 */
[----:B------:R-:W-:Y:S04]  /*3df0*/  HMMA.16816.F32.BF16 R68, R12, R46, R52 ;  /* 0x0000002e0c44723c */ /* 0x000fe80000041834 */
[----:B------:R5:W1:Y:S04]  /*3e00*/  MUFU.TANH R136, R0 ;  /* 0x0000000000887308 */ /* 0x000a680000002400 */
[----:B------:R-:W-:Y:S01]  /*3e10*/  HMMA.16816.F32.BF16 R52, R24, R84, R56 ;  /* 0x000000541834723c */ /* 0x000fe20000041838 */
[----:B-----5:R-:W-:-:S07]  /*3e20*/  FMUL.FTZ R0, R80, c[0x0][0x320] ;  /* 0x0000c80050007a20 */ /* 0x020fce0000410000 */
[----:B------:R-:W-:Y:S01]  /*3e30*/  HMMA.16816.F32.BF16 R56, R36, R74, RZ ;  /* 0x0000004a2438723c */ /* 0x000fe200000418ff */
[----:B------:R5:W1:Y:S07]  /*3e40*/  MUFU.TANH R152, R0 ;  /* 0x0000000000987308 */ /* 0x000a6e0000002400 */
[----:B---3--:R-:W-:Y:S01]  /*3e50*/  HMMA.16816.F32.BF16 R60, R20, R48, R60 ;  /* 0x00000030143c723c */ /* 0x008fe2000004183c */
[----:B-----5:R-:W-:-:S04]  /*3e60*/  FMUL.FTZ R0, R81, c[0x0][0x320] ;  /* 0x0000c80051007a20 */ /* 0x020fc80000410000 */
[----:B------:R3:W1:Y:S03]  /*3e70*/  MUFU.TANH R148, R0 ;  /* 0x0000000000947308 */ /* 0x0006660000002400 */
[----:B------:R-:W-:Y:S01]  /*3e80*/  HMMA.16816.F32.BF16 R76, R8, R46, R64 ;  /* 0x0000002e084c723c */ /* 0x000fe20000041840 */
[----:B---3--:R-:W-:-:S04]  /*3e90*/  FMUL.FTZ R0, R82, c[0x0][0x320] ;  /* 0x0000c80052007a20 */ /* 0x008fc80000410000 */
[----:B------:R3:W1:Y:S03]  /*3ea0*/  MUFU.TANH R168, R0 ;  /* 0x0000000000a87308 */ /* 0x0006660000002400 */
[----:B------:R-:W-:Y:S01]  /*3eb0*/  HMMA.16816.F32.BF16 R64, R32, R74, RZ ;  /* 0x0000004a2040723c */ /* 0x000fe200000418ff */
[----:B---3--:R-:W-:-:S04]  /*3ec0*/  FMUL.FTZ R0, R83, c[0x0][0x320] ;  /* 0x0000c80053007a20 */ /* 0x008fc80000410000 */
[----:B------:R3:W1:Y:S03]  /*3ed0*/  MUFU.TANH R158, R0 ;  /* 0x00000000009e7308 */ /* 0x0006660000002400 */
[----:B------:R-:W-:Y:S01]  /*3ee0*/  HMMA.16816.F32.BF16 R44, R16, R48, R52 ;  /* 0x00000030102c723c */ /* 0x000fe20000041834 */
[----:B---3--:R-:W-:-:S04]  /*3ef0*/  FMUL.FTZ R0, R68, c[0x0][0x320] ;  /* 0x0000c80044007a20 */ /* 0x008fc80000410000 */
[----:B------:R3:W1:Y:S03]  /*3f00*/  MUFU.TANH R127, R0 ;  /* 0x00000000007f7308 */ /* 0x0006660000002400 */
[----:B------:R-:W-:Y:S01]  /*3f10*/  HMMA.16816.F32.BF16 R52, R28, R86, R56 ;  /* 0x000000561c34723c */ /* 0x000fe20000041838 */
[----:B---3--:R-:W-:-:S04]  /*3f20*/  FMUL.FTZ R0, R69, c[0x0][0x320] ;  /* 0x0000c80045007a20 */ /* 0x008fc80000410000 */
[----:B------:R3:W1:Y:S03]  /*3f30*/  MUFU.TANH R126, R0 ;  /* 0x00000000007e7308 */ /* 0x0006660000002400 */
[----:B------:R-:W-:Y:S01]  /*3f40*/  HMMA.16816.F32.BF16 R64, R24, R86, R64 ;  /* 0x000000561840723c */ /* 0x000fe20000041840 */
[----:B---3--:R-:W-:-:S04]  /*3f50*/  FMUL.FTZ R0, R70, c[0x0][0x320] ;  /* 0x0000c80046007a20 */ /* 0x008fc80000410000 */
[----:B------:R3:W1:Y:S02]  /*3f60*/  MUFU.TANH R131, R0 ;  /* 0x0000000000837308 */ /* 0x0006640000002400 */
[----:B---3--:R-:W-:Y:S02]  /*3f70*/  FMUL.FTZ R0, R71, c[0x0][0x320] ;  /* 0x0000c80047007a20 */ /* 0x008fe40000410000 */
[----:B-1----:R-:W-:Y:S04]  /*3f80*/  HMMA.16816.F32.BF16 R68, R12, R40, R60 ;  /* 0x000000280c44723c */ /* 0x002fe8000004183c */
[----:B------:R1:W3:Y:S04]  /*3f90*/  MUFU.TANH R130, R0 ;  /* 0x0000000000827308 */ /* 0x0002e80000002400 */
        /* <DEDUP_REMOVED lines=29> */
[----:B------:R-:W-:Y:S01]  /*4170*/  HMMA.16816.F32.BF16 R72, R8, R42, R64 ;  /* 0x0000002a0848723c */ /* 0x000fe20000041840 */
[----:B-1----:R-:W-:-:S07]  /*4180*/  FMUL.FTZ R0, R81, c[0x0][0x320] ;  /* 0x0000c80051007a20 */ /* 0x002fce0000410000 */
[----:B-----5:R-:W-:Y:S01]  /*4190*/  HMMA.16816.F32.BF16 R60, R20, R44, R60 ;  /* 0x0000002c143c723c */ /* 0x020fe2000004183c */
[----:B------:R1:W1:Y:S07]  /*41a0*/  MUFU.TANH R118, R0 ;  /* 0x0000000000767308 */ /* 0x00026e0000002400 */
        /* <DEDUP_REMOVED lines=13> */
[----:B------:R1:W1:Y:S02]  /*4280*/  MUFU.TANH R90, R0 ;  /* 0x00000000005a7308 */ /* 0x0002640000002400 */
[----:B-1----:R-:W-:Y:S02]  /*4290*/  FMUL.FTZ R0, R71, c[0x0][0x320] ;  /* 0x0000c80047007a20 */ /* 0x002fe40000410000 */
[----:B--2---:R-:W-:Y:S04]  /*42a0*/  HMMA.16816.F32.BF16 R68, R12, R48, R60 ;  /* 0x000000300c44723c */ /* 0x004fe8000004183c */
[----:B------:R1:W2:Y:S04]  /*42b0*/  MUFU.TANH R89, R0 ;  /* 0x0000000000597308 */ /* 0x0002a80000002400 */
[----:B------:R-:W-:Y:S01]  /*42c0*/  HMMA.16816.F32.BF16 R60, R36, R96, RZ ;  /* 0x00000060243c723c */ /* 0x000fe200000418ff */
[----:B-1----:R-:W-:-:S04]  /*42d0*/  FMUL.FTZ R0, R72, c[0x0][0x320] ;  /* 0x0000c80048007a20 */ /* 0x002fc80000410000 */
[----:B------:R1:W1:Y:S03]  /*42e0*/  MUFU.TANH R92, R0 ;  /* 0x00000000005c7308 */ /* 0x0002660000002400 */
[----:B------:R-:W-:Y:S08]  /*42f0*/  HMMA.16816.F32.BF16 R76, R8, R48, R40 ;  /* 0x00000030084c723c */ /* 0x000ff00000041828 */
[----:B------:R-:W-:Y:S01]  /*4300*/  HMMA.16816.F32.BF16 R40, R20, R46, R52 ;  /* 0x0000002e1428723c */ /* 0x000fe20000041834 */
[----:B------:R-:W5:Y:S01]  /*4310*/  LDSM.16.M88.4 R52, [R190+0x1800] ;  /* 0x00180000be34783b */ /* 0x000f620000000200 */
[----:B-1----:R-:W-:-:S04]  /*4320*/  FMUL.FTZ R0, R73, c[0x0][0x320] ;  /* 0x0000c80049007a20 */ /* 0x002fc80000410000 */
[----:B------:R1:W1:Y:S02]  /*4330*/  MUFU.TANH R91, R0 ;  /* 0x00000000005b7308 */ /* 0x0002640000002400 */
[----:B------:R-:W-:Y:S01]  /*4340*/  HMMA.16816.F32.BF16 R64, R16, R46, R64 ;  /* 0x0000002e1040723c */ /* 0x000fe20000041840 */
[----:B-1----:R-:W-:-:S05]  /*4350*/  FMUL.FTZ R0, R74, c[0x0][0x320] ;  /* 0x0000c8004a007a20 */ /* 0x002fca0000410000 */
        /* <DEDUP_REMOVED lines=11> */
[----:B------:R1:W1:Y:S01]  /*4410*/  MUFU.TANH R128, R0 ;  /* 0x0000000000807308 */ /* 0x0002620000002400 */
[----:B------:R-:W-:Y:S01]  /*4420*/  HMMA.16816.F32.BF16 R44, R24, R100, R56 ;  /* 0x00000064182c723c */ /* 0x000fe20000041838 */
[----:B-1----:R-:W-:-:S07]  /*4430*/  FMUL.FTZ R0, R71, c[0x0][0x320] ;  /* 0x0000c80047007a20 */ /* 0x002fce0000410000 */
[----:B------:R-:W-:Y:S01]  /*4440*/  HMMA.16816.F32.BF16 R68, R12, R50, R40 ;  /* 0x000000320c44723c */ /* 0x000fe20000041828 */
[----:B------:R-:W1:Y:S01]  /*4450*/  LDSM.16.M88.4 R40, [R187+0x1800] ;  /* 0x00180000bb28783b */ /* 0x000e620000000200 */
[----:B------:R2:W1:Y:S06]  /*4460*/  MUFU.TANH R129, R0 ;  /* 0x0000000000817308 */ /* 0x00046c0000002400 */
[----:B------:R-:W-:Y:S01]  /*4470*/  HMMA.16816.F32.BF16 R48, R36, R98, RZ ;  /* 0x000000622430723c */ /* 0x000fe200000418ff */
[----:B--2---:R-:W-:-:S04]  /*4480*/  FMUL.FTZ R0, R76, c[0x0][0x320] ;  /* 0x0000c8004c007a20 */ /* 0x004fc80000410000 */
[----:B------:R2:W1:Y:S03]  /*4490*/  MUFU.TANH R124, R0 ;  /* 0x00000000007c7308 */ /* 0x0004660000002400 */
        /* <DEDUP_REMOVED lines=12> */
[----:B--2---:R-:W-:-:S06]  /*4560*/  FMUL.FTZ R0, R69, c[0x0][0x320] ;  /* 0x0000c80045007a20 */ /* 0x004fcc0000410000 */
[----:B------:R2:W1:Y:S01]  /*4570*/  MUFU.TANH R81, R0 ;  /* 0x0000000000517308 */ /* 0x0004620000002400 */
[----:B------:R-:W-:Y:S01]  /*4580*/  HMMA.16816.F32.BF16 R64, R24, R102, R60 ;  /* 0x000000661840723c */ /* 0x000fe2000004183c */
[----:B--2---:R-:W-:-:S06]  /*4590*/  FMUL.FTZ R0, R70, c[0x0][0x320] ;  /* 0x0000c80046007a20 */ /* 0x004fcc0000410000 */
[----:B------:R2:W1:Y:S01]  /*45a0*/  MUFU.TANH R84, R0 ;  /* 0x0000000000547308 */ /* 0x0004620000002400 */
[----:B------:R-:W-:Y:S01]  /*45b0*/  HMMA.16816.F32.BF16 R60, R36, R108, RZ ;  /* 0x0000006c243c723c */ /* 0x000fe200000418ff */
[----:B--2---:R-:W-:-:S07]  /*45c0*/  FMUL.FTZ R0, R71, c[0x0][0x320] ;  /* 0x0000c80047007a20 */ /* 0x004fce0000410000 */
[----:B-1----:R-:W-:Y:S01]  /*45d0*/  HMMA.16816.F32.BF16 R68, R12, R40, R56 ;  /* 0x000000280c44723c */ /* 0x002fe20000041838 */
        /* <DEDUP_REMOVED lines=91> */
[----:B------:R-:W-:Y:S01]  /*4b90*/  BAR.SYNC.DEFER_BLOCKING 0x0 ;  /* 0x0000000000007b1d */ /* 0x000fe20000010000 */
[----:B------:R-:W-:Y:S01]  /*4ba0*/  ISETP.GT.AND P5, PT, R147, 0x4f, PT ;  /* 0x0000004f9300780c */ /* 0x000fe20003fa4270 */
[----:B-1----:R-:W-:-:S05]  /*4bb0*/  FMUL.FTZ R0, R9, c[0x0][0x320] ;  /* 0x0000c80009007a20 */ /* 0x002fca0000410000 */
[----:B------:R1:W1:Y:S01]  /*4bc0*/  MUFU.TANH R25, R0 ;  /* 0x0000000000197308 */ /* 0x0002620000002400 */
[----:B------:R-:W-:Y:S01]  /*4bd0*/  LOP3.LUT R200, R200, 0xfffdffff, RZ, 0xc0, !PT ;  /* 0xfffdffffc8c87812 */ /* 0x000fe200078ec0ff */
[----:B-1----:R-:W-:-:S06]  /*4be0*/  FMUL.FTZ R0, R10, c[0x0][0x320] ;  /* 0x0000c8000a007a20 */ /* 0x002fcc0000410000 */
[----:B------:R1:W1:Y:S01]  /*4bf0*/  MUFU.TANH R28, R0 ;  /* 0x00000000001c7308 */ /* 0x0002620000002400 */
[----:B------:R-:W-:Y:S01]  /*4c00*/  @P6 LOP3.LUT R200, R200, 0x20000, RZ, 0xfc, !PT ;  /* 0x00020000c8c86812 */ /* 0x000fe200078efcff */
[----:B------:R-:W-:Y:S01]  /*4c10*/  BSSY B0, `(.L_x_628) ;  /* 0x000003e000007945 */ /* 0x000fe20003800000 */
[----:B-1----:R-:W-:-:S05]  /*4c20*/  FMUL.FTZ R0, R11, c[0x0][0x320] ;  /* 0x0000c8000b007a20 */ /* 0x002fca0000410000 */
[----:B------:R4:W1:Y:S01]  /*4c30*/  MUFU.TANH R27, R0 ;  /* 0x00000000001b7308 */ /* 0x0008620000002400 */
[----:B------:R-:W-:-:S04]  /*4c40*/  LOP3.LUT R200, R200, 0xffff7fff, RZ, 0xc0, !PT ;  /* 0xffff7fffc8c87812 */ /* 0x000fc800078ec0ff */
[----:B------:R-:W-:Y:S01]  /*4c50*/  @P5 LOP3.LUT R200, R200, 0x8000, RZ, 0xfc, !PT ;  /* 0x00008000c8c85812 */ /* 0x000fe200078efcff */
[----:B------:R-:W-:Y:S05]  /*4c60*/  @!P0 BRA `(.L_x_629) ;  /* 0x0000038000008947 */ /* 0x000fea0003800000 */
[----:B--234-:R-:W-:Y:S01]  /*4c70*/  IADD3 R2, R147, R105, R153 ;  /* 0x0000006993027210 */ /* 0x01cfe20007ffe099 */
[----:B------:R-:W-:-:S03]  /*4c80*/  IMAD.MOV.U32 R212, RZ, RZ, RZ ;  /* 0x000000ffffd47224 */ /* 0x000fc600078e00ff */
[----:B------:R-:W-:-:S05]  /*4c90*/  IADD3 R2, R2, -0x50, RZ ;  /* 0xffffffb002027810 */ /* 0x000fca0007ffe0ff */
[----:B------:R-:W-:-:S04]  /*4ca0*/  @P6 IMAD.HI.U32 R3, R2, c[0x0][0x2bc], RZ ;  /* 0x0000af0002036a27 */ /* 0x000fc800078e00ff */
[----:B------:R-:W-:Y:S01]  /*4cb0*/  IMAD.MOV.U32 R0, RZ, RZ, R2 ;  /* 0x000000ffff007224 */ /* 0x000fe200078e0002 */
        /* <DEDUP_REMOVED lines=22> */
[----:B------:R2:W3:Y:S02]  /*4e20*/  SHFL.IDX PT, R8, R5, RZ, 0x181f ;  /* 0x00181fff05087589 */ /* 0x0004e400000e0000 */
.L_x_821:
[----:B------:R-:W-:Y:S05]  /*4e30*/  BRA.DIV ~URZ, `(.L_x_631) ;  /* 0x00018a227f007947 */ /* 0x000fea000b800000 */
[----:B------:R-:W4:Y:S04]  /*4e40*/  SHFL.IDX PT, R2, R0, RZ, 0x181f ;  /* 0x00181fff00027589 */ /* 0x000f2800000e0000 */
[----:B------:R-:W5:Y:S04]  /*4e50*/  SHFL.IDX PT, R3, R0, 0x1, 0x181f ;  /* 0x00381f0000037f89 */ /* 0x000f6800000e0000 */
[----:B------:R-:W2:Y:S04]  /*4e60*/  SHFL.IDX PT, R7, R0, 0x2, 0x181f ;  /* 0x00581f0000077f89 */ /* 0x000ea800000e0000 */
[----:B------:R-:W3:Y:S04]  /*4e70*/  SHFL.IDX PT, R9, R0, 0x3, 0x181f ;  /* 0x00781f0000097f89 */ /* 0x000ee800000e0000 */
[----:B------:R-:W1:Y:S04]  /*4e80*/  SHFL.IDX PT, R11, R5, 0x1, 0x181f ;  /* 0x00381f00050b7f89 */ /* 0x000e6800000e0000 */
[----:B------:R-:W1:Y:S04]  /*4e90*/  SHFL.IDX PT, R15, R5, 0x2, 0x181f ;  /* 0x00581f00050f7f89 */ /* 0x000e6800000e0000 */
[----:B------:R-:W1:Y:S01]  /*4ea0*/  SHFL.IDX PT, R14, R5, 0x3, 0x181f ;  /* 0x00781f00050e7f89 */ /* 0x000e6200000e0000 */
[----:B----4-:R-:W-:-:S02]  /*4eb0*/  IADD3 R12, P0, R2, R138, RZ ;  /* 0x0000008a020c7210 */ /* 0x010fc40007f1e0ff */
[-C--:B-----5:R-:W-:Y:S01]  /*4ec0*/  IADD3 R10, P2, R3, R138.reuse, RZ ;  /* 0x0000008a030a7210 */ /* 0x0a0fe20007f5e0ff */
[----:B------:R-:W4:Y:S02]  /*4ed0*/  SHFL.IDX PT, R0, R0, 0x4, 0x181f ;  /* 0x00981f0000007f89 */ /* 0x000f2400000e0000 */
[----:B---3--:R-:W-:Y:S01]  /*4ee0*/  IMAD.X R13, R8, 0x1, R6, P0 ;  /* 0x00000001080d7824 */ /* 0x008fe200000e0606 */
[-C--:B--2---:R-:W-:Y:S01]  /*4ef0*/  IADD3 R8, P1, R7, R138.reuse, RZ ;  /* 0x0000008a07087210 */ /* 0x084fe20007f3e0ff */
[----:B------:R-:W2:Y:S01]  /*4f00*/  SHFL.IDX PT, R5, R5, 0x4, 0x181f ;  /* 0x00981f0005057f89 */ /* 0x000ea200000e0000 */
[----:B------:R-:W-:-:S03]  /*4f10*/  IADD3 R2, P0, R9, R138, RZ ;  /* 0x0000008a09027210 */ /* 0x000fc60007f1e0ff */
[----:B------:R3:W-:Y:S01]  /*4f20*/  LDGSTS.E.BYPASS.LTC128B.128 [R203+0x2900], [R12.64], !P3 ;  /* 0x029000000ccb7fae */ /* 0x0007e2000d901d46 */
[--C-:B-1----:R-:W-:Y:S02]  /*4f30*/  IMAD.X R11, R11, 0x1, R6.reuse, P2 ;  /* 0x000000010b0b7824 */ /* 0x102fe400010e0606 */
[----:B------:R-:W-:-:S03]  /*4f40*/  IMAD.X R9, R15, 0x1, R6, P1 ;  /* 0x000000010f097824 */ /* 0x000fc600008e0606 */
[----:B------:R3:W-:Y:S01]  /*4f50*/  LDGSTS.E.BYPASS.LTC128B.128 [R203+0x3100], [R10.64], !P3 ;  /* 0x031000000acb7fae */ /* 0x0007e2000d901d46 */
[----:B------:R-:W-:-:S03]  /*4f60*/  IMAD.X R3, R14, 0x1, R6, P0 ;  /* 0x000000010e037824 */ /* 0x000fc600000e0606 */
[----:B------:R3:W-:Y:S04]  /*4f70*/  LDGSTS.E.BYPASS.LTC128B.128 [R203+0x3900], [R8.64], !P3 ;  /* 0x0390000008cb7fae */ /* 0x0007e8000d901d46 */
[----:B------:R3:W-:Y:S02]  /*4f80*/  LDGSTS.E.BYPASS.LTC128B.128 [R203+0x4100], [R2.64], !P3 ;  /* 0x0410000002cb7fae */ /* 0x0007e4000d901d46 */
.L_x_822:
[----:B---34-:R-:W-:-:S04]  /*4f90*/  IADD3 R2, P0, R0, R138, RZ ;  /* 0x0000008a00027210 */ /* 0x018fc80007f1e0ff */
[----:B--2---:R-:W-:-:S05]  /*4fa0*/  IADD3.X R3, R5, R6, RZ, P0, !PT ;  /* 0x0000000605037210 */ /* 0x004fca00007fe4ff */
[----:B------:R-:W-:Y:S01]  /*4fb0*/  @!PT LDS RZ, [RZ] ;  /* 0x00000000fffff984 */ /* 0x000fe20000000800 */
[----:B------:R-:W-:Y:S01]  /*4fc0*/  @!PT LDS RZ, [RZ] ;  /* 0x00000000fffff984 */ /* 0x000fe20000000800 */
[----:B------:R-:W-:Y:S01]  /*4fd0*/  @!PT LDS RZ, [RZ] ;  /* 0x00000000fffff984 */ /* 0x000fe20000000800 */
[----:B------:R1:W-:Y:S04]  /*4fe0*/  LDGSTS.E.BYPASS.LTC128B.128 [R203+0x4900], [R2.64], !P3 ;  /* 0x0490000002cb7fae */ /* 0x0003e8000d901d46 */
.L_x_629:
[----:B--23--:R-:W-:Y:S05]  /*4ff0*/  BSYNC B0 ;  /* 0x0000000000007941 */ /* 0x00cfea0003800000 */
.L_x_628:
[----:B-1--4-:R-:W2:Y:S01]  /*5000*/  LDL R2, [R1+0x48] ;  /* 0x0000480001027983 */ /* 0x012ea20000100800 */
[----:B------:R-:W-:-:S03]  /*5010*/  IMAD.MOV.U32 R3, RZ, RZ, c[0x0][0x2c4] ;  /* 0x0000b100ff037624 */ /* 0x000fc600078e00ff */
[----:B------:R-:W2:Y:S04]  /*5020*/  LDL R0, [R1+0x4c] ;  /* 0x00004c0001007983 */ /* 0x000ea80000100800 */
[----:B------:R-:W3:Y:S01]  /*5030*/  LDL R6, [R1] ;  /* 0x0000000001067983 */ /* 0x000ee20000100800 */
[----:B------:R-:W-:Y:S01]  /*5040*/  ISETP.NE.AND P0, PT, R3, 0x1, PT ;  /* 0x000000010300780c */ /* 0x000fe20003f05270 */
[----:B------:R-:W-:Y:S02]  /*5050*/  ULDC UR4, c[0x0][0x324] ;  /* 0x0000c90000047ab9 */ /* 0x000fe40000000800 */
[----:B------:R-:W-:Y:S01]  /*5060*/  ULOP3.LUT UR4, URZ, UR4, URZ, 0x33, !UPT ;  /* 0x000000043f047292 */ /* 0x000fe2000f8e333f */
[----:B------:R-:W0:Y:S01]  /*5070*/  LDGDEPBAR ;  /* 0x00000000000079af */ /* 0x000e220000000000 */
[----:B--2---:R-:W-:Y:S01]  /*5080*/  IMAD.IADD R0, R0, 0x1, R2 ;  /* 0x0000000100007824 */ /* 0x004fe200078e0202 */
[----:B---3--:R-:W-:-:S07]  /*5090*/  IADD3 R2, -R6, 0x1, R104 ;  /* 0x0000000106027810 */ /* 0x008fce0007ffe168 */
[----:B------:R-:W-:Y:S01]  /*50a0*/  @P0 IMAD.HI.U32 R3, R0, c[0x0][0x2c8], RZ ;  /* 0x0000b20000030a27 */ /* 0x000fe200078e00ff */
[----:B------:R-:W-:-:S03]  /*50b0*/  IADD3 R9, -R6, R4, RZ ;  /* 0x0000000406097210 */ /* 0x000fc60007ffe1ff */
[----:B------:R-:W-:Y:S01]  /*50c0*/  IMAD.MOV.U32 R5, RZ, RZ, R0 ;  /* 0x000000ffff057224 */ /* 0x000fe200078e0000 */
[----:B------:R-:W-:Y:S01]  /*50d0*/  IADD3 R0, R2, -R246, RZ ;  /* 0x800000f602007210 */ /* 0x000fe20007ffe0ff */
[----:B------:R-:W-:Y:S01]  /*50e0*/  IMAD.IADD R8, R104, 0x1, -R6 ;  /* 0x0000000168087824 */ /* 0x000fe200078e0a06 */
[----:B------:R-:W-:Y:S02]  /*50f0*/  @P0 SHF.R.U32.HI R5, RZ, c[0x0][0x2cc], R3 ;  /* 0x0000b300ff050a19 */ /* 0x000fe40000011603 */
[C---:B------:R-:W-:Y:S02]  /*5100*/  IADD3 R7, R0.reuse, UR4, RZ ;  /* 0x0000000400077c10 */ /* 0x040fe4000fffe0ff */
[----:B------:R-:W-:Y:S01]  /*5110*/  IADD3 R6, R0, c[0x0][0x328], RZ ;  /* 0x0000ca0000067a10 */ /* 0x000fe20007ffe0ff */
[----:B------:R-:W-:Y:S05]  /*5120*/  BRA.DIV ~URZ, `(.L_x_632) ;  /* 0x00018be27f007947 */ /* 0x000fea000b800000 */
[----:B------:R1:W2:Y:S02]  /*5130*/  SHFL.IDX PT, R3, R5, RZ, 0x1c1f ;  /* 0x001c1fff05037589 */ /* 0x0002a400000e0000 */
.L_x_823:
[----:B------:R-:W-:Y:S01]  /*5140*/  IMAD.MOV.U32 R0, RZ, RZ, c[0x0][0x32c] ;  /* 0x0000cb00ff007624 */ /* 0x000fe200078e00ff */
[----:B--2---:R-:W-:-:S04]  /*5150*/  IADD3 R2, R6, R3, RZ ;  /* 0x0000000306027210 */ /* 0x004fc80007ffe0ff */
[----:B------:R-:W-:Y:S01]  /*5160*/  ISETP.GE.AND P0, PT, R0, 0x1, PT ;  /* 0x000000010000780c */ /* 0x000fe20003f06270 */
[----:B------:R-:W-:Y:S01]  /*5170*/  IMAD.IADD R0, R7, 0x1, R3 ;  /* 0x0000000107007824 */ /* 0x000fe200078e0203 */
[----:B------:R-:W-:-:S11]  /*5180*/  IMNMX R2, R8, R2, PT ;  /* 0x0000000208027217 */ /* 0x000fd60003800200 */
[----:B------:R-:W-:Y:S05]  /*5190*/  @!P0 BRA `(.L_x_633) ;  /* 0x0000014000008947 */ /* 0x000fea0003800000 */
[----:B------:R-:W-:Y:S01]  /*51a0*/  IADD3 R3, -R246, R248, R3 ;  /* 0x000000f8f6037210 */ /* 0x000fe20007ffe103 */
[----:B------:R-:W-:Y:S03]  /*51b0*/  BSSY B0, `(.L_x_634) ;  /* 0x000000e000007945 */ /* 0x000fe60003800000 */
        /* <DEDUP_REMOVED lines=9> */
.L_x_635:
[----:B------:R-:W-:-:S04]  /*5250*/  MOV R10, c[0x0][0x32c] ;  /* 0x0000cb00000a7a02 */ /* 0x000fc80000000f00 */
[----:B------:R-:W-:-:S13]  /*5260*/  ISETP.NE.AND P0, PT, R10, 0x1, PT ;  /* 0x000000010a00780c */ /* 0x000fda0003f05270 */
[----:B------:R-:W-:-:S05]  /*5270*/  @P0 IMAD.HI.U32 R10, R3, c[0x0][0x330], RZ ;  /* 0x0000cc00030a0a27 */ /* 0x000fca00078e00ff */
[----:B------:R-:W-:Y:S02]  /*5280*/  @P0 SHF.R.U32.HI R3, RZ, c[0x0][0x334], R10 ;  /* 0x0000cd00ff030a19 */ /* 0x000fe4000001160a */
.L_x_636:
[----:B------:R-:W-:Y:S05]  /*5290*/  BSYNC B0 ;  /* 0x0000000000007941 */ /* 0x000fea0003800000 */
.L_x_634:
[----:B------:R-:W-:-:S05]  /*52a0*/  IMAD R3, R3, c[0x0][0x32c], R9 ;  /* 0x0000cb0003037a24 */ /* 0x000fca00078e0209 */
[----:B------:R-:W-:Y:S02]  /*52b0*/  IADD3 R10, R3, c[0x0][0x32c], RZ ;  /* 0x0000cb00030a7a10 */ /* 0x000fe40007ffe0ff */
[----:B------:R-:W-:Y:S02]  /*52c0*/  IMNMX R0, R0, R3, !PT ;  /* 0x0000000300007217 */ /* 0x000fe40007800200 */
[----:B------:R-:W-:Y:S02]  /*52d0*/  IMNMX R2, R2, R10, PT ;  /* 0x0000000a02027217 */ /* 0x000fe40003800200 */
.L_x_633:
[----:B------:R-:W-:Y:S02]  /*52e0*/  ISETP.GE.AND P0, PT, R4, 0x2, PT ;  /* 0x000000020400780c */ /* 0x000fe40003f06270 */
[----:B------:R-:W-:Y:S02]  /*52f0*/  LOP3.LUT R200, R200, 0xffffefff, RZ, 0xc0, !PT ;  /* 0xffffefffc8c87812 */ /* 0x000fe400078ec0ff */
[C---:B------:R-:W-:Y:S02]  /*5300*/  ISETP.GE.AND P1, PT, R4.reuse, 0x9, PT ;  /* 0x000000090400780c */ /* 0x040fe40003f26270 */
[----:B------:R-:W-:-:S02]  /*5310*/  ISETP.GE.AND P6, PT, R4, 0x39, PT ;  /* 0x000000390400780c */ /* 0x000fc40003fc6270 */
[C---:B------:R-:W-:Y:S02]  /*5320*/  ISETP.GE.AND P5, PT, R4.reuse, 0x3a, PT ;  /* 0x0000003a0400780c */ /* 0x040fe40003fa6270 */
[C---:B------:R-:W-:Y:S02]  /*5330*/  ISETP.GE.AND P4, PT, R4.reuse, 0x41, PT ;  /* 0x000000410400780c */ /* 0x040fe40003f86270 */
[----:B------:R-:W-:Y:S02]  /*5340*/  ISETP.GE.AND P2, PT, R4, 0x42, PT ;  /* 0x000000420400780c */ /* 0x000fe40003f46270 */
[----:B------:R-:W-:Y:S02]  /*5350*/  @P0 LOP3.LUT R200, R200, 0x1000, RZ, 0xfc, !PT ;  /* 0x00001000c8c80812 */ /* 0x000fe400078efcff */
[----:B------:R-:W-:Y:S02]  /*5360*/  ISETP.GT.AND P0, PT, R0, 0x1, !P0 ;  /* 0x000000010000780c */ /* 0x000fe40004704270 */
[----:B------:R-:W-:-:S02]  /*5370*/  LOP3.LUT R200, R200, 0xfffff7ff, RZ, 0xc0, !PT ;  /* 0xfffff7ffc8c87812 */ /* 0x000fc400078ec0ff */
[----:B------:R-:W-:Y:S02]  /*5380*/  ISETP.LT.OR P0, PT, R2, 0x2, P0 ;  /* 0x000000020200780c */ /* 0x000fe40000701670 */
[----:B------:R-:W-:Y:S02]  /*5390*/  @P1 LOP3.LUT R200, R200, 0x800, RZ, 0xfc, !PT ;  /* 0x00000800c8c81812 */ /* 0x000fe400078efcff */
[----:B------:R-:W-:Y:S02]  /*53a0*/  FSEL R15, R134, -INF , !P0 ;  /* 0xff800000860f7808 */ /* 0x000fe40004000000 */
[----:B------:R-:W-:Y:S02]  /*53b0*/  ISETP.GT.AND P0, PT, R0, 0x8, !P1 ;  /* 0x000000080000780c */ /* 0x000fe40004f04270 */
[----:B------:R-:W-:Y:S02]  /*53c0*/  ISETP.GE.AND P1, PT, R4, 0xa, PT ;  /* 0x0000000a0400780c */ /* 0x000fe40003f26270 */
[----:B------:R-:W-:-:S02]  /*53d0*/  ISETP.LT.OR P0, PT, R2, 0x9, P0 ;  /* 0x000000090200780c */ /* 0x000fc40000701670 */
[----:B------:R-:W-:Y:S02]  /*53e0*/  LOP3.LUT R200, R200, 0xfffffbff, RZ, 0xc0, !PT ;  /* 0xfffffbffc8c87812 */ /* 0x000fe400078ec0ff */
[----:B------:R-:W-:Y:S02]  /*53f0*/  FSEL R18, R127, -INF , !P0 ;  /* 0xff8000007f127808 */ /* 0x000fe40004000000 */
[----:B------:R-:W-:-:S04]  /*5400*/  ISETP.GT.AND P0, PT, R0, 0x9, !P1 ;  /* 0x000000090000780c */ /* 0x000fc80004f04270 */
[----:B------:R-:W-:Y:S02]  /*5410*/  ISETP.LT.OR P0, PT, R2, 0xa, P0 ;  /* 0x0000000a0200780c */ /* 0x000fe40000701670 */
[----:B------:R-:W-:Y:S02]  /*5420*/  @P1 LOP3.LUT R200, R200, 0x400, RZ, 0xfc, !PT ;  /* 0x00000400c8c81812 */ /* 0x000fe400078efcff */
[----:B------:R-:W-:Y:S02]  /*5430*/  ISETP.GE.AND P1, PT, R4, 0x11, PT ;  /* 0x000000110400780c */ /* 0x000fe40003f26270 */
[----:B------:R-:W-:Y:S02]  /*5440*/  LOP3.LUT R200, R200, 0xfffffdff, RZ, 0xc0, !PT ;  /* 0xfffffdffc8c87812 */ /* 0x000fe400078ec0ff */
[----:B------:R-:W-:Y:S02]  /*5450*/  FSEL R19, R126, -INF , !P0 ;  /* 0xff8000007e137808 */ /* 0x000fe40004000000 */
[----:B------:R-:W-:-:S04]  /*5460*/  ISETP.GT.AND P0, PT, R0, 0x10, !P1 ;  /* 0x000000100000780c */ /* 0x000fc80004f04270 */
[----:B------:R-:W-:-:S03]  /*5470*/  ISETP.LT.OR P0, PT, R2, 0x11, P0 ;  /* 0x000000110200780c */ /* 0x000fc60000701670 */
        /* <DEDUP_REMOVED lines=44> */
[----:B------:R-:W-:Y:S02]  /*5740*/  FSEL R135, R81, -INF , !P0 ;  /* 0xff80000051877808 */ /* 0x000fe40004000000 */
[----:B------:R-:W-:Y:S02]  /*5750*/  LOP3.LUT R200, R200, 0xfffffffd, RZ, 0xc0, !PT ;  /* 0xfffffffdc8c87812 */ /* 0x000fe400078ec0ff */
[----:B------:R-:W-:-:S04]  /*5760*/  ISETP.GT.AND P0, PT, R0, 0x30, !P1 ;  /* 0x000000300000780c */ /* 0x000fc80004f04270 */
[----:B------:R-:W-:-:S03]  /*5770*/  ISETP.LT.OR P0, PT, R2, 0x31, P0 ;  /* 0x000000310200780c */ /* 0x000fc60000701670 */
[----:B------:R-:W-:Y:S02]  /*5780*/  @P1 LOP3.LUT R200, R200, 0x2, RZ, 0xfc, !PT ;  /* 0x00000002c8c81812 */ /* 0x000fe400078efcff */
[----:B------:R-:W-:Y:S02]  /*5790*/  ISETP.GE.AND P1, PT, R4, 0x32, PT ;  /* 0x000000320400780c */ /* 0x000fe40003f26270 */
[----:B------:R-:W-:Y:S02]  /*57a0*/  FSEL R147, R73, -INF , !P0 ;  /* 0xff80000049937808 */ /* 0x000fe40004000000 */
[----:B------:R-:W-:Y:S02]  /*57b0*/  ISETP.GT.AND P0, PT, R0, 0x31, !P1 ;  /* 0x000000310000780c */ /* 0x000fe40004f04270 */
[----:B------:R-:W-:Y:S02]  /*57c0*/  LOP3.LUT R200, R200, 0xfffffffe, RZ, 0xc0, !PT ;  /* 0xfffffffec8c87812 */ /* 0x000fe400078ec0ff */
[----:B------:R-:W-:-:S04]  /*57d0*/  ISETP.LT.OR P0, PT, R2, 0x32, P0 ;  /* 0x000000320200780c */ /* 0x000fc80000701670 */
[----:B------:R-:W-:Y:S02]  /*57e0*/  FSEL R146, R72, -INF , !P0 ;  /* 0xff80000048927808 */ /* 0x000fe40004000000 */
[----:B------:R-:W-:Y:S02]  /*57f0*/  ISETP.GT.AND P0, PT, R0, 0x38, !P6 ;  /* 0x000000380000780c */ /* 0x000fe40007704270 */
[----:B------:R-:W-:Y:S02]  /*5800*/  @P1 LOP3.LUT R200, R200, 0x1, RZ, 0xfc, !PT ;  /* 0x00000001c8c81812 */ /* 0x000fe400078efcff */
[----:B------:R-:W-:Y:S02]  /*5810*/  ISETP.LT.OR P0, PT, R2, 0x39, P0 ;  /* 0x000000390200780c */ /* 0x000fe40000701670 */
[----:B------:R-:W-:Y:S02]  /*5820*/  ISETP.GE.AND P1, PT, R4, 0x49, PT ;  /* 0x000000490400780c */ /* 0x000fe40003f26270 */
[----:B------:R-:W-:-:S02]  /*5830*/  FSEL R145, R61, -INF , !P0 ;  /* 0xff8000003d917808 */ /* 0x000fc40004000000 */
[----:B------:R-:W-:Y:S02]  /*5840*/  ISETP.GT.AND P0, PT, R0, 0x39, !P5 ;  /* 0x000000390000780c */ /* 0x000fe40006f04270 */
[----:B------:R-:W-:Y:S02]  /*5850*/  LOP3.LUT R200, R200, 0xffffdfff, RZ, 0xc0, !PT ;  /* 0xffffdfffc8c87812 */ /* 0x000fe400078ec0ff */
[----:B------:R-:W-:-:S04]  /*5860*/  ISETP.LT.OR P0, PT, R2, 0x3a, P0 ;  /* 0x0000003a0200780c */ /* 0x000fc80000701670 */
[----:B------:R-:W-:Y:S02]  /*5870*/  FSEL R144, R60, -INF , !P0 ;  /* 0xff8000003c907808 */ /* 0x000fe40004000000 */
[----:B------:R-:W-:Y:S02]  /*5880*/  ISETP.GT.AND P0, PT, R0, 0x40, !P4 ;  /* 0x000000400000780c */ /* 0x000fe40006704270 */
[----:B------:R-:W-:Y:S02]  /*5890*/  @P1 LOP3.LUT R200, R200, 0x2000, RZ, 0xfc, !PT ;  /* 0x00002000c8c81812 */ /* 0x000fe400078efcff */
[----:B------:R-:W-:Y:S02]  /*58a0*/  ISETP.LT.OR P0, PT, R2, 0x41, P0 ;  /* 0x000000410200780c */ /* 0x000fe40000701670 */
[----:B------:R-:W-:Y:S02]  /*58b0*/  LOP3.LUT R200, R200, 0xffffbfff, RZ, 0xc0, !PT ;  /* 0xffffbfffc8c87812 */ /* 0x000fe400078ec0ff */
[----:B------:R-:W-:-:S02]  /*58c0*/  FSEL R167, R31, -INF , !P0 ;  /* 0xff8000001fa77808 */ /* 0x000fc40004000000 */
[----:B------:R-:W-:-:S04]  /*58d0*/  ISETP.GT.AND P0, PT, R0, 0x41, !P2 ;  /* 0x000000410000780c */ /* 0x000fc80005704270 */
[----:B------:R-:W-:-:S04]  /*58e0*/  ISETP.LT.OR P0, PT, R2, 0x42, P0 ;  /* 0x000000420200780c */ /* 0x000fc80000701670 */
[----:B------:R-:W-:Y:S02]  /*58f0*/  FSEL R166, R30, -INF , !P0 ;  /* 0xff8000001ea67808 */ /* 0x000fe40004000000 */
[----:B------:R-:W-:Y:S02]  /*5900*/  ISETP.GT.AND P0, PT, R0, 0x48, !P1 ;  /* 0x000000480000780c */ /* 0x000fe40004f04270 */
[----:B------:R-:W-:Y:S02]  /*5910*/  ISETP.GE.AND P1, PT, R4, 0x1, PT ;  /* 0x000000010400780c */ /* 0x000fe40003f26270 */
[----:B------:R-:W-:-:S04]  /*5920*/  ISETP.LT.OR P0, PT, R2, 0x49, P0 ;  /* 0x000000490200780c */ /* 0x000fc80000701670 */
[----:B------:R-:W-:Y:S02]  /*5930*/  FSEL R165, R17, -INF , !P0 ;  /* 0xff80000011a57808 */ /* 0x000fe40004000000 */
[----:B------:R-:W-:-:S04]  /*5940*/  ISETP.GT.AND P0, PT, R0, RZ, !P1 ;  /* 0x000000ff0000720c */ /* 0x000fc80004f04270 */
[----:B------:R-:W-:-:S04]  /*5950*/  ISETP.LT.OR P0, PT, R2, 0x1, P0 ;  /* 0x000000010200780c */ /* 0x000fc80000701670 */
[----:B------:R-:W-:Y:S02]  /*5960*/  FSEL R13, R137, -INF , !P0 ;  /* 0xff800000890d7808 */ /* 0x000fe40004000000 */
[----:B------:R-:W-:-:S13]  /*5970*/  ISETP.GE.AND P0, PT, R4, 0x4a, PT ;  /* 0x0000004a0400780c */ /* 0x000fda0003f06270 */
[----:B------:R-:W-:Y:S02]  /*5980*/  @P0 LOP3.LUT R200, R200, 0x4000, RZ, 0xfc, !PT ;  /* 0x00004000c8c80812 */ /* 0x000fe400078efcff */
[----:B------:R-:W-:-:S04]  /*5990*/  ISETP.GT.AND P0, PT, R0, 0x49, !P0 ;  /* 0x000000490000780c */ /* 0x000fc80004704270 */
[----:B------:R-:W-:-:S04]  /*59a0*/  ISETP.LT.OR P0, PT, R2, 0x4a, P0 ;  /* 0x0000004a0200780c */ /* 0x000fc80000701670 */
[----:B------:R-:W-:Y:S01]  /*59b0*/  FSEL R164, R16, -INF , !P0 ;  /* 0xff80000010a47808 */ /* 0x000fe20004000000 */
[----:B------:R-:W-:Y:S06]  /*59c0*/  BRA.DIV ~URZ, `(.L_x_637) ;  /* 0x000183b27f007947 */ /* 0x000fec000b800000 */
[----:B------:R2:W3:Y:S02]  /*59d0*/  SHFL.IDX PT, R3, R5, 0x1, 0x1c1f ;  /* 0x003c1f0005037f89 */ /* 0x0004e400000e0000 */
.L_x_824:
[----:B------:R-:W-:Y:S01]  /*59e0*/  IMAD.MOV.U32 R0, RZ, RZ, c[0x0][0x32c] ;  /* 0x0000cb00ff007624 */ /* 0x000fe200078e00ff */
[----:B---3--:R-:W-:-:S04]  /*59f0*/  IADD3 R2, R6, R3, RZ ;  /* 0x0000000306027210 */ /* 0x008fc80007ffe0ff */
        /* <DEDUP_REMOVED lines=15> */
.L_x_640:
[----:B------:R-:W-:-:S04]  /*5af0*/  MOV R4, c[0x0][0x32c] ;  /* 0x0000cb0000047a02 */ /* 0x000fc80000000f00 */
[----:B------:R-:W-:-:S13]  /*5b00*/  ISETP.NE.AND P0, PT, R4, 0x1, PT ;  /* 0x000000010400780c */ /* 0x000fda0003f05270 */
[----:B------:R-:W-:-:S05]  /*5b10*/  @P0 IMAD.HI.U32 R4, R3, c[0x0][0x330], RZ ;  /* 0x0000cc0003040a27 */ /* 0x000fca00078e00ff */
[----:B------:R-:W-:Y:S02]  /*5b20*/  @P0 SHF.R.U32.HI R3, RZ, c[0x0][0x334], R4 ;  /* 0x0000cd00ff030a19 */ /* 0x000fe40000011604 */
.L_x_641:
[----:B------:R-:W-:Y:S05]  /*5b30*/  BSYNC B0 ;  /* 0x0000000000007941 */ /* 0x000fea0003800000 */
.L_x_639:
[----:B------:R-:W-:-:S05]  /*5b40*/  IMAD R3, R3, c[0x0][0x32c], R9 ;  /* 0x0000cb0003037a24 */ /* 0x000fca00078e0209 */
[----:B------:R-:W-:Y:S02]  /*5b50*/  IADD3 R4, R3, c[0x0][0x32c], RZ ;  /* 0x0000cb0003047a10 */ /* 0x000fe40007ffe0ff */
[----:B------:R-:W-:Y:S02]  /*5b60*/  IMNMX R0, R0, R3, !PT ;  /* 0x0000000300007217 */ /* 0x000fe40007800200 */
[----:B------:R-:W-:Y:S02]  /*5b70*/  IMNMX R2, R2, R4, PT ;  /* 0x0000000402027217 */ /* 0x000fe40003800200 */
.L_x_638:
[----:B------:R-:W-:-:S04]  /*5b80*/  LOP3.LUT P0, RZ, R200, 0x1000, RZ, 0xc0, !PT ;  /* 0x00001000c8ff7812 */ /* 0x000fc8000780c0ff */
[----:B------:R-:W-:-:S04]  /*5b90*/  ISETP.GT.AND P0, PT, R0, 0x1, !P0 ;  /* 0x000000010000780c */ /* 0x000fc80004704270 */
[----:B------:R-:W-:-:S04]  /*5ba0*/  ISETP.LT.OR P0, PT, R2, 0x2, P0 ;  /* 0x000000020200780c */ /* 0x000fc80000701670 */
[----:B------:R-:W-:Y:S02]  /*5bb0*/  FSEL R14, R136, -INF , !P0 ;  /* 0xff800000880e7808 */ /* 0x000fe40004000000 */
        /* <DEDUP_REMOVED lines=60> */
[----:B------:R-:W-:-:S04]  /*5f80*/  LOP3.LUT P0, RZ, R200, 0x2000, RZ, 0xc0, !PT ;  /* 0x00002000c8ff7812 */ /* 0x000fc8000780c0ff */
[----:B------:R-:W-:-:S04]  /*5f90*/  ISETP.GT.AND P0, PT, R0, 0x48, !P0 ;  /* 0x000000480000780c */ /* 0x000fc80004704270 */
[----:B------:R-:W-:-:S04]  /*5fa0*/  ISETP.LT.OR P0, PT, R2, 0x49, P0 ;  /* 0x000000490200780c */ /* 0x000fc80000701670 */
[----:B------:R-:W-:Y:S02]  /*5fb0*/  FSEL R161, R23, -INF , !P0 ;  /* 0xff80000017a17808 */ /* 0x000fe40004000000 */
[----:B------:R-:W-:-:S04]  /*5fc0*/  ISETP.GT.AND P0, PT, R0, RZ, !P1 ;  /* 0x000000ff0000720c */ /* 0x000fc80004f04270 */
[----:B------:R-:W-:-:S04]  /*5fd0*/  ISETP.LT.OR P0, PT, R2, 0x1, P0 ;  /* 0x000000010200780c */ /* 0x000fc80000701670 */
[----:B------:R-:W-:Y:S02]  /*5fe0*/  FSEL R12, R149, -INF , !P0 ;  /* 0xff800000950c7808 */ /* 0x000fe40004000000 */
[----:B------:R-:W-:-:S04]  /*5ff0*/  LOP3.LUT P0, RZ, R200, 0x4000, RZ, 0xc0, !PT ;  /* 0x00004000c8ff7812 */ /* 0x000fc8000780c0ff */
[----:B------:R-:W-:-:S04]  /*6000*/  ISETP.GT.AND P0, PT, R0, 0x49, !P0 ;  /* 0x000000490000780c */ /* 0x000fc80004704270 */
[----:B------:R-:W-:-:S04]  /*6010*/  ISETP.LT.OR P0, PT, R2, 0x4a, P0 ;  /* 0x0000004a0200780c */ /* 0x000fc80000701670 */
[----:B------:R-:W-:Y:S01]  /*6020*/  FSEL R160, R20, -INF , !P0 ;  /* 0xff80000014a07808 */ /* 0x000fe20004000000 */
[----:B------:R-:W-:Y:S06]  /*6030*/  BRA.DIV ~URZ, `(.L_x_642) ;  /* 0x00017db27f007947 */ /* 0x000fec000b800000 */
[----:B------:R3:W4:Y:S02]  /*6040*/  SHFL.IDX PT, R3, R5, 0x2, 0x1c1f ;  /* 0x005c1f0005037f89 */ /* 0x00072400000e0000 */
.L_x_825:
[----:B------:R-:W-:Y:S01]  /*6050*/  IMAD.MOV.U32 R0, RZ, RZ, c[0x0][0x32c] ;  /* 0x0000cb00ff007624 */ /* 0x000fe200078e00ff */
[----:B----4-:R-:W-:-:S04]  /*6060*/  IADD3 R2, R6, R3, RZ ;  /* 0x0000000306027210 */ /* 0x010fc80007ffe0ff */
        /* <DEDUP_REMOVED lines=15> */
.L_x_645:
[----:B------:R-:W-:-:S04]  /*6160*/  MOV R4, c[0x0][0x32c] ;  /* 0x0000cb0000047a02 */ /* 0x000fc80000000f00 */
[----:B------:R-:W-:-:S13]  /*6170*/  ISETP.NE.AND P0, PT, R4, 0x1, PT ;  /* 0x000000010400780c */ /* 0x000fda0003f05270 */
[----:B------:R-:W-:-:S05]  /*6180*/  @P0 IMAD.HI.U32 R4, R3, c[0x0][0x330], RZ ;  /* 0x0000cc0003040a27 */ /* 0x000fca00078e00ff */
[----:B------:R-:W-:Y:S02]  /*6190*/  @P0 SHF.R.U32.HI R3, RZ, c[0x0][0x334], R4 ;  /* 0x0000cd00ff030a19 */ /* 0x000fe40000011604 */
.L_x_646:
[----:B------:R-:W-:Y:S05]  /*61a0*/  BSYNC B0 ;  /* 0x0000000000007941 */ /* 0x000fea0003800000 */
.L_x_644:
[----:B------:R-:W-:-:S05]  /*61b0*/  IMAD R3, R3, c[0x0][0x32c], R9 ;  /* 0x0000cb0003037a24 */ /* 0x000fca00078e0209 */
[----:B------:R-:W-:Y:S02]  /*61c0*/  IADD3 R4, R3, c[0x0][0x32c], RZ ;  /* 0x0000cb0003047a10 */ /* 0x000fe40007ffe0ff */
[----:B------:R-:W-:Y:S02]  /*61d0*/  IMNMX R0, R0, R3, !PT ;  /* 0x0000000300007217 */ /* 0x000fe40007800200 */
[----:B------:R-:W-:Y:S02]  /*61e0*/  IMNMX R2, R2, R4, PT ;  /* 0x0000000402027217 */ /* 0x000fe40003800200 */
.L_x_643:
        /* <DEDUP_REMOVED lines=76> */
[----:B------:R4:W1:Y:S02]  /*66b0*/  SHFL.IDX PT, R3, R5, 0x3, 0x1c1f ;  /* 0x007c1f0005037f89 */ /* 0x00086400000e0000 */
.L_x_826:
[----:B------:R-:W-:Y:S01]  /*66c0*/  IMAD.MOV.U32 R0, RZ, RZ, c[0x0][0x32c] ;  /* 0x0000cb00ff007624 */ /* 0x000fe200078e00ff */
[----:B-1----:R-:W-:-:S04]  /*66d0*/  IADD3 R2, R6, R3, RZ ;  /* 0x0000000306027210 */ /* 0x002fc80007ffe0ff */
        /* <DEDUP_REMOVED lines=15> */
.L_x_650:
[----:B------:R-:W-:-:S04]  /*67d0*/  MOV R4, c[0x0][0x32c] ;  /* 0x0000cb0000047a02 */ /* 0x000fc80000000f00 */
[----:B------:R-:W-:-:S13]  /*67e0*/  ISETP.NE.AND P0, PT, R4, 0x1, PT ;  /* 0x000000010400780c */ /* 0x000fda0003f05270 */
[----:B------:R-:W-:-:S05]  /*67f0*/  @P0 IMAD.HI.U32 R4, R3, c[0x0][0x330], RZ ;  /* 0x0000cc0003040a27 */ /* 0x000fca00078e00ff */
[----:B------:R-:W-:Y:S02]  /*6800*/  @P0 SHF.R.U32.HI R3, RZ, c[0x0][0x334], R4 ;  /* 0x0000cd00ff030a19 */ /* 0x000fe40000011604 */
.L_x_651:
[----:B------:R-:W-:Y:S05]  /*6810*/  BSYNC B0 ;  /* 0x0000000000007941 */ /* 0x000fea0003800000 */
.L_x_649:
[----:B------:R-:W-:-:S05]  /*6820*/  IMAD R3, R3, c[0x0][0x32c], R9 ;  /* 0x0000cb0003037a24 */ /* 0x000fca00078e0209 */
[----:B------:R-:W-:Y:S02]  /*6830*/  IADD3 R4, R3, c[0x0][0x32c], RZ ;  /* 0x0000cb0003047a10 */ /* 0x000fe40007ffe0ff */
[----:B------:R-:W-:Y:S02]  /*6840*/  IMNMX R0, R0, R3, !PT ;  /* 0x0000000300007217 */ /* 0x000fe40007800200 */
[----:B------:R-:W-:Y:S02]  /*6850*/  IMNMX R2, R2, R4, PT ;  /* 0x0000000402027217 */ /* 0x000fe40003800200 */
.L_x_648:
[----:B------:R-:W-:Y:S02]  /*6860*/  LOP3.LUT P0, RZ, R200, 0x1000, RZ, 0xc0, !PT ;  /* 0x00001000c8ff7812 */ /* 0x000fe4000780c0ff */
[----:B------:R-:W-:Y:S02]  /*6870*/  FMNMX.FTZ R3, R34, R35, !PT ;  /* 0x0000002322037209 */ /* 0x000fe40007810000 */
        /* <DEDUP_REMOVED lines=51> */
[----:B------:R-:W-:Y:S02]  /*6bb0*/  ISETP.GT.AND P0, PT, R0, 0x38, !P6 ;  /* 0x000000380000780c */ /* 0x000fe40007704270 */
[----:B------:R-:W-:Y:S02]  /*6bc0*/  LOP3.LUT P6, RZ, R200, 0x4000, RZ, 0xc0, !PT ;  /* 0x00004000c8ff7812 */ /* 0x000fe400078cc0ff */
[----:B------:R-:W-:-:S04]  /*6bd0*/  ISETP.LT.OR P0, PT, R2, 0x39, P0 ;  /* 0x000000390200780c */ /* 0x000fc80000701670 */
[----:B------:R-:W-:Y:S02]  /*6be0*/  FSEL R141, R54, -INF , !P0 ;  /* 0xff800000368d7808 */ /* 0x000fe40004000000 */
[----:B------:R-:W-:Y:S02]  /*6bf0*/  ISETP.GT.AND P0, PT, R0, 0x39, !P5 ;  /* 0x000000390000780c */ /* 0x000fe40006f04270 */
[----:B------:R-:W-:Y:S02]  /*6c00*/  LOP3.LUT P5, RZ, R200, 0x2000, RZ, 0xc0, !PT ;  /* 0x00002000c8ff7812 */ /* 0x000fe400078ac0ff */
        /* <DEDUP_REMOVED lines=8> */
[C---:B------:R-:W-:Y:S02]  /*6c90*/  ISETP.GT.AND P0, PT, R0.reuse, RZ, !P1 ;  /* 0x000000ff0000720c */ /* 0x040fe40004f04270 */
[----:B------:R-:W-:Y:S02]  /*6ca0*/  ISETP.GT.AND P1, PT, R0, 0x48, !P5 ;  /* 0x000000480000780c */ /* 0x000fe40006f24270 */
[C---:B------:R-:W-:Y:S02]  /*6cb0*/  ISETP.LT.OR P0, PT, R2.reuse, 0x1, P0 ;  /* 0x000000010200780c */ /* 0x040fe40000701670 */
[----:B------:R-:W-:Y:S02]  /*6cc0*/  ISETP.LT.OR P1, PT, R2, 0x49, P1 ;  /* 0x000000490200780c */ /* 0x000fe40000f21670 */
[----:B------:R-:W-:-:S02]  /*6cd0*/  FSEL R10, R168, -INF , !P0 ;  /* 0xff800000a80a7808 */ /* 0x000fc40004000000 */
[----:B------:R-:W-:Y:S02]  /*6ce0*/  ISETP.GT.AND P0, PT, R0, 0x49, !P6 ;  /* 0x000000490000780c */ /* 0x000fe40007704270 */
[----:B------:R-:W-:Y:S02]  /*6cf0*/  FMNMX.FTZ R0, R12, R14, !PT ;  /* 0x0000000e0c007209 */ /* 0x000fe40007810000 */
[----:B------:R-:W-:Y:S02]  /*6d00*/  ISETP.LT.OR P0, PT, R2, 0x4a, P0 ;  /* 0x0000004a0200780c */ /* 0x000fe40000701670 */
[----:B------:R-:W-:Y:S02]  /*6d10*/  FMNMX.FTZ R2, R13, R15, !PT ;  /* 0x0000000f0d027209 */ /* 0x000fe40007810000 */
[----:B------:R-:W-:Y:S02]  /*6d20*/  FMNMX.FTZ R4, R16, R0, !PT ;  /* 0x0000000010047209 */ /* 0x000fe40007810000 */
[----:B------:R-:W-:-:S02]  /*6d30*/  FMNMX.FTZ R0, R10, R11, !PT ;  /* 0x0000000b0a007209 */ /* 0x000fc40007810000 */
[----:B--234-:R-:W-:Y:S02]  /*6d40*/  FMNMX.FTZ R5, R18, R2, !PT ;  /* 0x0000000212057209 */ /* 0x01cfe40007810000 */
        /* <DEDUP_REMOVED lines=60> */
[----:B------:R-:W-:Y:S02]  /*7110*/  FSEL R157, R28, -INF , !P1 ;  /* 0xff8000001c9d7808 */ /* 0x000fe40004800000 */
[----:B------:R-:W-:Y:S02]  /*7120*/  FMNMX.FTZ R4, R166, R4, !PT ;  /* 0x00000004a6047209 */ /* 0x000fe40007810000 */
[----:B------:R-:W-:Y:S02]  /*7130*/  FMNMX.FTZ R0, R158, R0, !PT ;  /* 0x000000009e007209 */ /* 0x000fe40007810000 */
[----:B------:R-:W-:Y:S02]  /*7140*/  FMNMX.FTZ R5, R161, R3, !PT ;  /* 0x00000003a1057209 */ /* 0x000fe40007810000 */
[----:B------:R-:W-:-:S02]  /*7150*/  FMNMX.FTZ R3, R153, R2, !PT ;  /* 0x0000000299037209 */ /* 0x000fc40007810000 */
[----:B------:R-:W-:Y:S02]  /*7160*/  FSEL R156, R27, -INF , !P0 ;  /* 0xff8000001b9c7808 */ /* 0x000fe40004000000 */
[----:B------:R-:W-:Y:S02]  /*7170*/  FMNMX.FTZ R4, R165, R4, !PT ;  /* 0x00000004a5047209 */ /* 0x000fe40007810000 */
[----:B------:R-:W-:Y:S02]  /*7180*/  FMNMX.FTZ R2, R157, R0, !PT ;  /* 0x000000009d027209 */ /* 0x000fe40007810000 */
[----:B------:R-:W-:Y:S02]  /*7190*/  FMNMX.FTZ R0, R164, R4, !PT ;  /* 0x00000004a4007209 */ /* 0x000fe40007810000 */
[----:B------:R-:W-:Y:S02]  /*71a0*/  FMNMX.FTZ R5, R160, R5, !PT ;  /* 0x00000005a0057209 */ /* 0x000fe40007810000 */
[----:B------:R-:W-:-:S02]  /*71b0*/  FMNMX.FTZ R6, R152, R3, !PT ;  /* 0x0000000398067209 */ /* 0x000fc40007810000 */
[----:B------:R-:W-:Y:S01]  /*71c0*/  FMNMX.FTZ R7, R156, R2, !PT ;  /* 0x000000029c077209 */ /* 0x000fe20007810000 */
[----:B------:R-:W-:Y:S05]  /*71d0*/  BRA.DIV ~URZ, `(.L_x_652) ;  /* 0x00016cf27f007947 */ /* 0x000fea000b800000 */
[----:B------:R1:W2:Y:S02]  /*71e0*/  SHFL.BFLY PT, R2, R0, 0x2, 0x1f ;  /* 0x0c401f0000027f89 */ /* 0x0002a400000e0000 */
.L_x_827:
[----:B--2---:R-:W-:Y:S01]  /*71f0*/  FMNMX.FTZ R4, R0, R2, !PT ;  /* 0x0000000200047209 */ /* 0x004fe20007810000 */
[----:B------:R-:W-:Y:S05]  /*7200*/  BRA.DIV ~URZ, `(.L_x_653) ;  /* 0x00016d227f007947 */ /* 0x000fea000b800000 */
[----:B-1----:R-:W1:Y:S04]  /*7210*/  SHFL.BFLY PT, R0, R5, 0x2, 0x1f ;  /* 0x0c401f0005007f89 */ /* 0x002e6800000e0000 */
        /* <DEDUP_REMOVED lines=12> */
.L_x_828:
[C---:B------:R-:W-:Y:S01]  /*72e0*/  FMUL.FTZ R0, R72.reuse, c[0x0][0x2d0] ;  /* 0x0000b40048007a20 */ /* 0x040fe20000410000 */
[----:B------:R-:W-:Y:S01]  /*72f0*/  FSETP.NEU.FTZ.AND P0, PT, R72, -INF , PT ;  /* 0xff8000004800780b */ /* 0x000fe20003f1d000 */
[----:B------:R-:W-:Y:S01]  /*7300*/  FMUL.FTZ R3, R71, c[0x0][0x2d0] ;  /* 0x0000b40047037a20 */ /* 0x000fe20000410000 */
[----:B----4-:R-:W-:Y:S01]  /*7310*/  FMNMX.FTZ R69, R9, R7, !PT ;  /* 0x0000000709457209 */ /* 0x010fe20007810000 */
[----:B------:R-:W-:Y:S01]  /*7320*/  FMUL.FTZ R2, R70, c[0x0][0x2d0] ;  /* 0x0000b40046027a20 */ /* 0x000fe20000410000 */
[----:B------:R-:W-:Y:S01]  /*7330*/  FSEL R4, R0, RZ, P0 ;  /* 0x000000ff00047208 */ /* 0x000fe20000000000 */
[----:B------:R-:W-:Y:S01]  /*7340*/  WARPSYNC 0xffffffff ;  /* 0xffffffff00007948 */ /* 0x000fe20003800000 */
[----:B------:R-:W-:Y:S01]  /*7350*/  FSETP.NEU.FTZ.AND P0, PT, R71, -INF , PT ;  /* 0xff8000004700780b */ /* 0x000fe20003f1d000 */
[----:B------:R-:W-:Y:S02]  /*7360*/  LDSM.16.MT88.4 R28, [R185] ;  /* 0x00000000b91c783b */ /* 0x000fe40000004200 */
[----:B------:R-:W-:Y:S01]  /*7370*/  FFMA.FTZ R0, R13, c[0x0][0x2d0], -R4 ;  /* 0x0000b4000d007a23 */ /* 0x000fe20000010804 */
[----:B------:R-:W-:-:S02]  /*7380*/  FSEL R3, R3, RZ, P0 ;  /* 0x000000ff03037208 */ /* 0x000fc40000000000 */
[----:B------:R-:W-:Y:S01]  /*7390*/  FSETP.NEU.FTZ.AND P0, PT, R70, -INF , PT ;  /* 0xff8000004600780b */ /* 0x000fe20003f1d000 */
[----:B------:R1:W-:Y:S03]  /*73a0*/  MUFU.EX2 R227, R0 ;  /* 0x0000000000e37308 */ /* 0x0003e60000000800 */
[----:B------:R-:W-:Y:S02]  /*73b0*/  FSEL R2, R2, RZ, P0 ;  /* 0x000000ff02027208 */ /* 0x000fe40000000000 */
[----:B------:R-:W-:-:S03]  /*73c0*/  FSETP.NEU.FTZ.AND P0, PT, R69, -INF , PT ;  /* 0xff8000004500780b */ /* 0x000fc60003f1d000 */
[----:B------:R-:W-:-:S04]  /*73d0*/  FFMA.FTZ R5, R36, c[0x0][0x2d0], -R2 ;  /* 0x0000b40024057a23 */ /* 0x000fc80000010802 */
[----:B------:R2:W-:Y:S01]  /*73e0*/  MUFU.EX2 R221, R5 ;  /* 0x0000000500dd7308 */ /* 0x0005e20000000800 */
[----:B-1----:R-:W-:-:S07]  /*73f0*/  FFMA.FTZ R0, R15, c[0x0][0x2d0], -R4 ;  /* 0x0000b4000f007a23 */ /* 0x002fce0000010804 */
[----:B------:R1:W4:Y:S01]  /*7400*/  MUFU.EX2 R226, R0 ;  /* 0x0000000000e27308 */ /* 0x0003220000000800 */
[----:B--2---:R-:W-:-:S07]  /*7410*/  FFMA.FTZ R5, R37, c[0x0][0x2d0], -R2 ;  /* 0x0000b40025057a23 */ /* 0x004fce0000010802 */
[----:B------:R-:W-:Y:S01]  /*7420*/  MUFU.EX2 R234, R5 ;  /* 0x0000000500ea7308 */ /* 0x000fe20000000800 */
[----:B-1----:R-:W-:-:S07]  /*7430*/  FFMA.FTZ R0, R18, c[0x0][0x2d0], -R4 ;  /* 0x0000b40012007a23 */ /* 0x002fce0000010804 */
[----:B------:R1:W-:Y:S02]  /*7440*/  MUFU.EX2 R229, R0 ;  /* 0x0000000000e57308 */ /* 0x0003e40000000800 */
[----:B-1----:R-:W-:-:S06]  /*7450*/  FFMA.FTZ R0, R19, c[0x0][0x2d0], -R4 ;  /* 0x0000b40013007a23 */ /* 0x002fcc0000010804 */
[----:B------:R1:W2:Y:S02]  /*7460*/  MUFU.EX2 R242, R0 ;  /* 0x0000000000f27308 */ /* 0x0002a40000000800 */
[----:B-1----:R-:W-:-:S06]  /*7470*/  FFMA.FTZ R0, R21, c[0x0][0x2d0], -R4 ;  /* 0x0000b40015007a23 */ /* 0x002fcc0000010804 */
[----:B------:R1:W-:Y:S02]  /*7480*/  MUFU.EX2 R245, R0 ;  /* 0x0000000000f57308 */ /* 0x0003e40000000800 */
[--C-:B-1----:R-:W-:Y:S02]  /*7490*/  FFMA.FTZ R0, R22, c[0x0][0x2d0], -R4.reuse ;  /* 0x0000b40016007a23 */ /* 0x102fe40000010804 */
[----:B------:R-:W1:Y:S04]  /*74a0*/  LDSM.16.MT88.4 R20, [R186] ;  /* 0x00000000ba14783b */ /* 0x000e680000004200 */
[----:B------:R5:W-:Y:S02]  /*74b0*/  MUFU.EX2 R250, R0 ;  /* 0x0000000000fa7308 */ /* 0x000be40000000800 */
[----:B-----5:R-:W-:-:S02]  /*74c0*/  FFMA.FTZ R0, R24, c[0x0][0x2d0], -R4 ;  /* 0x0000b40018007a23 */ /* 0x020fc40000010804 */
[----:B------:R-:W-:Y:S04]  /*74d0*/  LDSM.16.MT88.4 R24, [R189] ;  /* 0x00000000bd18783b */ /* 0x000fe80000004200 */
[----:B------:R5:W-:Y:S02]  /*74e0*/  MUFU.EX2 R251, R0 ;  /* 0x0000000000fb7308 */ /* 0x000be40000000800 */
[----:B-----5:R-:W-:Y:S01]  /*74f0*/  FFMA.FTZ R0, R12, c[0x0][0x2d0], -R3 ;  /* 0x0000b4000c007a23 */ /* 0x020fe20000010803 */
[----:B----4-:R-:W-:-:S05]  /*7500*/  F2FP.BF16.PACK_AB R12, R226, R227 ;  /* 0x000000e3e20c723e */ /* 0x010fca00000010ff */
[----:B------:R4:W-:Y:S02]  /*7510*/  MUFU.EX2 R224, R0 ;  /* 0x0000000000e07308 */ /* 0x0009e40000000800 */
[----:B----4-:R-:W-:Y:S01]  /*7520*/  FFMA.FTZ R0, R14, c[0x0][0x2d0], -R3 ;  /* 0x0000b4000e007a23 */ /* 0x010fe20000010803 */
[----:B--2---:R-:W-:-:S05]  /*7530*/  F2FP.BF16.PACK_AB R14, R242, R229 ;  /* 0x000000e5f20e723e */ /* 0x004fca00000010ff */
[----:B------:R2:W4:Y:S02]  /*7540*/  MUFU.EX2 R222, R0 ;  /* 0x0000000000de7308 */ /* 0x0005240000000800 */
[----:B--2---:R-:W-:Y:S01]  /*7550*/  FFMA.FTZ R0, R16, c[0x0][0x2d0], -R3 ;  /* 0x0000b40010007a23 */ /* 0x004fe20000010803 */
[----:B----4-:R-:W-:-:S05]  /*7560*/  F2FP.BF16.PACK_AB R13, R222, R224 ;  /* 0x000000e0de0d723e */ /* 0x010fca00000010ff */
[----:B------:R2:W-:Y:S02]  /*7570*/  MUFU.EX2 R225, R0 ;  /* 0x0000000000e17308 */ /* 0x0005e40000000800 */
[----:B--2---:R-:W-:Y:S02]  /*7580*/  FFMA.FTZ R0, R17, c[0x0][0x2d0], -R3 ;  /* 0x0000b40011007a23 */ /* 0x004fe40000010803 */
[----:B------:R-:W2:Y:S04]  /*7590*/  LDSM.16.MT88.4 R16, [R188] ;  /* 0x00000000bc10783b */ /* 0x000ea80000004200 */
[----:B------:R4:W5:Y:S02]  /*75a0*/  MUFU.EX2 R238, R0 ;  /* 0x0000000000ee7308 */ /* 0x0009640000000800 */
[----:B----4-:R-:W-:Y:S01]  /*75b0*/  FFMA.FTZ R0, R34, c[0x0][0x2d0], -R2 ;  /* 0x0000b40022007a23 */ /* 0x010fe20000010802 */
[----:B-----5:R-:W-:-:S05]  /*75c0*/  F2FP.BF16.PACK_AB R15, R238, R225 ;  /* 0x000000e1ee0f723e */ /* 0x020fca00000010ff */
[----:B------:R4:W-:Y:S02]  /*75d0*/  MUFU.EX2 R219, R0 ;  /* 0x0000000000db7308 */ /* 0x0009e40000000800 */
[C---:B-1----:R-:W-:Y:S08]  /*75e0*/  HMMA.16816.F32.BF16 R100, R12.reuse, R20, RZ ;  /* 0x000000140c64723c */ /* 0x042ff000000418ff */
[----:B------:R-:W-:Y:S01]  /*75f0*/  HMMA.16816.F32.BF16 R88, R12, R22, RZ ;  /* 0x000000160c58723c */ /* 0x000fe200000418ff */
[----:B----4-:R-:W-:-:S04]  /*7600*/  FFMA.FTZ R0, R35, c[0x0][0x2d0], -R2 ;  /* 0x0000b40023007a23 */ /* 0x010fc80000010802 */
[----:B------:R1:W4:Y:S03]  /*7610*/  MUFU.EX2 R218, R0 ;  /* 0x0000000000da7308 */ /* 0x0003260000000800 */
[C---:B--2---:R-:W-:Y:S08]  /*7620*/  HMMA.16816.F32.BF16 R92, R12.reuse, R16, RZ ;  /* 0x000000100c5c723c */ /* 0x044ff000000418ff */
[----:B------:R-:W-:Y:S01]  /*7630*/  HMMA.16816.F32.BF16 R64, R12, R18, RZ ;  /* 0x000000120c40723c */ /* 0x000fe200000418ff */
[----:B-1----:R-:W-:Y:S01]  /*7640*/  FMUL.FTZ R0, R69, c[0x0][0x2d0] ;  /* 0x0000b40045007a20 */ /* 0x002fe20000410000 */
[----:B----4-:R-:W-:-:S06]  /*7650*/  F2FP.BF16.PACK_AB R8, R218, R219 ;  /* 0x000000dbda08723e */ /* 0x010fcc00000010ff */
[----:B------:R-:W-:Y:S01]  /*7660*/  HMMA.16816.F32.BF16 R76, R12, R28, RZ ;  /* 0x0000001c0c4c723c */ /* 0x000fe200000418ff */
[----:B------:R-:W-:-:S05]  /*7670*/  FSEL R0, R0, RZ, P0 ;  /* 0x000000ff00007208 */ /* 0x000fca0000000000 */
[--C-:B------:R-:W-:Y:S01]  /*7680*/  FFMA.FTZ R5, R10, c[0x0][0x2d0], -R0.reuse ;  /* 0x0000b4000a057a23 */ /* 0x100fe20000010800 */
[----:B------:R-:W-:Y:S01]  /*7690*/  F2FP.BF16.PACK_AB R10, R234, R221 ;  /* 0x000000ddea0a723e */ /* 0x000fe200000010ff */
[--C-:B------:R-:W-:Y:S01]  /*76a0*/  FFMA.FTZ R6, R74, c[0x0][0x2d0], -R0.reuse ;  /* 0x0000b4004a067a23 */ /* 0x100fe20000010800 */
[C---:B------:R-:W-:Y:S01]  /*76b0*/  HMMA.16816.F32.BF16 R84, R12.reuse, R30, RZ ;  /* 0x0000001e0c54723c */ /* 0x040fe200000418ff */
[----:B------:R1:W-:Y:S07]  /*76c0*/  MUFU.EX2 R223, R5 ;  /* 0x0000000500df7308 */ /* 0x0003ee0000000800 */
[C---:B------:R-:W-:Y:S01]  /*76d0*/  HMMA.16816.F32.BF16 R80, R12.reuse, R24, RZ ;  /* 0x000000180c50723c */ /* 0x040fe200000418ff */
[----:B------:R2:W-:Y:S07]  /*76e0*/  MUFU.EX2 R236, R6 ;  /* 0x0000000600ec7308 */ /* 0x0005ee0000000800 */
[----:B------:R-:W-:Y:S01]  /*76f0*/  HMMA.16816.F32.BF16 R96, R12, R26, RZ ;  /* 0x0000001a0c60723c */ /* 0x000fe200000418ff */
[----:B-1----:R-:W-:-:S04]  /*7700*/  FFMA.FTZ R5, R11, c[0x0][0x2d0], -R0 ;  /* 0x0000b4000b057a23 */ /* 0x002fc80000010800 */
[----:B------:R1:W4:Y:S02]  /*7710*/  MUFU.EX2 R220, R5 ;  /* 0x0000000500dc7308 */ /* 0x0003240000000800 */
[----:B------:R-:W-:Y:S01]  /*7720*/  F2FP.BF16.PACK_AB R12, R250, R245 ;  /* 0x000000f5fa0c723e */ /* 0x000fe200000010ff */
[----:B--2---:R-:W-:-:S05]  /*7730*/  FFMA.FTZ R6, R127, c[0x0][0x2d0], -R2 ;  /* 0x0000b4007f067a23 */ /* 0x004fca0000010802 */
[----:B------:R2:W-:Y:S01]  /*7740*/  MUFU.EX2 R207, R6 ;  /* 0x0000000600cf7308 */ /* 0x0005e20000000800 */
[----:B-1----:R-:W-:Y:S01]  /*7750*/  FFMA.FTZ R5, R32, c[0x0][0x2d0], -R0 ;  /* 0x0000b40020057a23 */ /* 0x002fe20000010800 */
[----:B----4-:R-:W-:-:S06]  /*7760*/  F2FP.BF16.PACK_AB R9, R220, R223 ;  /* 0x000000dfdc09723e */ /* 0x010fcc00000010ff */
[----:B------:R1:W-:Y:S01]  /*7770*/  MUFU.EX2 R233, R5 ;  /* 0x0000000500e97308 */ /* 0x0003e20000000800 */
[----:B--2---:R-:W-:-:S07]  /*7780*/  FFMA.FTZ R6, R136, c[0x0][0x2d0], -R3 ;  /* 0x0000b40088067a23 */ /* 0x004fce0000010803 */
[----:B------:R-:W-:Y:S01]  /*7790*/  MUFU.EX2 R175, R6 ;  /* 0x0000000600af7308 */ /* 0x000fe20000000800 */
[----:B-1----:R-:W-:-:S07]  /*77a0*/  FFMA.FTZ R5, R33, c[0x0][0x2d0], -R0 ;  /* 0x0000b40021057a23 */ /* 0x002fce0000010800 */
[----:B------:R1:W2:Y:S02]  /*77b0*/  MUFU.EX2 R235, R5 ;  /* 0x0000000500eb7308 */ /* 0x0002a40000000800 */
[----:B-1----:R-:W-:Y:S01]  /*77c0*/  FFMA.FTZ R5, R40, c[0x0][0x2d0], -R4 ;  /* 0x0000b40028057a23 */ /* 0x002fe20000010804 */
[----:B--2---:R-:W-:-:S05]  /*77d0*/  F2FP.BF16.PACK_AB R11, R235, R233 ;  /* 0x000000e9eb0b723e */ /* 0x004fca00000010ff */
[----:B------:R1:W2:Y:S02]  /*77e0*/  MUFU.EX2 R249, R5 ;  /* 0x0000000500f97308 */ /* 0x0002a40000000800 */
[C---:B------:R-:W-:Y:S08]  /*77f0*/  HMMA.16816.F32.BF16 R32, R8.reuse, R18, RZ ;  /* 0x000000120820723c */ /* 0x040ff000000418ff */
[----:B------:R-:W-:Y:S01]  /*7800*/  HMMA.16816.F32.BF16 R52, R8, R28, RZ ;  /* 0x0000001c0834723c */ /* 0x000fe200000418ff */
[----:B-1----:R-:W-:Y:S01]  /*7810*/  FFMA.FTZ R5, R38, c[0x0][0x2d0], -R3 ;  /* 0x0000b40026057a23 */ /* 0x002fe20000010803 */
[----:B--2---:R-:W-:-:S03]  /*7820*/  F2FP.BF16.PACK_AB R14, R249, R251 ;  /* 0x000000fbf90e723e */ /* 0x004fc600000010ff */
[----:B------:R1:W-:Y:S03]  /*7830*/  MUFU.EX2 R230, R5 ;  /* 0x0000000500e67308 */ /* 0x0003e60000000800 */
[C---:B------:R-:W-:Y:S01]  /*7840*/  HMMA.16816.F32.BF16 R60, R8.reuse, R30, RZ ;  /* 0x0000001e083c723c */ /* 0x040fe200000418ff */
[----:B------:R-:W-:Y:S07]  /*7850*/  LDSM.16.MT88.4 R28, [R185+0x800] ;  /* 0x00080000b91c783b */ /* 0x000fee0000004200 */
[----:B------:R-:W-:Y:S01]  /*7860*/  HMMA.16816.F32.BF16 R56, R8, R26, RZ ;  /* 0x0000001a0838723c */ /* 0x000fe200000418ff */
[----:B-1----:R-:W-:-:S07]  /*7870*/  FFMA.FTZ R5, R39, c[0x0][0x2d0], -R3 ;  /* 0x0000b40027057a23 */ /* 0x002fce0000010803 */
[----:B------:R-:W-:Y:S01]  /*7880*/  HMMA.16816.F32.BF16 R36, R8, R16, RZ ;  /* 0x000000100824723c */ /* 0x000fe200000418ff */
[----:B------:R-:W1:Y:S01]  /*7890*/  LDSM.16.MT88.4 R16, [R188+0x800] ;  /* 0x00080000bc10783b */ /* 0x000e620000004200 */
[----:B------:R2:W4:Y:S02]  /*78a0*/  MUFU.EX2 R244, R5 ;  /* 0x0000000500f47308 */ /* 0x0005240000000800 */
[----:B--2---:R-:W-:Y:S01]  /*78b0*/  FFMA.FTZ R5, R41, c[0x0][0x2d0], -R3 ;  /* 0x0000b40029057a23 */ /* 0x004fe20000010803 */
[----:B----4-:R-:W-:-:S05]  /*78c0*/  F2FP.BF16.PACK_AB R13, R244, R230 ;  /* 0x000000e6f40d723e */ /* 0x010fca00000010ff */
[----:B------:R2:W-:Y:S02]  /*78d0*/  MUFU.EX2 R243, R5 ;  /* 0x0000000500f37308 */ /* 0x0005e40000000800 */
[----:B--2---:R-:W-:Y:S02]  /*78e0*/  FFMA.FTZ R5, R42, c[0x0][0x2d0], -R3 ;  /* 0x0000b4002a057a23 */ /* 0x004fe40000010803 */
[----:B------:R-:W-:Y:S01]  /*78f0*/  HMMA.16816.F32.BF16 R40, R8, R24, RZ ;  /* 0x000000180828723c */ /* 0x000fe200000418ff */
[----:B------:R-:W2:Y:S03]  /*7900*/  LDSM.16.MT88.4 R24, [R186+0x800] ;  /* 0x00080000ba18783b */ /* 0x000ea60000004200 */
[----:B------:R4:W5:Y:S02]  /*7910*/  MUFU.EX2 R247, R5 ;  /* 0x0000000500f77308 */ /* 0x0009640000000800 */
[----:B----4-:R-:W-:Y:S01]  /*7920*/  FFMA.FTZ R5, R44, c[0x0][0x2d0], -R2 ;  /* 0x0000b4002c057a23 */ /* 0x010fe20000010802 */
[----:B-----5:R-:W-:-:S05]  /*7930*/  F2FP.BF16.PACK_AB R15, R247, R243 ;  /* 0x000000f3f70f723e */ /* 0x020fca00000010ff */
[----:B------:R4:W-:Y:S02]  /*7940*/  MUFU.EX2 R228, R5 ;  /* 0x0000000500e47308 */ /* 0x0009e40000000800 */
[C---:B-1----:R-:W-:Y:S08]  /*7950*/  HMMA.16816.F32.BF16 R92, R12.reuse, R16, R92 ;  /* 0x000000100c5c723c */ /* 0x042ff0000004185c */
[----:B------:R-:W-:Y:S01]  /*7960*/  HMMA.16816.F32.BF16 R64, R12, R18, R64 ;  /* 0x000000120c40723c */ /* 0x000fe20000041840 */
[----:B----4-:R-:W-:-:S04]  /*7970*/  FFMA.FTZ R5, R45, c[0x0][0x2d0], -R2 ;  /* 0x0000b4002d057a23 */ /* 0x010fc80000010802 */
[----:B------:R1:W4:Y:S03]  /*7980*/  MUFU.EX2 R240, R5 ;  /* 0x0000000500f07308 */ /* 0x0003260000000800 */
[----:B------:R-:W-:Y:S08]  /*7990*/  HMMA.16816.F32.BF16 R44, R8, R20, RZ ;  /* 0x00000014082c723c */ /* 0x000ff000000418ff */
[----:B------:R-:W-:Y:S01]  /*79a0*/  HMMA.16816.F32.BF16 R76, R12, R28, R76 ;  /* 0x0000001c0c4c723c */ /* 0x000fe2000004184c */
[----:B-1----:R-:W-:-:S07]  /*79b0*/  FFMA.FTZ R5, R48, c[0x0][0x2d0], -R2 ;  /* 0x0000b40030057a23 */ /* 0x002fce0000010802 */
[----:B--2---:R-:W-:Y:S01]  /*79c0*/  HMMA.16816.F32.BF16 R108, R12, R24, R100 ;  /* 0x000000180c6c723c */ /* 0x004fe20000041864 */
[----:B------:R1:W-:Y:S07]  /*79d0*/  MUFU.EX2 R239, R5 ;  /* 0x0000000500ef7308 */ /* 0x0003ee0000000800 */
[----:B------:R-:W-:Y:S01]  /*79e0*/  HMMA.16816.F32.BF16 R48, R8, R22, RZ ;  /* 0x000000160830723c */ /* 0x000fe200000418ff */
[----:B------:R-:W2:Y:S06]  /*79f0*/  LDSM.16.MT88.4 R20, [R189+0x800] ;  /* 0x00080000bd14783b */ /* 0x000eac0000004200 */
[----:B----4-:R-:W-:Y:S01]  /*7a00*/  F2FP.BF16.PACK_AB R8, R240, R228 ;  /* 0x000000e4f008723e */ /* 0x010fe200000010ff */
[----:B-1----:R-:W-:-:S04]  /*7a10*/  FFMA.FTZ R5, R104, c[0x0][0x2d0], -R2 ;  /* 0x0000b40068057a23 */ /* 0x002fc80000010802 */
[----:B------:R1:W4:Y:S02]  /*7a20*/  MUFU.EX2 R241, R5 ;  /* 0x0000000500f17308 */ /* 0x0003240000000800 */
[----:B-1----:R-:W-:Y:S01]  /*7a30*/  FFMA.FTZ R5, R68, c[0x0][0x2d0], -R0 ;  /* 0x0000b40044057a23 */ /* 0x002fe20000010800 */
[----:B----4-:R-:W-:-:S05]  /*7a40*/  F2FP.BF16.PACK_AB R10, R241, R239 ;  /* 0x000000eff10a723e */ /* 0x010fca00000010ff */
[----:B------:R1:W-:Y:S01]  /*7a50*/  MUFU.EX2 R231, R5 ;  /* 0x0000000500e77308 */ /* 0x0003e20000000800 */
[C---:B--2---:R-:W-:Y:S08]  /*7a60*/  HMMA.16816.F32.BF16 R112, R12.reuse, R20, R80 ;  /* 0x000000140c70723c */ /* 0x044ff00000041850 */
[----:B------:R-:W-:Y:S01]  /*7a70*/  HMMA.16816.F32.BF16 R96, R12, R22, R96 ;  /* 0x000000160c60723c */ /* 0x000fe20000041860 */
[----:B-1----:R-:W-:-:S04]  /*7a80*/  FFMA.FTZ R5, R73, c[0x0][0x2d0], -R0 ;  /* 0x0000b40049057a23 */ /* 0x002fc80000010800 */
[----:B------:R1:W2:Y:S03]  /*7a90*/  MUFU.EX2 R232, R5 ;  /* 0x0000000500e87308 */ /* 0x0002a60000000800 */
[----:B------:R-:W-:Y:S01]  /*7aa0*/  HMMA.16816.F32.BF16 R80, R12, R26, R88 ;  /* 0x0000001a0c50723c */ /* 0x000fe20000041858 */
[----:B-1----:R-:W-:Y:S01]  /*7ab0*/  FFMA.FTZ R5, R75, c[0x0][0x2d0], -R0 ;  /* 0x0000b4004b057a23 */ /* 0x002fe20000010800 */
[----:B--2---:R-:W-:-:S03]  /*7ac0*/  F2FP.BF16.PACK_AB R9, R232, R231 ;  /* 0x000000e7e809723e */ /* 0x004fc600000010ff */
[----:B------:R1:W2:Y:S02]  /*7ad0*/  MUFU.EX2 R237, R5 ;  /* 0x0000000500ed7308 */ /* 0x0002a40000000800 */
[----:B-1----:R-:W-:Y:S01]  /*7ae0*/  FFMA.FTZ R5, R132, c[0x0][0x2d0], -R4 ;  /* 0x0000b40084057a23 */ /* 0x002fe20000010804 */
[----:B--2---:R-:W-:-:S05]  /*7af0*/  F2FP.BF16.PACK_AB R11, R237, R236 ;  /* 0x000000eced0b723e */ /* 0x004fca00000010ff */
[----:B------:R1:W-:Y:S02]  /*7b00*/  MUFU.EX2 R213, R5 ;  /* 0x0000000500d57308 */ /* 0x0003e40000000800 */
[C---:B------:R-:W-:Y:S08]  /*7b10*/  HMMA.16816.F32.BF16 R104, R8.reuse, R16, R36 ;  /* 0x000000100868723c */ /* 0x040ff00000041824 */
[----:B------:R-:W-:Y:S01]  /*7b20*/  HMMA.16816.F32.BF16 R32, R8, R18, R32 ;  /* 0x000000120820723c */ /* 0x000fe20000041820 */
[----:B------:R-:W2:Y:S01]  /*7b30*/  LDSM.16.MT88.4 R16, [R185+0x1000] ;  /* 0x00100000b910783b */ /* 0x000ea20000004200 */
[----:B-1----:R-:W-:-:S04]  /*7b40*/  FFMA.FTZ R5, R133, c[0x0][0x2d0], -R4 ;  /* 0x0000b40085057a23 */ /* 0x002fc80000010804 */
[----:B------:R1:W4:Y:S02]  /*7b50*/  MUFU.EX2 R215, R5 ;  /* 0x0000000500d77308 */ /* 0x0003240000000800 */
[C---:B------:R-:W-:Y:S08]  /*7b60*/  HMMA.16816.F32.BF16 R116, R8.reuse, R20, R40 ;  /* 0x000000140874723c */ /* 0x040ff00000041828 */
[----:B------:R-:W-:Y:S01]  /*7b70*/  HMMA.16816.F32.BF16 R52, R8, R28, R52 ;  /* 0x0000001c0834723c */ /* 0x000fe20000041834 */
[----:B-1----:R-:W-:-:S07]  /*7b80*/  FFMA.FTZ R5, R134, c[0x0][0x2d0], -R4 ;  /* 0x0000b40086057a23 */ /* 0x002fce0000010804 */
[-C--:B------:R-:W-:Y:S01]  /*7b90*/  HMMA.16816.F32.BF16 R40, R12, R30.reuse, R84 ;  /* 0x0000001e0c28723c */ /* 0x080fe20000041854 */
[----:B------:R1:W-:Y:S06]  /*7ba0*/  MUFU.EX2 R216, R5 ;  /* 0x0000000500d87308 */ /* 0x0003ec0000000800 */
[----:B----4-:R-:W-:Y:S01]  /*7bb0*/  F2FP.BF16.PACK_AB R12, R215, R213 ;  /* 0x000000d5d70c723e */ /* 0x010fe200000010ff */
[C---:B------:R-:W-:Y:S08]  /*7bc0*/  HMMA.16816.F32.BF16 R28, R8.reuse, R30, R60 ;  /* 0x0000001e081c723c */ /* 0x040ff0000004183c */
[----:B------:R-:W-:Y:S01]  /*7bd0*/  HMMA.16816.F32.BF16 R100, R8, R24, R44 ;  /* 0x000000180864723c */ /* 0x000fe2000004182c */
[----:B-1----:R-:W-:-:S04]  /*7be0*/  FFMA.FTZ R5, R135, c[0x0][0x2d0], -R4 ;  /* 0x0000b40087057a23 */ /* 0x002fc80000010804 */
[----:B------:R1:W4:Y:S03]  /*7bf0*/  MUFU.EX2 R217, R5 ;  /* 0x0000000500d97308 */ /* 0x0003260000000800 */
[C---:B------:R-:W-:Y:S01]  /*7c00*/  HMMA.16816.F32.BF16 R60, R8.reuse, R22, R56 ;  /* 0x00000016083c723c */ /* 0x040fe20000041838 */
[----:B------:R-:W5:Y:S07]  /*7c10*/  LDSM.16.MT88.4 R20, [R186+0x1000] ;  /* 0x00100000ba14783b */ /* 0x000f6e0000004200 */
[----:B------:R-:W-:Y:S01]  /*7c20*/  HMMA.16816.F32.BF16 R36, R8, R26, R48 ;  /* 0x0000001a0824723c */ /* 0x000fe20000041830 */
[----:B------:R-:W3:Y:S01]  /*7c30*/  LDSM.16.MT88.4 R24, [R189+0x1000] ;  /* 0x00100000bd18783b */ /* 0x000ee20000004200 */
[----:B-1----:R-:W-:Y:S01]  /*7c40*/  FFMA.FTZ R5, R128, c[0x0][0x2d0], -R3 ;  /* 0x0000b40080057a23 */ /* 0x002fe20000010803 */
[----:B----4-:R-:W-:-:S03]  /*7c50*/  F2FP.BF16.PACK_AB R14, R217, R216 ;  /* 0x000000d8d90e723e */ /* 0x010fc600000010ff */
[----:B------:R1:W-:Y:S02]  /*7c60*/  MUFU.EX2 R208, R5 ;  /* 0x0000000500d07308 */ /* 0x0003e40000000800 */
[----:B-1----:R-:W-:-:S06]  /*7c70*/  FFMA.FTZ R5, R129, c[0x0][0x2d0], -R3 ;  /* 0x0000b40081057a23 */ /* 0x002fcc0000010803 */
[----:B------:R1:W4:Y:S02]  /*7c80*/  MUFU.EX2 R209, R5 ;  /* 0x0000000500d17308 */ /* 0x0003240000000800 */
[----:B-1----:R-:W-:Y:S01]  /*7c90*/  FFMA.FTZ R5, R130, c[0x0][0x2d0], -R3 ;  /* 0x0000b40082057a23 */ /* 0x002fe20000010803 */
[----:B----4-:R-:W-:-:S05]  /*7ca0*/  F2FP.BF16.PACK_AB R13, R209, R208 ;  /* 0x000000d0d10d723e */ /* 0x010fca00000010ff */
[----:B------:R1:W-:Y:S02]  /*7cb0*/  MUFU.EX2 R210, R5 ;  /* 0x0000000500d27308 */ /* 0x0003e40000000800 */
[----:B-1----:R-:W-:-:S06]  /*7cc0*/  FFMA.FTZ R5, R131, c[0x0][0x2d0], -R3 ;  /* 0x0000b40083057a23 */ /* 0x002fcc0000010803 */
[----:B------:R1:W4:Y:S02]  /*7cd0*/  MUFU.EX2 R211, R5 ;  /* 0x0000000500d37308 */ /* 0x0003240000000800 */
[----:B-1----:R-:W-:Y:S01]  /*7ce0*/  FFMA.FTZ R5, R124, c[0x0][0x2d0], -R2 ;  /* 0x0000b4007c057a23 */ /* 0x002fe20000010802 */
[----:B----4-:R-:W-:-:S05]  /*7cf0*/  F2FP.BF16.PACK_AB R15, R211, R210 ;  /* 0x000000d2d30f723e */ /* 0x010fca00000010ff */
[----:B------:R1:W-:Y:S02]  /*7d00*/  MUFU.EX2 R204, R5 ;  /* 0x0000000500cc7308 */ /* 0x0003e40000000800 */
[C---:B--2---:R-:W-:Y:S08]  /*7d10*/  HMMA.16816.F32.BF16 R88, R12.reuse, R16, R76 ;  /* 0x000000100c58723c */ /* 0x044ff0000004184c */
[----:B------:R-:W-:Y:S01]  /*7d20*/  HMMA.16816.F32.BF16 R76, R12, R18, R40 ;  /* 0x000000120c4c723c */ /* 0x000fe20000041828 */
[----:B-1----:R-:W-:-:S04]  /*7d30*/  FFMA.FTZ R5, R125, c[0x0][0x2d0], -R2 ;  /* 0x0000b4007d057a23 */ /* 0x002fc80000010802 */
[----:B------:R1:W2:Y:S03]  /*7d40*/  MUFU.EX2 R205, R5 ;  /* 0x0000000500cd7308 */ /* 0x0002a60000000800 */
[C---:B-----5:R-:W-:Y:S08]  /*7d50*/  HMMA.16816.F32.BF16 R44, R12.reuse, R22, R80 ;  /* 0x000000160c2c723c */ /* 0x060ff00000041850 */
[----:B---3--:R-:W-:Y:S01]  /*7d60*/  HMMA.16816.F32.BF16 R56, R12, R24, R112 ;  /* 0x000000180c38723c */ /* 0x008fe20000041870 */
[----:B------:R-:W-:Y:S01]  /*7d70*/  LDSM.16.MT88.4 R112, [R189+0x2000] ;  /* 0x00200000bd70783b */ /* 0x000fe20000004200 */
[----:B-1----:R-:W-:Y:S01]  /*7d80*/  FFMA.FTZ R5, R126, c[0x0][0x2d0], -R2 ;  /* 0x0000b4007e057a23 */ /* 0x002fe20000010802 */
[----:B--2---:R-:W-:-:S05]  /*7d90*/  F2FP.BF16.PACK_AB R8, R205, R204 ;  /* 0x000000cccd08723e */ /* 0x004fca00000010ff */
[----:B------:R-:W-:Y:S01]  /*7da0*/  HMMA.16816.F32.BF16 R48, R12, R20, R108 ;  /* 0x000000140c30723c */ /* 0x000fe2000004186c */
        /* <DEDUP_REMOVED lines=18> */
[----:B------:R1:W3:Y:S02]  /*7ed0*/  MUFU.EX2 R177, R5 ;  /* 0x0000000500b17308 */ /* 0x0002e40000000800 */
[-C--:B------:R-:W-:Y:S08]  /*7ee0*/  HMMA.16816.F32.BF16 R84, R8, R26.reuse, R60 ;  /* 0x0000001a0854723c */ /* 0x080ff0000004183c */
[----:B------:R-:W-:Y:S01]  /*7ef0*/  HMMA.16816.F32.BF16 R52, R12, R26, R96 ;  /* 0x0000001a0c34723c */ /* 0x000fe20000041860 */
[----:B------:R-:W-:Y:S01]  /*7f00*/  LDSM.16.MT88.4 R96, [R185+0x2000] ;  /* 0x00200000b960783b */ /* 0x000fe20000004200 */
[----:B-1----:R-:W-:-:S06]  /*7f10*/  FFMA.FTZ R5, R145, c[0x0][0x2d0], -R4 ;  /* 0x0000b40091057a23 */ /* 0x002fcc0000010804 */
[----:B------:R-:W-:Y:S01]  /*7f20*/  HMMA.16816.F32.BF16 R80, R8, R20, R100 ;  /* 0x000000140850723c */ /* 0x000fe20000041864 */
[----:B------:R1:W-:Y:S07]  /*7f30*/  MUFU.EX2 R178, R5 ;  /* 0x0000000500b27308 */ /* 0x0003ee0000000800 */
[----:B--2---:R-:W-:Y:S01]  /*7f40*/  HMMA.16816.F32.BF16 R28, R12, R18, R64 ;  /* 0x000000120c1c723c */ /* 0x004fe20000041840 */
[----:B-1----:R-:W-:-:S04]  /*7f50*/  FFMA.FTZ R5, R144, c[0x0][0x2d0], -R4 ;  /* 0x0000b40090057a23 */ /* 0x002fc80000010804 */
[----:B------:R1:W2:Y:S03]  /*7f60*/  MUFU.EX2 R179, R5 ;  /* 0x0000000500b37308 */ /* 0x0002a60000000800 */
[----:B------:R-:W-:Y:S01]  /*7f70*/  HMMA.16816.F32.BF16 R40, R12, R16, R92 ;  /* 0x000000100c28723c */ /* 0x000fe2000004185c */
[----:B------:R-:W-:Y:S07]  /*7f80*/  LDSM.16.MT88.4 R12, [R188+0x1800] ;  /* 0x00180000bc0c783b */ /* 0x000fee0000004200 */
[----:B------:R-:W-:Y:S01]  /*7f90*/  HMMA.16816.F32.BF16 R64, R8, R22, R36 ;  /* 0x000000160840723c */ /* 0x000fe20000041824 */
[----:B------:R-:W-:Y:S01]  /*7fa0*/  LDSM.16.MT88.4 R20, [R189+0x1800] ;  /* 0x00180000bd14783b */ /* 0x000fe20000004200 */
[----:B-1----:R-:W-:-:S06]  /*7fb0*/  FFMA.FTZ R5, R139, c[0x0][0x2d0], -R3 ;  /* 0x0000b4008b057a23 */ /* 0x002fcc0000010803 */
[C---:B------:R-:W-:Y:S01]  /*7fc0*/  HMMA.16816.F32.BF16 R92, R8.reuse, R24, R116 ;  /* 0x00000018085c723c */ /* 0x040fe20000041874 */
[----:B------:R-:W1:Y:S01]  /*7fd0*/  LDSM.16.MT88.4 R24, [R185+0x1800] ;  /* 0x00180000b918783b */ /* 0x000e620000004200 */
[----:B------:R4:W-:Y:S06]  /*7fe0*/  MUFU.EX2 R172, R5 ;  /* 0x0000000500ac7308 */ /* 0x0009ec0000000800 */
[C---:B------:R-:W-:Y:S08]  /*7ff0*/  HMMA.16816.F32.BF16 R60, R8.reuse, R16, R104 ;  /* 0x00000010083c723c */ /* 0x040ff00000041868 */
[----:B------:R-:W-:Y:S01]  /*8000*/  HMMA.16816.F32.BF16 R36, R8, R18, R32 ;  /* 0x000000120824723c */ /* 0x000fe20000041820 */
[----:B------:R-:W5:Y:S01]  /*8010*/  LDSM.16.MT88.4 R16, [R186+0x1800] ;  /* 0x00180000ba10783b */ /* 0x000f620000004200 */
[----:B----4-:R-:W-:-:S04]  /*8020*/  FFMA.FTZ R5, R138, c[0x0][0x2d0], -R3 ;  /* 0x0000b4008a057a23 */ /* 0x010fc80000010803 */
[----:B------:R4:W4:Y:S01]  /*8030*/  MUFU.EX2 R173, R5 ;  /* 0x0000000500ad7308 */ /* 0x0009220000000800 */
[----:B---3--:R-:W-:Y:S02]  /*8040*/  F2FP.BF16.PACK_AB R8, R177, R176 ;  /* 0x000000b0b108723e */ /* 0x008fe400000010ff */
[----:B--2---:R-:W-:Y:S01]  /*8050*/  F2FP.BF16.PACK_AB R10, R179, R178 ;  /* 0x000000b2b30a723e */ /* 0x004fe200000010ff */
[----:B----4-:R-:W-:Y:S01]  /*8060*/  FFMA.FTZ R5, R137, c[0x0][0x2d0], -R3 ;  /* 0x0000b40089057a23 */ /* 0x010fe20000010803 */
[----:B------:R-:W-:-:S03]  /*8070*/  F2FP.BF16.PACK_AB R9, R173, R172 ;  /* 0x000000acad09723e */ /* 0x000fc600000010ff */
[----:B------:R2:W3:Y:S02]  /*8080*/  MUFU.EX2 R174, R5 ;  /* 0x0000000500ae7308 */ /* 0x0004e40000000800 */
[----:B--2---:R-:W-:Y:S01]  /*8090*/  FFMA.FTZ R5, R151, c[0x0][0x2d0], -R2 ;  /* 0x0000b40097057a23 */ /* 0x004fe20000010802 */
[----:B---3--:R-:W-:-:S05]  /*80a0*/  F2FP.BF16.PACK_AB R11, R175, R174 ;  /* 0x000000aeaf0b723e */ /* 0x008fca00000010ff */
[----:B------:R2:W-:Y:S02]  /*80b0*/  MUFU.EX2 R168, R5 ;  /* 0x0000000500a87308 */ /* 0x0005e40000000800 */
[----:B-1----:R-:W-:Y:S01]  /*80c0*/  HMMA.16816.F32.BF16 R88, R8, R24, R88 ;  /* 0x000000180858723c */ /* 0x002fe20000041858 */
[----:B------:R-:W-:-:S07]  /*80d0*/  FFMA.FTZ R32, R155, c[0x0][0x2d0], -R2 ;  /* 0x0000b4009b207a23 */ /* 0x000fce0000010802 */
[----:B------:R-:W-:Y:S01]  /*80e0*/  HMMA.16816.F32.BF16 R76, R8, R26, R76 ;  /* 0x0000001a084c723c */ /* 0x000fe2000004184c */
[----:B--2---:R-:W-:-:S04]  /*80f0*/  FFMA.FTZ R5, R150, c[0x0][0x2d0], -R2 ;  /* 0x0000b40096057a23 */ /* 0x004fc80000010802 */
[----:B------:R1:W-:Y:S03]  /*8100*/  MUFU.EX2 R169, R5 ;  /* 0x0000000500a97308 */ /* 0x0003e60000000800 */
[----:B------:R-:W-:Y:S01]  /*8110*/  HMMA.16816.F32.BF16 R56, R8, R20, R56 ;  /* 0x000000140838723c */ /* 0x000fe20000041838 */
[----:B------:R-:W-:-:S07]  /*8120*/  FFMA.FTZ R33, R154, c[0x0][0x2d0], -R2 ;  /* 0x0000b4009a217a23 */ /* 0x000fce0000010802 */
[----:B------:R-:W-:Y:S01]  /*8130*/  HMMA.16816.F32.BF16 R52, R8, R22, R52 ;  /* 0x000000160834723c */ /* 0x000fe20000041834 */
[----:B-1----:R-:W-:-:S07]  /*8140*/  FFMA.FTZ R5, R149, c[0x0][0x2d0], -R2 ;  /* 0x0000b40095057a23 */ /* 0x002fce0000010802 */
[C---:B-----5:R-:W-:Y:S01]  /*8150*/  HMMA.16816.F32.BF16 R48, R8.reuse, R16, R48 ;  /* 0x000000100830723c */ /* 0x060fe20000041830 */
[----:B------:R1:W-:Y:S07]  /*8160*/  MUFU.EX2 R170, R5 ;  /* 0x0000000500aa7308 */ /* 0x0003ee0000000800 */
[----:B------:R-:W-:Y:S01]  /*8170*/  HMMA.16816.F32.BF16 R44, R8, R18, R44 ;  /* 0x00000012082c723c */ /* 0x000fe2000004182c */
[----:B------:R-:W-:-:S07]  /*8180*/  FFMA.FTZ R34, R153, c[0x0][0x2d0], -R2 ;  /* 0x0000b40099227a23 */ /* 0x000fce0000010802 */
[----:B------:R-:W-:Y:S01]  /*8190*/  HMMA.16816.F32.BF16 R136, R8, R12, R40 ;  /* 0x0000000c0888723c */ /* 0x000fe20000041828 */
[----:B-1----:R-:W-:-:S04]  /*81a0*/  FFMA.FTZ R5, R148, c[0x0][0x2d0], -R2 ;  /* 0x0000b40094057a23 */ /* 0x002fc80000010802 */
[----:B------:R1:W2:Y:S03]  /*81b0*/  MUFU.EX2 R171, R5 ;  /* 0x0000000500ab7308 */ /* 0x0002a60000000800 */
[----:B------:R-:W-:Y:S01]  /*81c0*/  HMMA.16816.F32.BF16 R124, R8, R14, R28 ;  /* 0x0000000e087c723c */ /* 0x000fe2000004181c */
[----:B-1----:R-:W-:Y:S02]  /*81d0*/  FFMA.FTZ R5, R143, c[0x0][0x2d0], -R0 ;  /* 0x0000b4008f057a23 */ /* 0x002fe40000010800 */
[----:B------:R-:W3:Y:S04]  /*81e0*/  LDL R143, [R1+0x48] ;  /* 0x00004800018f7983 */ /* 0x000ee80000100800 */
[--C-:B------:R-:W-:Y:S01]  /*81f0*/  FFMA.FTZ R30, R167, c[0x0][0x2d0], -R4.reuse ;  /* 0x0000b400a71e7a23 */ /* 0x100fe20000010804 */
[----:B------:R1:W-:Y:S01]  /*8200*/  MUFU.EX2 R68, R5 ;  /* 0x0000000500447308 */ /* 0x0003e20000000800 */
[--C-:B------:R-:W-:Y:S01]  /*8210*/  FFMA.FTZ R29, R166, c[0x0][0x2d0], -R4.reuse ;  /* 0x0000b400a61d7a23 */ /* 0x100fe20000010804 */
[----:B--2---:R-:W-:Y:S01]  /*8220*/  F2FP.BF16.PACK_AB R6, R171, R170 ;  /* 0x000000aaab06723e */ /* 0x004fe200000010ff */
[--C-:B------:R-:W-:Y:S01]  /*8230*/  FFMA.FTZ R28, R165, c[0x0][0x2d0], -R4.reuse ;  /* 0x0000b400a51c7a23 */ /* 0x100fe20000010804 */
[----:B------:R-:W-:Y:S01]  /*8240*/  IADD3 R202, R202, -0x2, RZ ;  /* 0xfffffffecaca7810 */ /* 0x000fe20007ffe0ff */
[----:B------:R-:W-:Y:S01]  /*8250*/  FFMA.FTZ R10, R164, c[0x0][0x2d0], -R4 ;  /* 0x0000b400a40a7a23 */ /* 0x000fe20000010804 */
[----:B------:R-:W-:Y:S01]  /*8260*/  F2FP.BF16.PACK_AB R4, R169, R168 ;  /* 0x000000a8a904723e */ /* 0x000fe200000010ff */
[----:B------:R-:W-:Y:S01]  /*8270*/  FFMA.FTZ R35, R152, c[0x0][0x2d0], -R2 ;  /* 0x0000b40098237a23 */ /* 0x000fe20000010802 */
[----:B------:R-:W-:Y:S01]  /*8280*/  MUFU.EX2 R30, R30 ;  /* 0x0000001e001e7308 */ /* 0x000fe20000000800 */
[----:B------:R-:W-:-:S02]  /*8290*/  FADD.FTZ R2, R224, R222 ;  /* 0x000000dee0027221 */ /* 0x000fc40000010000 */
[--C-:B------:R-:W-:Y:S02]  /*82a0*/  FFMA.FTZ R9, R163, c[0x0][0x2d0], -R3.reuse ;  /* 0x0000b400a3097a23 */ /* 0x100fe40000010803 */
[--C-:B------:R-:W-:Y:S02]  /*82b0*/  FFMA.FTZ R8, R162, c[0x0][0x2d0], -R3.reuse ;  /* 0x0000b400a2087a23 */ /* 0x100fe40000010803 */
[--C-:B------:R-:W-:Y:S01]  /*82c0*/  FFMA.FTZ R11, R161, c[0x0][0x2d0], -R3.reuse ;  /* 0x0000b400a10b7a23 */ /* 0x100fe20000010803 */
[----:B------:R-:W-:Y:S01]  /*82d0*/  MUFU.EX2 R32, R32 ;  /* 0x0000002000207308 */ /* 0x000fe20000000800 */
[----:B-1----:R-:W-:Y:S01]  /*82e0*/  FFMA.FTZ R5, R142, c[0x0][0x2d0], -R0 ;  /* 0x0000b4008e057a23 */ /* 0x002fe20000010800 */
[----:B------:R-:W-:Y:S01]  /*82f0*/  MOV R142, c[0x0][0x2c4] ;  /* 0x0000b100008e7a02 */ /* 0x000fe20000000f00 */
[----:B------:R-:W-:Y:S02]  /*8300*/  FFMA.FTZ R31, R160, c[0x0][0x2d0], -R3 ;  /* 0x0000b400a01f7a23 */ /* 0x000fe40000010803 */
[----:B------:R-:W-:Y:S01]  /*8310*/  FADD.FTZ R3, R227, R226 ;  /* 0x000000e2e3037221 */ /* 0x000fe20000010000 */
[----:B------:R-:W-:Y:S01]  /*8320*/  ISETP.NE.AND P1, PT, R142, 0x1, PT ;  /* 0x000000018e00780c */ /* 0x000fe20003f25270 */
[----:B------:R-:W-:Y:S01]  /*8330*/  FADD.FTZ R2, R225, R2 ;  /* 0x00000002e1027221 */ /* 0x000fe20000010000 */
[----:B------:R1:W-:Y:S01]  /*8340*/  MUFU.EX2 R73, R5 ;  /* 0x0000000500497308 */ /* 0x0003e20000000800 */
[----:B------:R-:W-:-:S02]  /*8350*/  FADD.FTZ R3, R229, R3 ;  /* 0x00000003e5037221 */ /* 0x000fc40000010000 */
[----:B------:R-:W-:Y:S02]  /*8360*/  FADD.FTZ R2, R238, R2 ;  /* 0x00000002ee027221 */ /* 0x000fe40000010000 */
[----:B------:R-:W-:-:S03]  /*8370*/  FADD.FTZ R3, R242, R3 ;  /* 0x00000003f2037221 */ /* 0x000fc60000010000 */
[----:B------:R-:W2:Y:S01]  /*8380*/  MUFU.EX2 R29, R29 ;  /* 0x0000001d001d7308 */ /* 0x000ea20000000800 */
[----:B------:R-:W-:Y:S02]  /*8390*/  FADD.FTZ R3, R245, R3 ;  /* 0x00000003f5037221 */ /* 0x000fe40000010000 */
[----:B-1----:R-:W-:-:S05]  /*83a0*/  FFMA.FTZ R5, R141, c[0x0][0x2d0], -R0 ;  /* 0x0000b4008d057a23 */ /* 0x002fca0000010800 */
[----:B------:R-:W1:Y:S01]  /*83b0*/  MUFU.EX2 R33, R33 ;  /* 0x0000002100217308 */ /* 0x000e620000000800 */
[----:B--2---:R-:W-:-:S07]  /*83c0*/  F2FP.BF16.PACK_AB R144, R29, R30 ;  /* 0x0000001e1d90723e */ /* 0x004fce00000010ff */
[----:B------:R2:W-:Y:S08]  /*83d0*/  MUFU.EX2 R74, R5 ;  /* 0x00000005004a7308 */ /* 0x0005f00000000800 */
[----:B------:R-:W-:Y:S01]  /*83e0*/  MUFU.EX2 R28, R28 ;  /* 0x0000001c001c7308 */ /* 0x000fe20000000800 */
[----:B-1----:R-:W-:Y:S01]  /*83f0*/  F2FP.BF16.PACK_AB R148, R33, R32 ;  /* 0x000000202194723e */ /* 0x002fe200000010ff */
[----:B--2---:R-:W-:-:S06]  /*8400*/  FFMA.FTZ R5, R140, c[0x0][0x2d0], -R0 ;  /* 0x0000b4008c057a23 */ /* 0x004fcc0000010800 */
[----:B------:R-:W-:Y:S08]  /*8410*/  MUFU.EX2 R34, R34 ;  /* 0x0000002200227308 */ /* 0x000ff00000000800 */
[----:B------:R1:W2:Y:S08]  /*8420*/  MUFU.EX2 R75, R5 ;  /* 0x00000005004b7308 */ /* 0x0002b00000000800 */
[----:B------:R-:W-:Y:S01]  /*8430*/  MUFU.EX2 R31, R31 ;  /* 0x0000001f001f7308 */ /* 0x000fe20000000800 */
[----:B-1----:R-:W-:-:S07]  /*8440*/  F2FP.BF16.PACK_AB R5, R73, R68 ;  /* 0x000000444905723e */ /* 0x002fce00000010ff */
[----:B------:R-:W1:Y:S01]  /*8450*/  MUFU.EX2 R35, R35 ;  /* 0x0000002300237308 */ /* 0x000e620000000800 */
[----:B--2---:R-:W-:-:S07]  /*8460*/  F2FP.BF16.PACK_AB R7, R75, R74 ;  /* 0x0000004a4b07723e */ /* 0x004fce00000010ff */
[C---:B------:R-:W-:Y:S01]  /*8470*/  HMMA.16816.F32.BF16 R40, R4.reuse, R24, R128 ;  /* 0x000000180428723c */ /* 0x040fe20000041880 */
[----:B------:R-:W2:Y:S07]  /*8480*/  LDSM.16.MT88.4 R128, [R186+0x2000] ;  /* 0x00200000ba80783b */ /* 0x000eae0000004200 */
[----:B------:R-:W-:Y:S01]  /*8490*/  HMMA.16816.F32.BF16 R24, R4, R26, R120 ;  /* 0x0000001a0418723c */ /* 0x000fe20000041878 */
[----:B-1----:R-:W-:-:S07]  /*84a0*/  F2FP.BF16.PACK_AB R150, R35, R34 ;  /* 0x000000222396723e */ /* 0x002fce00000010ff */
[C---:B------:R-:W-:Y:S01]  /*84b0*/  HMMA.16816.F32.BF16 R108, R4.reuse, R20, R92 ;  /* 0x00000014046c723c */ /* 0x040fe2000004185c */
[----:B------:R-:W1:Y:S07]  /*84c0*/  MUFU.EX2 R20, R10 ;  /* 0x0000000a00147308 */ /* 0x000e6e0000000800 */
[C---:B------:R-:W-:Y:S08]  /*84d0*/  HMMA.16816.F32.BF16 R84, R4.reuse, R22, R84 ;  /* 0x000000160454723c */ /* 0x040ff00000041854 */
[----:B------:R-:W-:Y:S01]  /*84e0*/  HMMA.16816.F32.BF16 R80, R4, R16, R80 ;  /* 0x000000100450723c */ /* 0x000fe20000041850 */
[----:B------:R-:W4:Y:S01]  /*84f0*/  MUFU.EX2 R17, R11 ;  /* 0x0000000b00117308 */ /* 0x000f220000000800 */
[----:B-1----:R-:W-:-:S06]  /*8500*/  F2FP.BF16.PACK_AB R146, R20, R28 ;  /* 0x0000001c1492723e */ /* 0x002fcc00000010ff */
[C---:B------:R-:W-:Y:S01]  /*8510*/  HMMA.16816.F32.BF16 R64, R4.reuse, R18, R64 ;  /* 0x000000120440723c */ /* 0x040fe20000041840 */
[----:B------:R-:W-:Y:S07]  /*8520*/  MUFU.EX2 R19, R9 ;  /* 0x0000000900137308 */ /* 0x000fee0000000800 */
[----:B------:R-:W-:Y:S01]  /*8530*/  HMMA.16816.F32.BF16 R60, R4, R12, R60 ;  /* 0x0000000c043c723c */ /* 0x000fe2000004183c */
[----:B------:R1:W5:Y:S01]  /*8540*/  MUFU.EX2 R18, R8 ;  /* 0x0000000800127308 */ /* 0x0003620000000800 */
[----:B----4-:R-:W-:-:S05]  /*8550*/  F2FP.BF16.PACK_AB R147, R31, R17 ;  /* 0x000000111f93723e */ /* 0x010fca00000010ff */
[----:B------:R-:W-:Y:S01]  /*8560*/  FADD.FTZ R12, R223, R220 ;  /* 0x000000dcdf0c7221 */ /* 0x000fe20000010000 */
[----:B------:R-:W-:Y:S07]  /*8570*/  HMMA.16816.F32.BF16 R36, R4, R14, R36 ;  /* 0x0000000e0424723c */ /* 0x000fee0000041824 */
[--C-:B------:R-:W-:Y:S02]  /*8580*/  FFMA.FTZ R4, R159, c[0x0][0x2d0], -R0.reuse ;  /* 0x0000b4009f047a23 */ /* 0x100fe40000010800 */
[--C-:B------:R-:W-:Y:S01]  /*8590*/  FFMA.FTZ R5, R158, c[0x0][0x2d0], -R0.reuse ;  /* 0x0000b4009e057a23 */ /* 0x100fe20000010800 */
[----:B-1----:R-:W1:Y:S01]  /*85a0*/  LDSM.16.MT88.4 R8, [R188+0x2000] ;  /* 0x00200000bc08783b */ /* 0x002e620000004200 */
[--C-:B------:R-:W-:Y:S01]  /*85b0*/  FFMA.FTZ R6, R157, c[0x0][0x2d0], -R0.reuse ;  /* 0x0000b4009d067a23 */ /* 0x100fe20000010800 */
[----:B------:R4:W-:Y:S01]  /*85c0*/  MUFU.EX2 R16, R4 ;  /* 0x0000000400107308 */ /* 0x0009e20000000800 */
[----:B------:R-:W-:Y:S01]  /*85d0*/  FFMA.FTZ R7, R156, c[0x0][0x2d0], -R0 ;  /* 0x0000b4009c077a23 */ /* 0x000fe20000010800 */
[----:B-----5:R-:W-:Y:S01]  /*85e0*/  F2FP.BF16.PACK_AB R145, R18, R19 ;  /* 0x000000131291723e */ /* 0x020fe200000010ff */
[----:B------:R-:W-:-:S04]  /*85f0*/  FADD.FTZ R0, R219, R218 ;  /* 0x000000dadb007221 */ /* 0x000fc80000010000 */
[----:B------:R-:W-:Y:S01]  /*8600*/  FADD.FTZ R0, R221, R0 ;  /* 0x00000000dd007221 */ /* 0x000fe20000010000 */
[----:B------:R5:W-:Y:S01]  /*8610*/  MUFU.EX2 R13, R7 ;  /* 0x00000007000d7308 */ /* 0x000be20000000800 */
[----:B------:R-:W-:Y:S02]  /*8620*/  HMMA.16816.F32.BF16 R88, R144, R96, R88 ;  /* 0x000000609058723c */ /* 0x000fe40000041858 */
[----:B------:R-:W-:Y:S02]  /*8630*/  FADD.FTZ R0, R234, R0 ;  /* 0x00000000ea007221 */ /* 0x000fe40000010000 */
[----:B----4-:R-:W-:-:S03]  /*8640*/  FADD.FTZ R4, R233, R12 ;  /* 0x0000000ce9047221 */ /* 0x010fc60000010000 */
[----:B------:R4:W2:Y:S01]  /*8650*/  MUFU.EX2 R15, R5 ;  /* 0x00000005000f7308 */ /* 0x0008a20000000800 */
[----:B------:R-:W-:Y:S01]  /*8660*/  MOV R12, c[0x0][0x32c] ;  /* 0x0000cb00000c7a02 */ /* 0x000fe20000000f00 */
[C---:B------:R-:W-:Y:S03]  /*8670*/  HMMA.16816.F32.BF16 R100, R144.reuse, R98, R76 ;  /* 0x000000629064723c */ /* 0x040fe6000004184c */
[----:B------:R-:W-:Y:S01]  /*8680*/  ISETP.GE.AND P0, PT, R12, 0x1, PT ;  /* 0x000000010c00780c */ /* 0x000fe20003f06270 */
[----:B-----5:R-:W-:Y:S02]  /*8690*/  FADD.FTZ R7, R230, R2 ;  /* 0x00000002e6077221 */ /* 0x020fe40000010000 */
[----:B------:R5:W1:Y:S02]  /*86a0*/  MUFU.EX2 R14, R6 ;  /* 0x00000006000e7308 */ /* 0x000a640000000800 */
[----:B------:R-:W-:Y:S01]  /*86b0*/  HMMA.16816.F32.BF16 R104, R144, R112, R56 ;  /* 0x000000709068723c */ /* 0x000fe20000041838 */
[----:B----4-:R-:W-:Y:S01]  /*86c0*/  FADD.FTZ R5, R235, R4 ;  /* 0x00000004eb057221 */ /* 0x010fe20000010000 */
[----:B--2---:R-:W-:Y:S01]  /*86d0*/  F2FP.BF16.PACK_AB R149, R15, R16 ;  /* 0x000000100f95723e */ /* 0x004fe200000010ff */
[----:B------:R-:W-:-:S05]  /*86e0*/  FADD.FTZ R4, R250, R3 ;  /* 0x00000003fa047221 */ /* 0x000fca0000010000 */
[C---:B------:R-:W-:Y:S01]  /*86f0*/  HMMA.16816.F32.BF16 R116, R144.reuse, R114, R52 ;  /* 0x000000729074723c */ /* 0x040fe20000041834 */
[----:B------:R-:W-:Y:S02]  /*8700*/  FADD.FTZ R5, R231, R5 ;  /* 0x00000005e7057221 */ /* 0x000fe40000010000 */
[----:B------:R-:W-:Y:S02]  /*8710*/  FADD.FTZ R3, R244, R7 ;  /* 0x00000007f4037221 */ /* 0x000fe40000010000 */
[----:B-----5:R-:W-:Y:S01]  /*8720*/  FADD.FTZ R6, R228, R0 ;  /* 0x00000000e4067221 */ /* 0x020fe20000010000 */
[----:B-1----:R-:W-:Y:S01]  /*8730*/  F2FP.BF16.PACK_AB R151, R13, R14 ;  /* 0x0000000e0d97723e */ /* 0x002fe200000010ff */
        /* <DEDUP_REMOVED lines=26> */
[----:B------:R-:W-:Y:S03]  /*88e0*/  HMMA.16816.F32.BF16 R108, R148, R112, R108 ;  /* 0x00000070946c723c */ /* 0x000fe6000004186c */
[----:B------:R-:W-:-:S04]  /*88f0*/  FADD.FTZ R5, R19, R5 ;  /* 0x0000000513057221 */ /* 0x000fc80000010000 */
[----:B------:R-:W-:Y:S01]  /*8900*/  FADD.FTZ R5, R18, R5 ;  /* 0x0000000512057221 */ /* 0x000fe20000010000 */
[C---:B------:R-:W-:Y:S08]  /*8910*/  HMMA.16816.F32.BF16 R124, R148.reuse, R128, R80 ;  /* 0x00000080947c723c */ /* 0x040ff00000041850 */
[C---:B------:R-:W-:Y:S08]  /*8920*/  HMMA.16816.F32.BF16 R96, R148.reuse, R98, R24 ;  /* 0x000000629460723c */ /* 0x040ff00000041818 */
[C---:B------:R-:W-:Y:S08]  /*8930*/  HMMA.16816.F32.BF16 R112, R148.reuse, R114, R84 ;  /* 0x000000729470723c */ /* 0x040ff00000041854 */
[----:B------:R-:W-:Y:S01]  /*8940*/  HMMA.16816.F32.BF16 R128, R148, R130, R64 ;  /* 0x000000829480723c */ /* 0x000fe20000041840 */
[----:B---3--:R-:W-:Y:S01]  /*8950*/  @P1 IMAD.HI.U32 R2, R143, c[0x0][0x2c8], RZ ;  /* 0x0000b2008f021a27 */ /* 0x008fe200078e00ff */
[----:B------:R-:W-:-:S06]  /*8960*/  MOV R0, R143 ;  /* 0x0000008f00007202 */ /* 0x000fcc0000000f00 */
[----:B------:R-:W-:Y:S01]  /*8970*/  HMMA.16816.F32.BF16 R140, R148, R8, R60 ;  /* 0x00000008948c723c */ /* 0x000fe2000004183c */
[----:B------:R-:W-:-:S04]  /*8980*/  @P1 SHF.R.U32.HI R0, RZ, c[0x0][0x2cc], R2 ;  /* 0x0000b300ff001a19 */ /* 0x000fc80000011602 */
[----:B------:R-:W-:Y:S01]  /*8990*/  IADD3 R2, R252, R0, RZ ;  /* 0x00000000fc027210 */ /* 0x000fe20007ffe0ff */
[----:B------:R-:W-:Y:S02]  /*89a0*/  FADD.FTZ R0, R240, R6 ;  /* 0x00000006f0007221 */ /* 0x000fe40000010000 */
[----:B------:R-:W-:Y:S02]  /*89b0*/  HMMA.16816.F32.BF16 R148, R148, R10, R36 ;  /* 0x0000000a9494723c */ /* 0x000fe40000041824 */
        /* <DEDUP_REMOVED lines=31> */
[----:B------:R-:W-:Y:S01]  /*8bb0*/  FADD.FTZ R4, R14, R4 ;  /* 0x000000040e047221 */ /* 0x000fe20000010000 */
[----:B------:R-:W-:Y:S01]  /*8bc0*/  STL [R1+0x4], R6 ;  /* 0x0000040601007387 */ /* 0x000fe20000100800 */
[----:B------:R-:W-:-:S03]  /*8bd0*/  FADD.FTZ R3, R35, R5 ;  /* 0x0000000523037221 */ /* 0x000fc60000010000 */
[----:B------:R1:W-:Y:S04]  /*8be0*/  STL [R1+0x8], R0 ;  /* 0x0000080001007387 */ /* 0x0003e80000100800 */
[----:B------:R2:W-:Y:S01]  /*8bf0*/  STL [R1+0xc], R3 ;  /* 0x00000c0301007387 */ /* 0x0005e20000100800 */
[----:B-1----:R-:W-:Y:S01]  /*8c00*/  FADD.FTZ R0, R13, R4 ;  /* 0x000000040d007221 */ /* 0x002fe20000010000 */
[----:B--2---:R-:W-:-:S04]  /*8c10*/  IADD3 R3, R2, c[0x0][0x328], RZ ;  /* 0x0000ca0002037a10 */ /* 0x004fc80007ffe0ff */
[----:B------:R1:W-:Y:S01]  /*8c20*/  STL [R1+0x10], R0 ;  /* 0x0000100001007387 */ /* 0x0003e20000100800 */
[----:B------:R-:W-:Y:S05]  /*8c30*/  @!P0 BRA `(.L_x_654) ;  /* 0x0000013000008947 */ /* 0x000fea0003800000 */
[C---:B------:R-:W-:Y:S01]  /*8c40*/  ISETP.GT.AND P0, PT, R2.reuse, RZ, PT ;  /* 0x000000ff0200720c */ /* 0x040fe20003f04270 */
[----:B------:R-:W-:Y:S01]  /*8c50*/  BSSY B0, `(.L_x_655) ;  /* 0x000000e000007945 */ /* 0x000fe20003800000 */
[----:B-1----:R-:W-:-:S11]  /*8c60*/  IADD3 R0, R2, -0x1, RZ ;  /* 0xffffffff02007810 */ /* 0x002fd60007ffe0ff */
[----:B------:R-:W-:Y:S05]  /*8c70*/  @P0 BRA `(.L_x_656) ;  /* 0x0000007000000947 */ /* 0x000fea0003800000 */
[----:B------:R-:W-:-:S05]  /*8c80*/  IMAD.MOV.U32 R0, RZ, RZ, 0x1 ;  /* 0x00000001ff007424 */ /* 0x000fca00078e00ff */
[----:B------:R-:W-:Y:S01]  /*8c90*/  ISETP.NE.AND P0, PT, R0, c[0x0][0x32c], PT ;  /* 0x0000cb0000007a0c */ /* 0x000fe20003f05270 */
[----:B------:R-:W-:-:S12]  /*8ca0*/  IMAD.MOV R0, RZ, RZ, -R2 ;  /* 0x000000ffff007224 */ /* 0x000fd800078e0a02 */
[----:B------:R-:W-:-:S05]  /*8cb0*/  @P0 IMAD.HI.U32 R2, R0, c[0x0][0x330], RZ ;  /* 0x0000cc0000020a27 */ /* 0x000fca00078e00ff */
[----:B------:R-:W-:-:S04]  /*8cc0*/  @P0 SHF.R.U32.HI R0, RZ, c[0x0][0x334], R2 ;  /* 0x0000cd00ff000a19 */ /* 0x000fc80000011602 */
[----:B------:R-:W-:Y:S01]  /*8cd0*/  LOP3.LUT R0, RZ, R0, RZ, 0x33, !PT ;  /* 0x00000000ff007212 */ /* 0x000fe200078e33ff */
[----:B------:R-:W-:Y:S05]  /*8ce0*/  BRA `(.L_x_657) ;  /* 0x0000004000007947 */ /* 0x000fea0003800000 */
.L_x_656:
[----:B------:R-:W-:-:S04]  /*8cf0*/  MOV R2, 0x1 ;  /* 0x0000000100027802 */ /* 0x000fc80000000f00 */
[----:B------:R-:W-:-:S13]  /*8d00*/  ISETP.NE.AND P0, PT, R2, c[0x0][0x32c], PT ;  /* 0x0000cb0002007a0c */ /* 0x000fda0003f05270 */
[----:B------:R-:W-:-:S05]  /*8d10*/  @P0 IMAD.HI.U32 R2, R0, c[0x0][0x330], RZ ;  /* 0x0000cc0000020a27 */ /* 0x000fca00078e00ff */
[----:B------:R-:W-:Y:S02]  /*8d20*/  @P0 SHF.R.U32.HI R0, RZ, c[0x0][0x334], R2 ;  /* 0x0000cd00ff000a19 */ /* 0x000fe40000011602 */
.L_x_657:
[----:B------:R-:W-:Y:S05]  /*8d30*/  BSYNC B0 ;  /* 0x0000000000007941 */ /* 0x000fea0003800000 */
.L_x_655:
[----:B------:R-:W-:-:S05]  /*8d40*/  MOV R2, c[0x0][0x32c] ;  /* 0x0000cb0000027a02 */ /* 0x000fca0000000f00 */
[----:B------:R-:W-:-:S05]  /*8d50*/  IMAD R0, R0, R2, c[0x0][0x32c] ;  /* 0x0000cb0000007624 */ /* 0x000fca00078e0202 */
[----:B------:R-:W-:-:S04]  /*8d60*/  IMNMX R3, R3, R0, PT ;  /* 0x0000000003037217 */ /* 0x000fc80003800200 */
.L_x_654:
[----:B------:R-:W2:Y:S01]  /*8d70*/  LDL R2, [R1+0x14] ;  /* 0x0000140001027983 */ /* 0x000ea20000100800 */
[----:B------:R-:W-:-:S05]  /*8d80*/  IMAD.HI R3, R3, 0x66666667, RZ ;  /* 0x6666666703037827 */ /* 0x000fca00078e02ff */
[----:B-1----:R-:W-:-:S04]  /*8d90*/  SHF.R.U32.HI R0, RZ, 0x1f, R3 ;  /* 0x0000001fff007819 */ /* 0x002fc80000011603 */
        /* <DEDUP_REMOVED lines=9> */
.L_x_689:
[----:B------:R-:W2:Y:S01]  /*8e30*/  LDL R0, [R1+0x14] ;  /* 0x0000140001007983 */ /* 0x000ea20000100800 */
[----:B------:R-:W-:Y:S04]  /*8e40*/  DEPBAR.LE SB0, 0x0 ;  /* 0x000080000000791a */ /* 0x000fe80000000000 */
[----:B------:R-:W-:Y:S01]  /*8e50*/  WARPSYNC 0xffffffff ;  /* 0xffffffff00007948 */ /* 0x000fe20003800000 */
[----:B------:R-:W-:Y:S06]  /*8e60*/  BAR.SYNC.DEFER_BLOCKING 0x0 ;  /* 0x0000000000007b1d */ /* 0x000fec0000010000 */
[----:B------:R3:W4:Y:S01]  /*8e70*/  LDSM.16.M88.4 R80, [R191] ;  /* 0x00000000bf50783b */ /* 0x0007220000000200 */
[----:B------:R-:W-:Y:S03]  /*8e80*/  BSSY B0, `(.L_x_659) ;  /* 0x0000040000007945 */ /* 0x000fe60003800000 */
        /* <DEDUP_REMOVED lines=13> */
[----:B--2---:R-:W-:-:S13]  /*8f60*/  ISETP.GT.AND P0, PT, R0, R202, PT ;  /* 0x000000ca0000720c */ /* 0x004fda0003f04270 */
[----:B------:R-:W-:-:S05]  /*8f70*/  @P0 BRA `(.L_x_660) ;  /* 0x0000030000000947 */ /* 0x000fca0003800000 */
[----:B-1-34-:R-:W-:Y:S01]  /*8f80*/  IMAD.WIDE.U32 R2, R214, c[0x0][0x208], RZ ;  /* 0x00008200d6027a25 */ /* 0x01afe200078e00ff */
[----:B------:R-:W-:Y:S01]  /*8f90*/  SHF.R.S32.HI R0, RZ, 0x1f, R214 ;  /* 0x0000001fff007819 */ /* 0x000fe200000114d6 */
[----:B------:R-:W2:Y:S02]  /*8fa0*/  LDL.64 R4, [R1+0x38] ;  /* 0x0000380001047983 */ /* 0x000ea40000100a00 */
[----:B------:R-:W-:Y:S02]  /*8fb0*/  IMAD.SHL.U32 R15, R201, 0x2, RZ ;  /* 0x00000002c90f7824 */ /* 0x000fe400078e00ff */
[----:B------:R-:W-:Y:S02]  /*8fc0*/  IMAD R0, R0, c[0x0][0x208], RZ ;  /* 0x0000820000007a24 */ /* 0x000fe400078e02ff */
[----:B------:R-:W3:Y:S02]  /*8fd0*/  LDL R6, [R1+0x44] ;  /* 0x0000440001067983 */ /* 0x000ee40000100800 */
[----:B------:R-:W-:Y:S04]  /*8fe0*/  IMAD R0, R214, c[0x0][0x20c], R0 ;  /* 0x00008300d6007a24 */ /* 0x000fe800078e0200 */
[----:B------:R-:W-:Y:S01]  /*8ff0*/  IMAD.IADD R3, R3, 0x1, R0 ;  /* 0x0000000103037824 */ /* 0x000fe200078e0200 */
[----:B------:R-:W-:Y:S03]  /*9000*/  SHF.R.S32.HI R0, RZ, 0x1f, R212 ;  /* 0x0000001fff007819 */ /* 0x000fe600000114d4 */
[----:B------:R-:W-:Y:S04]  /*9010*/  IMAD.WIDE.U32 R2, R212, c[0x0][0x218], R2 ;  /* 0x00008600d4027a25 */ /* 0x000fe800078e0002 */
[----:B------:R-:W-:Y:S01]  /*9020*/  IMAD R0, R0, c[0x0][0x218], RZ ;  /* 0x0000860000007a24 */ /* 0x000fe200078e02ff */
[----:B--2---:R-:W-:Y:S03]  /*9030*/  IADD3 R2, P1, R4, R2, RZ ;  /* 0x0000000204027210 */ /* 0x004fe60007f3e0ff */
[----:B------:R-:W-:Y:S01]  /*9040*/  IMAD R4, R212, c[0x0][0x21c], R0 ;  /* 0x00008700d4047a24 */ /* 0x000fe200078e0200 */
[----:B------:R-:W-:Y:S02]  /*9050*/  SHF.R.S32.HI R5, RZ, 0x1f, R201 ;  /* 0x0000001fff057819 */ /* 0x000fe400000114c9 */
[----:B------:R-:W-:Y:S02]  /*9060*/  LEA R0, P0, R2, c[0x0][0x1f8], 0x1 ;  /* 0x00007e0002007a11 */ /* 0x000fe400078008ff */
[----:B---3--:R-:W-:Y:S02]  /*9070*/  IADD3.X R3, R6, R3, R4, P1, !PT ;  /* 0x0000000306037210 */ /* 0x008fe40000ffe404 */
[----:B------:R-:W-:Y:S02]  /*9080*/  SHF.L.U64.HI R5, R201, 0x1, R5 ;  /* 0x00000001c9057819 */ /* 0x000fe40000010205 */
[----:B------:R-:W-:Y:S01]  /*9090*/  LEA.HI.X R4, R2, c[0x0][0x1fc], R3, 0x1, P0 ;  /* 0x00007f0002047a11 */ /* 0x000fe200000f0c03 */
[----:B------:R-:W-:-:S05]  /*90a0*/  BRA.DIV ~URZ, `(.L_x_661) ;  /* 0x000150a27f007947 */ /* 0x000fca000b800000 */
[----:B------:R1:W2:Y:S02]  /*90b0*/  SHFL.IDX PT, R7, R4, RZ, 0x181f ;  /* 0x00181fff04077589 */ /* 0x0002a400000e0000 */
.L_x_829:
[----:B------:R-:W-:-:S05]  /*90c0*/  BRA.DIV ~URZ, `(.L_x_662) ;  /* 0x000150f27f007947 */ /* 0x000fca000b800000 */
[----:B------:R-:W3:Y:S04]  /*90d0*/  SHFL.IDX PT, R2, R0, RZ, 0x181f ;  /* 0x00181fff00027589 */ /* 0x000ee800000e0000 */
[----:B------:R-:W4:Y:S04]  /*90e0*/  SHFL.IDX PT, R3, R0, 0x1, 0x181f ;  /* 0x00381f0000037f89 */ /* 0x000f2800000e0000 */
[----:B------:R-:W5:Y:S04]  /*90f0*/  SHFL.IDX PT, R6, R0, 0x2, 0x181f ;  /* 0x00581f0000067f89 */ /* 0x000f6800000e0000 */
[----:B------:R-:W1:Y:S04]  /*9100*/  SHFL.IDX PT, R9, R4, 0x1, 0x181f ;  /* 0x00381f0004097f89 */ /* 0x000e6800000e0000 */
[----:B------:R-:W2:Y:S04]  /*9110*/  SHFL.IDX PT, R12, R0, 0x3, 0x181f ;  /* 0x00781f00000c7f89 */ /* 0x000ea800000e0000 */
[----:B------:R-:W2:Y:S04]  /*9120*/  SHFL.IDX PT, R14, R4, 0x2, 0x181f ;  /* 0x00581f00040e7f89 */ /* 0x000ea800000e0000 */
[----:B------:R-:W2:Y:S04]  /*9130*/  SHFL.IDX PT, R13, R4, 0x3, 0x181f ;  /* 0x00781f00040d7f89 */ /* 0x000ea800000e0000 */
[----:B------:R-:W2:Y:S04]  /*9140*/  SHFL.IDX PT, R0, R0, 0x4, 0x181f ;  /* 0x00981f0000007f89 */ /* 0x000ea800000e0000 */
[----:B-1----:R-:W1:Y:S01]  /*9150*/  SHFL.IDX PT, R4, R4, 0x4, 0x181f ;  /* 0x00981f0004047f89 */ /* 0x002e6200000e0000 */
[-C--:B---3--:R-:W-:Y:S02]  /*9160*/  IADD3 R10, P0, R2, R15.reuse, RZ ;  /* 0x0000000f020a7210 */ /* 0x088fe40007f1e0ff */
[-C--:B----4-:R-:W-:Y:S02]  /*9170*/  IADD3 R8, P2, R3, R15.reuse, RZ ;  /* 0x0000000f03087210 */ /* 0x090fe40007f5e0ff */
[-C--:B-----5:R-:W-:Y:S01]  /*9180*/  IADD3 R6, P1, R6, R15.reuse, RZ ;  /* 0x0000000f06067210 */ /* 0x0a0fe20007f3e0ff */
[--C-:B--2---:R-:W-:Y:S02]  /*9190*/  IMAD.X R11, R7, 0x1, R5.reuse, P0 ;  /* 0x00000001070b7824 */ /* 0x104fe400000e0605 */
[--C-:B------:R-:W-:Y:S01]  /*91a0*/  IMAD.X R9, R9, 0x1, R5.reuse, P2 ;  /* 0x0000000109097824 */ /* 0x100fe200010e0605 */
[----:B------:R-:W-:Y:S02]  /*91b0*/  IADD3 R2, P0, R12, R15, RZ ;  /* 0x0000000f0c027210 */ /* 0x000fe40007f1e0ff */
[----:B------:R2:W-:Y:S01]  /*91c0*/  LDGSTS.E.BYPASS.LTC128B.128 [R203+0x100], [R10.64], !P3 ;  /* 0x001000000acb7fae */ /* 0x0005e2000d901d46 */
[--C-:B------:R-:W-:Y:S03]  /*91d0*/  IMAD.X R7, R14, 0x1, R5.reuse, P1 ;  /* 0x000000010e077824 */ /* 0x100fe600008e0605 */
[----:B------:R2:W-:Y:S01]  /*91e0*/  LDGSTS.E.BYPASS.LTC128B.128 [R203+0x900], [R8.64], !P3 ;  /* 0x0090000008cb7fae */ /* 0x0005e2000d901d46 */
[----:B------:R-:W-:Y:S03]  /*91f0*/  IMAD.X R3, R13, 0x1, R5, P0 ;  /* 0x000000010d037824 */ /* 0x000fe600000e0605 */
[----:B------:R2:W-:Y:S04]  /*9200*/  LDGSTS.E.BYPASS.LTC128B.128 [R203+0x1100], [R6.64], !P3 ;  /* 0x0110000006cb7fae */ /* 0x0005e8000d901d46 */
[----:B------:R2:W-:Y:S02]  /*9210*/  LDGSTS.E.BYPASS.LTC128B.128 [R203+0x1900], [R2.64], !P3 ;  /* 0x0190000002cb7fae */ /* 0x0005e4000d901d46 */
.L_x_830:
[----:B--2---:R-:W-:Y:S04]  /*9220*/  IADD3 R2, P0, R0, R15, RZ ;  /* 0x0000000f00027210 */ /* 0x004fe80007f1e0ff */
[----:B-1----:R-:W-:Y:S05]  /*9230*/  IADD3.X R3, R4, R5, RZ, P0, !PT ;  /* 0x0000000504037210 */ /* 0x002fea00007fe4ff */
[----:B------:R-:W-:Y:S01]  /*9240*/  @!PT LDS RZ, [RZ] ;  /* 0x00000000fffff984 */ /* 0x000fe20000000800 */
[----:B------:R-:W-:Y:S01]  /*9250*/  @!PT LDS RZ, [RZ] ;  /* 0x00000000fffff984 */ /* 0x000fe20000000800 */
[----:B------:R-:W-:Y:S01]  /*9260*/  @!PT LDS RZ, [RZ] ;  /* 0x00000000fffff984 */ /* 0x000fe20000000800 */
[----:B------:R1:W-:Y:S04]  /*9270*/  LDGSTS.E.BYPASS.LTC128B.128 [R203+0x2100], [R2.64], !P3 ;  /* 0x0210000002cb7fae */ /* 0x0003e8000d901d46 */
.L_x_660:
[----:B-1-34-:R-:W-:Y:S05]  /*9280*/  BSYNC B0 ;  /* 0x0000000000007941 */ /* 0x01afea0003800000 */
.L_x_659:
[----:B------:R-:W0:Y:S01]  /*9290*/  LDGDEPBAR ;  /* 0x00000000000079af */ /* 0x000e220000000000 */
[----:B------:R-:W-:Y:S01]  /*92a0*/  WARPSYNC 0xffffffff ;  /* 0xffffffff00007948 */ /* 0x000fe20003800000 */
[-C--:B------:R-:W-:Y:S01]  /*92b0*/  HMMA.16816.F32.BF16 R4, R80, R16.reuse, RZ ;  /* 0x000000105004723c */ /* 0x080fe200000418ff */
[----:B------:R-:W-:Y:S05]  /*92c0*/  BSSY B0, `(.L_x_663) ;  /* 0x0000147000007945 */ /* 0x000fea0003800000 */
[----:B------:R-:W2:Y:S02]  /*92d0*/  LDL R233, [R1+0x14] ;  /* 0x0000140001e97983 */ /* 0x000ea40000100800 */
        /* <DEDUP_REMOVED lines=19> */
[----:B------:R-:W-:Y:S07]  /*9410*/  LDSM.16.M88.4 R152, [R192] ;  /* 0x00000000c098783b */ /* 0x000fee0000000200 */
[-C--:B------:R-:W-:Y:S08]  /*9420*/  HMMA.16816.F32.BF16 R4, R156, R160.reuse, R4 ;  /* 0x000000a09c04723c */ /* 0x080ff00000041804 */
[C---:B------:R-:W-:Y:S08]  /*9430*/  HMMA.16816.F32.BF16 R8, R164.reuse, R160, R8 ;  /* 0x000000a0a408723c */ /* 0x040ff00000041808 */
[-C--:B------:R-:W-:Y:S08]  /*9440*/  HMMA.16816.F32.BF16 R12, R164, R162.reuse, R12 ;  /* 0x000000a2a40c723c */ /* 0x080ff0000004180c */
[C---:B------:R-:W-:Y:S01]  /*9450*/  HMMA.16816.F32.BF16 R16, R156.reuse, R162, R16 ;  /* 0x000000a29c10723c */ /* 0x040fe20000041810 */
[----:B------:R-:W1:Y:S07]  /*9460*/  LDSM.16.M88.4 R160, [R190] ;  /* 0x00000000bea0783b */ /* 0x000e6e0000000200 */
        /* <DEDUP_REMOVED lines=20> */
[----:B------:R-:W5:Y:S03]  /*95b0*/  LDSM.16.M88.4 R156, [R190+0x1800] ;  /* 0x00180000be9c783b */ /* 0x000f660000000200 */
[----:B--2---:R-:W-:Y:S04]  /*95c0*/  ISETP.GT.AND P0, PT, R202, R233, PT ;  /* 0x000000e9ca00720c */ /* 0x004fe80003f04270 */
[-C--:B-1----:R-:W-:Y:S08]  /*95d0*/  HMMA.16816.F32.BF16 R4, R152, R160.reuse, R4 ;  /* 0x000000a09804723c */ /* 0x082ff00000041804 */
[C---:B---3--:R-:W-:Y:S08]  /*95e0*/  HMMA.16816.F32.BF16 R8, R168.reuse, R160, R8 ;  /* 0x000000a0a808723c */ /* 0x048ff00000041808 */
[-C--:B------:R-:W-:Y:S08]  /*95f0*/  HMMA.16816.F32.BF16 R12, R168, R162.reuse, R12 ;  /* 0x000000a2a80c723c */ /* 0x080ff0000004180c */
[C---:B------:R-:W-:Y:S01]  /*9600*/  HMMA.16816.F32.BF16 R16, R152.reuse, R162, R16 ;  /* 0x000000a29810723c */ /* 0x040fe20000041810 */
[----:B------:R-:W1:Y:S07]  /*9610*/  LDSM.16.M88.4 R160, [R190+0x2000] ;  /* 0x00200000bea0783b */ /* 0x000e6e0000000200 */
[-C--:B----4-:R-:W-:Y:S08]  /*9620*/  HMMA.16816.F32.BF16 R20, R152, R172.reuse, R20 ;  /* 0x000000ac9814723c */ /* 0x090ff00000041814 */
[C---:B------:R-:W-:Y:S08]  /*9630*/  HMMA.16816.F32.BF16 R24, R168.reuse, R172, R24 ;  /* 0x000000aca818723c */ /* 0x040ff00000041818 */
[-C--:B------:R-:W-:Y:S08]  /*9640*/  HMMA.16816.F32.BF16 R28, R168, R174.reuse, R28 ;  /* 0x000000aea81c723c */ /* 0x080ff0000004181c */
[C---:B------:R-:W-:Y:S01]  /*9650*/  HMMA.16816.F32.BF16 R32, R152.reuse, R174, R32 ;  /* 0x000000ae9820723c */ /* 0x040fe20000041820 */
[----:B------:R-:W2:Y:S07]  /*9660*/  LDSM.16.M88.4 R172, [R193] ;  /* 0x00000000c1ac783b */ /* 0x000eae0000000200 */
[-C--:B-----5:R-:W-:Y:S08]  /*9670*/  HMMA.16816.F32.BF16 R36, R152, R164.reuse, R36 ;  /* 0x000000a49824723c */ /* 0x0a0ff00000041824 */
[C---:B------:R-:W-:Y:S08]  /*9680*/  HMMA.16816.F32.BF16 R40, R168.reuse, R164, R40 ;  /* 0x000000a4a828723c */ /* 0x040ff00000041828 */
[-C--:B------:R-:W-:Y:S08]  /*9690*/  HMMA.16816.F32.BF16 R44, R168, R166.reuse, R44 ;  /* 0x000000a6a82c723c */ /* 0x080ff0000004182c */
[C---:B------:R-:W-:Y:S01]  /*96a0*/  HMMA.16816.F32.BF16 R48, R152.reuse, R166, R48 ;  /* 0x000000a69830723c */ /* 0x040fe20000041830 */
[----:B------:R-:W3:Y:S07]  /*96b0*/  LDSM.16.M88.4 R164, [R193+0x2000] ;  /* 0x00200000c1a4783b */ /* 0x000eee0000000200 */
[-C--:B------:R-:W-:Y:S08]  /*96c0*/  HMMA.16816.F32.BF16 R52, R152, R156.reuse, R52 ;  /* 0x0000009c9834723c */ /* 0x080ff00000041834 */
[C---:B------:R-:W-:Y:S08]  /*96d0*/  HMMA.16816.F32.BF16 R56, R168.reuse, R156, R56 ;  /* 0x0000009ca838723c */ /* 0x040ff00000041838 */
[-C--:B------:R-:W-:Y:S08]  /*96e0*/  HMMA.16816.F32.BF16 R60, R168, R158.reuse, R60 ;  /* 0x0000009ea83c723c */ /* 0x080ff0000004183c */
[C---:B------:R-:W-:Y:S08]  /*96f0*/  HMMA.16816.F32.BF16 R64, R152.reuse, R158, R64 ;  /* 0x0000009e9840723c */ /* 0x040ff00000041840 */
[-C--:B-1----:R-:W-:Y:S08]  /*9700*/  HMMA.16816.F32.BF16 R68, R152, R160.reuse, R68 ;  /* 0x000000a09844723c */ /* 0x082ff00000041844 */
[C---:B------:R-:W-:Y:S08]  /*9710*/  HMMA.16816.F32.BF16 R72, R168.reuse, R160, R72 ;  /* 0x000000a0a848723c */ /* 0x040ff00000041848 */
[-C--:B------:R-:W-:Y:S08]  /*9720*/  HMMA.16816.F32.BF16 R76, R168, R162.reuse, R76 ;  /* 0x000000a2a84c723c */ /* 0x080ff0000004184c */
[----:B------:R-:W-:Y:S08]  /*9730*/  HMMA.16816.F32.BF16 R80, R152, R162, R80 ;  /* 0x000000a29850723c */ /* 0x000ff00000041850 */
[-C--:B--2---:R-:W-:Y:S08]  /*9740*/  HMMA.16816.F32.BF16 R4, R172, R176.reuse, R4 ;  /* 0x000000b0ac04723c */ /* 0x084ff00000041804 */
[C---:B---3--:R-:W-:Y:S08]  /*9750*/  HMMA.16816.F32.BF16 R8, R164.reuse, R176, R8 ;  /* 0x000000b0a408723c */ /* 0x048ff00000041808 */
        /* <DEDUP_REMOVED lines=39> */
[-C--:B--2---:R-:W-:Y:S01]  /*99d0*/  HMMA.16816.F32.BF16 R52, R172, R4.reuse, R52 ;  /* 0x00000004ac34723c */ /* 0x084fe20000041834 */
[----:B------:R-:W-:Y:S04]  /*99e0*/  BAR.SYNC.DEFER_BLOCKING 0x0 ;  /* 0x0000000000007b1d */ /* 0x000fe80000010000 */
[----:B------:R-:W-:Y:S02]  /*99f0*/  FMUL.FTZ R2, R43, c[0x0][0x320] ;  /* 0x0000c8002b027a20 */ /* 0x000fe40000410000 */
[----:B------:R-:W-:Y:S01]  /*9a00*/  FMUL.FTZ R3, R42, c[0x0][0x320] ;  /* 0x0000c8002a037a20 */ /* 0x000fe20000410000 */
[C---:B------:R-:W-:Y:S01]  /*9a10*/  HMMA.16816.F32.BF16 R56, R164.reuse, R4, R56 ;  /* 0x00000004a438723c */ /* 0x040fe20000041838 */
[----:B------:R2:W2:Y:S03]  /*9a20*/  MUFU.TANH R207, R2 ;  /* 0x0000000200cf7308 */ /* 0x0004a60000002400 */
[----:B-1----:R-:W-:Y:S04]  /*9a30*/  FMUL.FTZ R0, R14, c[0x0][0x320] ;  /* 0x0000c8000e007a20 */ /* 0x002fe80000410000 */
[-C--:B------:R-:W-:Y:S03]  /*9a40*/  HMMA.16816.F32.BF16 R60, R164, R6.reuse, R60 ;  /* 0x00000006a43c723c */ /* 0x080fe6000004183c */
[----:B------:R1:W1:Y:S05]  /*9a50*/  MUFU.TANH R229, R0 ;  /* 0x0000000000e57308 */ /* 0x00026a0000002400 */
[C---:B------:R-:W-:Y:S05]  /*9a60*/  HMMA.16816.F32.BF16 R64, R172.reuse, R6, R64 ;  /* 0x00000006ac40723c */ /* 0x040fea0000041840 */
[----:B------:R3:W3:Y:S03]  /*9a70*/  MUFU.TANH R208, R3 ;  /* 0x0000000300d07308 */ /* 0x0006e60000002400 */
[-C--:B-----5:R-:W-:Y:S04]  /*9a80*/  HMMA.16816.F32.BF16 R68, R172, R8.reuse, R68 ;  /* 0x00000008ac44723c */ /* 0x0a0fe80000041844 */
[----:B--2---:R-:W-:Y:S04]  /*9a90*/  FMUL.FTZ R2, R59, c[0x0][0x320] ;  /* 0x0000c8003b027a20 */ /* 0x004fe80000410000 */
[----:B------:R-:W2:Y:S01]  /*9aa0*/  MUFU.TANH R204, R2 ;  /* 0x0000000200cc7308 */ /* 0x000ea20000002400 */
[C---:B------:R-:W-:Y:S04]  /*9ab0*/  HMMA.16816.F32.BF16 R72, R164.reuse, R8, R72 ;  /* 0x00000008a448723c */ /* 0x040fe80000041848 */
[----:B-1----:R-:W-:Y:S04]  /*9ac0*/  FMUL.FTZ R0, R15, c[0x0][0x320] ;  /* 0x0000c8000f007a20 */ /* 0x002fe80000410000 */
[-C--:B------:R-:W-:Y:S01]  /*9ad0*/  HMMA.16816.F32.BF16 R76, R164, R10.reuse, R76 ;  /* 0x0000000aa44c723c */ /* 0x080fe2000004184c */
[----:B------:R1:W1:Y:S03]  /*9ae0*/  MUFU.TANH R228, R0 ;  /* 0x0000000000e47308 */ /* 0x0002660000002400 */
[----:B---3--:R-:W-:Y:S04]  /*9af0*/  FMUL.FTZ R3, R58, c[0x0][0x320] ;  /* 0x0000c8003a037a20 */ /* 0x008fe80000410000 */
[----:B------:R-:W-:Y:S03]  /*9b00*/  HMMA.16816.F32.BF16 R80, R172, R10, R80 ;  /* 0x0000000aac50723c */ /* 0x000fe60000041850 */
[----:B------:R-:W3:Y:S01]  /*9b10*/  MUFU.TANH R183, R3 ;  /* 0x0000000300b77308 */ /* 0x000ee20000002400 */
[----:B-1----:R-:W-:Y:S09]  /*9b20*/  FMUL.FTZ R0, R16, c[0x0][0x320] ;  /* 0x0000c80010007a20 */ /* 0x002ff20000410000 */
        /* <DEDUP_REMOVED lines=124> */
[----:B--234-:R-:W-:Y:S01]  /*a2f0*/  IMAD.MOV.U32 R240, RZ, RZ, c[0x0][0x2b8] ;  /* 0x0000ae00fff07624 */ /* 0x01cfe200078e00ff */
[----:B------:R-:W2:Y:S01]  /*a300*/  LDL R239, [R1+0x20] ;  /* 0x0000200001ef7983 */ /* 0x000ea20000100800 */
[----:B------:R-:W-:Y:S01]  /*a310*/  IMAD.MOV.U32 R212, RZ, RZ, RZ ;  /* 0x000000ffffd47224 */ /* 0x000fe200078e00ff */
[----:B------:R-:W-:Y:S01]  /*a320*/  SHF.R.S32.HI R6, RZ, 0x1f, R201 ;  /* 0x0000001fff067819 */ /* 0x000fe200000114c9 */
[----:B------:R-:W-:Y:S01]  /*a330*/  IMAD.SHL.U32 R18, R201, 0x2, RZ ;  /* 0x00000002c9127824 */ /* 0x000fe200078e00ff */
[----:B------:R-:W-:Y:S01]  /*a340*/  ISETP.NE.AND P2, PT, R240, 0x1, PT ;  /* 0x00000001f000780c */ /* 0x000fe20003f45270 */
[----:B------:R-:W3:Y:S04]  /*a350*/  LDL R238, [R1+0x18] ;  /* 0x0000180001ee7983 */ /* 0x000ee80000100800 */
[----:B------:R-:W4:Y:S04]  /*a360*/  LDL.64 R236, [R1+0x30] ;  /* 0x0000300001ec7983 */ /* 0x000f280000100a00 */
[----:B------:R-:W5:Y:S04]  /*a370*/  LDL R233, [R1+0x40] ;  /* 0x0000400001e97983 */ /* 0x000f680000100800 */
[----:B------:R-:W4:Y:S04]  /*a380*/  LDL.64 R234, [R1+0x28] ;  /* 0x0000280001ea7983 */ /* 0x000f280000100a00 */
[----:B------:R-:W5:Y:S01]  /*a390*/  LDL R7, [R1+0x24] ;  /* 0x0000240001077983 */ /* 0x000f620000100800 */
[----:B--2---:R-:W-:Y:S05]  /*a3a0*/  IMAD R2, R202, 0x50, R239 ;  /* 0x00000050ca027824 */ /* 0x004fea00078e02ef */
[----:B---3--:R-:W-:Y:S02]  /*a3b0*/  IADD3 R2, R2, -0x50, R238 ;  /* 0xffffffb002027810 */ /* 0x008fe40007ffe0ee */
[----:B------:R-:W-:Y:S03]  /*a3c0*/  ISETP.GT.AND P1, PT, R238, 0x4f, PT ;  /* 0x0000004fee00780c */ /* 0x000fe60003f24270 */
[----:B------:R-:W-:Y:S04]  /*a3d0*/  @P2 IMAD.HI.U32 R3, R2, c[0x0][0x2bc], RZ ;  /* 0x0000af0002032a27 */ /* 0x000fe800078e00ff */
[----:B-1----:R-:W-:Y:S01]  /*a3e0*/  IMAD.MOV.U32 R0, RZ, RZ, R2 ;  /* 0x000000ffff007224 */ /* 0x002fe200078e0002 */
[----:B------:R-:W-:Y:S05]  /*a3f0*/  @P2 SHF.R.U32.HI R0, RZ, c[0x0][0x2c0], R3 ;  /* 0x0000b000ff002a19 */ /* 0x000fea0000011603 */
[C---:B----4-:R-:W-:Y:S04]  /*a400*/  @!P1 IADD3 R3, P0, R0.reuse, R236, RZ ;  /* 0x000000ec00039210 */ /* 0x050fe80007f1e0ff */
[----:B-----5:R-:W-:Y:S01]  /*a410*/  @!P1 LEA.HI.X.SX32 R5, R0, R233, 0x1, P0 ;  /* 0x000000e900059211 */ /* 0x020fe200000f0eff */
[----:B------:R-:W-:Y:S01]  /*a420*/  IMAD.MOV R0, RZ, RZ, -R0 ;  /* 0x000000ffff007224 */ /* 0x000fe200078e0a00 */
[C---:B------:R-:W-:Y:S03]  /*a430*/  @!P1 LEA R4, P0, R3.reuse, c[0x0][0x2a0], 0x2 ;  /* 0x0000a80003049a11 */ /* 0x040fe600078010ff */
[----:B------:R-:W-:Y:S01]  /*a440*/  IMAD R214, R0, c[0x0][0x2b8], R2 ;  /* 0x0000ae0000d67a24 */ /* 0x000fe200078e0202 */
[----:B------:R-:W-:Y:S03]  /*a450*/  @!P1 LEA.HI.X R5, R3, c[0x0][0x2a4], R5, 0x2, P0 ;  /* 0x0000a90003059a11 */ /* 0x000fe600000f1405 */
[----:B------:R-:W-:Y:S01]  /*a460*/  IMAD.WIDE.U32 R2, R214, c[0x0][0x1e0], RZ ;  /* 0x00007800d6027a25 */ /* 0x000fe200078e00ff */
[----:B------:R-:W-:Y:S01]  /*a470*/  SHF.R.S32.HI R0, RZ, 0x1f, R214 ;  /* 0x0000001fff007819 */ /* 0x000fe200000114d6 */
[----:B------:R1:W2:Y:S04]  /*a480*/  @!P1 LDG.E R212, [R4.64] ;  /* 0x0000000604d49981 */ /* 0x0002a8000c1e1900 */
[----:B------:R-:W-:Y:S04]  /*a490*/  IMAD R0, R0, c[0x0][0x1e0], RZ ;  /* 0x0000780000007a24 */ /* 0x000fe800078e02ff */
[----:B------:R-:W-:Y:S04]  /*a4a0*/  IMAD R0, R214, c[0x0][0x1e4], R0 ;  /* 0x00007900d6007a24 */ /* 0x000fe800078e0200 */
[----:B------:R-:W-:Y:S01]  /*a4b0*/  IMAD.IADD R3, R3, 0x1, R0 ;  /* 0x0000000103037824 */ /* 0x000fe200078e0200 */
[----:B-1----:R-:W-:Y:S02]  /*a4c0*/  SHF.L.U64.HI R5, R201, 0x1, R6 ;  /* 0x00000001c9057819 */ /* 0x002fe40000010206 */
[----:B--2---:R-:W-:Y:S01]  /*a4d0*/  SHF.R.S32.HI R0, RZ, 0x1f, R212 ;  /* 0x0000001fff007819 */ /* 0x004fe200000114d4 */
[----:B------:R-:W-:Y:S04]  /*a4e0*/  IMAD.WIDE.U32 R2, R212, c[0x0][0x1f0], R2 ;  /* 0x00007c00d4027a25 */ /* 0x000fe800078e0002 */
[----:B------:R-:W-:Y:S01]  /*a4f0*/  IMAD R0, R0, c[0x0][0x1f0], RZ ;  /* 0x00007c0000007a24 */ /* 0x000fe200078e02ff */
[----:B------:R-:W-:Y:S03]  /*a500*/  IADD3 R2, P1, R234, R2, RZ ;  /* 0x00000002ea027210 */ /* 0x000fe60007f3e0ff */
[----:B------:R-:W-:Y:S01]  /*a510*/  IMAD R4, R212, c[0x0][0x1f4], R0 ;  /* 0x00007d00d4047a24 */ /* 0x000fe200078e0200 */
[C---:B------:R-:W-:Y:S04]  /*a520*/  LEA R0, P0, R2.reuse, c[0x0][0x1c8], 0x1 ;  /* 0x0000720002007a11 */ /* 0x040fe800078008ff */
[----:B------:R-:W-:Y:S04]  /*a530*/  IADD3.X R3, R7, R3, R4, P1, !PT ;  /* 0x0000000307037210 */ /* 0x000fe80000ffe404 */
[----:B------:R-:W-:Y:S01]  /*a540*/  LEA.HI.X R4, R2, c[0x0][0x1cc], R3, 0x1, P0 ;  /* 0x0000730002047a11 */ /* 0x000fe200000f0c03 */
[----:B------:R-:W-:-:S05]  /*a550*/  BRA.DIV ~URZ, `(.L_x_665) ;  /* 0x000141127f007947 */ /* 0x000fca000b800000 */
[----:B------:R1:W2:Y:S02]  /*a560*/  SHFL.IDX PT, R7, R4, RZ, 0x181f ;  /* 0x00181fff04077589 */ /* 0x0002a400000e0000 */
.L_x_831:
        /* <DEDUP_REMOVED lines=22> */
.L_x_832:
[----:B--2---:R-:W-:Y:S04]  /*a6d0*/  IADD3 R2, P0, R0, R18, RZ ;  /* 0x0000001200027210 */ /* 0x004fe80007f1e0ff */
[----:B-1----:R-:W-:Y:S05]  /*a6e0*/  IADD3.X R3, R4, R5, RZ, P0, !PT ;  /* 0x0000000504037210 */ /* 0x002fea00007fe4ff */
[----:B------:R-:W-:Y:S01]  /*a6f0*/  @!PT LDS RZ, [RZ] ;  /* 0x00000000fffff984 */ /* 0x000fe20000000800 */
[----:B------:R-:W-:Y:S01]  /*a700*/  @!PT LDS RZ, [RZ] ;  /* 0x00000000fffff984 */ /* 0x000fe20000000800 */
[----:B------:R-:W-:Y:S01]  /*a710*/  @!PT LDS RZ, [RZ] ;  /* 0x00000000fffff984 */ /* 0x000fe20000000800 */
[----:B------:R1:W-:Y:S04]  /*a720*/  LDGSTS.E.BYPASS.LTC128B.128 [R203+0x4900], [R2.64], !P3 ;  /* 0x0490000002cb7fae */ /* 0x0003e8000d901d46 */
.L_x_664:
[----:B--234-:R-:W-:Y:S05]  /*a730*/  BSYNC B0 ;  /* 0x0000000000007941 */ /* 0x01cfea0003800000 */
.L_x_663:
[----:B------:R-:W2:Y:S01]  /*a740*/  LDL R4, [R1+0x48] ;  /* 0x0000480001047983 */ /* 0x000ea20000100800 */
[----:B-1----:R-:W-:Y:S01]  /*a750*/  IMAD.MOV.U32 R0, RZ, RZ, c[0x0][0x2c4] ;  /* 0x0000b100ff007624 */ /* 0x002fe200078e00ff */
[----:B------:R-:W-:Y:S02]  /*a760*/  LOP3.LUT R8, RZ, c[0x0][0x324], RZ, 0x33, !PT ;  /* 0x0000c900ff087a12 */ /* 0x000fe400078e33ff */
[----:B------:R-:W2:Y:S02]  /*a770*/  LDL R3, [R1+0x4c] ;  /* 0x00004c0001037983 */ /* 0x000ea40000100800 */
[----:B------:R-:W-:Y:S01]  /*a780*/  ISETP.NE.AND P0, PT, R0, 0x1, PT ;  /* 0x000000010000780c */ /* 0x000fe20003f05270 */
[----:B------:R-:W-:Y:S01]  /*a790*/  IMAD R0, R202, -0x50, RZ ;  /* 0xffffffb0ca007824 */ /* 0x000fe200078e02ff */
[----:B------:R-:W3:Y:S04]  /*a7a0*/  LDL R2, [R1] ;  /* 0x0000000001027983 */ /* 0x000ee80000100800 */
[----:B------:R-:W0:Y:S01]  /*a7b0*/  LDGDEPBAR ;  /* 0x00000000000079af */ /* 0x000e220000000000 */
[----:B---3--:R-:W-:Y:S01]  /*a7c0*/  IADD3 R2, -R2, 0x1, R0 ;  /* 0x0000000102027810 */ /* 0x008fe20007ffe100 */
[----:B--2---:R-:W-:Y:S03]  /*a7d0*/  IMAD.IADD R5, R3, 0x1, R4 ;  /* 0x0000000103057824 */ /* 0x004fe600078e0204 */
[----:B------:R-:W-:Y:S02]  /*a7e0*/  IADD3 R7, -R246, R2, R248 ;  /* 0x00000002f6077210 */ /* 0x000fe40007ffe1f8 */
[----:B------:R-:W-:Y:S02]  /*a7f0*/  @P0 IMAD.HI.U32 R3, R5, c[0x0][0x2c8], RZ ;  /* 0x0000b20005030a27 */ /* 0x000fe400078e00ff */
[----:B------:R-:W-:Y:S03]  /*a800*/  IADD3 R6, R7, c[0x0][0x328], RZ ;  /* 0x0000ca0007067a10 */ /* 0x000fe60007ffe0ff */
[----:B------:R-:W-:Y:S01]  /*a810*/  @P0 SHF.R.U32.HI R5, RZ, c[0x0][0x2cc], R3 ;  /* 0x0000b300ff050a19 */ /* 0x000fe20000011603 */
[----:B------:R-:W-:-:S05]  /*a820*/  BRA.DIV ~URZ, `(.L_x_667) ;  /* 0x000143627f007947 */ /* 0x000fca000b800000 */
[----:B------:R1:W2:Y:S02]  /*a830*/  SHFL.IDX PT, R4, R5, RZ, 0x1c1f ;  /* 0x001c1fff05047589 */ /* 0x0002a400000e0000 */
.L_x_833:
[-C--:B--2---:R-:W-:Y:S01]  /*a840*/  IADD3 R3, R6, R4.reuse, RZ ;  /* 0x0000000406037210 */ /* 0x084fe20007ffe0ff */
[----:B------:R-:W-:Y:S02]  /*a850*/  IMAD.MOV.U32 R2, RZ, RZ, c[0x0][0x32c] ;  /* 0x0000cb00ff027624 */ /* 0x000fe400078e00ff */
[----:B------:R-:W-:Y:S03]  /*a860*/  IMAD.IADD R7, R8, 0x1, R7 ;  /* 0x0000000108077824 */ /* 0x000fe600078e0207 */
[----:B------:R-:W-:Y:S02]  /*a870*/  ISETP.GE.AND P0, PT, R2, 0x1, PT ;  /* 0x000000010200780c */ /* 0x000fe40003f06270 */
[----:B------:R-:W-:Y:S11]  /*a880*/  IADD3 R2, R7, R4, RZ ;  /* 0x0000000407027210 */ /* 0x000ff60007ffe0ff */
[----:B------:R-:W-:-:S05]  /*a890*/  @!P0 BRA `(.L_x_668) ;  /* 0x0000016000008947 */ /* 0x000fca0003800000 */
[----:B------:R-:W-:Y:S01]  /*a8a0*/  IADD3 R4, -R246, R248, R4 ;  /* 0x000000f8f6047210 */ /* 0x000fe20007ffe104 */
[----:B------:R-:W-:Y:S03]  /*a8b0*/  BSSY B0, `(.L_x_669) ;  /* 0x000000e000007945 */ /* 0x000fe60003800000 */
[----:B------:R-:W-:-:S13]  /*a8c0*/  ISETP.GT.AND P0, PT, R4, -0x1, PT ;  /* 0xffffffff0400780c */ /* 0x000fda0003f04270 */
[----:B------:R-:W-:-:S05]  /*a8d0*/  @P0 BRA `(.L_x_670) ;  /* 0x0000007000000947 */ /* 0x000fca0003800000 */
[----:B------:R-:W-:Y:S01]  /*a8e0*/  LOP3.LUT R4, RZ, R4, RZ, 0x33, !PT ;  /* 0x00000004ff047212 */ /* 0x000fe200078e33ff */
[----:B------:R-:W-:Y:S05]  /*a8f0*/  IMAD.MOV.U32 R8, RZ, RZ, c[0x0][0x32c] ;  /* 0x0000cb00ff087624 */ /* 0x000fea00078e00ff */
[----:B------:R-:W-:-:S13]  /*a900*/  ISETP.NE.AND P0, PT, R8, 0x1, PT ;  /* 0x000000010800780c */ /* 0x000fda0003f05270 */
[----:B------:R-:W-:Y:S05]  /*a910*/  @P0 IMAD.HI.U32 R8, R4, c[0x0][0x330], RZ ;  /* 0x0000cc0004080a27 */ /* 0x000fea00078e00ff */
[----:B------:R-:W-:Y:S04]  /*a920*/  @P0 SHF.R.U32.HI R4, RZ, c[0x0][0x334], R8 ;  /* 0x0000cd00ff040a19 */ /* 0x000fe80000011608 */
[----:B------:R-:W-:Y:S01]  /*a930*/  LOP3.LUT R4, RZ, R4, RZ, 0x33, !PT ;  /* 0x00000004ff047212 */ /* 0x000fe200078e33ff */
[----:B------:R-:W-:-:S05]  /*a940*/  BRA `(.L_x_671) ;  /* 0x0000004000007947 */ /* 0x000fca0003800000 */
.L_x_670:
[----:B------:R-:W-:Y:S04]  /*a950*/  MOV R8, c[0x0][0x32c] ;  /* 0x0000cb0000087a02 */ /* 0x000fe80000000f00 */
[----:B------:R-:W-:-:S13]  /*a960*/  ISETP.NE.AND P0, PT, R8, 0x1, PT ;  /* 0x000000010800780c */ /* 0x000fda0003f05270 */
[----:B------:R-:W-:Y:S05]  /*a970*/  @P0 IMAD.HI.U32 R8, R4, c[0x0][0x330], RZ ;  /* 0x0000cc0004080a27 */ /* 0x000fea00078e00ff */
[----:B------:R-:W-:Y:S02]  /*a980*/  @P0 SHF.R.U32.HI R4, RZ, c[0x0][0x334], R8 ;  /* 0x0000cd00ff040a19 */ /* 0x000fe40000011608 */
.L_x_671:
[----:B------:R-:W-:Y:S05]  /*a990*/  BSYNC B0 ;  /* 0x0000000000007941 */ /* 0x000fea0003800000 */
.L_x_669:
[----:B------:R-:W2:Y:S02]  /*a9a0*/  LDL R8, [R1] ;  /* 0x0000000001087983 */ /* 0x000ea40000100800 */
[----:B--2---:R-:W-:Y:S04]  /*a9b0*/  IMAD.IADD R8, R0, 0x1, -R8 ;  /* 0x0000000100087824 */ /* 0x004fe800078e0a08 */
[----:B------:R-:W-:Y:S05]  /*a9c0*/  IMAD R4, R4, c[0x0][0x32c], R8 ;  /* 0x0000cb0004047a24 */ /* 0x000fea00078e0208 */
[----:B------:R-:W-:Y:S02]  /*a9d0*/  IADD3 R8, R4, c[0x0][0x32c], RZ ;  /* 0x0000cb0004087a10 */ /* 0x000fe40007ffe0ff */
[----:B------:R-:W-:Y:S02]  /*a9e0*/  IMNMX R2, R2, R4, !PT ;  /* 0x0000000402027217 */ /* 0x000fe40007800200 */
[----:B------:R-:W-:Y:S02]  /*a9f0*/  IMNMX R3, R3, R8, PT ;  /* 0x0000000803037217 */ /* 0x000fe40003800200 */
.L_x_668:
[C---:B------:R-:W-:Y:S02]  /*aa00*/  ISETP.GE.AND P0, PT, R0.reuse, 0x1, PT ;  /* 0x000000010000780c */ /* 0x040fe40003f06270 */
[----:B------:R-:W-:Y:S02]  /*aa10*/  ISETP.GE.AND P1, PT, R0, 0x2, PT ;  /* 0x000000020000780c */ /* 0x000fe40003f26270 */
[----:B------:R-:W-:Y:S02]  /*aa20*/  LOP3.LUT R200, R200, 0xffffdfff, RZ, 0xc0, !PT ;  /* 0xffffdfffc8c87812 */ /* 0x000fe400078ec0ff */
[C---:B------:R-:W-:Y:S02]  /*aa30*/  ISETP.GE.AND P6, PT, R0.reuse, 0x39, PT ;  /* 0x000000390000780c */ /* 0x040fe40003fc6270 */
[C---:B------:R-:W-:Y:S02]  /*aa40*/  ISETP.GE.AND P5, PT, R0.reuse, 0x3a, PT ;  /* 0x0000003a0000780c */ /* 0x040fe40003fa6270 */
[C---:B------:R-:W-:Y:S02]  /*aa50*/  ISETP.GE.AND P4, PT, R0.reuse, 0x41, PT ;  /* 0x000000410000780c */ /* 0x040fe40003f86270 */
[----:B------:R-:W-:Y:S02]  /*aa60*/  ISETP.GE.AND P2, PT, R0, 0x42, PT ;  /* 0x000000420000780c */ /* 0x000fe40003f46270 */
[----:B------:R-:W-:Y:S02]  /*aa70*/  @P0 LOP3.LUT R200, R200, 0x2000, RZ, 0xfc, !PT ;  /* 0x00002000c8c80812 */ /* 0x000fe400078efcff */
[----:B------:R-:W-:Y:S02]  /*aa80*/  ISETP.GT.AND P0, PT, R2, RZ, !P0 ;  /* 0x000000ff0200720c */ /* 0x000fe40004704270 */
[----:B------:R-:W-:Y:S02]  /*aa90*/  LOP3.LUT R200, R200, 0xffffefff, RZ, 0xc0, !PT ;  /* 0xffffefffc8c87812 */ /* 0x000fe400078ec0ff */
[----:B------:R-:W-:Y:S02]  /*aaa0*/  ISETP.LT.OR P0, PT, R3, 0x1, P0 ;  /* 0x000000010300780c */ /* 0x000fe40000701670 */
[----:B------:R-:W-:Y:S02]  /*aab0*/  @P1 LOP3.LUT R200, R200, 0x1000, RZ, 0xfc, !PT ;  /* 0x00001000c8c81812 */ /* 0x000fe400078efcff */
[----:B------:R-:W-:Y:S02]  /*aac0*/  FSEL R19, R217, -INF , !P0 ;  /* 0xff800000d9137808 */ /* 0x000fe40004000000 */
[----:B------:R-:W-:Y:S02]  /*aad0*/  ISETP.GT.AND P0, PT, R2, 0x1, !P1 ;  /* 0x000000010200780c */ /* 0x000fe40004f04270 */
[----:B------:R-:W-:Y:S02]  /*aae0*/  ISETP.GE.AND P1, PT, R0, 0x9, PT ;  /* 0x000000090000780c */ /* 0x000fe40003f26270 */
[----:B------:R-:W-:Y:S02]  /*aaf0*/  ISETP.LT.OR P0, PT, R3, 0x2, P0 ;  /* 0x000000020300780c */ /* 0x000fe40000701670 */
[----:B------:R-:W-:Y:S02]  /*ab00*/  LOP3.LUT R200, R200, 0xfffff7ff, RZ, 0xc0, !PT ;  /* 0xfffff7ffc8c87812 */ /* 0x000fe400078ec0ff */
[----:B------:R-:W-:Y:S02]  /*ab10*/  FSEL R22, R215, -INF , !P0 ;  /* 0xff800000d7167808 */ /* 0x000fe40004000000 */
[----:B------:R-:W-:Y:S04]  /*ab20*/  ISETP.GT.AND P0, PT, R2, 0x8, !P1 ;  /* 0x000000080200780c */ /* 0x000fe80004f04270 */
[C---:B------:R-:W-:Y:S02]  /*ab30*/  ISETP.LT.OR P0, PT, R3.reuse, 0x9, P0 ;  /* 0x000000090300780c */ /* 0x040fe40000701670 */
[----:B------:R-:W-:Y:S02]  /*ab40*/  @P1 LOP3.LUT R200, R200, 0x800, RZ, 0xfc, !PT ;  /* 0x00000800c8c81812 */ /* 0x000fe400078efcff */
[----:B------:R-:W-:Y:S02]  /*ab50*/  ISETP.GE.AND P1, PT, R0, 0xa, PT ;  /* 0x0000000a0000780c */ /* 0x000fe40003f26270 */
[----:B------:R-:W-:Y:S02]  /*ab60*/  LOP3.LUT R200, R200, 0xfffffbff, RZ, 0xc0, !PT ;  /* 0xfffffbffc8c87812 */ /* 0x000fe400078ec0ff */
[----:B------:R-:W-:Y:S02]  /*ab70*/  FSEL R23, R180, -INF , !P0 ;  /* 0xff800000b4177808 */ /* 0x000fe40004000000 */
[----:B------:R-:W-:Y:S04]  /*ab80*/  ISETP.GT.AND P0, PT, R2, 0x9, !P1 ;  /* 0x000000090200780c */ /* 0x000fe80004f04270 */
[----:B------:R-:W-:Y:S03]  /*ab90*/  ISETP.LT.OR P0, PT, R3, 0xa, P0 ;  /* 0x0000000a0300780c */ /* 0x000fe60000701670 */
        /* <DEDUP_REMOVED lines=17> */
[C---:B------:R-:W-:Y:S03]  /*acb0*/  ISETP.LT.OR P0, PT, R3.reuse, 0x19, P0 ;  /* 0x000000190300780c */ /* 0x040fe60000701670 */
        /* <DEDUP_REMOVED lines=32> */
[----:B------:R-:W-:Y:S02]  /*aec0*/  FSEL R42, R37, -INF , !P0 ;  /* 0xff800000252a7808 */ /* 0x000fe40004000000 */
[----:B------:R-:W-:Y:S02]  /*aed0*/  LOP3.LUT R200, R200, 0xfffffffd, RZ, 0xc0, !PT ;  /* 0xfffffffdc8c87812 */ /* 0x000fe400078ec0ff */
[----:B------:R-:W-:Y:S04]  /*aee0*/  ISETP.GT.AND P0, PT, R2, 0x30, !P1 ;  /* 0x000000300200780c */ /* 0x000fe80004f04270 */
[C---:B------:R-:W-:Y:S03]  /*aef0*/  ISETP.LT.OR P0, PT, R3.reuse, 0x31, P0 ;  /* 0x000000310300780c */ /* 0x040fe60000701670 */
[----:B------:R-:W-:Y:S02]  /*af00*/  @P1 LOP3.LUT R200, R200, 0x2, RZ, 0xfc, !PT ;  /* 0x00000002c8c81812 */ /* 0x000fe400078efcff */
[----:B------:R-:W-:Y:S02]  /*af10*/  ISETP.GE.AND P1, PT, R0, 0x32, PT ;  /* 0x000000320000780c */ /* 0x000fe40003f26270 */
[----:B------:R-:W-:Y:S02]  /*af20*/  FSEL R41, R36, -INF , !P0 ;  /* 0xff80000024297808 */ /* 0x000fe40004000000 */
[----:B------:R-:W-:Y:S02]  /*af30*/  ISETP.GT.AND P0, PT, R2, 0x31, !P1 ;  /* 0x000000310200780c */ /* 0x000fe40004f04270 */
[----:B------:R-:W-:Y:S02]  /*af40*/  LOP3.LUT R200, R200, 0xfffffffe, RZ, 0xc0, !PT ;  /* 0xfffffffec8c87812 */ /* 0x000fe400078ec0ff */
[----:B------:R-:W-:Y:S04]  /*af50*/  ISETP.LT.OR P0, PT, R3, 0x32, P0 ;  /* 0x000000320300780c */ /* 0x000fe80000701670 */
[----:B------:R-:W-:Y:S02]  /*af60*/  FSEL R39, R35, -INF , !P0 ;  /* 0xff80000023277808 */ /* 0x000fe40004000000 */
[----:B------:R-:W-:Y:S02]  /*af70*/  ISETP.GT.AND P0, PT, R2, 0x38, !P6 ;  /* 0x000000380200780c */ /* 0x000fe40007704270 */
[----:B------:R-:W-:Y:S02]  /*af80*/  @P1 LOP3.LUT R200, R200, 0x1, RZ, 0xfc, !PT ;  /* 0x00000001c8c81812 */ /* 0x000fe400078efcff */
[----:B------:R-:W-:Y:S02]  /*af90*/  ISETP.LT.OR P0, PT, R3, 0x39, P0 ;  /* 0x000000390300780c */ /* 0x000fe40000701670 */
[----:B------:R-:W-:Y:S02]  /*afa0*/  ISETP.GE.AND P1, PT, R0, 0x49, PT ;  /* 0x000000490000780c */ /* 0x000fe40003f26270 */
[----:B------:R-:W-:Y:S02]  /*afb0*/  FSEL R38, R31, -INF , !P0 ;  /* 0xff8000001f267808 */ /* 0x000fe40004000000 */
[----:B------:R-:W-:Y:S02]  /*afc0*/  ISETP.GT.AND P0, PT, R2, 0x39, !P5 ;  /* 0x000000390200780c */ /* 0x000fe40006f04270 */
[----:B------:R-:W-:Y:S02]  /*afd0*/  LOP3.LUT R200, R200, 0xffffbfff, RZ, 0xc0, !PT ;  /* 0xffffbfffc8c87812 */ /* 0x000fe400078ec0ff */
[C---:B------:R-:W-:Y:S04]  /*afe0*/  ISETP.LT.OR P0, PT, R3.reuse, 0x3a, P0 ;  /* 0x0000003a0300780c */ /* 0x040fe80000701670 */
[----:B------:R-:W-:Y:S02]  /*aff0*/  FSEL R37, R26, -INF , !P0 ;  /* 0xff8000001a257808 */ /* 0x000fe40004000000 */
[C---:B------:R-:W-:Y:S04]  /*b000*/  ISETP.GT.AND P0, PT, R2.reuse, 0x40, !P4 ;  /* 0x000000400200780c */ /* 0x040fe80006704270 */
[----:B------:R-:W-:Y:S04]  /*b010*/  ISETP.LT.OR P0, PT, R3, 0x41, P0 ;  /* 0x000000410300780c */ /* 0x000fe80000701670 */
[----:B------:R-:W-:Y:S02]  /*b020*/  FSEL R36, R21, -INF , !P0 ;  /* 0xff80000015247808 */ /* 0x000fe40004000000 */
[----:B------:R-:W-:Y:S04]  /*b030*/  ISETP.GT.AND P0, PT, R2, 0x41, !P2 ;  /* 0x000000410200780c */ /* 0x000fe80005704270 */
[C---:B------:R-:W-:Y:S04]  /*b040*/  ISETP.LT.OR P0, PT, R3.reuse, 0x42, P0 ;  /* 0x000000420300780c */ /* 0x040fe80000701670 */
[----:B------:R-:W-:Y:S02]  /*b050*/  FSEL R35, R20, -INF , !P0 ;  /* 0xff80000014237808 */ /* 0x000fe40004000000 */
[----:B------:R-:W-:Y:S04]  /*b060*/  ISETP.GT.AND P0, PT, R2, 0x48, !P1 ;  /* 0x000000480200780c */ /* 0x000fe80004f04270 */
[----:B------:R-:W-:Y:S04]  /*b070*/  ISETP.LT.OR P0, PT, R3, 0x49, P0 ;  /* 0x000000490300780c */ /* 0x000fe80000701670 */
[----:B------:R-:W-:Y:S02]  /*b080*/  FSEL R31, R16, -INF , !P0 ;  /* 0xff800000101f7808 */ /* 0x000fe40004000000 */
[----:B------:R-:W-:-:S13]  /*b090*/  ISETP.GE.AND P0, PT, R0, 0x4a, PT ;  /* 0x0000004a0000780c */ /* 0x000fda0003f06270 */
[----:B------:R-:W-:Y:S02]  /*b0a0*/  @P0 LOP3.LUT R200, R200, 0x4000, RZ, 0xfc, !PT ;  /* 0x00004000c8c80812 */ /* 0x000fe400078efcff */
[----:B------:R-:W-:Y:S04]  /*b0b0*/  ISETP.GT.AND P0, PT, R2, 0x49, !P0 ;  /* 0x000000490200780c */ /* 0x000fe80004704270 */
[----:B------:R-:W-:Y:S04]  /*b0c0*/  ISETP.LT.OR P0, PT, R3, 0x4a, P0 ;  /* 0x0000004a0300780c */ /* 0x000fe80000701670 */
[----:B------:R-:W-:Y:S01]  /*b0d0*/  FSEL R26, R15, -INF , !P0 ;  /* 0xff8000000f1a7808 */ /* 0x000fe20004000000 */
[----:B------:R-:W-:-:S06]  /*b0e0*/  BRA.DIV ~URZ, `(.L_x_672) ;  /* 0x00013b127f007947 */ /* 0x000fcc000b800000 */
[----:B------:R2:W3:Y:S02]  /*b0f0*/  SHFL.IDX PT, R4, R5, 0x1, 0x1c1f ;  /* 0x003c1f0005047f89 */ /* 0x0004e400000e0000 */
.L_x_834:
[----:B---3--:R-:W-:Y:S01]  /*b100*/  IADD3 R3, R7, R4, RZ ;  /* 0x0000000407037210 */ /* 0x008fe20007ffe0ff */
[----:B------:R-:W-:Y:S05]  /*b110*/  IMAD.MOV.U32 R2, RZ, RZ, c[0x0][0x32c] ;  /* 0x0000cb00ff027624 */ /* 0x000fea00078e00ff */
[----:B------:R-:W-:Y:S01]  /*b120*/  ISETP.GE.AND P0, PT, R2, 0x1, PT ;  /* 0x000000010200780c */ /* 0x000fe20003f06270 */
[----:B------:R-:W-:-:S12]  /*b130*/  IMAD.IADD R2, R6, 0x1, R4 ;  /* 0x0000000106027824 */ /* 0x000fd800078e0204 */
        /* <DEDUP_REMOVED lines=12> */
.L_x_675:
[----:B------:R-:W-:Y:S04]  /*b200*/  MOV R8, c[0x0][0x32c] ;  /* 0x0000cb0000087a02 */ /* 0x000fe80000000f00 */
[----:B------:R-:W-:-:S13]  /*b210*/  ISETP.NE.AND P0, PT, R8, 0x1, PT ;  /* 0x000000010800780c */ /* 0x000fda0003f05270 */
[----:B------:R-:W-:Y:S05]  /*b220*/  @P0 IMAD.HI.U32 R8, R4, c[0x0][0x330], RZ ;  /* 0x0000cc0004080a27 */ /* 0x000fea00078e00ff */
[----:B------:R-:W-:Y:S02]  /*b230*/  @P0 SHF.R.U32.HI R4, RZ, c[0x0][0x334], R8 ;  /* 0x0000cd00ff040a19 */ /* 0x000fe40000011608 */
.L_x_676:
[----:B------:R-:W-:Y:S05]  /*b240*/  BSYNC B0 ;  /* 0x0000000000007941 */ /* 0x000fea0003800000 */
.L_x_674:
[----:B------:R-:W3:Y:S02]  /*b250*/  LDL R8, [R1] ;  /* 0x0000000001087983 */ /* 0x000ee40000100800 */
[----:B---3--:R-:W-:Y:S04]  /*b260*/  IMAD.IADD R8, R0, 0x1, -R8 ;  /* 0x0000000100087824 */ /* 0x008fe800078e0a08 */
[----:B------:R-:W-:Y:S05]  /*b270*/  IMAD R4, R4, c[0x0][0x32c], R8 ;  /* 0x0000cb0004047a24 */ /* 0x000fea00078e0208 */
[----:B------:R-:W-:Y:S02]  /*b280*/  IADD3 R8, R4, c[0x0][0x32c], RZ ;  /* 0x0000cb0004087a10 */ /* 0x000fe40007ffe0ff */
[----:B------:R-:W-:Y:S02]  /*b290*/  IMNMX R3, R3, R4, !PT ;  /* 0x0000000403037217 */ /* 0x000fe40007800200 */
[----:B------:R-:W-:Y:S02]  /*b2a0*/  IMNMX R2, R2, R8, PT ;  /* 0x0000000802027217 */ /* 0x000fe40003800200 */
.L_x_673:
[----:B------:R-:W-:Y:S04]  /*b2b0*/  LOP3.LUT P0, RZ, R200, 0x1000, RZ, 0xc0, !PT ;  /* 0x00001000c8ff7812 */ /* 0x000fe8000780c0ff */
[----:B------:R-:W-:Y:S04]  /*b2c0*/  ISETP.GT.AND P0, PT, R3, 0x1, !P0 ;  /* 0x000000010300780c */ /* 0x000fe80004704270 */
[----:B------:R-:W-:Y:S04]  /*b2d0*/  ISETP.LT.OR P0, PT, R2, 0x2, P0 ;  /* 0x000000020200780c */ /* 0x000fe80000701670 */
[----:B------:R-:W-:Y:S02]  /*b2e0*/  FSEL R18, R221, -INF , !P0 ;  /* 0xff800000dd127808 */ /* 0x000fe40004000000 */
        /* <DEDUP_REMOVED lines=9> */
[C---:B------:R-:W-:Y:S04]  /*b380*/  ISETP.GT.AND P0, PT, R3.reuse, 0x10, !P0 ;  /* 0x000000100300780c */ /* 0x040fe80004704270 */
        /* <DEDUP_REMOVED lines=45> */
[C---:B------:R-:W-:Y:S04]  /*b660*/  ISETP.LT.OR P0, PT, R2.reuse, 0x41, P0 ;  /* 0x000000410200780c */ /* 0x040fe80000701670 */
[----:B------:R-:W-:Y:S02]  /*b670*/  FSEL R75, R53, -INF , !P0 ;  /* 0xff800000354b7808 */ /* 0x000fe40004000000 */
[C---:B------:R-:W-:Y:S04]  /*b680*/  ISETP.GT.AND P0, PT, R3.reuse, 0x41, !P2 ;  /* 0x000000410300780c */ /* 0x040fe80005704270 */
[----:B------:R-:W-:Y:S04]  /*b690*/  ISETP.LT.OR P0, PT, R2, 0x42, P0 ;  /* 0x000000420200780c */ /* 0x000fe80000701670 */
[----:B------:R-:W-:Y:S02]  /*b6a0*/  FSEL R74, R48, -INF , !P0 ;  /* 0xff800000304a7808 */ /* 0x000fe40004000000 */
[C---:B------:R-:W-:Y:S04]  /*b6b0*/  ISETP.GT.AND P0, PT, R3.reuse, 0x48, !P1 ;  /* 0x000000480300780c */ /* 0x040fe80004f04270 */
[----:B------:R-:W-:Y:S04]  /*b6c0*/  ISETP.LT.OR P0, PT, R2, 0x49, P0 ;  /* 0x000000490200780c */ /* 0x000fe80000701670 */
[----:B------:R-:W-:Y:S02]  /*b6d0*/  FSEL R67, R24, -INF , !P0 ;  /* 0xff80000018437808 */ /* 0x000fe40004000000 */
[----:B------:R-:W-:Y:S04]  /*b6e0*/  LOP3.LUT P0, RZ, R200, 0x2000, RZ, 0xc0, !PT ;  /* 0x00002000c8ff7812 */ /* 0x000fe8000780c0ff */
[C---:B------:R-:W-:Y:S04]  /*b6f0*/  ISETP.GT.AND P0, PT, R3.reuse, RZ, !P0 ;  /* 0x000000ff0300720c */ /* 0x040fe80004704270 */
[----:B------:R-:W-:Y:S04]  /*b700*/  ISETP.LT.OR P0, PT, R2, 0x1, P0 ;  /* 0x000000010200780c */ /* 0x000fe80000701670 */
[----:B------:R-:W-:Y:S02]  /*b710*/  FSEL R12, R226, -INF , !P0 ;  /* 0xff800000e20c7808 */ /* 0x000fe40004000000 */
[----:B------:R-:W-:Y:S04]  /*b720*/  LOP3.LUT P0, RZ, R200, 0x4000, RZ, 0xc0, !PT ;  /* 0x00004000c8ff7812 */ /* 0x000fe8000780c0ff */
[----:B------:R-:W-:Y:S04]  /*b730*/  ISETP.GT.AND P0, PT, R3, 0x49, !P0 ;  /* 0x000000490300780c */ /* 0x000fe80004704270 */
[----:B------:R-:W-:Y:S04]  /*b740*/  ISETP.LT.OR P0, PT, R2, 0x4a, P0 ;  /* 0x0000004a0200780c */ /* 0x000fe80000701670 */
[----:B------:R-:W-:Y:S01]  /*b750*/  FSEL R53, R17, -INF , !P0 ;  /* 0xff80000011357808 */ /* 0x000fe20004000000 */
[----:B------:R-:W-:-:S06]  /*b760*/  BRA.DIV ~URZ, `(.L_x_677) ;  /* 0x000135027f007947 */ /* 0x000fcc000b800000 */
[----:B------:R3:W4:Y:S02]  /*b770*/  SHFL.IDX PT, R4, R5, 0x2, 0x1c1f ;  /* 0x005c1f0005047f89 */ /* 0x00072400000e0000 */
.L_x_835:
[----:B----4-:R-:W-:Y:S01]  /*b780*/  IADD3 R3, R7, R4, RZ ;  /* 0x0000000407037210 */ /* 0x010fe20007ffe0ff */
        /* <DEDUP_REMOVED lines=15> */
.L_x_680:
[----:B------:R-:W-:Y:S04]  /*b880*/  MOV R8, c[0x0][0x32c] ;  /* 0x0000cb0000087a02 */ /* 0x000fe80000000f00 */
[----:B------:R-:W-:-:S13]  /*b890*/  ISETP.NE.AND P0, PT, R8, 0x1, PT ;  /* 0x000000010800780c */ /* 0x000fda0003f05270 */
[----:B------:R-:W-:Y:S05]  /*b8a0*/  @P0 IMAD.HI.U32 R8, R4, c[0x0][0x330], RZ ;  /* 0x0000cc0004080a27 */ /* 0x000fea00078e00ff */
[----:B------:R-:W-:Y:S02]  /*b8b0*/  @P0 SHF.R.U32.HI R4, RZ, c[0x0][0x334], R8 ;  /* 0x0000cd00ff040a19 */ /* 0x000fe40000011608 */
.L_x_681:
[----:B------:R-:W-:Y:S05]  /*b8c0*/  BSYNC B0 ;  /* 0x0000000000007941 */ /* 0x000fea0003800000 */
.L_x_679:
[----:B------:R-:W4:Y:S02]  /*b8d0*/  LDL R8, [R1] ;  /* 0x0000000001087983 */ /* 0x000f240000100800 */
[----:B----4-:R-:W-:Y:S04]  /*b8e0*/  IMAD.IADD R8, R0, 0x1, -R8 ;  /* 0x0000000100087824 */ /* 0x010fe800078e0a08 */
[----:B------:R-:W-:Y:S05]  /*b8f0*/  IMAD R4, R4, c[0x0][0x32c], R8 ;  /* 0x0000cb0004047a24 */ /* 0x000fea00078e0208 */
[----:B------:R-:W-:Y:S02]  /*b900*/  IADD3 R8, R4, c[0x0][0x32c], RZ ;  /* 0x0000cb0004087a10 */ /* 0x000fe40007ffe0ff */
[----:B------:R-:W-:Y:S02]  /*b910*/  IMNMX R3, R3, R4, !PT ;  /* 0x0000000403037217 */ /* 0x000fe40007800200 */
[----:B------:R-:W-:Y:S02]  /*b920*/  IMNMX R2, R2, R8, PT ;  /* 0x0000000802027217 */ /* 0x000fe40003800200 */
.L_x_678:
        /* <DEDUP_REMOVED lines=76> */
[----:B------:R4:W1:Y:S02]  /*bdf0*/  SHFL.IDX PT, R4, R5, 0x3, 0x1c1f ;  /* 0x007c1f0005047f89 */ /* 0x00086400000e0000 */
.L_x_836:
[----:B-1----:R-:W-:Y:S01]  /*be00*/  IADD3 R3, R6, R4, RZ ;  /* 0x0000000406037210 */ /* 0x002fe20007ffe0ff */
        /* <DEDUP_REMOVED lines=9> */
[----:B--234-:R-:W-:Y:S05]  /*bea0*/  IMAD.MOV.U32 R5, RZ, RZ, c[0x0][0x32c] ;  /* 0x0000cb00ff057624 */ /* 0x01cfea00078e00ff */
[----:B------:R-:W-:-:S13]  /*beb0*/  ISETP.NE.AND P0, PT, R5, 0x1, PT ;  /* 0x000000010500780c */ /* 0x000fda0003f05270 */
[----:B------:R-:W-:Y:S05]  /*bec0*/  @P0 IMAD.HI.U32 R5, R4, c[0x0][0x330], RZ ;  /* 0x0000cc0004050a27 */ /* 0x000fea00078e00ff */
[----:B------:R-:W-:Y:S04]  /*bed0*/  @P0 SHF.R.U32.HI R4, RZ, c[0x0][0x334], R5 ;  /* 0x0000cd00ff040a19 */ /* 0x000fe80000011605 */
[----:B------:R-:W-:Y:S01]  /*bee0*/  LOP3.LUT R4, RZ, R4, RZ, 0x33, !PT ;  /* 0x00000004ff047212 */ /* 0x000fe200078e33ff */
[----:B------:R-:W-:-:S05]  /*bef0*/  BRA `(.L_x_686) ;  /* 0x0000004000007947 */ /* 0x000fca0003800000 */
.L_x_685:
[----:B--234-:R-:W-:Y:S04]  /*bf00*/  MOV R5, c[0x0][0x32c] ;  /* 0x0000cb0000057a02 */ /* 0x01cfe80000000f00 */
[----:B------:R-:W-:-:S13]  /*bf10*/  ISETP.NE.AND P0, PT, R5, 0x1, PT ;  /* 0x000000010500780c */ /* 0x000fda0003f05270 */
[----:B------:R-:W-:Y:S05]  /*bf20*/  @P0 IMAD.HI.U32 R5, R4, c[0x0][0x330], RZ ;  /* 0x0000cc0004050a27 */ /* 0x000fea00078e00ff */
[----:B------:R-:W-:Y:S02]  /*bf30*/  @P0 SHF.R.U32.HI R4, RZ, c[0x0][0x334], R5 ;  /* 0x0000cd00ff040a19 */ /* 0x000fe40000011605 */
.L_x_686:
[----:B------:R-:W-:Y:S05]  /*bf40*/  BSYNC B0 ;  /* 0x0000000000007941 */ /* 0x000fea0003800000 */
.L_x_684:
[----:B------:R-:W2:Y:S02]  /*bf50*/  LDL R5, [R1] ;  /* 0x0000000001057983 */ /* 0x000ea40000100800 */
[----:B--2---:R-:W-:Y:S04]  /*bf60*/  IMAD.IADD R0, R0, 0x1, -R5 ;  /* 0x0000000100007824 */ /* 0x004fe800078e0a05 */
[----:B------:R-:W-:Y:S05]  /*bf70*/  IMAD R0, R4, c[0x0][0x32c], R0 ;  /* 0x0000cb0004007a24 */ /* 0x000fea00078e0200 */
[----:B------:R-:W-:Y:S02]  /*bf80*/  IADD3 R4, R0, c[0x0][0x32c], RZ ;  /* 0x0000cb0000047a10 */ /* 0x000fe40007ffe0ff */
[----:B------:R-:W-:Y:S02]  /*bf90*/  IMNMX R2, R2, R0, !PT ;  /* 0x0000000002027217 */ /* 0x000fe40007800200 */
[----:B------:R-:W-:Y:S02]  /*bfa0*/  IMNMX R3, R3, R4, PT ;  /* 0x0000000403037217 */ /* 0x000fe40003800200 */
.L_x_683:
[----:B------:R-:W-:Y:S02]  /*bfb0*/  LOP3.LUT P0, RZ, R200, 0x2000, RZ, 0xc0, !PT ;  /* 0x00002000c8ff7812 */ /* 0x000fe4000780c0ff */
[C---:B------:R-:W-:Y:S02]  /*bfc0*/  ISETP.GT.AND P1, PT, R2.reuse, 0x48, !P1 ;  /* 0x000000480200780c */ /* 0x040fe40004f24270 */
[----:B------:R-:W-:Y:S02]  /*bfd0*/  ISETP.GT.AND P0, PT, R2, RZ, !P0 ;  /* 0x000000ff0200720c */ /* 0x000fe40004704270 */
[----:B------:R-:W-:Y:S02]  /*bfe0*/  FMNMX.FTZ R0, R12, R85, !PT ;  /* 0x000000550c007209 */ /* 0x000fe40007810000 */
[C---:B------:R-:W-:Y:S02]  /*bff0*/  ISETP.LT.OR P0, PT, R3.reuse, 0x1, P0 ;  /* 0x000000010300780c */ /* 0x040fe40000701670 */
[C---:B------:R-:W-:Y:S02]  /*c000*/  ISETP.LT.OR P1, PT, R3.reuse, 0x49, P1 ;  /* 0x000000490300780c */ /* 0x040fe40000f21670 */
[----:B------:R-:W-:Y:S02]  /*c010*/  FSEL R11, R232, -INF , !P0 ;  /* 0xff800000e80b7808 */ /* 0x000fe40004000000 */
[----:B------:R-:W-:Y:S02]  /*c020*/  LOP3.LUT P0, RZ, R200, 0x1000, RZ, 0xc0, !PT ;  /* 0x00001000c8ff7812 */ /* 0x000fe4000780c0ff */
[----:B------:R-:W-:Y:S02]  /*c030*/  FMNMX.FTZ R0, R18, R0, !PT ;  /* 0x0000000012007209 */ /* 0x000fe40007810000 */
[----:B------:R-:W-:Y:S02]  /*c040*/  ISETP.GT.AND P0, PT, R2, 0x1, !P0 ;  /* 0x000000010200780c */ /* 0x000fe40004704270 */
[----:B--234-:R-:W-:Y:S02]  /*c050*/  FMNMX.FTZ R5, R20, R0, !PT ;  /* 0x0000000014057209 */ /* 0x01cfe40007810000 */
[----:B------:R-:W-:Y:S02]  /*c060*/  ISETP.LT.OR P0, PT, R3, 0x2, P0 ;  /* 0x000000020300780c */ /* 0x000fe40000701670 */
[----:B------:R-:W-:Y:S02]  /*c070*/  FMNMX.FTZ R5, R21, R5, !PT ;  /* 0x0000000515057209 */ /* 0x000fe40007810000 */
[----:B------:R-:W-:Y:S02]  /*c080*/  FSEL R14, R231, -INF , !P0 ;  /* 0xff800000e70e7808 */ /* 0x000fe40004000000 */
[----:B------:R-:W-:Y:S02]  /*c090*/  LOP3.LUT P0, RZ, R200, 0x800, RZ, 0xc0, !PT ;  /* 0x00000800c8ff7812 */ /* 0x000fe4000780c0ff */
[----:B------:R-:W-:Y:S02]  /*c0a0*/  FMNMX.FTZ R5, R44, R5, !PT ;  /* 0x000000052c057209 */ /* 0x000fe40007810000 */
[----:B------:R-:W-:Y:S02]  /*c0b0*/  ISETP.GT.AND P0, PT, R2, 0x8, !P0 ;  /* 0x000000080200780c */ /* 0x000fe40004704270 */
[----:B------:R-:W-:Y:S02]  /*c0c0*/  FMNMX.FTZ R5, R45, R5, !PT ;  /* 0x000000052d057209 */ /* 0x000fe40007810000 */
        /* <DEDUP_REMOVED lines=31> */
[----:B------:R-:W-:Y:S04]  /*c2c0*/  LOP3.LUT P0, RZ, R200, 0x40, RZ, 0xc0, !PT ;  /* 0x00000040c8ff7812 */ /* 0x000fe8000780c0ff */
[----:B------:R-:W-:Y:S04]  /*c2d0*/  ISETP.GT.AND P0, PT, R2, 0x19, !P0 ;  /* 0x000000190200780c */ /* 0x000fe80004704270 */
[----:B------:R-:W-:Y:S04]  /*c2e0*/  ISETP.LT.OR P0, PT, R3, 0x1a, P0 ;  /* 0x0000001a0300780c */ /* 0x000fe80000701670 */
[----:B------:R-:W-:Y:S02]  /*c2f0*/  FSEL R176, R219, -INF , !P0 ;  /* 0xff800000dbb07808 */ /* 0x000fe40004000000 */
[----:B------:R-:W-:Y:S04]  /*c300*/  LOP3.LUT P0, RZ, R200, 0x20, RZ, 0xc0, !PT ;  /* 0x00000020c8ff7812 */ /* 0x000fe8000780c0ff */
[----:B------:R-:W-:Y:S04]  /*c310*/  ISETP.GT.AND P0, PT, R2, 0x20, !P0 ;  /* 0x000000200200780c */ /* 0x000fe80004704270 */
[C---:B------:R-:W-:Y:S04]  /*c320*/  ISETP.LT.OR P0, PT, R3.reuse, 0x21, P0 ;  /* 0x000000210300780c */ /* 0x040fe80000701670 */
        /* <DEDUP_REMOVED lines=21> */
[----:B------:R-:W-:Y:S02]  /*c480*/  ISETP.GT.AND P0, PT, R2, 0x38, !P6 ;  /* 0x000000380200780c */ /* 0x000fe40007704270 */
[----:B------:R-:W-:Y:S02]  /*c490*/  LOP3.LUT P6, RZ, R200, 0x4000, RZ, 0xc0, !PT ;  /* 0x00004000c8ff7812 */ /* 0x000fe400078cc0ff */
[C---:B------:R-:W-:Y:S04]  /*c4a0*/  ISETP.LT.OR P0, PT, R3.reuse, 0x39, P0 ;  /* 0x000000390300780c */ /* 0x040fe80000701670 */
[----:B------:R-:W-:Y:S02]  /*c4b0*/  FSEL R206, R178, -INF , !P0 ;  /* 0xff800000b2ce7808 */ /* 0x000fe40004000000 */
[----:B------:R-:W-:Y:S02]  /*c4c0*/  ISETP.GT.AND P0, PT, R2, 0x39, !P5 ;  /* 0x000000390200780c */ /* 0x000fe40006f04270 */
[----:B------:R-:W-:Y:S02]  /*c4d0*/  FSEL R178, R60, -INF , !P1 ;  /* 0xff8000003cb27808 */ /* 0x000fe40004800000 */
[----:B------:R-:W-:Y:S04]  /*c4e0*/  ISETP.LT.OR P0, PT, R3, 0x3a, P0 ;  /* 0x0000003a0300780c */ /* 0x000fe80000701670 */
[----:B------:R-:W-:Y:S02]  /*c4f0*/  FSEL R208, R177, -INF , !P0 ;  /* 0xff800000b1d07808 */ /* 0x000fe40004000000 */
[C---:B------:R-:W-:Y:S04]  /*c500*/  ISETP.GT.AND P0, PT, R2.reuse, 0x40, !P4 ;  /* 0x000000400200780c */ /* 0x040fe80006704270 */
[----:B------:R-:W-:Y:S04]  /*c510*/  ISETP.LT.OR P0, PT, R3, 0x41, P0 ;  /* 0x000000410300780c */ /* 0x000fe80000701670 */
[----:B------:R-:W-:Y:S02]  /*c520*/  FSEL R207, R65, -INF , !P0 ;  /* 0xff80000041cf7808 */ /* 0x000fe40004000000 */
[----:B------:R-:W-:Y:S04]  /*c530*/  ISETP.GT.AND P0, PT, R2, 0x41, !P2 ;  /* 0x000000410200780c */ /* 0x000fe80005704270 */
[----:B------:R-:W-:Y:S04]  /*c540*/  ISETP.LT.OR P0, PT, R3, 0x42, P0 ;  /* 0x000000420300780c */ /* 0x000fe80000701670 */
[----:B------:R-:W-:Y:S02]  /*c550*/  FSEL R205, R64, -INF , !P0 ;  /* 0xff80000040cd7808 */ /* 0x000fe40004000000 */
[----:B------:R-:W-:Y:S02]  /*c560*/  ISETP.GT.AND P0, PT, R2, 0x49, !P6 ;  /* 0x000000490200780c */ /* 0x000fe40007704270 */
[----:B------:R-:W-:Y:S02]  /*c570*/  FMNMX.FTZ R2, R19, R84, !PT ;  /* 0x0000005413027209 */ /* 0x000fe40007810000 */
[----:B------:R-:W-:Y:S02]  /*c580*/  ISETP.LT.OR P0, PT, R3, 0x4a, P0 ;  /* 0x0000004a0300780c */ /* 0x000fe40000701670 */
        /* <DEDUP_REMOVED lines=53> */
[----:B------:R-:W-:Y:S02]  /*c8e0*/  FSEL R177, R59, -INF , !P0 ;  /* 0xff8000003bb17808 */ /* 0x000fe40004000000 */
        /* <DEDUP_REMOVED lines=8> */
[----:B------:R1:W2:Y:S02]  /*c970*/  SHFL.BFLY PT, R2, R4, 0x2, 0x1f ;  /* 0x0c401f0004027f89 */ /* 0x0002a400000e0000 */
.L_x_837:
[----:B--2---:R-:W-:Y:S01]  /*c980*/  FMNMX.FTZ R5, R4, R2, !PT ;  /* 0x0000000204057209 */ /* 0x004fe20007810000 */
[----:B------:R-:W-:-:S05]  /*c990*/  BRA.DIV ~URZ, `(.L_x_688) ;  /* 0x000124027f007947 */ /* 0x000fca000b800000 */
[----:B------:R-:W-:Y:S04]  /*c9a0*/  SHFL.BFLY PT, R2, R0, 0x2, 0x1f ;  /* 0x0c401f0000027f89 */ /* 0x000fe800000e0000 */
[----:B------:R-:W-:Y:S04]  /*c9b0*/  SHFL.BFLY PT, R3, R6, 0x2, 0x1f ;  /* 0x0c401f0006037f89 */ /* 0x000fe800000e0000 */
[----:B-1----:R-:W1:Y:S02]  /*c9c0*/  SHFL.BFLY PT, R4, R7, 0x2, 0x1f ;  /* 0x0c401f0007047f89 */ /* 0x002e6400000e0000 */
[----:B-1----:R-:W-:Y:S02]  /*c9d0*/  FMNMX.FTZ R4, R7, R4, !PT ;  /* 0x0000000407047209 */ /* 0x002fe40007810000 */
[----:B------:R-:W-:Y:S02]  /*c9e0*/  FMNMX.FTZ R0, R0, R2, !PT ;  /* 0x0000000200007209 */ /* 0x000fe40007810000 */
[----:B------:R-:W-:Y:S02]  /*c9f0*/  FMNMX.FTZ R2, R6, R3, !PT ;  /* 0x0000000306027209 */ /* 0x000fe40007810000 */
[----:B------:R-:W1:Y:S04]  /*ca00*/  SHFL.BFLY PT, R6, R5, 0x1, 0x1f ;  /* 0x0c201f0005067f89 */ /* 0x000e6800000e0000 */
[----:B------:R-:W2:Y:S04]  /*ca10*/  SHFL.BFLY PT, R8, R0, 0x1, 0x1f ;  /* 0x0c201f0000087f89 */ /* 0x000ea800000e0000 */
[----:B------:R-:W3:Y:S04]  /*ca20*/  SHFL.BFLY PT, R9, R2, 0x1, 0x1f ;  /* 0x0c201f0002097f89 */ /* 0x000ee800000e0000 */
[----:B------:R4:W4:Y:S01]  /*ca30*/  SHFL.BFLY PT, R3, R4, 0x1, 0x1f ;  /* 0x0c201f0004037f89 */ /* 0x00092200000e0000 */
[----:B-1----:R-:W-:Y:S02]  /*ca40*/  FMNMX.FTZ R72, R5, R6, !PT ;  /* 0x0000000605487209 */ /* 0x002fe40007810000 */
[----:B--2---:R-:W-:Y:S02]  /*ca50*/  FMNMX.FTZ R71, R0, R8, !PT ;  /* 0x0000000800477209 */ /* 0x004fe40007810000 */
[----:B---3--:R-:W-:Y:S02]  /*ca60*/  FMNMX.FTZ R70, R2, R9, !PT ;  /* 0x0000000902467209 */ /* 0x008fe40007810000 */
.L_x_838:
[C---:B------:R-:W-:Y:S01]  /*ca70*/  FMUL.FTZ R0, R72.reuse, c[0x0][0x2d0] ;  /* 0x0000b40048007a20 */ /* 0x040fe20000410000 */
[----:B------:R-:W-:Y:S01]  /*ca80*/  FSETP.NEU.FTZ.AND P0, PT, R72, -INF , PT ;  /* 0xff8000004800780b */ /* 0x000fe20003f1d000 */
[----:B------:R-:W2:Y:S01]  /*ca90*/  LDL.LU R237, [R1+0x4] ;  /* 0x0000040001ed7983 */ /* 0x000ea20000300800 */
[----:B------:R-:W-:Y:S01]  /*caa0*/  FSETP.NEU.FTZ.AND P1, PT, R71, -INF , PT ;  /* 0xff8000004700780b */ /* 0x000fe20003f3d000 */
[----:B------:R-:W-:Y:S01]  /*cab0*/  WARPSYNC 0xffffffff ;  /* 0xffffffff00007948 */ /* 0x000fe20003800000 */
[----:B------:R-:W-:Y:S02]  /*cac0*/  FSEL R5, R0, RZ, P0 ;  /* 0x000000ff00057208 */ /* 0x000fe40000000000 */
[----:B----4-:R-:W-:Y:S03]  /*cad0*/  FMNMX.FTZ R69, R3, R4, !PT ;  /* 0x0000000403457209 */ /* 0x010fe60007810000 */
[--C-:B------:R-:W-:Y:S02]  /*cae0*/  FFMA.FTZ R0, R19, c[0x0][0x2d0], -R5.reuse ;  /* 0x0000b40013007a23 */ /* 0x100fe40000010805 */
[--C-:B------:R-:W-:Y:S02]  /*caf0*/  FFMA.FTZ R2, R22, c[0x0][0x2d0], -R5.reuse ;  /* 0x0000b40016027a23 */ /* 0x100fe40000010805 */
[----:B------:R1:W-:Y:S01]  /*cb00*/  MUFU.EX2 R220, R0 ;  /* 0x0000000000dc7308 */ /* 0x0003e20000000800 */
[--C-:B------:R-:W-:Y:S02]  /*cb10*/  FFMA.FTZ R216, R39, c[0x0][0x2d0], -R5.reuse ;  /* 0x0000b40027d87a23 */ /* 0x100fe40000010805 */
[--C-:B------:R-:W-:Y:S02]  /*cb20*/  FFMA.FTZ R215, R38, c[0x0][0x2d0], -R5.reuse ;  /* 0x0000b40026d77a23 */ /* 0x100fe40000010805 */
[--C-:B------:R-:W-:Y:S02]  /*cb30*/  FFMA.FTZ R213, R37, c[0x0][0x2d0], -R5.reuse ;  /* 0x0000b40025d57a23 */ /* 0x100fe40000010805 */
[--C-:B------:R-:W-:Y:S02]  /*cb40*/  FFMA.FTZ R211, R36, c[0x0][0x2d0], -R5.reuse ;  /* 0x0000b40024d37a23 */ /* 0x100fe40000010805 */
[----:B------:R-:W-:Y:S01]  /*cb50*/  LDSM.16.MT88.4 R36, [R189] ;  /* 0x00000000bd24783b */ /* 0x000fe20000004200 */
[----:B------:R3:W-:Y:S01]  /*cb60*/  MUFU.EX2 R232, R2 ;  /* 0x0000000200e87308 */ /* 0x0007e20000000800 */
[----:B------:R-:W-:Y:S02]  /*cb70*/  FMUL.FTZ R4, R69, c[0x0][0x2d0] ;  /* 0x0000b40045047a20 */ /* 0x000fe40000410000 */
[--C-:B------:R-:W-:Y:S02]  /*cb80*/  FFMA.FTZ R48, R30, c[0x0][0x2d0], -R5.reuse ;  /* 0x0000b4001e307a23 */ /* 0x100fe40000010805 */
[--C-:B------:R-:W-:Y:S02]  /*cb90*/  FFMA.FTZ R156, R28, c[0x0][0x2d0], -R5.reuse ;  /* 0x0000b4001c9c7a23 */ /* 0x100fe40000010805 */
[--C-:B------:R-:W-:Y:S02]  /*cba0*/  FFMA.FTZ R155, R27, c[0x0][0x2d0], -R5.reuse ;  /* 0x0000b4001b9b7a23 */ /* 0x100fe40000010805 */
[--C-:B------:R-:W-:Y:S01]  /*cbb0*/  FFMA.FTZ R154, R34, c[0x0][0x2d0], -R5.reuse ;  /* 0x0000b400229a7a23 */ /* 0x100fe20000010805 */
[----:B------:R-:W-:Y:S01]  /*cbc0*/  MUFU.EX2 R236, R156 ;  /* 0x0000009c00ec7308 */ /* 0x000fe20000000800 */
[--C-:B------:R-:W-:Y:S02]  /*cbd0*/  FFMA.FTZ R73, R33, c[0x0][0x2d0], -R5.reuse ;  /* 0x0000b40021497a23 */ /* 0x100fe40000010805 */
[--C-:B------:R-:W-:Y:S02]  /*cbe0*/  FFMA.FTZ R66, R32, c[0x0][0x2d0], -R5.reuse ;  /* 0x0000b40020427a23 */ /* 0x100fe40000010805 */
[----:B-1----:R-:W-:Y:S02]  /*cbf0*/  FMUL.FTZ R0, R71, c[0x0][0x2d0] ;  /* 0x0000b40047007a20 */ /* 0x002fe40000410000 */
[--C-:B------:R-:W-:Y:S02]  /*cc00*/  FFMA.FTZ R209, R42, c[0x0][0x2d0], -R5.reuse ;  /* 0x0000b4002ad17a23 */ /* 0x100fe40000010805 */
[--C-:B------:R-:W-:Y:S01]  /*cc10*/  FFMA.FTZ R217, R41, c[0x0][0x2d0], -R5.reuse ;  /* 0x0000b40029d97a23 */ /* 0x100fe20000010805 */
[----:B------:R-:W-:Y:S01]  /*cc20*/  MUFU.EX2 R249, R66 ;  /* 0x0000004200f97308 */ /* 0x000fe20000000800 */
[----:B------:R-:W-:Y:S01]  /*cc30*/  FSEL R40, R0, RZ, P1 ;  /* 0x000000ff00287208 */ /* 0x000fe20000800000 */
[--C-:B------:R-:W-:Y:S02]  /*cc40*/  FFMA.FTZ R210, R35, c[0x0][0x2d0], -R5.reuse ;  /* 0x0000b40023d27a23 */ /* 0x100fe40000010805 */
[--C-:B---3--:R-:W-:Y:S02]  /*cc50*/  FFMA.FTZ R2, R23, c[0x0][0x2d0], -R5.reuse ;  /* 0x0000b40017027a23 */ /* 0x108fe40000010805 */
[--C-:B------:R-:W-:Y:S02]  /*cc60*/  FFMA.FTZ R0, R12, c[0x0][0x2d0], -R40.reuse ;  /* 0x0000b4000c007a23 */ /* 0x100fe40000010828 */
[--C-:B------:R-:W-:Y:S02]  /*cc70*/  FFMA.FTZ R6, R21, c[0x0][0x2d0], -R40.reuse ;  /* 0x0000b40015067a23 */ /* 0x100fe40000010828 */
[----:B------:R1:W-:Y:S01]  /*cc80*/  MUFU.EX2 R222, R0 ;  /* 0x0000000000de7308 */ /* 0x0003e20000000800 */
[--C-:B------:R-:W-:Y:S02]  /*cc90*/  FFMA.FTZ R218, R31, c[0x0][0x2d0], -R5.reuse ;  /* 0x0000b4001fda7a23 */ /* 0x100fe40000010805 */
[--C-:B------:R-:W-:Y:S02]  /*cca0*/  FFMA.FTZ R219, R26, c[0x0][0x2d0], -R5.reuse ;  /* 0x0000b4001adb7a23 */ /* 0x100fe40000010805 */
[--C-:B------:R-:W-:Y:S02]  /*ccb0*/  FFMA.FTZ R65, R44, c[0x0][0x2d0], -R40.reuse ;  /* 0x0000b4002c417a23 */ /* 0x100fe40000010828 */
[--C-:B------:R-:W-:Y:S02]  /*ccc0*/  FFMA.FTZ R61, R49, c[0x0][0x2d0], -R40.reuse ;  /* 0x0000b400313d7a23 */ /* 0x100fe40000010828 */
[--C-:B------:R-:W-:Y:S01]  /*ccd0*/  FFMA.FTZ R59, R50, c[0x0][0x2d0], -R40.reuse ;  /* 0x0000b400323b7a23 */ /* 0x100fe20000010828 */
[----:B------:R3:W-:Y:S01]  /*cce0*/  MUFU.EX2 R228, R2 ;  /* 0x0000000200e47308 */ /* 0x0007e20000000800 */
[--C-:B------:R-:W-:Y:S02]  /*ccf0*/  FFMA.FTZ R64, R45, c[0x0][0x2d0], -R40.reuse ;  /* 0x0000b4002d407a23 */ /* 0x100fe40000010828 */
[--C-:B------:R-:W-:Y:S02]  /*cd00*/  FFMA.FTZ R63, R46, c[0x0][0x2d0], -R40.reuse ;  /* 0x0000b4002e3f7a23 */ /* 0x100fe40000010828 */
[--C-:B------:R-:W-:Y:S05]  /*cd10*/  FFMA.FTZ R62, R47, c[0x0][0x2d0], -R40.reuse ;  /* 0x0000b4002f3e7a23 */ /* 0x100fea0000010828 */
[----:B------:R-:W-:Y:S01]  /*cd20*/  MUFU.EX2 R251, R6 ;  /* 0x0000000600fb7308 */ /* 0x000fe20000000800 */
[--C-:B-1----:R-:W-:Y:S09]  /*cd30*/  FFMA.FTZ R0, R18, c[0x0][0x2d0], -R40.reuse ;  /* 0x0000b40012007a23 */ /* 0x102ff20000010828 */
[----:B------:R1:W-:Y:S01]  /*cd40*/  MUFU.EX2 R227, R0 ;  /* 0x0000000000e37308 */ /* 0x0003e20000000800 */
[----:B---3--:R-:W-:Y:S09]  /*cd50*/  FMUL.FTZ R2, R70, c[0x0][0x2d0] ;  /* 0x0000b40046027a20 */ /* 0x008ff20000410000 */
[----:B------:R-:W-:Y:S10]  /*cd60*/  MUFU.EX2 R240, R61 ;  /* 0x0000003d00f07308 */ /* 0x000ff40000000800 */
[----:B------:R-:W-:Y:S01]  /*cd70*/  MUFU.EX2 R245, R59 ;  /* 0x0000003b00f57308 */ /* 0x000fe20000000800 */
[--C-:B-1----:R-:W-:Y:S09]  /*cd80*/  FFMA.FTZ R0, R25, c[0x0][0x2d0], -R5.reuse ;  /* 0x0000b40019007a23 */ /* 0x102ff20000010805 */
[----:B------:R1:W-:Y:S10]  /*cd90*/  MUFU.EX2 R252, R0 ;  /* 0x0000000000fc7308 */ /* 0x0003f40000000800 */
[----:B------:R-:W-:Y:S10]  /*cda0*/  MUFU.EX2 R230, R64 ;  /* 0x0000004000e67308 */ /* 0x000ff40000000800 */
[----:B------:R-:W-:Y:S01]  /*cdb0*/  MUFU.EX2 R235, R63 ;  /* 0x0000003f00eb7308 */ /* 0x000fe20000000800 */
[----:B-1----:R-:W-:Y:S02]  /*cdc0*/  FFMA.FTZ R0, R20, c[0x0][0x2d0], -R40 ;  /* 0x0000b40014007a23 */ /* 0x002fe40000010828 */
[----:B------:R-:W1:Y:S07]  /*cdd0*/  LDSM.16.MT88.4 R20, [R185] ;  /* 0x00000000b914783b */ /* 0x000e6e0000004200 */
[----:B------:R3:W-:Y:S10]  /*cde0*/  MUFU.EX2 R234, R0 ;  /* 0x0000000000ea7308 */ /* 0x0007f40000000800 */
[----:B------:R-:W-:Y:S10]  /*cdf0*/  MUFU.EX2 R244, R62 ;  /* 0x0000003e00f47308 */ /* 0x000ff40000000800 */
[----:B------:R-:W-:Y:S01]  /*ce00*/  MUFU.EX2 R241, R155 ;  /* 0x0000009b00f17308 */ /* 0x000fe20000000800 */
[----:B---3--:R-:W-:Y:S02]  /*ce10*/  FSEL R0, R72, RZ, P0 ;  /* 0x000000ff48007208 */ /* 0x008fe40000000000 */
[----:B------:R-:W-:Y:S03]  /*ce20*/  FSETP.NEU.FTZ.AND P0, PT, R70, -INF , PT ;  /* 0xff8000004600780b */ /* 0x000fe60003f1d000 */
[----:B------:R-:W-:Y:S04]  /*ce30*/  FADD.FTZ R0, -R0, R84 ;  /* 0x0000005400007221 */ /* 0x000fe80000010100 */
[----:B------:R-:W-:Y:S01]  /*ce40*/  MUFU.EX2 R247, R73 ;  /* 0x0000004900f77308 */ /* 0x000fe20000000800 */
[----:B------:R-:W-:Y:S01]  /*ce50*/  FSEL R56, R2, RZ, P0 ;  /* 0x000000ff02387208 */ /* 0x000fe20000000000 */
[----:B------:R-:W-:Y:S02]  /*ce60*/  FFMA.FTZ R84, R29, c[0x0][0x2d0], -R5 ;  /* 0x0000b4001d547a23 */ /* 0x000fe40000010805 */
[----:B------:R-:W-:Y:S02]  /*ce70*/  FMUL.FTZ R0, R0, c[0x0][0x2d0] ;  /* 0x0000b40000007a20 */ /* 0x000fe40000410000 */
[--C-:B------:R-:W-:Y:S02]  /*ce80*/  FFMA.FTZ R2, R10, c[0x0][0x2d0], -R56.reuse ;  /* 0x0000b4000a027a23 */ /* 0x100fe40000010838 */
[--C-:B------:R-:W-:Y:S02]  /*ce90*/  FFMA.FTZ R57, R158, c[0x0][0x2d0], -R56.reuse ;  /* 0x0000b4009e397a23 */ /* 0x100fe40000010838 */
[----:B------:R3:W-:Y:S10]  /*cea0*/  MUFU.EX2 R221, R2 ;  /* 0x0000000200dd7308 */ /* 0x0007f40000000800 */
[----:B------:R-:W4:Y:S10]  /*ceb0*/  MUFU.EX2 R60, R0 ;  /* 0x00000000003c7308 */ /* 0x000f340000000800 */
[----:B------:R-:W-:Y:S01]  /*cec0*/  MUFU.EX2 R231, R84 ;  /* 0x0000005400e77308 */ /* 0x000fe20000000800 */
[--C-:B---3--:R-:W-:Y:S09]  /*ced0*/  FFMA.FTZ R2, R13, c[0x0][0x2d0], -R56.reuse ;  /* 0x0000b4000d027a23 */ /* 0x108ff20000010838 */
[----:B------:R3:W5:Y:S10]  /*cee0*/  MUFU.EX2 R225, R2 ;  /* 0x0000000200e17308 */ /* 0x0007740000000800 */
[----:B------:R-:W-:Y:S10]  /*cef0*/  MUFU.EX2 R226, R57 ;  /* 0x0000003900e27308 */ /* 0x000ff40000000800 */
[----:B------:R-:W-:Y:S01]  /*cf00*/  MUFU.EX2 R242, R154 ;  /* 0x0000009a00f27308 */ /* 0x000fe20000000800 */
[--C-:B---3--:R-:W-:Y:S09]  /*cf10*/  FFMA.FTZ R2, R15, c[0x0][0x2d0], -R56.reuse ;  /* 0x0000b4000f027a23 */ /* 0x108ff20000010838 */
[----:B------:R3:W-:Y:S02]  /*cf20*/  MUFU.EX2 R229, R2 ;  /* 0x0000000200e57308 */ /* 0x0007e40000000800 */
[----:B---3--:R-:W-:Y:S08]  /*cf30*/  FFMA.FTZ R2, R17, c[0x0][0x2d0], -R56 ;  /* 0x0000b40011027a23 */ /* 0x008ff00000010838 */
[----:B------:R3:W1:Y:S02]  /*cf40*/  MUFU.EX2 R250, R2 ;  /* 0x0000000200fa7308 */ /* 0x0006640000000800 */
[----:B---3--:R-:W-:Y:S05]  /*cf50*/  FSEL R2, R71, RZ, P1 ;  /* 0x000000ff47027208 */ /* 0x008fea0000800000 */
[----:B------:R-:W-:Y:S01]  /*cf60*/  FADD.FTZ R0, -R2, R85 ;  /* 0x0000005502007221 */ /* 0x000fe20000010100 */
[----:B------:R-:W-:Y:S01]  /*cf70*/  FSEL R2, R70, RZ, P0 ;  /* 0x000000ff46027208 */ /* 0x000fe20000000000 */
[----:B----4-:R-:W-:Y:S01]  /*cf80*/  FMUL.FTZ R5, R60, R89 ;  /* 0x000000593c057220 */ /* 0x010fe20000410000 */
[----:B------:R-:W-:Y:S01]  /*cf90*/  FSETP.NEU.FTZ.AND P0, PT, R69, -INF , PT ;  /* 0xff8000004500780b */ /* 0x000fe20003f1d000 */
[----:B------:R-:W-:Y:S01]  /*cfa0*/  FMUL.FTZ R0, R0, c[0x0][0x2d0] ;  /* 0x0000b40000007a20 */ /* 0x000fe20000410000 */
[----:B------:R-:W-:Y:S01]  /*cfb0*/  F2FP.BF16.PACK_AB R76, R232, R220 ;  /* 0x000000dce84c723e */ /* 0x000fe200000010ff */
[----:B------:R-:W-:Y:S01]  /*cfc0*/  FMUL.FTZ R17, R60, R101 ;  /* 0x000000653c117220 */ /* 0x000fe20000410000 */
[----:B------:R-:W-:Y:S01]  /*cfd0*/  FSEL R68, R4, RZ, P0 ;  /* 0x000000ff04447208 */ /* 0x000fe20000000000 */
[----:B------:R3:W4:Y:S01]  /*cfe0*/  MUFU.EX2 R3, R0 ;  /* 0x0000000000037308 */ /* 0x0007220000000800 */
[----:B------:R-:W-:Y:S01]  /*cff0*/  F2FP.BF16.PACK_AB R77, R227, R222 ;  /* 0x000000dee34d723e */ /* 0x000fe200000010ff */
[----:B------:R-:W-:Y:S01]  /*d000*/  FMUL.FTZ R32, R60, R116 ;  /* 0x000000743c207220 */ /* 0x000fe20000410000 */
[----:B------:R-:W-:Y:S01]  /*d010*/  F2FP.BF16.PACK_AB R78, R252, R228 ;  /* 0x000000e4fc4e723e */ /* 0x000fe200000010ff */
[----:B------:R-:W-:Y:S01]  /*d020*/  FFMA.FTZ R4, R11, c[0x0][0x2d0], -R68 ;  /* 0x0000b4000b047a23 */ /* 0x000fe20000010844 */
[----:B------:R-:W-:Y:S01]  /*d030*/  F2FP.BF16.PACK_AB R79, R251, R234 ;  /* 0x000000eafb4f723e */ /* 0x000fe200000010ff */
[----:B------:R-:W-:Y:S01]  /*d040*/  FMUL.FTZ R33, R60, R117 ;  /* 0x000000753c217220 */ /* 0x000fe20000410000 */
[----:B-----5:R-:W-:Y:S01]  /*d050*/  F2FP.BF16.PACK_AB R80, R225, R221 ;  /* 0x000000dde150723e */ /* 0x020fe200000010ff */
[----:B------:R-:W-:Y:S01]  /*d060*/  FFMA.FTZ R117, R75, c[0x0][0x2d0], -R40 ;  /* 0x0000b4004b757a23 */ /* 0x000fe20000010828 */
[----:B-1----:R-:W-:Y:S01]  /*d070*/  F2FP.BF16.PACK_AB R82, R250, R229 ;  /* 0x000000e5fa52723e */ /* 0x002fe200000010ff */
[----:B------:R1:W-:Y:S01]  /*d080*/  MUFU.EX2 R223, R4 ;  /* 0x0000000400df7308 */ /* 0x0003e20000000800 */
[----:B------:R-:W-:Y:S02]  /*d090*/  FFMA.FTZ R101, R168, c[0x0][0x2d0], -R56 ;  /* 0x0000b400a8657a23 */ /* 0x000fe40000010838 */
[----:B------:R-:W-:Y:S02]  /*d0a0*/  FMUL.FTZ R49, R60, R133 ;  /* 0x000000853c317220 */ /* 0x000fe40000410000 */
[--C-:B------:R-:W-:Y:S02]  /*d0b0*/  FFMA.FTZ R116, R208, c[0x0][0x2d0], -R68.reuse ;  /* 0x0000b400d0747a23 */ /* 0x100fe40000010844 */
[----:B------:R-:W-:Y:S02]  /*d0c0*/  FMUL.FTZ R64, R60, R144 ;  /* 0x000000903c407220 */ /* 0x000fe40000410000 */
[--C-:B------:R-:W-:Y:S01]  /*d0d0*/  FFMA.FTZ R73, R179, c[0x0][0x2d0], -R68.reuse ;  /* 0x0000b400b3497a23 */ /* 0x100fe20000010844 */
[----:B------:R-:W-:Y:S01]  /*d0e0*/  MUFU.EX2 R156, R116 ;  /* 0x00000074009c7308 */ /* 0x000fe20000000800 */
[--C-:B------:R-:W-:Y:S02]  /*d0f0*/  FFMA.FTZ R61, R175, c[0x0][0x2d0], -R68.reuse ;  /* 0x0000b400af3d7a23 */ /* 0x100fe40000010844 */
[----:B------:R-:W-:Y:S02]  /*d100*/  FFMA.FTZ R66, R176, c[0x0][0x2d0], -R68 ;  /* 0x0000b400b0427a23 */ /* 0x000fe40000010844 */
[----:B---3--:R-:W-:Y:S02]  /*d110*/  FADD.FTZ R0, -R2, R86 ;  /* 0x0000005602007221 */ /* 0x008fe40000010100 */
[C---:B----4-:R-:W-:Y:S02]  /*d120*/  FMUL.FTZ R6, R3.reuse, R90 ;  /* 0x0000005a03067220 */ /* 0x050fe40000410000 */
[----:B------:R-:W-:Y:S01]  /*d130*/  FMUL.FTZ R0, R0, c[0x0][0x2d0] ;  /* 0x0000b40000007a20 */ /* 0x000fe20000410000 */
[----:B------:R-:W-:Y:S01]  /*d140*/  MUFU.EX2 R176, R213 ;  /* 0x000000d500b07308 */ /* 0x000fe20000000800 */
[C---:B------:R-:W-:Y:S02]  /*d150*/  FMUL.FTZ R7, R3.reuse, R91 ;  /* 0x0000005b03077220 */ /* 0x040fe40000410000 */
[C---:B------:R-:W-:Y:S02]  /*d160*/  FMUL.FTZ R18, R3.reuse, R102 ;  /* 0x0000006603127220 */ /* 0x040fe40000410000 */
[----:B-1----:R-:W-:Y:S02]  /*d170*/  FFMA.FTZ R4, R24, c[0x0][0x2d0], -R68 ;  /* 0x0000b40018047a23 */ /* 0x002fe40000010844 */
[C---:B------:R-:W-:Y:S02]  /*d180*/  FMUL.FTZ R19, R3.reuse, R103 ;  /* 0x0000006703137220 */ /* 0x040fe40000410000 */
[C---:B------:R-:W-:Y:S01]  /*d190*/  FMUL.FTZ R34, R3.reuse, R118 ;  /* 0x0000007603227220 */ /* 0x040fe20000410000 */
[----:B------:R1:W3:Y:S01]  /*d1a0*/  MUFU.EX2 R2, R0 ;  /* 0x0000000000027308 */ /* 0x0002e20000000800 */
[C---:B------:R-:W-:Y:S02]  /*d1b0*/  FMUL.FTZ R35, R3.reuse, R119 ;  /* 0x0000007703237220 */ /* 0x040fe40000410000 */
[----:B------:R-:W-:Y:S02]  /*d1c0*/  FFMA.FTZ R118, R74, c[0x0][0x2d0], -R40 ;  /* 0x0000b4004a767a23 */ /* 0x000fe40000010828 */
[--C-:B------:R-:W-:Y:S02]  /*d1d0*/  FFMA.FTZ R103, R162, c[0x0][0x2d0], -R56.reuse ;  /* 0x0000b400a2677a23 */ /* 0x100fe40000010838 */
[----:B------:R-:W-:Y:S02]  /*d1e0*/  FFMA.FTZ R102, R166, c[0x0][0x2d0], -R56 ;  /* 0x0000b400a6667a23 */ /* 0x000fe40000010838 */
[----:B------:R-:W-:Y:S01]  /*d1f0*/  FMUL.FTZ R50, R3, R134 ;  /* 0x0000008603327220 */ /* 0x000fe20000410000 */
[----:B------:R4:W-:Y:S01]  /*d200*/  MUFU.EX2 R243, R4 ;  /* 0x0000000400f37308 */ /* 0x0009e20000000800 */
[--C-:B------:R-:W-:Y:S02]  /*d210*/  FFMA.FTZ R119, R207, c[0x0][0x2d0], -R68.reuse ;  /* 0x0000b400cf777a23 */ /* 0x100fe40000010844 */
[--C-:B------:R-:W-:Y:S02]  /*d220*/  FFMA.FTZ R74, R180, c[0x0][0x2d0], -R68.reuse ;  /* 0x0000b400b44a7a23 */ /* 0x100fe40000010844 */
[--C-:B------:R-:W-:Y:S05]  /*d230*/  FFMA.FTZ R75, R181, c[0x0][0x2d0], -R68.reuse ;  /* 0x0000b400b54b7a23 */ /* 0x100fea0000010844 */
[----:B------:R-:W-:Y:S01]  /*d240*/  MUFU.EX2 R162, R118 ;  /* 0x0000007600a27308 */ /* 0x000fe20000000800 */
[--C-:B-1----:R-:W-:Y:S02]  /*d250*/  FFMA.FTZ R0, R14, c[0x0][0x2d0], -R68.reuse ;  /* 0x0000b4000e007a23 */ /* 0x102fe40000010844 */
[C---:B---3--:R-:W-:Y:S02]  /*d260*/  FMUL.FTZ R44, R2.reuse, R128 ;  /* 0x00000080022c7220 */ /* 0x048fe40000410000 */
[C---:B------:R-:W-:Y:S05]  /*d270*/  FMUL.FTZ R8, R2.reuse, R92 ;  /* 0x0000005c02087220 */ /* 0x040fea0000410000 */
[----:B------:R1:W3:Y:S01]  /*d280*/  MUFU.EX2 R224, R0 ;  /* 0x0000000000e07308 */ /* 0x0002e20000000800 */
[C---:B------:R-:W-:Y:S02]  /*d290*/  FMUL.FTZ R9, R2.reuse, R93 ;  /* 0x0000005d02097220 */ /* 0x040fe40000410000 */
[----:B------:R-:W-:Y:S02]  /*d2a0*/  FMUL.FTZ R12, R2, R96 ;  /* 0x00000060020c7220 */ /* 0x000fe40000410000 */
[----:B----4-:R-:W-:Y:S02]  /*d2b0*/  FMUL.FTZ R4, R60, R88 ;  /* 0x000000583c047220 */ /* 0x010fe40000410000 */
[----:B------:R-:W-:Y:S01]  /*d2c0*/  LDSM.16.MT88.4 R88, [R185+0x800] ;  /* 0x00080000b958783b */ /* 0x000fe20000004200 */
[----:B------:R-:W-:Y:S02]  /*d2d0*/  FFMA.FTZ R96, R182, c[0x0][0x2d0], -R68 ;  /* 0x0000b400b6607a23 */ /* 0x000fe40000010844 */
[C---:B------:R-:W-:Y:S01]  /*d2e0*/  FMUL.FTZ R13, R2.reuse, R97 ;  /* 0x00000061020d7220 */ /* 0x040fe20000410000 */
[----:B------:R-:W-:Y:S01]  /*d2f0*/  MUFU.EX2 R181, R209 ;  /* 0x000000d100b57308 */ /* 0x000fe20000000800 */
[-C--:B------:R-:W-:Y:S05]  /*d300*/  HMMA.16816.F32.BF16 R4, R76, R20.reuse, R4 ;  /* 0x000000144c04723c */ /* 0x080fea0000041804 */
[----:B------:R-:W-:Y:S02]  /*d310*/  FMUL.FTZ R24, R2, R108 ;  /* 0x0000006c02187220 */ /* 0x000fe40000410000 */
[----:B------:R-:W-:Y:S02]  /*d320*/  FFMA.FTZ R108, R54, c[0x0][0x2d0], -R40 ;  /* 0x0000b400366c7a23 */ /* 0x000fe40000010828 */
[----:B------:R-:W-:Y:S01]  /*d330*/  FMUL.FTZ R29, R2, R113 ;  /* 0x00000071021d7220 */ /* 0x000fe20000410000 */
[----:B------:R-:W-:Y:S02]  /*d340*/  MUFU.EX2 R166, R217 ;  /* 0x000000d900a67308 */ /* 0x000fe40000000800 */
[----:B-1----:R-:W-:Y:S01]  /*d350*/  FFMA.FTZ R0, R16, c[0x0][0x2d0], -R68 ;  /* 0x0000b40010007a23 */ /* 0x002fe20000010844 */
[----:B---3--:R-:W-:Y:S01]  /*d360*/  F2FP.BF16.PACK_AB R81, R224, R223 ;  /* 0x000000dfe051723e */ /* 0x008fe200000010ff */
[----:B------:R-:W-:Y:S02]  /*d370*/  FMUL.FTZ R16, R60, R100 ;  /* 0x000000643c107220 */ /* 0x000fe40000410000 */
[----:B------:R-:W3:Y:S01]  /*d380*/  LDL.LU R100, [R1+0x8] ;  /* 0x0000080001647983 */ /* 0x000ee20000300800 */
[--C-:B------:R-:W-:Y:S02]  /*d390*/  FFMA.FTZ R113, R55, c[0x0][0x2d0], -R40.reuse ;  /* 0x0000b40037717a23 */ /* 0x100fe40000010828 */
[C---:B------:R-:W-:Y:S01]  /*d3a0*/  FMUL.FTZ R25, R2.reuse, R109 ;  /* 0x0000006d02197220 */ /* 0x040fe20000410000 */
[----:B------:R1:W4:Y:S01]  /*d3b0*/  MUFU.EX2 R238, R0 ;  /* 0x0000000000ee7308 */ /* 0x0003220000000800 */
[----:B------:R-:W5:Y:S01]  /*d3c0*/  LDL.LU R128, [R1+0xc] ;  /* 0x00000c0001807983 */ /* 0x000f620000300800 */
[C---:B------:R-:W-:Y:S02]  /*d3d0*/  FMUL.FTZ R28, R2.reuse, R112 ;  /* 0x00000070021c7220 */ /* 0x040fe40000410000 */
[----:B------:R-:W-:Y:S02]  /*d3e0*/  FMUL.FTZ R41, R2, R125 ;  /* 0x0000007d02297220 */ /* 0x000fe40000410000 */
[--C-:B------:R-:W-:Y:S02]  /*d3f0*/  FFMA.FTZ R109, R152, c[0x0][0x2d0], -R40.reuse ;  /* 0x0000b400986d7a23 */ /* 0x100fe40000010828 */
[----:B------:R-:W-:Y:S02]  /*d400*/  FFMA.FTZ R152, R67, c[0x0][0x2d0], -R40 ;  /* 0x0000b40043987a23 */ /* 0x000fe40000010828 */
[----:B------:R-:W-:Y:S01]  /*d410*/  FMUL.FTZ R45, R2, R129 ;  /* 0x00000081022d7220 */ /* 0x000fe20000410000 */
[----:B------:R-:W-:Y:S01]  /*d420*/  MUFU.EX2 R179, R108 ;  /* 0x0000006c00b37308 */ /* 0x000fe20000000800 */
[--C-:B------:R-:W-:Y:S02]  /*d430*/  FFMA.FTZ R97, R174, c[0x0][0x2d0], -R56.reuse ;  /* 0x0000b400ae617a23 */ /* 0x100fe40000010838 */
[----:B------:R-:W-:Y:S02]  /*d440*/  FMUL.FTZ R57, R2, R141 ;  /* 0x0000008d02397220 */ /* 0x000fe40000410000 */
[----:B------:R-:W-:Y:S02]  /*d450*/  FMUL.FTZ R67, R3, R147 ;  /* 0x0000009303437220 */ /* 0x000fe40000410000 */
[----:B------:R-:W-:Y:S02]  /*d460*/  FFMA.FTZ R125, R169, c[0x0][0x2d0], -R56 ;  /* 0x0000b400a97d7a23 */ /* 0x000fe40000010838 */
[----:B------:R-:W-:Y:S01]  /*d470*/  FFMA.FTZ R112, R204, c[0x0][0x2d0], -R68 ;  /* 0x0000b400cc707a23 */ /* 0x000fe20000010844 */
[----:B------:R2:W-:Y:S01]  /*d480*/  MUFU.EX2 R129, R48 ;  /* 0x0000003000817308 */ /* 0x0005e20000000800 */
[----:B-1----:R-:W-:Y:S02]  /*d490*/  FSEL R0, R69, RZ, P0 ;  /* 0x000000ff45007208 */ /* 0x002fe40000000000 */
[----:B----4-:R-:W-:Y:S03]  /*d4a0*/  F2FP.BF16.PACK_AB R83, R243, R238 ;  /* 0x000000eef353723e */ /* 0x010fe600000010ff */
[----:B------:R-:W-:Y:S02]  /*d4b0*/  FADD.FTZ R0, -R0, R87 ;  /* 0x0000005700007221 */ /* 0x000fe40000010100 */
[----:B------:R-:W-:Y:S02]  /*d4c0*/  LDSM.16.MT88.4 R84, [R188] ;  /* 0x00000000bc54783b */ /* 0x000fe40000004200 */
[----:B------:R-:W-:Y:S01]  /*d4d0*/  MUFU.EX2 R169, R216 ;  /* 0x000000d800a97308 */ /* 0x000fe20000000800 */
[----:B------:R-:W-:Y:S09]  /*d4e0*/  FMUL.FTZ R0, R0, c[0x0][0x2d0] ;  /* 0x0000b40000007a20 */ /* 0x000ff20000410000 */
[----:B------:R-:W1:Y:S01]  /*d4f0*/  MUFU.EX2 R0, R0 ;  /* 0x0000000000007308 */ /* 0x000e620000000800 */
[----:B--2---:R-:W-:Y:S02]  /*d500*/  FMUL.FTZ R48, R60, R132 ;  /* 0x000000843c307220 */ /* 0x004fe40000410000 */
[----:B------:R-:W2:Y:S04]  /*d510*/  LDL.LU R132, [R1+0x10] ;  /* 0x0000100001847983 */ /* 0x000ea80000300800 */
[----:B------:R-:W4:Y:S03]  /*d520*/  LDL R182, [R1+0x1c] ;  /* 0x00001c0001b67983 */ /* 0x000f260000100800 */
[----:B------:R-:W-:Y:S10]  /*d530*/  MUFU.EX2 R168, R113 ;  /* 0x0000007100a87308 */ /* 0x000ff40000000800 */
[----:B------:R-:W-:Y:S01]  /*d540*/  MUFU.EX2 R175, R109 ;  /* 0x0000006d00af7308 */ /* 0x000fe20000000800 */
[C---:B-1----:R-:W-:Y:S02]  /*d550*/  FMUL.FTZ R10, R0.reuse, R94 ;  /* 0x0000005e000a7220 */ /* 0x042fe40000410000 */
[C---:B------:R-:W-:Y:S02]  /*d560*/  FMUL.FTZ R11, R0.reuse, R95 ;  /* 0x0000005f000b7220 */ /* 0x040fe40000410000 */
[----:B------:R-:W-:Y:S01]  /*d570*/  LDSM.16.MT88.4 R92, [R189+0x800] ;  /* 0x00080000bd5c783b */ /* 0x000fe20000004200 */
[----:B------:R-:W-:Y:S02]  /*d580*/  FMUL.FTZ R14, R0, R98 ;  /* 0x00000062000e7220 */ /* 0x000fe40000410000 */
[--C-:B------:R-:W-:Y:S02]  /*d590*/  FFMA.FTZ R98, R172, c[0x0][0x2d0], -R56.reuse ;  /* 0x0000b400ac627a23 */ /* 0x100fe40000010838 */
[C---:B------:R-:W-:Y:S01]  /*d5a0*/  HMMA.16816.F32.BF16 R8, R80.reuse, R20, R8 ;  /* 0x000000145008723c */ /* 0x040fe20000041808 */
[----:B------:R-:W-:Y:S03]  /*d5b0*/  MUFU.EX2 R172, R97 ;  /* 0x0000006100ac7308 */ /* 0x000fe60000000800 */
[C---:B------:R-:W-:Y:S02]  /*d5c0*/  FMUL.FTZ R15, R0.reuse, R99 ;  /* 0x00000063000f7220 */ /* 0x040fe40000410000 */
[----:B------:R-:W-:Y:S02]  /*d5d0*/  FFMA.FTZ R99, R161, c[0x0][0x2d0], -R56 ;  /* 0x0000b400a1637a23 */ /* 0x000fe40000010838 */
[C---:B------:R-:W-:Y:S03]  /*d5e0*/  FMUL.FTZ R46, R0.reuse, R130 ;  /* 0x00000082002e7220 */ /* 0x040fe60000410000 */
[-C--:B------:R-:W-:Y:S01]  /*d5f0*/  HMMA.16816.F32.BF16 R12, R80, R22.reuse, R12 ;  /* 0x00000016500c723c */ /* 0x080fe2000004180c */
[----:B------:R-:W-:Y:S02]  /*d600*/  MUFU.EX2 R130, R99 ;  /* 0x0000006300827308 */ /* 0x000fe40000000800 */
[C---:B------:R-:W-:Y:S02]  /*d610*/  FMUL.FTZ R59, R0.reuse, R143 ;  /* 0x0000008f003b7220 */ /* 0x040fe40000410000 */
[C---:B------:R-:W-:Y:S02]  /*d620*/  FMUL.FTZ R62, R0.reuse, R150 ;  /* 0x00000096003e7220 */ /* 0x040fe40000410000 */
[----:B------:R-:W-:Y:S01]  /*d630*/  FMUL.FTZ R63, R0, R151 ;  /* 0x00000097003f7220 */ /* 0x000fe20000410000 */
[C---:B------:R-:W-:Y:S03]  /*d640*/  HMMA.16816.F32.BF16 R16, R76.reuse, R22, R16 ;  /* 0x000000164c10723c */ /* 0x040fe60000041810 */
[----:B------:R-:W-:Y:S01]  /*d650*/  MUFU.EX2 R143, R102 ;  /* 0x00000066008f7308 */ /* 0x000fe20000000800 */
[C---:B------:R-:W-:Y:S02]  /*d660*/  FMUL.FTZ R20, R60.reuse, R104 ;  /* 0x000000683c147220 */ /* 0x040fe40000410000 */
[----:B------:R-:W-:Y:S02]  /*d670*/  FMUL.FTZ R21, R60, R105 ;  /* 0x000000693c157220 */ /* 0x000fe40000410000 */
[C---:B------:R-:W-:Y:S04]  /*d680*/  FMUL.FTZ R22, R3.reuse, R106 ;  /* 0x0000006a03167220 */ /* 0x040fe80000410000 */
[----:B------:R-:W-:Y:S01]  /*d690*/  FMUL.FTZ R23, R3, R107 ;  /* 0x0000006b03177220 */ /* 0x000fe20000410000 */
[----:B------:R-:W-:Y:S01]  /*d6a0*/  MUFU.EX2 R161, R218 ;  /* 0x000000da00a17308 */ /* 0x000fe20000000800 */
[C---:B------:R-:W-:Y:S02]  /*d6b0*/  FMUL.FTZ R26, R0.reuse, R110 ;  /* 0x0000006e001a7220 */ /* 0x040fe40000410000 */
[--C-:B------:R-:W-:Y:S02]  /*d6c0*/  FFMA.FTZ R110, R153, c[0x0][0x2d0], -R40.reuse ;  /* 0x0000b400996e7a23 */ /* 0x100fe40000010828 */
[--C-:B------:R-:W-:Y:S01]  /*d6d0*/  FFMA.FTZ R153, R53, c[0x0][0x2d0], -R40.reuse ;  /* 0x0000b40035997a23 */ /* 0x100fe20000010828 */
[-C--:B------:R-:W-:Y:S01]  /*d6e0*/  HMMA.16816.F32.BF16 R20, R76, R36.reuse, R20 ;  /* 0x000000244c14723c */ /* 0x080fe20000041814 */
[----:B------:R-:W1:Y:S02]  /*d6f0*/  LDSM.16.MT88.4 R52, [R186] ;  /* 0x00000000ba34783b */ /* 0x000e640000004200 */
[C---:B------:R-:W-:Y:S01]  /*d700*/  FMUL.FTZ R27, R0.reuse, R111 ;  /* 0x0000006f001b7220 */ /* 0x040fe20000410000 */
[----:B------:R-:W-:Y:S01]  /*d710*/  MUFU.EX2 R158, R153 ;  /* 0x00000099009e7308 */ /* 0x000fe20000000800 */
[----:B------:R-:W-:Y:S02]  /*d720*/  FFMA.FTZ R106, R51, c[0x0][0x2d0], -R40 ;  /* 0x0000b400336a7a23 */ /* 0x000fe40000010828 */
[----:B------:R-:W-:Y:S02]  /*d730*/  FMUL.FTZ R51, R3, R135 ;  /* 0x0000008703337220 */ /* 0x000fe40000410000 */
[----:B------:R-:W-:Y:S01]  /*d740*/  FFMA.FTZ R105, R163, c[0x0][0x2d0], -R56 ;  /* 0x0000b400a3697a23 */ /* 0x000fe20000010838 */
[C---:B------:R-:W-:Y:S04]  /*d750*/  HMMA.16816.F32.BF16 R24, R80.reuse, R36, R24 ;  /* 0x000000245018723c */ /* 0x040fe80000041818 */
[C---:B------:R-:W-:Y:S01]  /*d760*/  FMUL.FTZ R30, R0.reuse, R114 ;  /* 0x00000072001e7220 */ /* 0x040fe20000410000 */
[----:B------:R-:W1:Y:S01]  /*d770*/  MUFU.EX2 R163, R117 ;  /* 0x0000007500a37308 */ /* 0x000e620000000800 */
[----:B------:R-:W-:Y:S02]  /*d780*/  FMUL.FTZ R31, R0, R115 ;  /* 0x00000073001f7220 */ /* 0x000fe40000410000 */
[C---:B------:R-:W-:Y:S04]  /*d790*/  FMUL.FTZ R36, R60.reuse, R120 ;  /* 0x000000783c247220 */ /* 0x040fe80000410000 */
[----:B------:R-:W-:Y:S01]  /*d7a0*/  FMUL.FTZ R37, R60, R121 ;  /* 0x000000793c257220 */ /* 0x000fe20000410000 */
[-C--:B------:R-:W-:Y:S02]  /*d7b0*/  HMMA.16816.F32.BF16 R28, R80, R38.reuse, R28 ;  /* 0x00000026501c723c */ /* 0x080fe4000004181c */
[----:B------:R-:W-:Y:S01]  /*d7c0*/  MUFU.EX2 R180, R106 ;  /* 0x0000006a00b47308 */ /* 0x000fe20000000800 */
[----:B------:R-:W-:Y:S02]  /*d7d0*/  FFMA.FTZ R115, R58, c[0x0][0x2d0], -R40 ;  /* 0x0000b4003a737a23 */ /* 0x000fe40000010828 */
[----:B------:R-:W-:Y:S02]  /*d7e0*/  FMUL.FTZ R40, R2, R124 ;  /* 0x0000007c02287220 */ /* 0x000fe40000410000 */
[--C-:B------:R-:W-:Y:S01]  /*d7f0*/  FFMA.FTZ R124, R170, c[0x0][0x2d0], -R56.reuse ;  /* 0x0000b400aa7c7a23 */ /* 0x100fe20000010838 */
[C---:B------:R-:W-:Y:S04]  /*d800*/  HMMA.16816.F32.BF16 R32, R76.reuse, R38, R32 ;  /* 0x000000264c20723c */ /* 0x040fe80000041820 */
[C---:B------:R-:W-:Y:S01]  /*d810*/  FMUL.FTZ R42, R0.reuse, R126 ;  /* 0x0000007e002a7220 */ /* 0x040fe20000410000 */
[----:B------:R-:W-:Y:S01]  /*d820*/  MUFU.EX2 R170, R98 ;  /* 0x0000006200aa7308 */ /* 0x000fe20000000800 */
[C---:B------:R-:W-:Y:S02]  /*d830*/  FMUL.FTZ R43, R0.reuse, R127 ;  /* 0x0000007f002b7220 */ /* 0x040fe40000410000 */
[C---:B------:R-:W-:Y:S04]  /*d840*/  FMUL.FTZ R38, R3.reuse, R122 ;  /* 0x0000007a03267220 */ /* 0x040fe80000410000 */
[----:B------:R-:W-:Y:S02]  /*d850*/  FMUL.FTZ R39, R3, R123 ;  /* 0x0000007b03277220 */ /* 0x000fe40000410000 */
[----:B------:R-:W-:Y:S01]  /*d860*/  FMUL.FTZ R47, R0, R131 ;  /* 0x00000083002f7220 */ /* 0x000fe20000410000 */
[----:B------:R-:W-:Y:S01]  /*d870*/  MUFU.EX2 R127, R65 ;  /* 0x00000041007f7308 */ /* 0x000fe20000000800 */
[--C-:B------:R-:W-:Y:S02]  /*d880*/  FFMA.FTZ R58, R157, c[0x0][0x2d0], -R56.reuse ;  /* 0x0000b4009d3a7a23 */ /* 0x100fe40000010838 */
[--C-:B------:R-:W-:Y:S01]  /*d890*/  FFMA.FTZ R104, R164, c[0x0][0x2d0], -R56.reuse ;  /* 0x0000b400a4687a23 */ /* 0x100fe20000010838 */
[-C--:B-1----:R-:W-:Y:S03]  /*d8a0*/  HMMA.16816.F32.BF16 R36, R76, R52.reuse, R36 ;  /* 0x000000344c24723c */ /* 0x082fe60000041824 */
[--C-:B------:R-:W-:Y:S02]  /*d8b0*/  FFMA.FTZ R122, R173, c[0x0][0x2d0], -R56.reuse ;  /* 0x0000b400ad7a7a23 */ /* 0x100fe40000010838 */
[----:B------:R-:W-:Y:S01]  /*d8c0*/  FFMA.FTZ R123, R171, c[0x0][0x2d0], -R56 ;  /* 0x0000b400ab7b7a23 */ /* 0x000fe20000010838 */
[----:B------:R1:W1:Y:S01]  /*d8d0*/  MUFU.EX2 R126, R58 ;  /* 0x0000003a007e7308 */ /* 0x0002620000000800 */
[----:B------:R-:W-:Y:S01]  /*d8e0*/  FFMA.FTZ R107, R60, R237, R220 ;  /* 0x000000ed3c6b7223 */ /* 0x000fe200000100dc */
[C---:B------:R-:W-:Y:S04]  /*d8f0*/  HMMA.16816.F32.BF16 R40, R80.reuse, R52, R40 ;  /* 0x000000345028723c */ /* 0x040fe80000041828 */
[--C-:B------:R-:W-:Y:S02]  /*d900*/  FFMA.FTZ R111, R183, c[0x0][0x2d0], -R68.reuse ;  /* 0x0000b400b76f7a23 */ /* 0x100fe40000010844 */
[----:B------:R-:W-:Y:S02]  /*d910*/  FFMA.FTZ R114, R206, c[0x0][0x2d0], -R68 ;  /* 0x0000b400ce727a23 */ /* 0x000fe40000010844 */
[-C--:B------:R-:W-:Y:S01]  /*d920*/  HMMA.16816.F32.BF16 R44, R80, R54.reuse, R44 ;  /* 0x00000036502c723c */ /* 0x080fe2000004182c */
[----:B------:R1:W-:Y:S03]  /*d930*/  MUFU.EX2 R220, R61 ;  /* 0x0000003d00dc7308 */ /* 0x0003e60000000800 */
[--C-:B------:R-:W-:Y:S02]  /*d940*/  FFMA.FTZ R52, R160, c[0x0][0x2d0], -R56.reuse ;  /* 0x0000b400a0347a23 */ /* 0x100fe40000010838 */
[----:B------:R-:W-:Y:S02]  /*d950*/  FFMA.FTZ R53, R159, c[0x0][0x2d0], -R56 ;  /* 0x0000b4009f357a23 */ /* 0x000fe40000010838 */
[C---:B------:R-:W-:Y:S03]  /*d960*/  HMMA.16816.F32.BF16 R48, R76.reuse, R54, R48 ;  /* 0x000000364c30723c */ /* 0x040fe60000041830 */
[----:B------:R1:W-:Y:S01]  /*d970*/  MUFU.EX2 R239, R52 ;  /* 0x0000003400ef7308 */ /* 0x0003e20000000800 */
[--C-:B------:R-:W-:Y:S02]  /*d980*/  FFMA.FTZ R56, R167, c[0x0][0x2d0], -R68.reuse ;  /* 0x0000b400a7387a23 */ /* 0x100fe40000010844 */
[----:B-1----:R-:W-:Y:S02]  /*d990*/  FMUL.FTZ R58, R0, R142 ;  /* 0x0000008e003a7220 */ /* 0x002fe40000410000 */
[C---:B------:R-:W-:Y:S04]  /*d9a0*/  FMUL.FTZ R54, R3.reuse, R138 ;  /* 0x0000008a03367220 */ /* 0x040fe80000410000 */
[----:B------:R-:W-:Y:S01]  /*d9b0*/  FMUL.FTZ R55, R3, R139 ;  /* 0x0000008b03377220 */ /* 0x000fe20000410000 */
[----:B------:R1:W1:Y:S01]  /*d9c0*/  MUFU.EX2 R233, R53 ;  /* 0x0000003500e97308 */ /* 0x0002620000000800 */
[----:B------:R-:W-:Y:S01]  /*d9d0*/  FMUL.FTZ R65, R60, R145 ;  /* 0x000000913c417220 */ /* 0x000fe20000410000 */
[----:B------:R-:W-:Y:S01]  /*d9e0*/  F2FP.BF16.PACK_AB R145, R162, R163 ;  /* 0x000000a3a291723e */ /* 0x000fe200000010ff */
[--C-:B------:R-:W-:Y:S02]  /*d9f0*/  FFMA.FTZ R120, R205, c[0x0][0x2d0], -R68.reuse ;  /* 0x0000b400cd787a23 */ /* 0x100fe40000010844 */
[----:B------:R-:W-:Y:S02]  /*da00*/  FMUL.FTZ R61, R2, R149 ;  /* 0x00000095023d7220 */ /* 0x000fe40000410000 */
[--C-:B------:R-:W-:Y:S03]  /*da10*/  FFMA.FTZ R121, R178, c[0x0][0x2d0], -R68.reuse ;  /* 0x0000b400b2797a23 */ /* 0x100fe60000010844 */
[----:B------:R1:W-:Y:S01]  /*da20*/  MUFU.EX2 R131, R56 ;  /* 0x0000003800837308 */ /* 0x0003e20000000800 */
[--C-:B------:R-:W-:Y:S02]  /*da30*/  FFMA.FTZ R52, R165, c[0x0][0x2d0], -R68.reuse ;  /* 0x0000b400a5347a23 */ /* 0x100fe40000010844 */
[----:B------:R-:W-:Y:S07]  /*da40*/  FFMA.FTZ R68, R177, c[0x0][0x2d0], -R68 ;  /* 0x0000b400b1447a23 */ /* 0x000fee0000010844 */
[----:B------:R1:W1:Y:S02]  /*da50*/  MUFU.EX2 R174, R52 ;  /* 0x0000003400ae7308 */ /* 0x0002640000000800 */
[----:B-1----:R-:W-:Y:S08]  /*da60*/  FMUL.FTZ R53, R60, R137 ;  /* 0x000000893c357220 */ /* 0x002ff00000410000 */
[----:B------:R1:W1:Y:S01]  /*da70*/  MUFU.EX2 R237, R66 ;  /* 0x0000004200ed7308 */ /* 0x0002620000000800 */
[----:B------:R-:W-:Y:S09]  /*da80*/  FMUL.FTZ R56, R2, R140 ;  /* 0x0000008c02387220 */ /* 0x000ff20000410000 */
[----:B------:R-:W-:Y:S01]  /*da90*/  MUFU.EX2 R139, R103 ;  /* 0x00000067008b7308 */ /* 0x000fe20000000800 */
[----:B------:R-:W-:Y:S02]  /*daa0*/  FMUL.FTZ R52, R60, R136 ;  /* 0x000000883c347220 */ /* 0x000fe40000410000 */
[----:B------:R-:W-:Y:S07]  /*dab0*/  FMUL.FTZ R60, R2, R148 ;  /* 0x00000094023c7220 */ /* 0x000fee0000410000 */
[----:B------:R1:W-:Y:S01]  /*dac0*/  MUFU.EX2 R136, R96 ;  /* 0x0000006000887308 */ /* 0x0003e20000000800 */
[-C--:B------:R-:W-:Y:S03]  /*dad0*/  HMMA.16816.F32.BF16 R52, R76, R84.reuse, R52 ;  /* 0x000000544c34723c */ /* 0x080fe60000041834 */
[----:B-1----:R-:W-:Y:S05]  /*dae0*/  FMUL.FTZ R66, R3, R146 ;  /* 0x0000009203427220 */ /* 0x002fea0000410000 */
[C---:B------:R-:W-:Y:S01]  /*daf0*/  HMMA.16816.F32.BF16 R56, R80.reuse, R84, R56 ;  /* 0x000000545038723c */ /* 0x040fe20000041838 */
[----:B------:R-:W-:Y:S07]  /*db00*/  MUFU.EX2 R167, R101 ;  /* 0x0000006500a77308 */ /* 0x000fee0000000800 */
[-C--:B------:R-:W-:Y:S03]  /*db10*/  HMMA.16816.F32.BF16 R60, R80, R86.reuse, R60 ;  /* 0x00000056503c723c */ /* 0x080fe6000004183c */
[----:B------:R-:W1:Y:S01]  /*db20*/  MUFU.EX2 R160, R219 ;  /* 0x000000db00a07308 */ /* 0x000e620000000800 */
[----:B------:R-:W-:Y:S04]  /*db30*/  LDSM.16.MT88.4 R96, [R186+0x1000] ;  /* 0x00100000ba60783b */ /* 0x000fe80000004200 */
[----:B------:R-:W-:Y:S04]  /*db40*/  HMMA.16816.F32.BF16 R64, R76, R86, R64 ;  /* 0x000000564c40723c */ /* 0x000fe80000041840 */
[----:B------:R-:W-:Y:S01]  /*db50*/  F2FP.BF16.PACK_AB R80, R226, R126 ;  /* 0x0000007ee250723e */ /* 0x000fe200000010ff */
[----:B------:R-:W-:Y:S01]  /*db60*/  MUFU.EX2 R142, R105 ;  /* 0x00000069008e7308 */ /* 0x000fe20000000800 */
[----:B------:R-:W-:Y:S01]  /*db70*/  F2FP.BF16.PACK_AB R82, R239, R233 ;  /* 0x000000e9ef52723e */ /* 0x000fe200000010ff */
[----:B------:R-:W2:Y:S01]  /*db80*/  LDSM.16.MT88.4 R84, [R186+0x800] ;  /* 0x00080000ba54783b */ /* 0x000ea20000004200 */
[----:B------:R-:W-:Y:S04]  /*db90*/  F2FP.BF16.PACK_AB R76, R231, R129 ;  /* 0x00000081e74c723e */ /* 0x000fe800000010ff */
[----:B------:R-:W-:Y:S02]  /*dba0*/  F2FP.BF16.PACK_AB R77, R230, R127 ;  /* 0x0000007fe64d723e */ /* 0x000fe400000010ff */
[----:B------:R-:W-:Y:S01]  /*dbb0*/  F2FP.BF16.PACK_AB R78, R241, R236 ;  /* 0x000000ecf14e723e */ /* 0x000fe200000010ff */
[----:B------:R-:W-:Y:S01]  /*dbc0*/  MUFU.EX2 R164, R104 ;  /* 0x0000006800a47308 */ /* 0x000fe20000000800 */
[----:B------:R-:W-:Y:S02]  /*dbd0*/  F2FP.BF16.PACK_AB R79, R244, R235 ;  /* 0x000000ebf44f723e */ /* 0x000fe400000010ff */
[----:B------:R-:W-:Y:S02]  /*dbe0*/  F2FP.BF16.PACK_AB R81, R131, R174 ;  /* 0x000000ae8351723e */ /* 0x000fe400000010ff */
[----:B------:R-:W-:Y:S01]  /*dbf0*/  F2FP.BF16.PACK_AB R83, R237, R220 ;  /* 0x000000dced53723e */ /* 0x000fe200000010ff */
[----:B---3--:R-:W-:Y:S01]  /*dc00*/  FFMA.FTZ R100, R3, R100, R222 ;  /* 0x0000006403647223 */ /* 0x008fe200000100de */
[----:B-1----:R-:W-:Y:S01]  /*dc10*/  F2FP.BF16.PACK_AB R146, R160, R161 ;  /* 0x000000a1a092723e */ /* 0x002fe200000010ff */
[-C--:B------:R-:W-:Y:S02]  /*dc20*/  HMMA.16816.F32.BF16 R4, R76, R88.reuse, R4 ;  /* 0x000000584c04723c */ /* 0x080fe40000041804 */
[----:B------:R-:W-:Y:S01]  /*dc30*/  MUFU.EX2 R138, R74 ;  /* 0x0000004a008a7308 */ /* 0x000fe20000000800 */
[----:B-----5:R-:W-:Y:S04]  /*dc40*/  FFMA.FTZ R3, R2, R128, R221 ;  /* 0x0000008002037223 */ /* 0x020fe800000100dd */
[----:B------:R-:W-:Y:S01]  /*dc50*/  FADD.FTZ R3, R225, R3 ;  /* 0x00000003e1037221 */ /* 0x000fe20000010000 */
[C---:B------:R-:W-:Y:S04]  /*dc60*/  HMMA.16816.F32.BF16 R8, R80.reuse, R88, R8 ;  /* 0x000000585008723c */ /* 0x040fe80000041808 */
[----:B------:R1:W-:Y:S01]  /*dc70*/  MUFU.EX2 R128, R73 ;  /* 0x0000004900807308 */ /* 0x0003e20000000800 */
[----:B------:R-:W-:Y:S03]  /*dc80*/  FADD.FTZ R3, R229, R3 ;  /* 0x00000003e5037221 */ /* 0x000fe60000010000 */
[-C--:B------:R-:W-:Y:S04]  /*dc90*/  HMMA.16816.F32.BF16 R12, R80, R90.reuse, R12 ;  /* 0x0000005a500c723c */ /* 0x080fe8000004180c */
[----:B------:R-:W-:Y:S02]  /*dca0*/  FADD.FTZ R3, R250, R3 ;  /* 0x00000003fa037221 */ /* 0x000fe40000010000 */
[----:B------:R3:W-:Y:S02]  /*dcb0*/  MUFU.EX2 R137, R75 ;  /* 0x0000004b00897308 */ /* 0x0007e40000000800 */
[C---:B------:R-:W-:Y:S01]  /*dcc0*/  HMMA.16816.F32.BF16 R16, R76.reuse, R90, R16 ;  /* 0x0000005a4c10723c */ /* 0x040fe20000041810 */
[----:B------:R-:W5:Y:S07]  /*dcd0*/  LDSM.16.MT88.4 R88, [R188+0x800] ;  /* 0x00080000bc58783b */ /* 0x000f6e0000004200 */
[-C--:B------:R-:W-:Y:S01]  /*dce0*/  HMMA.16816.F32.BF16 R20, R76, R92.reuse, R20 ;  /* 0x0000005c4c14723c */ /* 0x080fe20000041814 */
[----:B------:R-:W-:Y:S03]  /*dcf0*/  MUFU.EX2 R165, R115 ;  /* 0x0000007300a57308 */ /* 0x000fe60000000800 */
[----:B-1----:R-:W-:Y:S02]  /*dd00*/  FADD.FTZ R73, R227, R100 ;  /* 0x00000064e3497221 */ /* 0x002fe40000010000 */
[----:B------:R-:W-:Y:S02]  /*dd10*/  LDSM.16.MT88.4 R100, [R185+0x2000] ;  /* 0x00200000b964783b */ /* 0x000fe40000004200 */
[C---:B------:R-:W-:Y:S03]  /*dd20*/  HMMA.16816.F32.BF16 R24, R80.reuse, R92, R24 ;  /* 0x0000005c5018723c */ /* 0x040fe60000041818 */
[----:B------:R-:W-:Y:S01]  /*dd30*/  MUFU.EX2 R171, R215 ;  /* 0x000000d700ab7308 */ /* 0x000fe20000000800 */
[----:B------:R-:W-:Y:S04]  /*dd40*/  FADD.FTZ R73, R234, R73 ;  /* 0x00000049ea497221 */ /* 0x000fe80000010000 */
[-C--:B------:R-:W-:Y:S04]  /*dd50*/  HMMA.16816.F32.BF16 R28, R80, R94.reuse, R28 ;  /* 0x0000005e501c723c */ /* 0x080fe8000004181c */
[----:B--2---:R-:W-:Y:S01]  /*dd60*/  FFMA.FTZ R2, R0, R132, R223 ;  /* 0x0000008400027223 */ /* 0x004fe200000100df */
[----:B------:R-:W-:Y:S01]  /*dd70*/  MUFU.EX2 R173, R110 ;  /* 0x0000006e00ad7308 */ /* 0x000fe20000000800 */
[----:B------:R-:W-:Y:S01]  /*dd80*/  LDSM.16.MT88.4 R132, [R186+0x2000] ;  /* 0x00200000ba84783b */ /* 0x000fe20000004200 */
[----:B------:R-:W-:Y:S01]  /*dd90*/  FADD.FTZ R73, R251, R73 ;  /* 0x00000049fb497221 */ /* 0x000fe20000010000 */
[C---:B------:R-:W-:Y:S04]  /*dda0*/  HMMA.16816.F32.BF16 R32, R76.reuse, R94, R32 ;  /* 0x0000005e4c20723c */ /* 0x040fe80000041820 */
[----:B------:R-:W-:Y:S01]  /*ddb0*/  FADD.FTZ R73, R127, R73 ;  /* 0x000000497f497221 */ /* 0x000fe20000010000 */
[----:B----4-:R-:W-:Y:S01]  /*ddc0*/  ISETP.GT.AND P0, PT, R202, R182, PT ;  /* 0x000000b6ca00720c */ /* 0x010fe20003f04270 */
[----:B------:R-:W1:Y:S01]  /*ddd0*/  LDSM.16.MT88.4 R92, [R185+0x1000] ;  /* 0x00100000b95c783b */ /* 0x000e620000004200 */
[----:B------:R-:W-:Y:S01]  /*dde0*/  MUFU.EX2 R177, R211 ;  /* 0x000000d300b17308 */ /* 0x000fe20000000800 */
[-C--:B------:R-:W-:Y:S04]  /*ddf0*/  HMMA.16816.F32.BF16 R36, R76, R84.reuse, R36 ;  /* 0x000000544c24723c */ /* 0x080fe80000041824 */
[----:B------:R-:W-:Y:S01]  /*de00*/  FADD.FTZ R0, R232, R107 ;  /* 0x0000006be8007221 */ /* 0x000fe20000010000 */
[----:B------:R-:W-:Y:S01]  /*de10*/  IADD3 R202, R202, -0x1, RZ ;  /* 0xffffffffcaca7810 */ /* 0x000fe20007ffe0ff */
[----:B------:R-:W-:Y:S02]  /*de20*/  FADD.FTZ R2, R224, R2 ;  /* 0x00000002e0027221 */ /* 0x000fe40000010000 */
[C---:B------:R-:W-:Y:S01]  /*de30*/  HMMA.16816.F32.BF16 R40, R80.reuse, R84, R40 ;  /* 0x000000545028723c */ /* 0x040fe20000041828 */
[----:B------:R-:W2:Y:S03]  /*de40*/  MUFU.EX2 R178, R210 ;  /* 0x000000d200b27308 */ /* 0x000ea60000000800 */
[----:B------:R-:W-:Y:S02]  /*de50*/  FADD.FTZ R2, R238, R2 ;  /* 0x00000002ee027221 */ /* 0x000fe40000010000 */
[----:B------:R-:W-:Y:S02]  /*de60*/  FADD.FTZ R0, R228, R0 ;  /* 0x00000000e4007221 */ /* 0x000fe40000010000 */
[-C--:B------:R-:W-:Y:S03]  /*de70*/  HMMA.16816.F32.BF16 R44, R80, R86.reuse, R44 ;  /* 0x00000056502c723c */ /* 0x080fe6000004182c */
[----:B------:R-:W4:Y:S01]  /*de80*/  MUFU.EX2 R159, R152 ;  /* 0x00000098009f7308 */ /* 0x000f220000000800 */
[----:B------:R-:W-:Y:S02]  /*de90*/  FADD.FTZ R0, R252, R0 ;  /* 0x00000000fc007221 */ /* 0x000fe40000010000 */
[----:B---3--:R-:W-:Y:S02]  /*dea0*/  FADD.FTZ R75, R243, R2 ;  /* 0x00000002f34b7221 */ /* 0x008fe40000010000 */
[C---:B------:R-:W-:Y:S01]  /*deb0*/  HMMA.16816.F32.BF16 R48, R76.reuse, R86, R48 ;  /* 0x000000564c30723c */ /* 0x040fe20000041830 */
[----:B------:R-:W3:Y:S03]  /*dec0*/  LDSM.16.MT88.4 R84, [R189+0x1000] ;  /* 0x00100000bd54783b */ /* 0x000ee60000004200 */
[----:B------:R-:W-:Y:S01]  /*ded0*/  FADD.FTZ R74, R129, R0 ;  /* 0x00000000814a7221 */ /* 0x000fe20000010000 */
[----:B------:R-:W-:Y:S01]  /*dee0*/  MUFU.EX2 R152, R125 ;  /* 0x0000007d00987308 */ /* 0x000fe20000000800 */
[----:B------:R-:W-:Y:S02]  /*def0*/  FADD.FTZ R2, R126, R3 ;  /* 0x000000037e027221 */ /* 0x000fe40000010000 */
[-C--:B-----5:R-:W-:Y:S04]  /*df00*/  HMMA.16816.F32.BF16 R52, R76, R88.reuse, R52 ;  /* 0x000000584c34723c */ /* 0x0a0fe80000041834 */
[----:B--2---:R-:W-:Y:S01]  /*df10*/  F2FP.BF16.PACK_AB R144, R178, R177 ;  /* 0x000000b1b290723e */ /* 0x004fe200000010ff */
[----:B------:R-:W-:Y:S02]  /*df20*/  FADD.FTZ R0, R174, R75 ;  /* 0x0000004bae007221 */ /* 0x000fe40000010000 */
[----:B------:R-:W2:Y:S01]  /*df30*/  MUFU.EX2 R153, R124 ;  /* 0x0000007c00997308 */ /* 0x000ea20000000800 */
[C---:B------:R-:W-:Y:S04]  /*df40*/  HMMA.16816.F32.BF16 R56, R80.reuse, R88, R56 ;  /* 0x000000585038723c */ /* 0x040fe80000041838 */
[----:B----4-:R-:W-:Y:S01]  /*df50*/  F2FP.BF16.PACK_AB R147, R158, R159 ;  /* 0x0000009f9e93723e */ /* 0x010fe200000010ff */
[----:B------:R-:W-:Y:S02]  /*df60*/  FADD.FTZ R0, R131, R0 ;  /* 0x0000000083007221 */ /* 0x000fe40000010000 */
[----:B------:R-:W-:Y:S01]  /*df70*/  FADD.FTZ R2, R226, R2 ;  /* 0x00000002e2027221 */ /* 0x000fe20000010000 */
[-C--:B------:R-:W-:Y:S01]  /*df80*/  HMMA.16816.F32.BF16 R60, R80, R90.reuse, R60 ;  /* 0x0000005a503c723c */ /* 0x080fe2000004183c */
[----:B------:R-:W-:Y:S03]  /*df90*/  MUFU.EX2 R141, R111 ;  /* 0x0000006f008d7308 */ /* 0x000fe60000000800 */
[----:B------:R-:W-:Y:S02]  /*dfa0*/  FADD.FTZ R0, R220, R0 ;  /* 0x00000000dc007221 */ /* 0x000fe40000010000 */
[----:B------:R-:W-:Y:S01]  /*dfb0*/  FADD.FTZ R2, R233, R2 ;  /* 0x00000002e9027221 */ /* 0x000fe20000010000 */
[----:B------:R-:W-:Y:S01]  /*dfc0*/  F2FP.BF16.PACK_AB R80, R139, R130 ;  /* 0x000000828b50723e */ /* 0x000fe200000010ff */
[----:B------:R-:W-:Y:S01]  /*dfd0*/  HMMA.16816.F32.BF16 R64, R76, R90, R64 ;  /* 0x0000005a4c40723c */ /* 0x000fe20000041840 */
[----:B------:R-:W4:Y:S02]  /*dfe0*/  LDSM.16.MT88.4 R88, [R188+0x1000] ;  /* 0x00100000bc58783b */ /* 0x000f240000004200 */
[----:B------:R-:W-:Y:S01]  /*dff0*/  MUFU.EX2 R140, R112 ;  /* 0x00000070008c7308 */ /* 0x000fe20000000800 */
[----:B------:R-:W-:Y:S01]  /*e000*/  F2FP.BF16.PACK_AB R82, R164, R142 ;  /* 0x0000008ea452723e */ /* 0x000fe200000010ff */
[----:B------:R-:W-:Y:S01]  /*e010*/  FADD.FTZ R0, R237, R0 ;  /* 0x00000000ed007221 */ /* 0x000fe20000010000 */
[----:B------:R-:W-:Y:S01]  /*e020*/  F2FP.BF16.PACK_AB R81, R138, R128 ;  /* 0x000000808a51723e */ /* 0x000fe200000010ff */
[----:B------:R-:W-:Y:S01]  /*e030*/  FADD.FTZ R2, R239, R2 ;  /* 0x00000002ef027221 */ /* 0x000fe20000010000 */
[----:B------:R-:W-:Y:S01]  /*e040*/  F2FP.BF16.PACK_AB R76, R247, R242 ;  /* 0x000000f2f74c723e */ /* 0x000fe200000010ff */
[----:B------:R-:W-:Y:S03]  /*e050*/  FADD.FTZ R3, R230, R73 ;  /* 0x00000049e6037221 */ /* 0x000fe60000010000 */
[----:B------:R-:W-:Y:S01]  /*e060*/  F2FP.BF16.PACK_AB R77, R245, R240 ;  /* 0x000000f0f54d723e */ /* 0x000fe200000010ff */
[----:B------:R-:W-:Y:S01]  /*e070*/  MUFU.EX2 R157, R114 ;  /* 0x00000072009d7308 */ /* 0x000fe20000000800 */
[----:B------:R-:W-:Y:S01]  /*e080*/  F2FP.BF16.PACK_AB R78, R181, R249 ;  /* 0x000000f9b54e723e */ /* 0x000fe200000010ff */
[----:B------:R-:W-:Y:S01]  /*e090*/  FADD.FTZ R3, R235, R3 ;  /* 0x00000003eb037221 */ /* 0x000fe20000010000 */
[----:B------:R-:W-:Y:S02]  /*e0a0*/  F2FP.BF16.PACK_AB R79, R179, R180 ;  /* 0x000000b4b34f723e */ /* 0x000fe400000010ff */
[----:B------:R-:W-:Y:S01]  /*e0b0*/  F2FP.BF16.PACK_AB R83, R136, R137 ;  /* 0x000000898853723e */ /* 0x000fe200000010ff */
[----:B------:R-:W-:Y:S01]  /*e0c0*/  FADD.FTZ R3, R244, R3 ;  /* 0x00000003f4037221 */ /* 0x000fe20000010000 */
[----:B--2---:R-:W-:Y:S03]  /*e0d0*/  F2FP.BF16.PACK_AB R150, R152, R153 ;  /* 0x000000999896723e */ /* 0x004fe600000010ff */
[-C--:B-1----:R-:W-:Y:S01]  /*e0e0*/  HMMA.16816.F32.BF16 R4, R76, R92.reuse, R4 ;  /* 0x0000005c4c04723c */ /* 0x082fe20000041804 */
[----:B------:R-:W-:Y:S07]  /*e0f0*/  MUFU.EX2 R154, R123 ;  /* 0x0000007b009a7308 */ /* 0x000fee0000000800 */
[C---:B------:R-:W-:Y:S03]  /*e100*/  HMMA.16816.F32.BF16 R8, R80.reuse, R92, R8 ;  /* 0x0000005c5008723c */ /* 0x040fe60000041808 */
[----:B------:R-:W1:Y:S05]  /*e110*/  MUFU.EX2 R155, R122 ;  /* 0x0000007a009b7308 */ /* 0x000e6a0000000800 */
[-C--:B------:R-:W-:Y:S08]  /*e120*/  HMMA.16816.F32.BF16 R12, R80, R94.reuse, R12 ;  /* 0x0000005e500c723c */ /* 0x080ff0000004180c */
[C---:B------:R-:W-:Y:S01]  /*e130*/  HMMA.16816.F32.BF16 R16, R76.reuse, R94, R16 ;  /* 0x0000005e4c10723c */ /* 0x040fe20000041810 */
[----:B------:R-:W-:Y:S07]  /*e140*/  LDSM.16.MT88.4 R92, [R189+0x1800] ;  /* 0x00180000bd5c783b */ /* 0x000fee0000004200 */
[-C--:B---3--:R-:W-:Y:S04]  /*e150*/  HMMA.16816.F32.BF16 R20, R76, R84.reuse, R20 ;  /* 0x000000544c14723c */ /* 0x088fe80000041814 */
[----:B-1----:R-:W-:Y:S04]  /*e160*/  F2FP.BF16.PACK_AB R148, R154, R155 ;  /* 0x0000009b9a94723e */ /* 0x002fe800000010ff */
        /* <DEDUP_REMOVED lines=8> */
[----:B------:R-:W2:Y:S07]  /*e1f0*/  LDSM.16.MT88.4 R96, [R186+0x1800] ;  /* 0x00180000ba60783b */ /* 0x000eae0000004200 */
[-C--:B----4-:R-:W-:Y:S08]  /*e200*/  HMMA.16816.F32.BF16 R52, R76, R88.reuse, R52 ;  /* 0x000000584c34723c */ /* 0x090ff00000041834 */
[C---:B------:R-:W-:Y:S08]  /*e210*/  HMMA.16816.F32.BF16 R56, R80.reuse, R88, R56 ;  /* 0x000000585038723c */ /* 0x040ff00000041838 */
[-C--:B------:R-:W-:Y:S07]  /*e220*/  HMMA.16816.F32.BF16 R60, R80, R90.reuse, R60 ;  /* 0x0000005a503c723c */ /* 0x080fee000004183c */
[----:B------:R-:W-:Y:S01]  /*e230*/  F2FP.BF16.PACK_AB R80, R167, R143 ;  /* 0x0000008fa750723e */ /* 0x000fe200000010ff */
[----:B------:R-:W-:Y:S01]  /*e240*/  HMMA.16816.F32.BF16 R64, R76, R90, R64 ;  /* 0x0000005a4c40723c */ /* 0x000fe20000041840 */
[----:B------:R-:W3:Y:S03]  /*e250*/  LDSM.16.MT88.4 R88, [R188+0x1800] ;  /* 0x00180000bc58783b */ /* 0x000ee60000004200 */
[----:B------:R-:W-:Y:S02]  /*e260*/  F2FP.BF16.PACK_AB R82, R172, R170 ;  /* 0x000000aaac52723e */ /* 0x000fe400000010ff */
[----:B------:R-:W-:Y:S02]  /*e270*/  F2FP.BF16.PACK_AB R81, R140, R141 ;  /* 0x0000008d8c51723e */ /* 0x000fe400000010ff */
[----:B------:R-:W-:Y:S04]  /*e280*/  F2FP.BF16.PACK_AB R76, R169, R166 ;  /* 0x000000a6a94c723e */ /* 0x000fe800000010ff */
[----:B------:R-:W-:Y:S02]  /*e290*/  F2FP.BF16.PACK_AB R77, R168, R165 ;  /* 0x000000a5a84d723e */ /* 0x000fe400000010ff */
[----:B------:R-:W-:Y:S02]  /*e2a0*/  F2FP.BF16.PACK_AB R78, R176, R171 ;  /* 0x000000abb04e723e */ /* 0x000fe400000010ff */
[----:B------:R-:W-:Y:S02]  /*e2b0*/  F2FP.BF16.PACK_AB R79, R175, R173 ;  /* 0x000000adaf4f723e */ /* 0x000fe400000010ff */
[----:B------:R-:W-:Y:S05]  /*e2c0*/  F2FP.BF16.PACK_AB R83, R156, R157 ;  /* 0x0000009d9c53723e */ /* 0x000fea00000010ff */
[-C--:B-1----:R-:W-:Y:S08]  /*e2d0*/  HMMA.16816.F32.BF16 R4, R76, R84.reuse, R4 ;  /* 0x000000544c04723c */ /* 0x082ff00000041804 */
[C---:B------:R-:W-:Y:S01]  /*e2e0*/  HMMA.16816.F32.BF16 R8, R80.reuse, R84, R8 ;  /* 0x000000545008723c */ /* 0x040fe20000041808 */
[----:B------:R1:W-:Y:S07]  /*e2f0*/  MUFU.EX2 R84, R68 ;  /* 0x0000004400547308 */ /* 0x0003ee0000000800 */
[-C--:B------:R-:W-:Y:S03]  /*e300*/  HMMA.16816.F32.BF16 R12, R80, R86.reuse, R12 ;  /* 0x00000056500c723c */ /* 0x080fe6000004180c */
[----:B------:R-:W4:Y:S05]  /*e310*/  MUFU.EX2 R85, R121 ;  /* 0x0000007900557308 */ /* 0x000f2a0000000800 */
[C---:B------:R-:W-:Y:S05]  /*e320*/  HMMA.16816.F32.BF16 R16, R76.reuse, R86, R16 ;  /* 0x000000564c10723c */ /* 0x040fea0000041810 */
[----:B------:R5:W-:Y:S03]  /*e330*/  MUFU.EX2 R87, R119 ;  /* 0x0000007700577308 */ /* 0x000be60000000800 */
[-C--:B------:R-:W-:Y:S04]  /*e340*/  HMMA.16816.F32.BF16 R20, R76, R92.reuse, R20 ;  /* 0x0000005c4c14723c */ /* 0x080fe80000041814 */
[----:B-1----:R-:W-:Y:S03]  /*e350*/  FADD.FTZ R68, R231, R74 ;  /* 0x0000004ae7447221 */ /* 0x002fe60000010000 */
[----:B------:R-:W1:Y:S01]  /*e360*/  MUFU.EX2 R86, R120 ;  /* 0x0000007800567308 */ /* 0x000e620000000800 */
[C---:B------:R-:W-:Y:S04]  /*e370*/  HMMA.16816.F32.BF16 R24, R80.reuse, R92, R24 ;  /* 0x0000005c5018723c */ /* 0x040fe80000041818 */
[----:B----4-:R-:W-:Y:S01]  /*e380*/  F2FP.BF16.PACK_AB R151, R84, R85 ;  /* 0x000000555497723e */ /* 0x010fe200000010ff */
[----:B------:R-:W-:Y:S03]  /*e390*/  FADD.FTZ R68, R236, R68 ;  /* 0x00000044ec447221 */ /* 0x000fe60000010000 */
[-C--:B------:R-:W-:Y:S01]  /*e3a0*/  HMMA.16816.F32.BF16 R28, R80, R94.reuse, R28 ;  /* 0x0000005e501c723c */ /* 0x080fe2000004181c */
[----:B-----5:R-:W4:Y:S07]  /*e3b0*/  LDSM.16.MT88.4 R116, [R189+0x2000] ;  /* 0x00200000bd74783b */ /* 0x020f2e0000004200 */
[C---:B------:R-:W-:Y:S04]  /*e3c0*/  HMMA.16816.F32.BF16 R32, R76.reuse, R94, R32 ;  /* 0x0000005e4c20723c */ /* 0x040fe80000041820 */
[----:B-1----:R-:W-:Y:S04]  /*e3d0*/  F2FP.BF16.PACK_AB R149, R86, R87 ;  /* 0x000000575695723e */ /* 0x002fe800000010ff */
[-C--:B--2---:R-:W-:Y:S08]  /*e3e0*/  HMMA.16816.F32.BF16 R36, R76, R96.reuse, R36 ;  /* 0x000000604c24723c */ /* 0x084ff00000041824 */
        /* <DEDUP_REMOVED lines=11> */
[-C--:B------:R-:W-:Y:S04]  /*e4a0*/  HMMA.16816.F32.BF16 R96, R148, R102.reuse, R12 ;  /* 0x000000669460723c */ /* 0x080fe8000004180c */
[----:B------:R-:W-:Y:S02]  /*e4b0*/  FADD.FTZ R8, R128, R0 ;  /* 0x0000000080087221 */ /* 0x000fe40000010000 */
[----:B------:R-:W-:Y:S02]  /*e4c0*/  FADD.FTZ R0, R139, R9 ;  /* 0x000000098b007221 */ /* 0x000fe40000010000 */
[C---:B------:R-:W-:Y:S04]  /*e4d0*/  HMMA.16816.F32.BF16 R100, R144.reuse, R102, R16 ;  /* 0x000000669064723c */ /* 0x040fe80000041810 */
[----:B------:R-:W-:Y:S02]  /*e4e0*/  FADD.FTZ R11, R241, R68 ;  /* 0x00000044f10b7221 */ /* 0x000fe40000010000 */
[----:B------:R-:W-:Y:S02]  /*e4f0*/  FADD.FTZ R10, R240, R3 ;  /* 0x00000003f00a7221 */ /* 0x000fe40000010000 */
[-C--:B----4-:R-:W-:Y:S04]  /*e500*/  HMMA.16816.F32.BF16 R104, R144, R116.reuse, R20 ;  /* 0x000000749068723c */ /* 0x090fe80000041814 */
        /* <DEDUP_REMOVED lines=50> */
[----:B------:R-:W-:Y:S01]  /*e830*/  FADD.FTZ R2, R153, R2 ;  /* 0x0000000299027221 */ /* 0x000fe20000010000 */
[----:B------:R1:W-:Y:S01]  /*e840*/  STL [R1+0x4], R4 ;  /* 0x0000040401007387 */ /* 0x0003e20000100800 */
[----:B------:R-:W-:Y:S02]  /*e850*/  FADD.FTZ R3, R158, R3 ;  /* 0x000000039e037221 */ /* 0x000fe40000010000 */
[----:B------:R-:W-:Y:S01]  /*e860*/  FADD.FTZ R0, R86, R5 ;  /* 0x0000000556007221 */ /* 0x000fe20000010000 */
[----:B------:R-:W-:Y:S01]  /*e870*/  MOV R86, R70 ;  /* 0x0000004600567202 */ /* 0x000fe20000000f00 */
[----:B------:R-:W-:Y:S01]  /*e880*/  FADD.FTZ R2, R152, R2 ;  /* 0x0000000298027221 */ /* 0x000fe20000010000 */
[----:B------:R1:W-:Y:S01]  /*e890*/  STL [R1+0x8], R3 ;  /* 0x0000080301007387 */ /* 0x0003e20000100800 */
[----:B------:R-:W-:Y:S01]  /*e8a0*/  FADD.FTZ R0, R85, R0 ;  /* 0x0000000055007221 */ /* 0x000fe20000010000 */
[----:B------:R-:W-:Y:S02]  /*e8b0*/  MOV R85, R71 ;  /* 0x0000004700557202 */ /* 0x000fe40000000f00 */
[----:B------:R1:W-:Y:S01]  /*e8c0*/  STL [R1+0xc], R2 ;  /* 0x00000c0201007387 */ /* 0x0003e20000100800 */
[----:B------:R-:W-:Y:S01]  /*e8d0*/  FADD.FTZ R0, R84, R0 ;  /* 0x0000000054007221 */ /* 0x000fe20000010000 */
[----:B------:R-:W-:Y:S04]  /*e8e0*/  MOV R84, R72 ;  /* 0x0000004800547202 */ /* 0x000fe80000000f00 */
[----:B------:R1:W-:Y:S02]  /*e8f0*/  STL [R1+0x10], R0 ;  /* 0x0000100001007387 */ /* 0x0003e40000100800 */
[----:B-1----:R-:W-:-:S05]  /*e900*/  @P0 BRA `(.L_x_689) ;  /* 0xffffa52000000947 */ /* 0x002fca000383ffff */
.L_x_658:
[----:B------:R-:W2:Y:S01]  /*e910*/  LDL R0, [R1+0x48] ;  /* 0x0000480001007983 */ /* 0x000ea20000100800 */
[----:B-1----:R-:W-:-:S05]  /*e920*/  IMAD.MOV.U32 R2, RZ, RZ, c[0x0][0x2c4] ;  /* 0x0000b100ff027624 */ /* 0x002fca00078e00ff */
[----:B------:R-:W-:Y:S01]  /*e930*/  ISETP.NE.AND P1, PT, R2, 0x1, PT ;  /* 0x000000010200780c */ /* 0x000fe20003f25270 */
[----:B------:R-:W-:-:S05]  /*e940*/  IMAD.MOV.U32 R4, RZ, RZ, c[0x0][0x32c] ;  /* 0x0000cb00ff047624 */ /* 0x000fca00078e00ff */
[----:B------:R-:W-:Y:S02]  /*e950*/  ISETP.GE.AND P0, PT, R4, 0x1, PT ;  /* 0x000000010400780c */ /* 0x000fe40003f06270 */
[----:B------:R-:W-:Y:S02]  /*e960*/  IADD3 R2, R248, 0x1, -R246 ;  /* 0x00000001f8027810 */ /* 0x000fe40007ffe8f6 */
[----:B--2---:R-:W-:-:S05]  /*e970*/  IADD3 R0, R0, 0x7f, RZ ;  /* 0x0000007f00007810 */ /* 0x004fca0007ffe0ff */
[----:B------:R-:W-:-:S05]  /*e980*/  @P1 IMAD.HI.U32 R3, R0, c[0x0][0x2c8], RZ ;  /* 0x0000b20000031a27 */ /* 0x000fca00078e00ff */
[----:B------:R-:W-:-:S05]  /*e990*/  @P1 SHF.R.U32.HI R0, RZ, c[0x0][0x2cc], R3 ;  /* 0x0000b300ff001a19 */ /* 0x000fca0000011603 */
[----:B------:R-:W-:-:S05]  /*e9a0*/  IMAD.IADD R0, R2, 0x1, R0 ;  /* 0x0000000102007824 */ /* 0x000fca00078e0200 */
[----:B------:R-:W-:Y:S01]  /*e9b0*/  IADD3 R2, R0, -c[0x0][0x324], RZ ;  /* 0x8000c90000027a10 */ /* 0x000fe20007ffe0ff */
[----:B------:R-:W-:Y:S05]  /*e9c0*/  @!P0 BRA `(.L_x_690) ;  /* 0x0000011000008947 */ /* 0x000fea0003800000 */
[----:B------:R-:W-:Y:S01]  /*e9d0*/  ISETP.GT.AND P0, PT, R0, -0x1, PT ;  /* 0xffffffff0000780c */ /* 0x000fe20003f04270 */
[----:B------:R-:W-:-:S12]  /*e9e0*/  BSSY B0, `(.L_x_691) ;  /* 0x000000d000007945 */ /* 0x000fd80003800000 */
[----:B------:R-:W-:Y:S05]  /*e9f0*/  @P0 BRA `(.L_x_692) ;  /* 0x0000007000000947 */ /* 0x000fea0003800000 */
[----:B------:R-:W-:Y:S01]  /*ea00*/  IMAD.MOV.U32 R3, RZ, RZ, 0x1 ;  /* 0x00000001ff037424 */ /* 0x000fe200078e00ff */
[----:B------:R-:W-:-:S04]  /*ea10*/  LOP3.LUT R0, RZ, R0, RZ, 0x33, !PT ;  /* 0x00000000ff007212 */ /* 0x000fc800078e33ff */
[----:B------:R-:W-:-:S13]  /*ea20*/  ISETP.NE.AND P0, PT, R3, c[0x0][0x32c], PT ;  /* 0x0000cb0003007a0c */ /* 0x000fda0003f05270 */
[----:B------:R-:W-:-:S05]  /*ea30*/  @P0 IMAD.HI.U32 R3, R0, c[0x0][0x330], RZ ;  /* 0x0000cc0000030a27 */ /* 0x000fca00078e00ff */
[----:B------:R-:W-:-:S04]  /*ea40*/  @P0 SHF.R.U32.HI R0, RZ, c[0x0][0x334], R3 ;  /* 0x0000cd00ff000a19 */ /* 0x000fc80000011603 */
[----:B------:R-:W-:Y:S01]  /*ea50*/  LOP3.LUT R0, RZ, R0, RZ, 0x33, !PT ;  /* 0x00000000ff007212 */ /* 0x000fe200078e33ff */
[----:B------:R-:W-:Y:S05]  /*ea60*/  BRA `(.L_x_693) ;  /* 0x0000004000007947 */ /* 0x000fea0003800000 */
.L_x_692:
[----:B------:R-:W-:-:S04]  /*ea70*/  MOV R3, 0x1 ;  /* 0x0000000100037802 */ /* 0x000fc80000000f00 */
[----:B------:R-:W-:-:S13]  /*ea80*/  ISETP.NE.AND P0, PT, R3, c[0x0][0x32c], PT ;  /* 0x0000cb0003007a0c */ /* 0x000fda0003f05270 */
[----:B------:R-:W-:-:S05]  /*ea90*/  @P0 IMAD.HI.U32 R3, R0, c[0x0][0x330], RZ ;  /* 0x0000cc0000030a27 */ /* 0x000fca00078e00ff */
[----:B------:R-:W-:Y:S02]  /*eaa0*/  @P0 SHF.R.U32.HI R0, RZ, c[0x0][0x334], R3 ;  /* 0x0000cd00ff000a19 */ /* 0x000fe40000011603 */
.L_x_693:
[----:B------:R-:W-:Y:S05]  /*eab0*/  BSYNC B0 ;  /* 0x0000000000007941 */ /* 0x000fea0003800000 */
.L_x_691:
[----:B------:R-:W-:-:S05]  /*eac0*/  IMAD R0, R0, c[0x0][0x32c], RZ ;  /* 0x0000cb0000007a24 */ /* 0x000fca00078e02ff */
[----:B------:R-:W-:-:S03]  /*ead0*/  IMNMX R2, R2, R0, !PT ;  /* 0x0000000002027217 */ /* 0x000fc60007800200 */
.L_x_690:
[----:B------:R-:W2:Y:S01]  /*eae0*/  LDL R3, [R1+0x14] ;  /* 0x0000140001037983 */ /* 0x000ea20000100800 */
[----:B------:R-:W-:-:S05]  /*eaf0*/  IADD3 R2, R2, 0x4f, RZ ;  /* 0x0000004f02027810 */ /* 0x000fca0007ffe0ff */
[----:B------:R-:W-:-:S05]  /*eb00*/  IMAD.HI R2, R2, 0x66666667, RZ ;  /* 0x6666666702027827 */ /* 0x000fca00078e02ff */
[----:B------:R-:W-:-:S04]  /*eb10*/  SHF.R.U32.HI R0, RZ, 0x1f, R2 ;  /* 0x0000001fff007819 */ /* 0x000fc80000011602 */
[----:B------:R-:W-:-:S04]  /*eb20*/  LEA.HI.SX32 R0, R2, R0, 0x1b ;  /* 0x0000000002007211 */ /* 0x000fc800078fdaff */
[----:B--2---:R-:W-:-:S04]  /*eb30*/  IMNMX R247, R3, R0, !PT ;  /* 0x0000000003f77217 */ /* 0x004fc80007800200 */
[----:B------:R-:W-:-:S13]  /*eb40*/  ISETP.GE.AND P0, PT, R202, R247, PT ;  /* 0x000000f7ca00720c */ /* 0x000fda0003f06270 */
[----:B------:R-:W-:Y:S05]  /*eb50*/  @!P0 BRA `(.L_x_694) ;  /* 0x00003d5000008947 */ /* 0x000fea0003800000 */
[----:B------:R-:W-:Y:S01]  /*eb60*/  IMAD.MOV.U32 R84, RZ, RZ, R71 ;  /* 0x000000ffff547224 */ /* 0x000fe200078e0047 */
[----:B------:R-:W-:Y:S01]  /*eb70*/  MOV R86, R69 ;  /* 0x0000004500567202 */ /* 0x000fe20000000f00 */
[----:B------:R-:W-:Y:S01]  /*eb80*/  IMAD.MOV.U32 R0, RZ, RZ, R72 ;  /* 0x000000ffff007224 */ /* 0x000fe200078e0048 */
[----:B------:R-:W-:Y:S02]  /*eb90*/  MOV R85, R70 ;  /* 0x0000004600557202 */ /* 0x000fe40000000f00 */
.L_x_705:
[----:B------:R-:W2:Y:S01]  /*eba0*/  LDL R2, [R1+0x14] ;  /* 0x0000140001027983 */ /* 0x000ea20000100800 */
[----:B------:R-:W-:Y:S04]  /*ebb0*/  DEPBAR.LE SB0, 0x0 ;  /* 0x000080000000791a */ /* 0x000fe80000000000 */
[----:B------:R-:W-:Y:S01]  /*ebc0*/  WARPSYNC 0xffffffff ;  /* 0xffffffff00007948 */ /* 0x000fe20003800000 */
[----:B------:R-:W-:Y:S06]  /*ebd0*/  BAR.SYNC.DEFER_BLOCKING 0x0 ;  /* 0x0000000000007b1d */ /* 0x000fec0000010000 */
[----:B------:R1:W3:Y:S01]  /*ebe0*/  LDSM.16.M88.4 R80, [R191] ;  /* 0x00000000bf50783b */ /* 0x0002e20000000200 */
[----:B------:R-:W-:Y:S03]  /*ebf0*/  BSSY B0, `(.L_x_695) ;  /* 0x0000040000007945 */ /* 0x000fe60003800000 */
[----:B------:R1:W4:Y:S04]  /*ec00*/  LDSM.16.M88.4 R76, [R191+0x2000] ;  /* 0x00200000bf4c783b */ /* 0x0003280000000200 */
        /* <DEDUP_REMOVED lines=14> */
[C---:B-1-34-:R-:W-:Y:S01]  /*ecf0*/  IMAD.SHL.U32 R20, R201.reuse, 0x2, RZ ;  /* 0x00000002c9147824 */ /* 0x05afe200078e00ff */
[----:B------:R-:W2:Y:S01]  /*ed00*/  LDL.64 R8, [R1+0x38] ;  /* 0x0000380001087983 */ /* 0x000ea20000100a00 */
[----:B------:R-:W-:Y:S02]  /*ed10*/  SHF.R.S32.HI R2, RZ, 0x1f, R214 ;  /* 0x0000001fff027819 */ /* 0x000fe400000114d6 */
[----:B------:R-:W-:Y:S03]  /*ed20*/  SHF.R.S32.HI R6, RZ, 0x1f, R201 ;  /* 0x0000001fff067819 */ /* 0x000fe600000114c9 */
[----:B------:R-:W-:Y:S01]  /*ed30*/  IMAD R4, R2, c[0x0][0x208], RZ ;  /* 0x0000820002047a24 */ /* 0x000fe200078e02ff */
[----:B------:R-:W3:Y:S01]  /*ed40*/  LDL R7, [R1+0x44] ;  /* 0x0000440001077983 */ /* 0x000ee20000100800 */
[C---:B------:R-:W-:Y:S01]  /*ed50*/  IMAD.WIDE.U32 R2, R214.reuse, c[0x0][0x208], RZ ;  /* 0x00008200d6027a25 */ /* 0x040fe200078e00ff */
[----:B------:R-:W-:Y:S03]  /*ed60*/  SHF.L.U64.HI R6, R201, 0x1, R6 ;  /* 0x00000001c9067819 */ /* 0x000fe60000010206 */
[----:B------:R-:W-:Y:S04]  /*ed70*/  IMAD R4, R214, c[0x0][0x20c], R4 ;  /* 0x00008300d6047a24 */ /* 0x000fe800078e0204 */
[----:B------:R-:W-:Y:S01]  /*ed80*/  IMAD.IADD R3, R3, 0x1, R4 ;  /* 0x0000000103037824 */ /* 0x000fe200078e0204 */
[----:B------:R-:W-:Y:S03]  /*ed90*/  SHF.R.S32.HI R4, RZ, 0x1f, R212 ;  /* 0x0000001fff047819 */ /* 0x000fe600000114d4 */
[----:B------:R-:W-:Y:S04]  /*eda0*/  IMAD.WIDE.U32 R2, R212, c[0x0][0x218], R2 ;  /* 0x00008600d4027a25 */ /* 0x000fe800078e0002 */
[----:B------:R-:W-:Y:S04]  /*edb0*/  IMAD R4, R4, c[0x0][0x218], RZ ;  /* 0x0000860004047a24 */ /* 0x000fe800078e02ff */
[----:B------:R-:W-:Y:S01]  /*edc0*/  IMAD R5, R212, c[0x0][0x21c], R4 ;  /* 0x00008700d4057a24 */ /* 0x000fe200078e0204 */
[----:B--2---:R-:W-:Y:S04]  /*edd0*/  IADD3 R2, P1, R8, R2, RZ ;  /* 0x0000000208027210 */ /* 0x004fe80007f3e0ff */
[C---:B------:R-:W-:Y:S02]  /*ede0*/  LEA R4, P0, R2.reuse, c[0x0][0x1f8], 0x1 ;  /* 0x00007e0002047a11 */ /* 0x040fe400078008ff */
[----:B---3--:R-:W-:Y:S04]  /*edf0*/  IADD3.X R3, R7, R3, R5, P1, !PT ;  /* 0x0000000307037210 */ /* 0x008fe80000ffe405 */
[----:B------:R-:W-:Y:S01]  /*ee00*/  LEA.HI.X R5, R2, c[0x0][0x1fc], R3, 0x1, P0 ;  /* 0x00007f0002057a11 */ /* 0x000fe200000f0c03 */
[----:B------:R-:W-:-:S05]  /*ee10*/  BRA.DIV ~URZ, `(.L_x_697) ;  /* 0x000101927f007947 */ /* 0x000fca000b800000 */
[----:B------:R1:W2:Y:S02]  /*ee20*/  SHFL.IDX PT, R8, R5, RZ, 0x181f ;  /* 0x00181fff05087589 */ /* 0x0002a400000e0000 */
.L_x_839:
        /* <DEDUP_REMOVED lines=11> */
[-C--:B----4-:R-:W-:Y:S03]  /*eee0*/  IADD3 R10, P2, R3, R20.reuse, RZ ;  /* 0x00000014030a7210 */ /* 0x090fe60007f5e0ff */
[--C-:B--2---:R-:W-:Y:S01]  /*eef0*/  IMAD.X R13, R8, 0x1, R6.reuse, P0 ;  /* 0x00000001080d7824 */ /* 0x104fe200000e0606 */
[-C--:B-----5:R-:W-:Y:S01]  /*ef00*/  IADD3 R8, P1, R7, R20.reuse, RZ ;  /* 0x0000001407087210 */ /* 0x0a0fe20007f3e0ff */
        /* <DEDUP_REMOVED lines=8> */
.L_x_840:
[----:B--2---:R-:W-:Y:S04]  /*ef90*/  IADD3 R2, P0, R4, R20, RZ ;  /* 0x0000001404027210 */ /* 0x004fe80007f1e0ff */
[----:B-1----:R-:W-:Y:S05]  /*efa0*/  IADD3.X R3, R5, R6, RZ, P0, !PT ;  /* 0x0000000605037210 */ /* 0x002fea00007fe4ff */
[----:B------:R-:W-:Y:S01]  /*efb0*/  @!PT LDS RZ, [RZ] ;  /* 0x00000000fffff984 */ /* 0x000fe20000000800 */
[----:B------:R-:W-:Y:S01]  /*efc0*/  @!PT LDS RZ, [RZ] ;  /* 0x00000000fffff984 */ /* 0x000fe20000000800 */
[----:B------:R-:W-:Y:S01]  /*efd0*/  @!PT LDS RZ, [RZ] ;  /* 0x00000000fffff984 */ /* 0x000fe20000000800 */
[----:B------:R1:W-:Y:S04]  /*efe0*/  LDGSTS.E.BYPASS.LTC128B.128 [R203+0x2100], [R2.64], !P3 ;  /* 0x0210000002cb7fae */ /* 0x0003e8000d901d46 */
.L_x_696:
[----:B-1-34-:R-:W-:Y:S05]  /*eff0*/  BSYNC B0 ;  /* 0x0000000000007941 */ /* 0x01afea0003800000 */
.L_x_695:
        /* <DEDUP_REMOVED lines=277> */
[--C-:B-1----:R-:W-:Y:S01]  /*10150*/  IMAD.MOV.U32 R2, RZ, RZ, R3.reuse ;  /* 0x000000ffff027224 */ /* 0x102fe200078e0003 */
[----:B------:R-:W-:Y:S05]  /*10160*/  @P2 SHF.R.U32.HI R2, RZ, c[0x0][0x2c0], R4 ;  /* 0x0000b000ff022a19 */ /* 0x000fea0000011604 */
[C---:B----4-:R-:W-:Y:S04]  /*10170*/  @!P1 IADD3 R5, P0, R2.reuse, R238, RZ ;  /* 0x000000ee02059210 */ /* 0x050fe80007f1e0ff */
[----:B-----5:R-:W-:Y:S01]  /*10180*/  @!P1 LEA.HI.X.SX32 R6, R2, R236, 0x1, P0 ;  /* 0x000000ec02069211 */ /* 0x020fe200000f0eff */
        /* <DEDUP_REMOVED lines=12> */
[----:B------:R-:W-:Y:S04]  /*10250*/  IMAD.WIDE.U32 R2, R212, c[0x0][0x1f0], R2 ;  /* 0x00007c00d4027a25 */ /* 0x000fe800078e0002 */
[----:B------:R-:W-:Y:S01]  /*10260*/  IMAD R4, R4, c[0x0][0x1f0], RZ ;  /* 0x00007c0004047a24 */ /* 0x000fe200078e02ff */
[----:B------:R-:W-:Y:S03]  /*10270*/  IADD3 R2, P1, R234, R2, RZ ;  /* 0x00000002ea027210 */ /* 0x000fe60007f3e0ff */
[----:B------:R-:W-:Y:S01]  /*10280*/  IMAD R5, R212, c[0x0][0x1f4], R4 ;  /* 0x00007d00d4057a24 */ /* 0x000fe200078e0204 */
[----:B------:R-:W-:Y:S04]  /*10290*/  LEA R4, P0, R2, c[0x0][0x1c8], 0x1 ;  /* 0x0000720002047a11 */ /* 0x000fe800078008ff */
[----:B------:R-:W-:Y:S04]  /*102a0*/  IADD3.X R3, R8, R3, R5, P1, !PT ;  /* 0x0000000308037210 */ /* 0x000fe80000ffe405 */
[----:B------:R-:W-:Y:S01]  /*102b0*/  LEA.HI.X R5, R2, c[0x0][0x1cc], R3, 0x1, P0 ;  /* 0x0000730002057a11 */ /* 0x000fe200000f0c03 */
[----:B------:R-:W-:-:S05]  /*102c0*/  BRA.DIV ~URZ, `(.L_x_701) ;  /* 0x0000f2027f007947 */ /* 0x000fca000b800000 */
[----:B------:R1:W2:Y:S02]  /*102d0*/  SHFL.IDX PT, R8, R5, RZ, 0x181f ;  /* 0x00181fff05087589 */ /* 0x0002a400000e0000 */
.L_x_841:
        /* <DEDUP_REMOVED lines=22> */
.L_x_842:
[----:B--2---:R-:W-:Y:S04]  /*10440*/  IADD3 R2, P0, R4, R18, RZ ;  /* 0x0000001204027210 */ /* 0x004fe80007f1e0ff */
[----:B-1----:R-:W-:Y:S05]  /*10450*/  IADD3.X R3, R5, R6, RZ, P0, !PT ;  /* 0x0000000605037210 */ /* 0x002fea00007fe4ff */
[----:B------:R-:W-:Y:S01]  /*10460*/  @!PT LDS RZ, [RZ] ;  /* 0x00000000fffff984 */ /* 0x000fe20000000800 */
[----:B------:R-:W-:Y:S01]  /*10470*/  @!PT LDS RZ, [RZ] ;  /* 0x00000000fffff984 */ /* 0x000fe20000000800 */
[----:B------:R-:W-:Y:S01]  /*10480*/  @!PT LDS RZ, [RZ] ;  /* 0x00000000fffff984 */ /* 0x000fe20000000800 */
[----:B------:R1:W-:Y:S04]  /*10490*/  LDGSTS.E.BYPASS.LTC128B.128 [R203+0x4900], [R2.64], !P3 ;  /* 0x0490000002cb7fae */ /* 0x0003e8000d901d46 */
.L_x_700:
[----:B--234-:R-:W-:Y:S05]  /*104a0*/  BSYNC B0 ;  /* 0x0000000000007941 */ /* 0x01cfea0003800000 */
.L_x_699:
        /* <DEDUP_REMOVED lines=83> */
.L_x_843:
        /* <DEDUP_REMOVED lines=15> */
.L_x_844:
[----:B------:R-:W-:Y:S01]  /*10ad0*/  FADD.FTZ R0, -R72, R0 ;  /* 0x0000000048007221 */ /* 0x000fe20000010100 */
[----:B------:R-:W2:Y:S01]  /*10ae0*/  LDL.LU R249, [R1+0x4] ;  /* 0x0000040001f97983 */ /* 0x000ea20000300800 */
[----:B------:R-:W-:Y:S01]  /*10af0*/  FMUL.FTZ R40, R71, c[0x0][0x2d0] ;  /* 0x0000b40047287a20 */ /* 0x000fe20000410000 */
[----:B----4-:R-:W-:Y:S01]  /*10b00*/  FMNMX.FTZ R2, R2, R4, !PT ;  /* 0x0000000402027209 */ /* 0x010fe20007810000 */
[----:B------:R-:W-:Y:S01]  /*10b10*/  FMUL.FTZ R0, R0, c[0x0][0x2d0] ;  /* 0x0000b40000007a20 */ /* 0x000fe20000410000 */
[----:B------:R-:W-:Y:S01]  /*10b20*/  WARPSYNC 0xffffffff ;  /* 0xffffffff00007948 */ /* 0x000fe20003800000 */
[----:B------:R-:W1:Y:S01]  /*10b30*/  LDSM.16.MT88.4 R20, [R185] ;  /* 0x00000000b914783b */ /* 0x000e620000004200 */
[----:B------:R-:W-:Y:S01]  /*10b40*/  FMUL.FTZ R56, R70, c[0x0][0x2d0] ;  /* 0x0000b40046387a20 */ /* 0x000fe20000410000 */
[----:B------:R3:W4:Y:S01]  /*10b50*/  MUFU.EX2 R3, R0 ;  /* 0x0000000000037308 */ /* 0x0007220000000800 */
[----:B------:R-:W-:Y:S01]  /*10b60*/  FMUL.FTZ R5, R72, c[0x0][0x2d0] ;  /* 0x0000b40048057a20 */ /* 0x000fe20000410000 */
[----:B------:R-:W-:Y:S01]  /*10b70*/  ISETP.GT.AND P0, PT, R202, R247, PT ;  /* 0x000000f7ca00720c */ /* 0x000fe20003f04270 */
[----:B------:R-:W-:Y:S01]  /*10b80*/  FMUL.FTZ R73, R2, c[0x0][0x2d0] ;  /* 0x0000b40002497a20 */ /* 0x000fe20000410000 */
[----:B------:R-:W-:Y:S01]  /*10b90*/  IADD3 R202, R202, -0x1, RZ ;  /* 0xffffffffcaca7810 */ /* 0x000fe20007ffe0ff */
[----:B------:R-:W-:Y:S01]  /*10ba0*/  FFMA.FTZ R8, R204, c[0x0][0x2d0], -R5 ;  /* 0x0000b400cc087a23 */ /* 0x000fe20000010805 */
[----:B------:R-:W5:Y:S01]  /*10bb0*/  LDSM.16.MT88.4 R36, [R189] ;  /* 0x00000000bd24783b */ /* 0x000f620000004200 */
[----:B------:R-:W-:Y:S02]  /*10bc0*/  FFMA.FTZ R4, R181, c[0x0][0x2d0], -R73 ;  /* 0x0000b400b5047a23 */ /* 0x000fe40000010849 */
[--C-:B------:R-:W-:Y:S01]  /*10bd0*/  FFMA.FTZ R7, R159, c[0x0][0x2d0], -R5.reuse ;  /* 0x0000b4009f077a23 */ /* 0x100fe20000010805 */
[----:B------:R-:W-:Y:S01]  /*10be0*/  MUFU.EX2 R235, R8 ;  /* 0x0000000800eb7308 */ /* 0x000fe20000000800 */
[--C-:B------:R-:W-:Y:S02]  /*10bf0*/  FFMA.FTZ R6, R158, c[0x0][0x2d0], -R5.reuse ;  /* 0x0000b4009e067a23 */ /* 0x100fe40000010805 */
[--C-:B------:R-:W-:Y:S01]  /*10c00*/  FFMA.FTZ R9, R171, c[0x0][0x2d0], -R5.reuse ;  /* 0x0000b400ab097a23 */ /* 0x100fe20000010805 */
[----:B------:R-:W1:Y:S01]  /*10c10*/  LDSM.16.MT88.4 R52, [R186] ;  /* 0x00000000ba34783b */ /* 0x000e620000004200 */
[--C-:B------:R-:W-:Y:S02]  /*10c20*/  FFMA.FTZ R65, R161, c[0x0][0x2d0], -R5.reuse ;  /* 0x0000b400a1417a23 */ /* 0x100fe40000010805 */
[--C-:B------:R-:W-:Y:S02]  /*10c30*/  FFMA.FTZ R152, R152, c[0x0][0x2d0], -R5.reuse ;  /* 0x0000b40098987a23 */ /* 0x100fe40000010805 */
[--C-:B------:R-:W-:Y:S01]  /*10c40*/  FFMA.FTZ R75, R33, c[0x0][0x2d0], -R5.reuse ;  /* 0x0000b400214b7a23 */ /* 0x100fe20000010805 */
[----:B------:R4:W-:Y:S01]  /*10c50*/  MUFU.EX2 R234, R7 ;  /* 0x0000000700ea7308 */ /* 0x0009e20000000800 */
[--C-:B------:R-:W-:Y:S02]  /*10c60*/  FFMA.FTZ R74, R32, c[0x0][0x2d0], -R5.reuse ;  /* 0x0000b400204a7a23 */ /* 0x100fe40000010805 */
[--C-:B------:R-:W-:Y:S02]  /*10c70*/  FFMA.FTZ R67, R31, c[0x0][0x2d0], -R5.reuse ;  /* 0x0000b4001f437a23 */ /* 0x100fe40000010805 */
[----:B---3--:R-:W-:Y:S02]  /*10c80*/  FADD.FTZ R0, -R71, R84 ;  /* 0x0000005447007221 */ /* 0x008fe40000010100 */
[--C-:B------:R-:W-:Y:S02]  /*10c90*/  FFMA.FTZ R66, R30, c[0x0][0x2d0], -R5.reuse ;  /* 0x0000b4001e427a23 */ /* 0x100fe40000010805 */
[----:B------:R-:W-:Y:S01]  /*10ca0*/  FMUL.FTZ R0, R0, c[0x0][0x2d0] ;  /* 0x0000b40000007a20 */ /* 0x000fe20000410000 */
        /* <DEDUP_REMOVED lines=9> */
[----:B----4-:R-:W-:Y:S02]  /*10d40*/  FFMA.FTZ R7, R180, c[0x0][0x2d0], -R56 ;  /* 0x0000b400b4077a23 */ /* 0x010fe40000010838 */
[--C-:B------:R-:W-:Y:S02]  /*10d50*/  FFMA.FTZ R64, R219, c[0x0][0x2d0], -R40.reuse ;  /* 0x0000b400db407a23 */ /* 0x100fe40000010828 */
[--C-:B------:R-:W-:Y:S01]  /*10d60*/  FFMA.FTZ R63, R217, c[0x0][0x2d0], -R40.reuse ;  /* 0x0000b400d93f7a23 */ /* 0x100fe20000010828 */
[----:B------:R-:W4:Y:S01]  /*10d70*/  MUFU.EX2 R173, R9 ;  /* 0x0000000900ad7308 */ /* 0x000f220000000800 */
[--C-:B------:R-:W-:Y:S02]  /*10d80*/  FFMA.FTZ R62, R209, c[0x0][0x2d0], -R40.reuse ;  /* 0x0000b400d13e7a23 */ /* 0x100fe40000010828 */
[----:B------:R-:W-:Y:S02]  /*10d90*/  FFMA.FTZ R61, R208, c[0x0][0x2d0], -R40 ;  /* 0x0000b400d03d7a23 */ /* 0x000fe40000010828 */
[----:B---3--:R-:W-:Y:S02]  /*10da0*/  FFMA.FTZ R6, R205, c[0x0][0x2d0], -R56 ;  /* 0x0000b400cd067a23 */ /* 0x008fe40000010838 */
[--C-:B------:R-:W-:Y:S02]  /*10db0*/  FFMA.FTZ R60, R179, c[0x0][0x2d0], -R40.reuse ;  /* 0x0000b400b33c7a23 */ /* 0x100fe40000010828 */
[----:B------:R-:W-:Y:S01]  /*10dc0*/  FFMA.FTZ R59, R178, c[0x0][0x2d0], -R40 ;  /* 0x0000b400b23b7a23 */ /* 0x000fe20000010828 */
[----:B------:R-:W-:Y:S01]  /*10dd0*/  MUFU.EX2 R174, R7 ;  /* 0x0000000700ae7308 */ /* 0x000fe20000000800 */
[--C-:B------:R-:W-:Y:S02]  /*10de0*/  FFMA.FTZ R58, R226, c[0x0][0x2d0], -R56.reuse ;  /* 0x0000b400e23a7a23 */ /* 0x100fe40000010838 */
[----:B------:R-:W-:Y:S02]  /*10df0*/  FFMA.FTZ R57, R224, c[0x0][0x2d0], -R56 ;  /* 0x0000b400e0397a23 */ /* 0x000fe40000010838 */
[--C-:B-1----:R-:W-:Y:S02]  /*10e00*/  FFMA.FTZ R0, R170, c[0x0][0x2d0], -R40.reuse ;  /* 0x0000b400aa007a23 */ /* 0x102fe40000010828 */
[--C-:B------:R-:W-:Y:S03]  /*10e10*/  FFMA.FTZ R170, R41, c[0x0][0x2d0], -R40.reuse ;  /* 0x0000b40029aa7a23 */ /* 0x100fe60000010828 */
[----:B------:R1:W-:Y:S10]  /*10e20*/  MUFU.EX2 R175, R0 ;  /* 0x0000000000af7308 */ /* 0x0003f40000000800 */
[----:B------:R-:W-:Y:S10]  /*10e30*/  MUFU.EX2 R180, R6 ;  /* 0x0000000600b47308 */ /* 0x000ff40000000800 */
[----:B------:R-:W-:Y:S01]  /*10e40*/  MUFU.EX2 R240, R59 ;  /* 0x0000003b00f07308 */ /* 0x000fe20000000800 */
[--C-:B-1----:R-:W-:Y:S09]  /*10e50*/  FFMA.FTZ R0, R183, c[0x0][0x2d0], -R40.reuse ;  /* 0x0000b400b7007a23 */ /* 0x102ff20000010828 */
[----:B------:R1:W3:Y:S10]  /*10e60*/  MUFU.EX2 R183, R0 ;  /* 0x0000000000b77308 */ /* 0x0002f40000000800 */
[----:B------:R-:W-:Y:S10]  /*10e70*/  MUFU.EX2 R208, R63 ;  /* 0x0000003f00d07308 */ /* 0x000ff40000000800 */
[----:B------:R-:W-:Y:S01]  /*10e80*/  MUFU.EX2 R239, R61 ;  /* 0x0000003d00ef7308 */ /* 0x000fe20000000800 */
[--C-:B-1----:R-:W-:Y:S02]  /*10e90*/  FFMA.FTZ R0, R155, c[0x0][0x2d0], -R40.reuse ;  /* 0x0000b4009b007a23 */ /* 0x102fe40000010828 */
[--C-:B------:R-:W-:Y:S07]  /*10ea0*/  FFMA.FTZ R155, R29, c[0x0][0x2d0], -R5.reuse ;  /* 0x0000b4001d9b7a23 */ /* 0x100fee0000010805 */
[----:B------:R1:W-:Y:S10]  /*10eb0*/  MUFU.EX2 R236, R0 ;  /* 0x0000000000ec7308 */ /* 0x0003f40000000800 */
[----:B------:R-:W-:Y:S10]  /*10ec0*/  MUFU.EX2 R241, R67 ;  /* 0x0000004300f17308 */ /* 0x000ff40000000800 */
[----:B------:R-:W-:Y:S01]  /*10ed0*/  MUFU.EX2 R243, R66 ;  /* 0x0000004200f37308 */ /* 0x000fe20000000800 */
[----:B-1----:R-:W-:Y:S02]  /*10ee0*/  FFMA.FTZ R0, R153, c[0x0][0x2d0], -R40 ;  /* 0x0000b40099007a23 */ /* 0x002fe40000010828 */
[--C-:B------:R-:W-:Y:S02]  /*10ef0*/  FFMA.FTZ R153, R160, c[0x0][0x2d0], -R5.reuse ;  /* 0x0000b400a0997a23 */ /* 0x100fe40000010805 */
[----:B------:R-:W-:Y:S05]  /*10f00*/  FFMA.FTZ R160, R25, c[0x0][0x2d0], -R5 ;  /* 0x0000b40019a07a23 */ /* 0x000fea0000010805 */
[----:B------:R1:W-:Y:S10]  /*10f10*/  MUFU.EX2 R244, R0 ;  /* 0x0000000000f47308 */ /* 0x0003f40000000800 */
[----:B------:R-:W-:Y:S10]  /*10f20*/  MUFU.EX2 R209, R153 ;  /* 0x0000009900d17308 */ /* 0x000ff40000000800 */
[----:B------:R3:W-:Y:S01]  /*10f30*/  MUFU.EX2 R224, R75 ;  /* 0x0000004b00e07308 */ /* 0x0007e20000000800 */
[----:B-1----:R-:W-:Y:S04]  /*10f40*/  FADD.FTZ R0, -R70, R85 ;  /* 0x0000005546007221 */ /* 0x002fe80000010100 */
[----:B------:R-:W-:Y:S05]  /*10f50*/  FMUL.FTZ R0, R0, c[0x0][0x2d0] ;  /* 0x0000b40000007a20 */ /* 0x000fea0000410000 */
[----:B------:R1:W-:Y:S10]  /*10f60*/  MUFU.EX2 R226, R74 ;  /* 0x0000004a00e27308 */ /* 0x0003f40000000800 */
[----:B------:R4:W2:Y:S01]  /*10f70*/  MUFU.EX2 R68, R0 ;  /* 0x0000000000447308 */ /* 0x0008a20000000800 */
[--C-:B---3--:R-:W-:Y:S09]  /*10f80*/  FFMA.FTZ R75, R227, c[0x0][0x2d0], -R73.reuse ;  /* 0x0000b400e34b7a23 */ /* 0x108ff20000010849 */
[----:B------:R-:W-:Y:S01]  /*10f90*/  MUFU.EX2 R179, R160 ;  /* 0x000000a000b37308 */ /* 0x000fe20000000800 */
[--C-:B-1----:R-:W-:Y:S09]  /*10fa0*/  FFMA.FTZ R74, R228, c[0x0][0x2d0], -R73.reuse ;  /* 0x0000b400e44a7a23 */ /* 0x102ff20000010849 */
[----:B------:R-:W-:Y:S01]  /*10fb0*/  MUFU.EX2 R219, R155 ;  /* 0x0000009b00db7308 */ /* 0x000fe20000000800 */
[--C-:B----4-:R-:W-:Y:S09]  /*10fc0*/  FFMA.FTZ R0, R177, c[0x0][0x2d0], -R56.reuse ;  /* 0x0000b400b1007a23 */ /* 0x110ff20000010838 */
[----:B------:R1:W-:Y:S10]  /*10fd0*/  MUFU.EX2 R204, R0 ;  /* 0x0000000000cc7308 */ /* 0x0003f40000000800 */
[----:B------:R-:W-:Y:S10]  /*10fe0*/  MUFU.EX2 R167, R167 ;  /* 0x000000a700a77308 */ /* 0x000ff40000000800 */
[----:B------:R-:W-:Y:S01]  /*10ff0*/  MUFU.EX2 R166, R166 ;  /* 0x000000a600a67308 */ /* 0x000fe20000000800 */
[----:B-1----:R-:W-:Y:S09]  /*11000*/  FFMA.FTZ R0, R176, c[0x0][0x2d0], -R56 ;  /* 0x0000b400b0007a23 */ /* 0x002ff20000010838 */
[----:B------:R1:W-:Y:S10]  /*11010*/  MUFU.EX2 R176, R4 ;  /* 0x0000000400b07308 */ /* 0x0003f40000000800 */
[----:B------:R3:W-:Y:S10]  /*11020*/  MUFU.EX2 R242, R0 ;  /* 0x0000000000f27308 */ /* 0x0007f40000000800 */
[----:B------:R-:W-:Y:S01]  /*11030*/  MUFU.EX2 R181, R159 ;  /* 0x0000009f00b57308 */ /* 0x000fe20000000800 */
[--C-:B-1----:R-:W-:Y:S09]  /*11040*/  FFMA.FTZ R4, R207, c[0x0][0x2d0], -R73.reuse ;  /* 0x0000b400cf047a23 */ /* 0x102ff20000010849 */
[----:B------:R1:W-:Y:S01]  /*11050*/  MUFU.EX2 R177, R4 ;  /* 0x0000000400b17308 */ /* 0x0003e20000000800 */
[----:B---3--:R-:W-:Y:S04]  /*11060*/  FADD.FTZ R0, -R2, R86 ;  /* 0x0000005602007221 */ /* 0x008fe80000010100 */
[----:B------:R-:W-:Y:S05]  /*11070*/  FMUL.FTZ R0, R0, c[0x0][0x2d0] ;  /* 0x0000b40000007a20 */ /* 0x000fea0000410000 */
[----:B------:R-:W-:Y:S10]  /*11080*/  MUFU.EX2 R207, R57 ;  /* 0x0000003900cf7308 */ /* 0x000ff40000000800 */
[----:B------:R-:W3:Y:S01]  /*11090*/  MUFU.EX2 R0, R0 ;  /* 0x0000000000007308 */ /* 0x000ee20000000800 */
[--C-:B-1----:R-:W-:Y:S09]  /*110a0*/  FFMA.FTZ R4, R182, c[0x0][0x2d0], -R73.reuse ;  /* 0x0000b400b6047a23 */ /* 0x102ff20000010849 */
[----:B------:R1:W-:Y:S10]  /*110b0*/  MUFU.EX2 R238, R4 ;  /* 0x0000000400ee7308 */ /* 0x0003f40000000800 */
[----:B------:R-:W-:Y:S10]  /*110c0*/  MUFU.EX2 R182, R158 ;  /* 0x0000009e00b67308 */ /* 0x000ff40000000800 */
[----:B------:R-:W-:Y:S01]  /*110d0*/  MUFU.EX2 R158, R172 ;  /* 0x000000ac009e7308 */ /* 0x000fe20000000800 */
[--C-:B-1----:R-:W-:Y:S09]  /*110e0*/  FFMA.FTZ R4, R206, c[0x0][0x2d0], -R73.reuse ;  /* 0x0000b400ce047a23 */ /* 0x102ff20000010849 */
[----:B------:R1:W4:Y:S10]  /*110f0*/  MUFU.EX2 R237, R4 ;  /* 0x0000000400ed7308 */ /* 0x0003340000000800 */
[----:B------:R-:W-:Y:S01]  /*11100*/  MUFU.EX2 R159, R171 ;  /* 0x000000ab009f7308 */ /* 0x000fe20000000800 */
[----:B------:R-:W-:Y:S01]  /*11110*/  FMUL.FTZ R5, R3, R89 ;  /* 0x0000005903057220 */ /* 0x000fe20000410000 */
[----:B------:R-:W-:Y:S01]  /*11120*/  F2FP.BF16.PACK_AB R76, R235, R173 ;  /* 0x000000adeb4c723e */ /* 0x000fe200000010ff */
[----:B------:R-:W-:Y:S01]  /*11130*/  FMUL.FTZ R6, R69, R90 ;  /* 0x0000005a45067220 */ /* 0x000fe20000410000 */
[----:B------:R-:W-:Y:S01]  /*11140*/  F2FP.BF16.PACK_AB R77, R183, R175 ;  /* 0x000000afb74d723e */ /* 0x000fe200000010ff */
[----:B------:R-:W-:Y:S01]  /*11150*/  FMUL.FTZ R7, R69, R91 ;  /* 0x0000005b45077220 */ /* 0x000fe20000410000 */
[----:B------:R-:W-:Y:S01]  /*11160*/  F2FP.BF16.PACK_AB R78, R245, R234 ;  /* 0x000000eaf54e723e */ /* 0x000fe200000010ff */
[----:B--2---:R-:W-:Y:S01]  /*11170*/  FMUL.FTZ R25, R68, R109 ;  /* 0x0000006d44197220 */ /* 0x004fe20000410000 */
[----:B------:R-:W-:Y:S01]  /*11180*/  F2FP.BF16.PACK_AB R79, R244, R236 ;  /* 0x000000ecf44f723e */ /* 0x000fe200000010ff */
[--C-:B------:R-:W-:Y:S01]  /*11190*/  FFMA.FTZ R109, R46, c[0x0][0x2d0], -R40.reuse ;  /* 0x0000b4002e6d7a23 */ /* 0x100fe20000010828 */
[----:B------:R-:W-:Y:S01]  /*111a0*/  F2FP.BF16.PACK_AB R80, R180, R174 ;  /* 0x000000aeb450723e */ /* 0x000fe200000010ff */
[----:B---3--:R-:W-:Y:S01]  /*111b0*/  FMUL.FTZ R46, R0, R130 ;  /* 0x00000082002e7220 */ /* 0x008fe20000410000 */
[----:B------:R-:W-:Y:S01]  /*111c0*/  F2FP.BF16.PACK_AB R82, R242, R204 ;  /* 0x000000ccf252723e */ /* 0x000fe200000010ff */
[----:B------:R-:W2:Y:S01]  /*111d0*/  LDL.LU R130, [R1+0x8] ;  /* 0x0000080001827983 */ /* 0x000ea20000300800 */
[----:B-1----:R-:W-:Y:S01]  /*111e0*/  FMUL.FTZ R4, R3, R88 ;  /* 0x0000005803047220 */ /* 0x002fe20000410000 */
[----:B------:R-:W-:Y:S01]  /*111f0*/  F2FP.BF16.PACK_AB R81, R177, R176 ;  /* 0x000000b0b151723e */ /* 0x000fe200000010ff */
[C---:B------:R-:W-:Y:S01]  /*11200*/  FMUL.FTZ R24, R68.reuse, R108 ;  /* 0x0000006c44187220 */ /* 0x040fe20000410000 */
[----:B------:R-:W-:Y:S01]  /*11210*/  LDSM.16.MT88.4 R88, [R185+0x800] ;  /* 0x00080000b958783b */ /* 0x000fe20000004200 */
[----:B------:R-:W-:Y:S01]  /*11220*/  FFMA.FTZ R108, R45, c[0x0][0x2d0], -R40 ;  /* 0x0000b4002d6c7a23 */ /* 0x000fe20000010828 */
[----:B----4-:R-:W-:Y:S01]  /*11230*/  F2FP.BF16.PACK_AB R83, R237, R238 ;  /* 0x000000eeed53723e */ /* 0x010fe200000010ff */
[C---:B------:R-:W-:Y:S01]  /*11240*/  FMUL.FTZ R45, R68.reuse, R129 ;  /* 0x00000081442d7220 */ /* 0x040fe20000410000 */
[-C--:B------:R-:W-:Y:S04]  /*11250*/  HMMA.16816.F32.BF16 R4, R76, R20.reuse, R4 ;  /* 0x000000144c04723c */ /* 0x080fe80000041804 */
[----:B------:R-:W3:Y:S01]  /*11260*/  LDL.LU R129, [R1+0xc] ;  /* 0x00000c0001817983 */ /* 0x000ee20000300800 */
[C---:B------:R-:W-:Y:S02]  /*11270*/  FMUL.FTZ R8, R68.reuse, R92 ;  /* 0x0000005c44087220 */ /* 0x040fe40000410000 */
[----:B------:R-:W-:Y:S02]  /*11280*/  FMUL.FTZ R9, R68, R93 ;  /* 0x0000005d44097220 */ /* 0x000fe40000410000 */
[C---:B------:R-:W-:Y:S03]  /*11290*/  FMUL.FTZ R10, R0.reuse, R94 ;  /* 0x0000005e000a7220 */ /* 0x040fe60000410000 */
[----:B------:R-:W-:Y:S02]  /*112a0*/  FMUL.FTZ R11, R0, R95 ;  /* 0x0000005f000b7220 */ /* 0x000fe40000410000 */
[----:B------:R-:W-:Y:S01]  /*112b0*/  LDSM.16.MT88.4 R92, [R189+0x800] ;  /* 0x00080000bd5c783b */ /* 0x000fe20000004200 */
[----:B------:R-:W-:Y:S02]  /*112c0*/  FMUL.FTZ R51, R69, R135 ;  /* 0x0000008745337220 */ /* 0x000fe40000410000 */
[C---:B------:R-:W-:Y:S02]  /*112d0*/  FMUL.FTZ R12, R68.reuse, R96 ;  /* 0x00000060440c7220 */ /* 0x040fe40000410000 */
[C---:B------:R-:W-:Y:S04]  /*112e0*/  HMMA.16816.F32.BF16 R8, R80.reuse, R20, R8 ;  /* 0x000000145008723c */ /* 0x040fe80000041808 */
[----:B------:R-:W-:Y:S02]  /*112f0*/  FMUL.FTZ R13, R68, R97 ;  /* 0x00000061440d7220 */ /* 0x000fe40000410000 */
[C---:B------:R-:W-:Y:S02]  /*11300*/  FMUL.FTZ R14, R0.reuse, R98 ;  /* 0x00000062000e7220 */ /* 0x040fe40000410000 */
[----:B------:R-:W-:Y:S04]  /*11310*/  FMUL.FTZ R15, R0, R99 ;  /* 0x00000063000f7220 */ /* 0x000fe80000410000 */
[--C-:B------:R-:W-:Y:S02]  /*11320*/  FFMA.FTZ R99, R216, c[0x0][0x2d0], -R56.reuse ;  /* 0x0000b400d8637a23 */ /* 0x100fe40000010838 */
[--C-:B------:R-:W-:Y:S01]  /*11330*/  FFMA.FTZ R98, R169, c[0x0][0x2d0], -R56.reuse ;  /* 0x0000b400a9627a23 */ /* 0x100fe20000010838 */
[-C--:B------:R-:W-:Y:S01]  /*11340*/  HMMA.16816.F32.BF16 R12, R80, R22.reuse, R12 ;  /* 0x00000016500c723c */ /* 0x080fe2000004180c */
[----:B------:R-:W-:Y:S02]  /*11350*/  MUFU.EX2 R169, R161 ;  /* 0x000000a100a97308 */ /* 0x000fe40000000800 */
[C---:B------:R-:W-:Y:S02]  /*11360*/  FMUL.FTZ R16, R3.reuse, R100 ;  /* 0x0000006403107220 */ /* 0x040fe40000410000 */
[----:B------:R-:W-:Y:S02]  /*11370*/  FMUL.FTZ R17, R3, R101 ;  /* 0x0000006503117220 */ /* 0x000fe40000410000 */
[C---:B------:R-:W-:Y:S02]  /*11380*/  FMUL.FTZ R18, R69.reuse, R102 ;  /* 0x0000006645127220 */ /* 0x040fe40000410000 */
[----:B------:R-:W-:Y:S03]  /*11390*/  FMUL.FTZ R19, R69, R103 ;  /* 0x0000006745137220 */ /* 0x000fe60000410000 */
[--C-:B------:R-:W-:Y:S02]  /*113a0*/  FFMA.FTZ R101, R50, c[0x0][0x2d0], -R56.reuse ;  /* 0x0000b40032657a23 */ /* 0x100fe40000010838 */
[--C-:B------:R-:W-:Y:S02]  /*113b0*/  FFMA.FTZ R100, R49, c[0x0][0x2d0], -R56.reuse ;  /* 0x0000b40031647a23 */ /* 0x100fe40000010838 */
[C---:B------:R-:W-:Y:S04]  /*113c0*/  HMMA.16816.F32.BF16 R16, R76.reuse, R22, R16 ;  /* 0x000000164c10723c */ /* 0x040fe80000041810 */
[C---:B------:R-:W-:Y:S02]  /*113d0*/  FMUL.FTZ R20, R3.reuse, R104 ;  /* 0x0000006803147220 */ /* 0x040fe40000410000 */
[----:B------:R-:W-:Y:S02]  /*113e0*/  FMUL.FTZ R21, R3, R105 ;  /* 0x0000006903157220 */ /* 0x000fe40000410000 */
[C---:B------:R-:W-:Y:S04]  /*113f0*/  FMUL.FTZ R22, R69.reuse, R106 ;  /* 0x0000006a45167220 */ /* 0x040fe80000410000 */
[----:B------:R-:W-:Y:S02]  /*11400*/  FMUL.FTZ R23, R69, R107 ;  /* 0x0000006b45177220 */ /* 0x000fe40000410000 */
[----:B------:R-:W-:Y:S02]  /*11410*/  FMUL.FTZ R49, R3, R133 ;  /* 0x0000008503317220 */ /* 0x000fe40000410000 */
[----:B------:R-:W-:Y:S02]  /*11420*/  FMUL.FTZ R50, R69, R134 ;  /* 0x0000008645327220 */ /* 0x000fe40000410000 */
[--C-:B------:R-:W-:Y:S01]  /*11430*/  FFMA.FTZ R102, R211, c[0x0][0x2d0], -R56.reuse ;  /* 0x0000b400d3667a23 */ /* 0x100fe20000010838 */
[-C--:B-----5:R-:W-:Y:S01]  /*11440*/  HMMA.16816.F32.BF16 R20, R76, R36.reuse, R20 ;  /* 0x000000244c14723c */ /* 0x0a0fe20000041814 */
[----:B------:R-:W-:Y:S02]  /*11450*/  MUFU.EX2 R211, R62 ;  /* 0x0000003e00d37308 */ /* 0x000fe40000000800 */
[C---:B------:R-:W-:Y:S02]  /*11460*/  FMUL.FTZ R26, R0.reuse, R110 ;  /* 0x0000006e001a7220 */ /* 0x040fe40000410000 */
[----:B------:R-:W-:Y:S02]  /*11470*/  FMUL.FTZ R27, R0, R111 ;  /* 0x0000006f001b7220 */ /* 0x000fe40000410000 */
[--C-:B------:R-:W-:Y:S02]  /*11480*/  FFMA.FTZ R103, R213, c[0x0][0x2d0], -R56.reuse ;  /* 0x0000b400d5677a23 */ /* 0x100fe40000010838 */
[----:B------:R-:W-:Y:S02]  /*11490*/  FFMA.FTZ R97, R168, c[0x0][0x2d0], -R56 ;  /* 0x0000b400a8617a23 */ /* 0x000fe40000010838 */
[----:B------:R-:W-:Y:S01]  /*114a0*/  MUFU.EX2 R168, R98 ;  /* 0x0000006200a87308 */ /* 0x000fe20000000800 */
[C---:B------:R-:W-:Y:S04]  /*114b0*/  HMMA.16816.F32.BF16 R24, R80.reuse, R36, R24 ;  /* 0x000000245018723c */ /* 0x040fe80000041818 */
[C---:B------:R-:W-:Y:S02]  /*114c0*/  FMUL.FTZ R30, R0.reuse, R114 ;  /* 0x00000072001e7220 */ /* 0x040fe40000410000 */
[----:B------:R-:W-:Y:S02]  /*114d0*/  FMUL.FTZ R31, R0, R115 ;  /* 0x00000073001f7220 */ /* 0x000fe40000410000 */
[C---:B------:R-:W-:Y:S01]  /*114e0*/  FMUL.FTZ R28, R68.reuse, R112 ;  /* 0x00000070441c7220 */ /* 0x040fe20000410000 */
[----:B------:R-:W-:Y:S03]  /*114f0*/  MUFU.EX2 R213, R152 ;  /* 0x0000009800d57308 */ /* 0x000fe60000000800 */
[----:B------:R-:W-:Y:S02]  /*11500*/  FMUL.FTZ R29, R68, R113 ;  /* 0x00000071441d7220 */ /* 0x000fe40000410000 */
[--C-:B------:R-:W-:Y:S02]  /*11510*/  FFMA.FTZ R96, R225, c[0x0][0x2d0], -R73.reuse ;  /* 0x0000b400e1607a23 */ /* 0x100fe40000010849 */
[C---:B------:R-:W-:Y:S02]  /*11520*/  FMUL.FTZ R32, R3.reuse, R116 ;  /* 0x0000007403207220 */ /* 0x040fe40000410000 */
[--C-:B------:R-:W-:Y:S01]  /*11530*/  FFMA.FTZ R116, R44, c[0x0][0x2d0], -R40.reuse ;  /* 0x0000b4002c747a23 */ /* 0x100fe20000010828 */
[-C--:B------:R-:W-:Y:S03]  /*11540*/  HMMA.16816.F32.BF16 R28, R80, R38.reuse, R28 ;  /* 0x00000026501c723c */ /* 0x080fe6000004181c */
[----:B------:R-:W-:Y:S01]  /*11550*/  FMUL.FTZ R33, R3, R117 ;  /* 0x0000007503217220 */ /* 0x000fe20000410000 */
[----:B------:R-:W-:Y:S01]  /*11560*/  MUFU.EX2 R161, R116 ;  /* 0x0000007400a17308 */ /* 0x000fe20000000800 */
[--C-:B------:R-:W-:Y:S02]  /*11570*/  FFMA.FTZ R112, R35, c[0x0][0x2d0], -R40.reuse ;  /* 0x0000b40023707a23 */ /* 0x100fe40000010828 */
[C---:B------:R-:W-:Y:S02]  /*11580*/  FMUL.FTZ R35, R69.reuse, R119 ;  /* 0x0000007745237220 */ /* 0x040fe40000410000 */
[--C-:B------:R-:W-:Y:S03]  /*11590*/  FFMA.FTZ R111, R34, c[0x0][0x2d0], -R40.reuse ;  /* 0x0000b400226f7a23 */ /* 0x100fe60000010828 */
[----:B------:R-:W-:Y:S02]  /*115a0*/  FMUL.FTZ R34, R69, R118 ;  /* 0x0000007645227220 */ /* 0x000fe40000410000 */
[--C-:B------:R-:W-:Y:S02]  /*115b0*/  FFMA.FTZ R117, R43, c[0x0][0x2d0], -R40.reuse ;  /* 0x0000b4002b757a23 */ /* 0x100fe40000010828 */
[--C-:B------:R-:W-:Y:S02]  /*115c0*/  FFMA.FTZ R119, R42, c[0x0][0x2d0], -R40.reuse ;  /* 0x0000b4002a777a23 */ /* 0x100fe40000010828 */
[--C-:B------:R-:W-:Y:S01]  /*115d0*/  FFMA.FTZ R118, R165, c[0x0][0x2d0], -R73.reuse ;  /* 0x0000b400a5767a23 */ /* 0x100fe20000010849 */
[C---:B------:R-:W-:Y:S01]  /*115e0*/  HMMA.16816.F32.BF16 R32, R76.reuse, R38, R32 ;  /* 0x000000264c20723c */ /* 0x040fe20000041820 */
[----:B------:R-:W1:Y:S03]  /*115f0*/  MUFU.EX2 R160, R117 ;  /* 0x0000007500a07308 */ /* 0x000e660000000800 */
[C---:B------:R-:W-:Y:S02]  /*11600*/  FMUL.FTZ R36, R3.reuse, R120 ;  /* 0x0000007803247220 */ /* 0x040fe40000410000 */
[----:B------:R-:W-:Y:S02]  /*11610*/  FMUL.FTZ R37, R3, R121 ;  /* 0x0000007903257220 */ /* 0x000fe40000410000 */
[C---:B------:R-:W-:Y:S03]  /*11620*/  FMUL.FTZ R38, R69.reuse, R122 ;  /* 0x0000007a45267220 */ /* 0x040fe60000410000 */
[----:B------:R-:W-:Y:S01]  /*11630*/  MUFU.EX2 R165, R111 ;  /* 0x0000006f00a57308 */ /* 0x000fe20000000800 */
[----:B------:R-:W-:Y:S02]  /*11640*/  FMUL.FTZ R39, R69, R123 ;  /* 0x0000007b45277220 */ /* 0x000fe40000410000 */
[--C-:B------:R-:W-:Y:S02]  /*11650*/  FFMA.FTZ R107, R48, c[0x0][0x2d0], -R40.reuse ;  /* 0x0000b400306b7a23 */ /* 0x100fe40000010828 */
[----:B------:R-:W-:Y:S02]  /*11660*/  FMUL.FTZ R48, R3, R132 ;  /* 0x0000008403307220 */ /* 0x000fe40000410000 */
[----:B------:R-:W4:Y:S01]  /*11670*/  LDL.LU R132, [R1+0x10] ;  /* 0x0000100001847983 */ /* 0x000f220000300800 */
[-C--:B------:R-:W-:Y:S02]  /*11680*/  HMMA.16816.F32.BF16 R36, R76, R52.reuse, R36 ;  /* 0x000000344c24723c */ /* 0x080fe40000041824 */
[----:B------:R-:W-:Y:S01]  /*11690*/  MUFU.EX2 R205, R107 ;  /* 0x0000006b00cd7308 */ /* 0x000fe20000000800 */
[----:B------:R-:W-:Y:S02]  /*116a0*/  FMUL.FTZ R41, R68, R125 ;  /* 0x0000007d44297220 */ /* 0x000fe40000410000 */
[C---:B------:R-:W-:Y:S02]  /*116b0*/  FMUL.FTZ R42, R0.reuse, R126 ;  /* 0x0000007e002a7220 */ /* 0x040fe40000410000 */
[----:B------:R-:W-:Y:S02]  /*116c0*/  FMUL.FTZ R43, R0, R127 ;  /* 0x0000007f002b7220 */ /* 0x000fe40000410000 */
[----:B------:R-:W-:Y:S03]  /*116d0*/  FFMA.FTZ R105, R47, c[0x0][0x2d0], -R40 ;  /* 0x0000b4002f697a23 */ /* 0x000fe60000010828 */
[----:B------:R-:W-:Y:S01]  /*116e0*/  FMUL.FTZ R40, R68, R124 ;  /* 0x0000007c44287220 */ /* 0x000fe20000410000 */
[----:B------:R5:W1:Y:S01]  /*116f0*/  MUFU.EX2 R127, R58 ;  /* 0x0000003a007f7308 */ /* 0x000a620000000800 */
[--C-:B------:R-:W-:Y:S02]  /*11700*/  FFMA.FTZ R125, R87, c[0x0][0x2d0], -R56.reuse ;  /* 0x0000b400577d7a23 */ /* 0x100fe40000010838 */
[----:B------:R-:W1:Y:S01]  /*11710*/  LDSM.16.MT88.4 R84, [R188] ;  /* 0x00000000bc54783b */ /* 0x000e620000004200 */
[----:B------:R-:W-:Y:S02]  /*11720*/  FMUL.FTZ R47, R0, R131 ;  /* 0x00000083002f7220 */ /* 0x000fe40000410000 */
[C---:B------:R-:W-:Y:S04]  /*11730*/  HMMA.16816.F32.BF16 R40, R80.reuse, R52, R40 ;  /* 0x000000345028723c */ /* 0x040fe80000041828 */
[--C-:B------:R-:W-:Y:S01]  /*11740*/  FFMA.FTZ R104, R210, c[0x0][0x2d0], -R56.reuse ;  /* 0x0000b400d2687a23 */ /* 0x100fe20000010838 */
[----:B------:R-:W-:Y:S01]  /*11750*/  MUFU.EX2 R126, R65 ;  /* 0x00000041007e7308 */ /* 0x000fe20000000800 */
[----:B------:R-:W-:Y:S02]  /*11760*/  FMUL.FTZ R44, R68, R128 ;  /* 0x00000080442c7220 */ /* 0x000fe40000410000 */
[--C-:B------:R-:W-:Y:S04]  /*11770*/  FFMA.FTZ R52, R222, c[0x0][0x2d0], -R56.reuse ;  /* 0x0000b400de347a23 */ /* 0x100fe80000010838 */
[--C-:B------:R-:W-:Y:S01]  /*11780*/  FFMA.FTZ R53, R223, c[0x0][0x2d0], -R56.reuse ;  /* 0x0000b400df357a23 */ /* 0x100fe20000010838 */
[-C--:B------:R-:W-:Y:S02]  /*11790*/  HMMA.16816.F32.BF16 R44, R80, R54.reuse, R44 ;  /* 0x00000036502c723c */ /* 0x080fe4000004182c */
[----:B------:R1:W-:Y:S01]  /*117a0*/  MUFU.EX2 R222, R52 ;  /* 0x0000003400de7308 */ /* 0x0003e20000000800 */
[--C-:B------:R-:W-:Y:S02]  /*117b0*/  FFMA.FTZ R122, R157, c[0x0][0x2d0], -R56.reuse ;  /* 0x0000b4009d7a7a23 */ /* 0x100fe40000010838 */
[--C-:B-----5:R-:W-:Y:S02]  /*117c0*/  FFMA.FTZ R58, R232, c[0x0][0x2d0], -R73.reuse ;  /* 0x0000b400e83a7a23 */ /* 0x120fe40000010849 */
[----:B------:R-:W-:Y:S01]  /*117d0*/  FMUL.FTZ R57, R68, R141 ;  /* 0x0000008d44397220 */ /* 0x000fe20000410000 */
[C---:B------:R-:W-:Y:S04]  /*117e0*/  HMMA.16816.F32.BF16 R48, R76.reuse, R54, R48 ;  /* 0x000000364c30723c */ /* 0x040fe80000041830 */
[----:B------:R5:W-:Y:S01]  /*117f0*/  MUFU.EX2 R223, R60 ;  /* 0x0000003c00df7308 */ /* 0x000be20000000800 */
[----:B------:R-:W-:Y:S02]  /*11800*/  FMUL.FTZ R59, R0, R143 ;  /* 0x0000008f003b7220 */ /* 0x000fe40000410000 */
[C---:B------:R-:W-:Y:S02]  /*11810*/  FMUL.FTZ R54, R69.reuse, R138 ;  /* 0x0000008a45367220 */ /* 0x040fe40000410000 */
[----:B------:R-:W-:Y:S03]  /*11820*/  FMUL.FTZ R55, R69, R139 ;  /* 0x0000008b45377220 */ /* 0x000fe60000410000 */
[--C-:B------:R-:W-:Y:S02]  /*11830*/  FFMA.FTZ R123, R156, c[0x0][0x2d0], -R56.reuse ;  /* 0x0000b4009c7b7a23 */ /* 0x100fe40000010838 */
[----:B------:R5:W5:Y:S01]  /*11840*/  MUFU.EX2 R210, R53 ;  /* 0x0000003500d27308 */ /* 0x000b620000000800 */
[----:B------:R-:W-:Y:S02]  /*11850*/  FFMA.FTZ R124, R154, c[0x0][0x2d0], -R56 ;  /* 0x0000b4009a7c7a23 */ /* 0x000fe40000010838 */
[----:B------:R-:W-:Y:S02]  /*11860*/  FMUL.FTZ R56, R68, R140 ;  /* 0x0000008c44387220 */ /* 0x000fe40000410000 */
[----:B-1----:R-:W-:Y:S02]  /*11870*/  FFMA.FTZ R52, R230, c[0x0][0x2d0], -R73 ;  /* 0x0000b400e6347a23 */ /* 0x002fe40000010849 */
[----:B------:R-:W-:Y:S02]  /*11880*/  FMUL.FTZ R61, R68, R149 ;  /* 0x00000095443d7220 */ /* 0x000fe40000410000 */
[C---:B------:R-:W-:Y:S01]  /*11890*/  FMUL.FTZ R62, R0.reuse, R150 ;  /* 0x00000096003e7220 */ /* 0x040fe20000410000 */
[----:B------:R1:W-:Y:S01]  /*118a0*/  MUFU.EX2 R178, R52 ;  /* 0x0000003400b27308 */ /* 0x0003e20000000800 */
[----:B------:R-:W-:Y:S02]  /*118b0*/  FMUL.FTZ R63, R0, R151 ;  /* 0x00000097003f7220 */ /* 0x000fe40000410000 */
[----:B------:R-:W-:Y:S02]  /*118c0*/  FFMA.FTZ R106, R3, R249, R173 ;  /* 0x000000f9036a7223 */ /* 0x000fe400000100ad */
[--C-:B-----5:R-:W-:Y:S02]  /*118d0*/  FFMA.FTZ R60, R231, c[0x0][0x2d0], -R73.reuse ;  /* 0x0000b400e73c7a23 */ /* 0x120fe40000010849 */
[----:B------:R-:W-:Y:S01]  /*118e0*/  FMUL.FTZ R65, R3, R145 ;  /* 0x0000009103417220 */ /* 0x000fe20000410000 */
[----:B------:R-:W-:Y:S01]  /*118f0*/  F2FP.BF16.PACK_AB R145, R160, R161 ;  /* 0x000000a1a091723e */ /* 0x000fe200000010ff */
[C---:B------:R-:W-:Y:S01]  /*11900*/  FMUL.FTZ R66, R69.reuse, R146 ;  /* 0x0000009245427220 */ /* 0x040fe20000410000 */
[----:B------:R5:W5:Y:S01]  /*11910*/  MUFU.EX2 R131, R58 ;  /* 0x0000003a00837308 */ /* 0x000b620000000800 */
[----:B------:R-:W-:Y:S01]  /*11920*/  FMUL.FTZ R67, R69, R147 ;  /* 0x0000009345437220 */ /* 0x000fe20000410000 */
[----:B------:R-:W-:Y:S01]  /*11930*/  F2FP.BF16.PACK_AB R146, R158, R159 ;  /* 0x0000009f9e92723e */ /* 0x000fe200000010ff */
[--C-:B------:R-:W-:Y:S02]  /*11940*/  FFMA.FTZ R120, R164, c[0x0][0x2d0], -R73.reuse ;  /* 0x0000b400a4787a23 */ /* 0x100fe40000010849 */
[----:B------:R-:W-:Y:S02]  /*11950*/  FMUL.FTZ R53, R3, R137 ;  /* 0x0000008903357220 */ /* 0x000fe40000410000 */
[--C-:B------:R-:W-:Y:S02]  /*11960*/  FFMA.FTZ R110, R221, c[0x0][0x2d0], -R73.reuse ;  /* 0x0000b400dd6e7a23 */ /* 0x100fe40000010849 */
[--C-:B------:R-:W-:Y:S01]  /*11970*/  FFMA.FTZ R113, R220, c[0x0][0x2d0], -R73.reuse ;  /* 0x0000b400dc717a23 */ /* 0x100fe20000010849 */
[----:B------:R5:W-:Y:S01]  /*11980*/  MUFU.EX2 R216, R60 ;  /* 0x0000003c00d87308 */ /* 0x000be20000000800 */
[--C-:B------:R-:W-:Y:S02]  /*11990*/  FFMA.FTZ R114, R218, c[0x0][0x2d0], -R73.reuse ;  /* 0x0000b400da727a23 */ /* 0x100fe40000010849 */
[--C-:B------:R-:W-:Y:S02]  /*119a0*/  FFMA.FTZ R115, R215, c[0x0][0x2d0], -R73.reuse ;  /* 0x0000b400d7737a23 */ /* 0x100fe40000010849 */
[----:B-1----:R-:W-:Y:S02]  /*119b0*/  FMUL.FTZ R52, R3, R136 ;  /* 0x0000008803347220 */ /* 0x002fe40000410000 */
[--C-:B------:R-:W-:Y:S03]  /*119c0*/  FFMA.FTZ R121, R163, c[0x0][0x2d0], -R73.reuse ;  /* 0x0000b400a3797a23 */ /* 0x100fe60000010849 */
[----:B------:R1:W1:Y:S02]  /*119d0*/  MUFU.EX2 R128, R64 ;  /* 0x0000004000807308 */ /* 0x0002640000000800 */
[-C--:B------:R-:W-:Y:S03]  /*119e0*/  HMMA.16816.F32.BF16 R52, R76, R84.reuse, R52 ;  /* 0x000000544c34723c */ /* 0x080fe60000041834 */
[----:B-----5:R-:W-:Y:S05]  /*119f0*/  FMUL.FTZ R58, R0, R142 ;  /* 0x0000008e003a7220 */ /* 0x020fea0000410000 */
[----:B------:R-:W-:Y:S02]  /*11a00*/  MUFU.EX2 R139, R103 ;  /* 0x00000067008b7308 */ /* 0x000fe40000000800 */
[C---:B------:R-:W-:Y:S04]  /*11a10*/  HMMA.16816.F32.BF16 R56, R80.reuse, R84, R56 ;  /* 0x000000545038723c */ /* 0x040fe80000041838 */
[----:B------:R-:W-:Y:S04]  /*11a20*/  FMUL.FTZ R60, R68, R148 ;  /* 0x00000094443c7220 */ /* 0x000fe80000410000 */
[----:B------:R-:W-:Y:S03]  /*11a30*/  MUFU.EX2 R136, R96 ;  /* 0x0000006000887308 */ /* 0x000fe60000000800 */
[-C--:B------:R-:W-:Y:S03]  /*11a40*/  HMMA.16816.F32.BF16 R60, R80, R86.reuse, R60 ;  /* 0x00000056503c723c */ /* 0x080fe6000004183c */
[----:B-1----:R-:W-:Y:S01]  /*11a50*/  FMUL.FTZ R64, R3, R144 ;  /* 0x0000009003407220 */ /* 0x002fe20000410000 */
[----:B------:R-:W-:Y:S01]  /*11a60*/  F2FP.BF16.PACK_AB R144, R182, R181 ;  /* 0x000000b5b690723e */ /* 0x000fe200000010ff */
[----:B------:R-:W-:Y:S02]  /*11a70*/  FFMA.FTZ R3, R233, c[0x0][0x2d0], -R73 ;  /* 0x0000b400e9037a23 */ /* 0x000fe40000010849 */
[----:B------:R-:W-:Y:S01]  /*11a80*/  MUFU.EX2 R173, R97 ;  /* 0x0000006100ad7308 */ /* 0x000fe20000000800 */
[----:B------:R-:W-:Y:S02]  /*11a90*/  F2FP.BF16.PACK_AB R80, R207, R127 ;  /* 0x0000007fcf50723e */ /* 0x000fe400000010ff */
[----:B------:R-:W-:Y:S01]  /*11aa0*/  HMMA.16816.F32.BF16 R64, R76, R86, R64 ;  /* 0x000000564c40723c */ /* 0x000fe20000041840 */
[----:B------:R-:W1:Y:S03]  /*11ab0*/  LDSM.16.MT88.4 R84, [R186+0x800] ;  /* 0x00080000ba54783b */ /* 0x000e660000004200 */
[----:B------:R-:W-:Y:S02]  /*11ac0*/  F2FP.BF16.PACK_AB R82, R222, R210 ;  /* 0x000000d2de52723e */ /* 0x000fe400000010ff */
[----:B------:R-:W-:Y:S01]  /*11ad0*/  F2FP.BF16.PACK_AB R81, R131, R178 ;  /* 0x000000b28351723e */ /* 0x000fe200000010ff */
[----:B------:R-:W5:Y:S01]  /*11ae0*/  MUFU.EX2 R217, R3 ;  /* 0x0000000300d97308 */ /* 0x000f620000000800 */
[----:B------:R-:W-:Y:S04]  /*11af0*/  F2FP.BF16.PACK_AB R76, R209, R126 ;  /* 0x0000007ed14c723e */ /* 0x000fe800000010ff */
[----:B------:R-:W-:Y:S02]  /*11b00*/  F2FP.BF16.PACK_AB R77, R208, R128 ;  /* 0x00000080d04d723e */ /* 0x000fe400000010ff */
[----:B------:R-:W-:Y:S02]  /*11b10*/  F2FP.BF16.PACK_AB R78, R224, R213 ;  /* 0x000000d5e04e723e */ /* 0x000fe400000010ff */
[----:B------:R-:W-:Y:S01]  /*11b20*/  F2FP.BF16.PACK_AB R79, R239, R211 ;  /* 0x000000d3ef4f723e */ /* 0x000fe200000010ff */
[----:B------:R-:W-:Y:S06]  /*11b30*/  MUFU.EX2 R143, R101 ;  /* 0x00000065008f7308 */ /* 0x000fec0000000800 */
[-C--:B------:R-:W-:Y:S04]  /*11b40*/  HMMA.16816.F32.BF16 R4, R76, R88.reuse, R4 ;  /* 0x000000584c04723c */ /* 0x080fe80000041804 */
[----:B------:R-:W-:Y:S01]  /*11b50*/  MUFU.EX2 R164, R100 ;  /* 0x0000006400a47308 */ /* 0x000fe20000000800 */
[----:B--2---:R-:W-:Y:S01]  /*11b60*/  FFMA.FTZ R69, R69, R130, R175 ;  /* 0x0000008245457223 */ /* 0x004fe200000100af */
[----:B-----5:R-:W-:Y:S01]  /*11b70*/  F2FP.BF16.PACK_AB R83, R217, R216 ;  /* 0x000000d8d953723e */ /* 0x020fe200000010ff */
[--C-:B------:R-:W-:Y:S02]  /*11b80*/  FFMA.FTZ R3, R229, c[0x0][0x2d0], -R73.reuse ;  /* 0x0000b400e5037a23 */ /* 0x100fe40000010849 */
[----:B------:R-:W-:Y:S05]  /*11b90*/  FFMA.FTZ R73, R162, c[0x0][0x2d0], -R73 ;  /* 0x0000b400a2497a23 */ /* 0x000fea0000010849 */
[----:B------:R2:W-:Y:S01]  /*11ba0*/  MUFU.EX2 R130, R99 ;  /* 0x0000006300827308 */ /* 0x0005e20000000800 */
[C---:B------:R-:W-:Y:S04]  /*11bb0*/  HMMA.16816.F32.BF16 R8, R80.reuse, R88, R8 ;  /* 0x000000585008723c */ /* 0x040fe80000041808 */
[----:B---3--:R-:W-:Y:S02]  /*11bc0*/  FFMA.FTZ R68, R68, R129, R174 ;  /* 0x0000008144447223 */ /* 0x008fe400000100ae */
[----:B------:R-:W-:Y:S02]  /*11bd0*/  FADD.FTZ R69, R183, R69 ;  /* 0x00000045b7457221 */ /* 0x000fe40000010000 */
[-C--:B------:R-:W-:Y:S01]  /*11be0*/  HMMA.16816.F32.BF16 R12, R80, R90.reuse, R12 ;  /* 0x0000005a500c723c */ /* 0x080fe2000004180c */
[----:B------:R3:W-:Y:S03]  /*11bf0*/  MUFU.EX2 R162, R102 ;  /* 0x0000006600a27308 */ /* 0x0007e60000000800 */
[----:B------:R-:W-:Y:S04]  /*11c00*/  FADD.FTZ R68, R180, R68 ;  /* 0x00000044b4447221 */ /* 0x000fe80000010000 */
[C---:B------:R-:W-:Y:S01]  /*11c10*/  HMMA.16816.F32.BF16 R16, R76.reuse, R90, R16 ;  /* 0x0000005a4c10723c */ /* 0x040fe20000041810 */
[----:B------:R-:W5:Y:S02]  /*11c20*/  LDSM.16.MT88.4 R88, [R188+0x800] ;  /* 0x00080000bc58783b */ /* 0x000f640000004200 */
[----:B------:R-:W-:Y:S05]  /*11c30*/  MUFU.EX2 R157, R119 ;  /* 0x00000077009d7308 */ /* 0x000fea0000000800 */
[-C--:B------:R-:W-:Y:S01]  /*11c40*/  HMMA.16816.F32.BF16 R20, R76, R92.reuse, R20 ;  /* 0x0000005c4c14723c */ /* 0x080fe20000041814 */
[----:B--2---:R-:W-:Y:S04]  /*11c50*/  LDSM.16.MT88.4 R96, [R186+0x1000] ;  /* 0x00100000ba60783b */ /* 0x004fe80000004200 */
[----:B------:R-:W2:Y:S03]  /*11c60*/  MUFU.EX2 R156, R170 ;  /* 0x000000aa009c7308 */ /* 0x000ea60000000800 */
[C---:B------:R-:W-:Y:S01]  /*11c70*/  HMMA.16816.F32.BF16 R24, R80.reuse, R92, R24 ;  /* 0x0000005c5018723c */ /* 0x040fe20000041818 */
[----:B---3--:R-:W-:Y:S06]  /*11c80*/  LDSM.16.MT88.4 R100, [R185+0x2000] ;  /* 0x00200000b964783b */ /* 0x008fec0000004200 */
[----:B------:R-:W-:Y:S01]  /*11c90*/  MUFU.EX2 R73, R73 ;  /* 0x0000004900497308 */ /* 0x000fe20000000800 */
[-C--:B------:R-:W-:Y:S08]  /*11ca0*/  HMMA.16816.F32.BF16 R28, R80, R94.reuse, R28 ;  /* 0x0000005e501c723c */ /* 0x080ff0000004181c */
[C---:B------:R-:W-:Y:S01]  /*11cb0*/  HMMA.16816.F32.BF16 R32, R76.reuse, R94, R32 ;  /* 0x0000005e4c20723c */ /* 0x040fe20000041820 */
[----:B------:R-:W3:Y:S01]  /*11cc0*/  LDSM.16.MT88.4 R92, [R185+0x1000] ;  /* 0x00100000b95c783b */ /* 0x000ee20000004200 */
[----:B------:R-:W-:Y:S02]  /*11cd0*/  MUFU.EX2 R206, R105 ;  /* 0x0000006900ce7308 */ /* 0x000fe40000000800 */
[----:B--2---:R-:W-:Y:S04]  /*11ce0*/  F2FP.BF16.PACK_AB R147, R156, R157 ;  /* 0x0000009d9c93723e */ /* 0x004fe800000010ff */
[-C--:B-1----:R-:W-:Y:S04]  /*11cf0*/  HMMA.16816.F32.BF16 R36, R76, R84.reuse, R36 ;  /* 0x000000544c24723c */ /* 0x082fe80000041824 */
[----:B------:R-:W1:Y:S04]  /*11d00*/  MUFU.EX2 R142, R104 ;  /* 0x00000068008e7308 */ /* 0x000e680000000800 */
[C---:B------:R-:W-:Y:S06]  /*11d10*/  HMMA.16816.F32.BF16 R40, R80.reuse, R84, R40 ;  /* 0x000000545028723c */ /* 0x040fec0000041828 */
[----:B------:R2:W-:Y:S02]  /*11d20*/  MUFU.EX2 R129, R3 ;  /* 0x0000000300817308 */ /* 0x0005e40000000800 */
[-C--:B------:R-:W-:Y:S08]  /*11d30*/  HMMA.16816.F32.BF16 R44, R80, R86.reuse, R44 ;  /* 0x00000056502c723c */ /* 0x080ff0000004182c */
[C---:B------:R-:W-:Y:S01]  /*11d40*/  HMMA.16816.F32.BF16 R48, R76.reuse, R86, R48 ;  /* 0x000000564c30723c */ /* 0x040fe20000041830 */
[----:B------:R-:W3:Y:S01]  /*11d50*/  LDSM.16.MT88.4 R84, [R189+0x1000] ;  /* 0x00100000bd54783b */ /* 0x000ee20000004200 */
[----:B------:R1:W1:Y:S06]  /*11d60*/  MUFU.EX2 R138, R74 ;  /* 0x0000004a008a7308 */ /* 0x00026c0000000800 */
[-C--:B-----5:R-:W-:Y:S04]  /*11d70*/  HMMA.16816.F32.BF16 R52, R76, R88.reuse, R52 ;  /* 0x000000584c34723c */ /* 0x0a0fe80000041834 */
[----:B------:R-:W5:Y:S01]  /*11d80*/  MUFU.EX2 R137, R75 ;  /* 0x0000004b00897308 */ /* 0x000f620000000800 */
[----:B--2---:R-:W-:Y:S03]  /*11d90*/  FADD.FTZ R3, R235, R106 ;  /* 0x0000006aeb037221 */ /* 0x004fe60000010000 */
[C---:B------:R-:W-:Y:S06]  /*11da0*/  HMMA.16816.F32.BF16 R56, R80.reuse, R88, R56 ;  /* 0x000000585038723c */ /* 0x040fec0000041838 */
[----:B------:R-:W-:Y:S02]  /*11db0*/  MUFU.EX2 R163, R112 ;  /* 0x0000007000a37308 */ /* 0x000fe40000000800 */
[-C--:B------:R-:W-:Y:S04]  /*11dc0*/  HMMA.16816.F32.BF16 R60, R80, R90.reuse, R60 ;  /* 0x0000005a503c723c */ /* 0x080fe8000004183c */
[----:B-1----:R-:W-:Y:S03]  /*11dd0*/  FADD.FTZ R74, R236, R69 ;  /* 0x00000045ec4a7221 */ /* 0x002fe60000010000 */
[----:B------:R-:W-:Y:S01]  /*11de0*/  F2FP.BF16.PACK_AB R80, R139, R130 ;  /* 0x000000828b50723e */ /* 0x000fe200000010ff */
[----:B------:R-:W-:Y:S01]  /*11df0*/  HMMA.16816.F32.BF16 R64, R76, R90, R64 ;  /* 0x0000005a4c40723c */ /* 0x000fe20000041840 */
[----:B------:R-:W1:Y:S01]  /*11e00*/  LDSM.16.MT88.4 R88, [R188+0x1000] ;  /* 0x00100000bc58783b */ /* 0x000e620000004200 */
[----:B------:R-:W-:Y:S02]  /*11e10*/  MUFU.EX2 R174, R109 ;  /* 0x0000006d00ae7308 */ /* 0x000fe40000000800 */
[----:B------:R-:W-:Y:S02]  /*11e20*/  F2FP.BF16.PACK_AB R82, R162, R142 ;  /* 0x0000008ea252723e */ /* 0x000fe400000010ff */
[----:B------:R-:W-:Y:S02]  /*11e30*/  F2FP.BF16.PACK_AB R81, R138, R129 ;  /* 0x000000818a51723e */ /* 0x000fe400000010ff */
[----:B------:R-:W-:Y:S04]  /*11e40*/  F2FP.BF16.PACK_AB R76, R241, R226 ;  /* 0x000000e2f14c723e */ /* 0x000fe800000010ff */
[----:B------:R-:W-:Y:S01]  /*11e50*/  F2FP.BF16.PACK_AB R77, R240, R223 ;  /* 0x000000dff04d723e */ /* 0x000fe200000010ff */
[----:B------:R-:W-:Y:S01]  /*11e60*/  MUFU.EX2 R175, R108 ;  /* 0x0000006c00af7308 */ /* 0x000fe20000000800 */
[----:B------:R-:W-:Y:S02]  /*11e70*/  F2FP.BF16.PACK_AB R78, R219, R243 ;  /* 0x000000f3db4e723e */ /* 0x000fe400000010ff */
[----:B------:R-:W-:Y:S02]  /*11e80*/  F2FP.BF16.PACK_AB R79, R205, R206 ;  /* 0x000000cecd4f723e */ /* 0x000fe400000010ff */
[----:B-----5:R-:W-:Y:S01]  /*11e90*/  F2FP.BF16.PACK_AB R83, R136, R137 ;  /* 0x000000898853723e */ /* 0x020fe200000010ff */
[----:B----4-:R-:W-:Y:S04]  /*11ea0*/  FFMA.FTZ R0, R0, R132, R176 ;  /* 0x0000008400007223 */ /* 0x010fe800000100b0 */
[-C--:B---3--:R-:W-:Y:S01]  /*11eb0*/  HMMA.16816.F32.BF16 R4, R76, R92.reuse, R4 ;  /* 0x0000005c4c04723c */ /* 0x088fe20000041804 */
[----:B------:R-:W-:Y:S01]  /*11ec0*/  LDSM.16.MT88.4 R132, [R186+0x2000] ;  /* 0x00200000ba84783b */ /* 0x000fe20000004200 */
[----:B------:R-:W-:Y:S01]  /*11ed0*/  MUFU.EX2 R141, R110 ;  /* 0x0000006e008d7308 */ /* 0x000fe20000000800 */
[----:B------:R-:W-:Y:S02]  /*11ee0*/  FADD.FTZ R75, R177, R0 ;  /* 0x00000000b14b7221 */ /* 0x000fe40000010000 */
[----:B------:R-:W-:Y:S02]  /*11ef0*/  FADD.FTZ R0, R234, R3 ;  /* 0x00000003ea007221 */ /* 0x000fe40000010000 */
[----:B------:R-:W-:Y:S01]  /*11f00*/  FADD.FTZ R69, R238, R75 ;  /* 0x0000004bee457221 */ /* 0x000fe20000010000 */
[C---:B------:R-:W-:Y:S04]  /*11f10*/  HMMA.16816.F32.BF16 R8, R80.reuse, R92, R8 ;  /* 0x0000005c5008723c */ /* 0x040fe80000041808 */
[----:B------:R-:W2:Y:S01]  /*11f20*/  MUFU.EX2 R75, R121 ;  /* 0x00000079004b7308 */ /* 0x000ea20000000800 */
[----:B------:R-:W-:Y:S02]  /*11f30*/  FADD.FTZ R0, R245, R0 ;  /* 0x00000000f5007221 */ /* 0x000fe40000010000 */
[----:B------:R-:W-:Y:S01]  /*11f40*/  FADD.FTZ R3, R204, R68 ;  /* 0x00000044cc037221 */ /* 0x000fe20000010000 */
[-C--:B------:R-:W-:Y:S04]  /*11f50*/  HMMA.16816.F32.BF16 R12, R80, R94.reuse, R12 ;  /* 0x0000005e500c723c */ /* 0x080fe8000004180c */
[----:B------:R-:W-:Y:S02]  /*11f60*/  FADD.FTZ R68, R244, R74 ;  /* 0x0000004af4447221 */ /* 0x000fe40000010000 */
[----:B------:R-:W-:Y:S01]  /*11f70*/  MUFU.EX2 R140, R113 ;  /* 0x00000071008c7308 */ /* 0x000fe20000000800 */
[----:B------:R-:W-:Y:S01]  /*11f80*/  FADD.FTZ R3, R242, R3 ;  /* 0x00000003f2037221 */ /* 0x000fe20000010000 */
[C---:B------:R-:W-:Y:S01]  /*11f90*/  HMMA.16816.F32.BF16 R16, R76.reuse, R94, R16 ;  /* 0x0000005e4c10723c */ /* 0x040fe20000041810 */
[----:B------:R-:W-:Y:S03]  /*11fa0*/  LDSM.16.MT88.4 R92, [R189+0x1800] ;  /* 0x00180000bd5c783b */ /* 0x000fe60000004200 */
[----:B------:R-:W-:Y:S02]  /*11fb0*/  FADD.FTZ R3, R127, R3 ;  /* 0x000000037f037221 */ /* 0x000fe40000010000 */
[----:B------:R-:W-:Y:S02]  /*11fc0*/  FADD.FTZ R68, R128, R68 ;  /* 0x0000004480447221 */ /* 0x000fe40000010000 */
[-C--:B------:R-:W-:Y:S01]  /*11fd0*/  HMMA.16816.F32.BF16 R20, R76, R84.reuse, R20 ;  /* 0x000000544c14723c */ /* 0x080fe20000041814 */
[----:B------:R-:W-:Y:S03]  /*11fe0*/  MUFU.EX2 R155, R114 ;  /* 0x00000072009b7308 */ /* 0x000fe60000000800 */
[----:B--2---:R-:W-:Y:S01]  /*11ff0*/  F2FP.BF16.PACK_AB R151, R73, R75 ;  /* 0x0000004b4997723e */ /* 0x004fe200000010ff */
[----:B------:R-:W-:Y:S02]  /*12000*/  FADD.FTZ R74, R237, R69 ;  /* 0x00000045ed4a7221 */ /* 0x000fe40000010000 */
[----:B------:R-:W-:Y:S01]  /*12010*/  FADD.FTZ R69, R126, R0 ;  /* 0x000000007e457221 */ /* 0x000fe20000010000 */
[C---:B------:R-:W-:Y:S03]  /*12020*/  HMMA.16816.F32.BF16 R24, R80.reuse, R84, R24 ;  /* 0x000000545018723c */ /* 0x040fe60000041818 */
[----:B------:R-:W-:Y:S01]  /*12030*/  MUFU.EX2 R154, R115 ;  /* 0x00000073009a7308 */ /* 0x000fe20000000800 */
[----:B------:R-:W-:Y:S02]  /*12040*/  FADD.FTZ R0, R178, R74 ;  /* 0x0000004ab2007221 */ /* 0x000fe40000010000 */
[----:B------:R-:W-:Y:S02]  /*12050*/  FADD.FTZ R69, R209, R69 ;  /* 0x00000045d1457221 */ /* 0x000fe40000010000 */
[-C--:B------:R-:W-:Y:S04]  /*12060*/  HMMA.16816.F32.BF16 R28, R80, R86.reuse, R28 ;  /* 0x00000056501c723c */ /* 0x080fe8000004181c */
[----:B------:R-:W-:Y:S01]  /*12070*/  FADD.FTZ R0, R131, R0 ;  /* 0x0000000083007221 */ /* 0x000fe20000010000 */
[----:B------:R-:W-:Y:S01]  /*12080*/  MUFU.EX2 R152, R123 ;  /* 0x0000007b00987308 */ /* 0x000fe20000000800 */
[----:B------:R-:W-:Y:S02]  /*12090*/  FADD.FTZ R69, R213, R69 ;  /* 0x00000045d5457221 */ /* 0x000fe40000010000 */
[C---:B------:R-:W-:Y:S01]  /*120a0*/  HMMA.16816.F32.BF16 R32, R76.reuse, R86, R32 ;  /* 0x000000564c20723c */ /* 0x040fe20000041820 */
[----:B------:R-:W2:Y:S03]  /*120b0*/  LDSM.16.MT88.4 R84, [R185+0x1800] ;  /* 0x00180000b954783b */ /* 0x000ea60000004200 */
[----:B------:R-:W-:Y:S02]  /*120c0*/  FADD.FTZ R0, R216, R0 ;  /* 0x00000000d8007221 */ /* 0x000fe40000010000 */
[----:B------:R-:W-:Y:S01]  /*120d0*/  FADD.FTZ R3, R207, R3 ;  /* 0x00000003cf037221 */ /* 0x000fe20000010000 */
[----:B------:R-:W3:Y:S01]  /*120e0*/  MUFU.EX2 R153, R122 ;  /* 0x0000007a00997308 */ /* 0x000ee20000000800 */
[-C--:B------:R-:W-:Y:S04]  /*120f0*/  HMMA.16816.F32.BF16 R36, R76, R96.reuse, R36 ;  /* 0x000000604c24723c */ /* 0x080fe80000041824 */
[----:B------:R-:W-:Y:S02]  /*12100*/  FADD.FTZ R0, R217, R0 ;  /* 0x00000000d9007221 */ /* 0x000fe40000010000 */
[----:B------:R-:W-:Y:S02]  /*12110*/  FADD.FTZ R3, R210, R3 ;  /* 0x00000003d2037221 */ /* 0x000fe40000010000 */
[C---:B------:R-:W-:Y:S04]  /*12120*/  HMMA.16816.F32.BF16 R40, R80.reuse, R96, R40 ;  /* 0x000000605028723c */ /* 0x040fe80000041828 */
[----:B------:R-:W-:Y:S02]  /*12130*/  FADD.FTZ R3, R222, R3 ;  /* 0x00000003de037221 */ /* 0x000fe40000010000 */
[----:B------:R-:W-:Y:S02]  /*12140*/  FADD.FTZ R68, R208, R68 ;  /* 0x00000044d0447221 */ /* 0x000fe40000010000 */
[-C--:B------:R-:W-:Y:S04]  /*12150*/  HMMA.16816.F32.BF16 R44, R80, R98.reuse, R44 ;  /* 0x00000062502c723c */ /* 0x080fe8000004182c */
[----:B------:R-:W-:Y:S01]  /*12160*/  FADD.FTZ R68, R211, R68 ;  /* 0x00000044d3447221 */ /* 0x000fe20000010000 */
[----:B---3--:R-:W-:Y:S03]  /*12170*/  F2FP.BF16.PACK_AB R148, R152, R153 ;  /* 0x000000999894723e */ /* 0x008fe600000010ff */
[C---:B------:R-:W-:Y:S01]  /*12180*/  HMMA.16816.F32.BF16 R48, R76.reuse, R98, R48 ;  /* 0x000000624c30723c */ /* 0x040fe20000041830 */
[----:B------:R-:W3:Y:S07]  /*12190*/  LDSM.16.MT88.4 R96, [R186+0x1800] ;  /* 0x00180000ba60783b */ /* 0x000eee0000004200 */
[-C--:B-1----:R-:W-:Y:S08]  /*121a0*/  HMMA.16816.F32.BF16 R52, R76, R88.reuse, R52 ;  /* 0x000000584c34723c */ /* 0x082ff00000041834 */
[C---:B------:R-:W-:Y:S08]  /*121b0*/  HMMA.16816.F32.BF16 R56, R80.reuse, R88, R56 ;  /* 0x000000585038723c */ /* 0x040ff00000041838 */
[-C--:B------:R-:W-:Y:S07]  /*121c0*/  HMMA.16816.F32.BF16 R60, R80, R90.reuse, R60 ;  /* 0x0000005a503c723c */ /* 0x080fee000004183c */
[----:B------:R-:W-:Y:S01]  /*121d0*/  F2FP.BF16.PACK_AB R80, R164, R143 ;  /* 0x0000008fa450723e */ /* 0x000fe200000010ff */
[----:B------:R-:W-:Y:S01]  /*121e0*/  HMMA.16816.F32.BF16 R64, R76, R90, R64 ;  /* 0x0000005a4c40723c */ /* 0x000fe20000041840 */
[----:B------:R-:W1:Y:S03]  /*121f0*/  LDSM.16.MT88.4 R88, [R188+0x1800] ;  /* 0x00180000bc58783b */ /* 0x000e660000004200 */
[----:B------:R-:W-:Y:S02]  /*12200*/  F2FP.BF16.PACK_AB R82, R173, R168 ;  /* 0x000000a8ad52723e */ /* 0x000fe400000010ff */
[----:B------:R-:W-:Y:S02]  /*12210*/  F2FP.BF16.PACK_AB R81, R140, R141 ;  /* 0x0000008d8c51723e */ /* 0x000fe400000010ff */
[----:B------:R-:W-:Y:S04]  /*12220*/  F2FP.BF16.PACK_AB R76, R166, R167 ;  /* 0x000000a7a64c723e */ /* 0x000fe800000010ff */
[----:B------:R-:W-:Y:S02]  /*12230*/  F2FP.BF16.PACK_AB R77, R165, R163 ;  /* 0x000000a3a54d723e */ /* 0x000fe400000010ff */
[----:B------:R-:W-:Y:S02]  /*12240*/  F2FP.BF16.PACK_AB R78, R179, R169 ;  /* 0x000000a9b34e723e */ /* 0x000fe400000010ff */
[----:B------:R-:W-:Y:S02]  /*12250*/  F2FP.BF16.PACK_AB R79, R175, R174 ;  /* 0x000000aeaf4f723e */ /* 0x000fe400000010ff */
[----:B------:R-:W-:Y:S05]  /*12260*/  F2FP.BF16.PACK_AB R83, R154, R155 ;  /* 0x0000009b9a53723e */ /* 0x000fea00000010ff */
[-C--:B--2---:R-:W-:Y:S08]  /*12270*/  HMMA.16816.F32.BF16 R4, R76, R84.reuse, R4 ;  /* 0x000000544c04723c */ /* 0x084ff00000041804 */
[C---:B------:R-:W-:Y:S01]  /*12280*/  HMMA.16816.F32.BF16 R8, R80.reuse, R84, R8 ;  /* 0x000000545008723c */ /* 0x040fe20000041808 */
[----:B------:R2:W-:Y:S07]  /*12290*/  MUFU.EX2 R85, R118 ;  /* 0x0000007600557308 */ /* 0x0005ee0000000800 */
[-C--:B------:R-:W-:Y:S03]  /*122a0*/  HMMA.16816.F32.BF16 R12, R80, R86.reuse, R12 ;  /* 0x00000056500c723c */ /* 0x080fe6000004180c */
[----:B------:R-:W4:Y:S05]  /*122b0*/  MUFU.EX2 R84, R120 ;  /* 0x0000007800547308 */ /* 0x000f2a0000000800 */
[C---:B------:R-:W-:Y:S05]  /*122c0*/  HMMA.16816.F32.BF16 R16, R76.reuse, R86, R16 ;  /* 0x000000564c10723c */ /* 0x040fea0000041810 */
[----:B------:R-:W-:Y:S03]  /*122d0*/  MUFU.EX2 R86, R125 ;  /* 0x0000007d00567308 */ /* 0x000fe60000000800 */
[-C--:B------:R-:W-:Y:S01]  /*122e0*/  HMMA.16816.F32.BF16 R20, R76, R92.reuse, R20 ;  /* 0x0000005c4c14723c */ /* 0x080fe20000041814 */
[----:B--2---:R-:W2:Y:S06]  /*122f0*/  LDSM.16.MT88.4 R116, [R189+0x2000] ;  /* 0x00200000bd74783b */ /* 0x004eac0000004200 */
[----:B------:R-:W5:Y:S01]  /*12300*/  MUFU.EX2 R87, R124 ;  /* 0x0000007c00577308 */ /* 0x000f620000000800 */
[C---:B------:R-:W-:Y:S04]  /*12310*/  HMMA.16816.F32.BF16 R24, R80.reuse, R92, R24 ;  /* 0x0000005c5018723c */ /* 0x040fe80000041818 */
[----:B----4-:R-:W-:Y:S04]  /*12320*/  F2FP.BF16.PACK_AB R149, R84, R85 ;  /* 0x000000555495723e */ /* 0x010fe800000010ff */
[-C--:B------:R-:W-:Y:S08]  /*12330*/  HMMA.16816.F32.BF16 R28, R80, R94.reuse, R28 ;  /* 0x0000005e501c723c */ /* 0x080ff0000004181c */
[C---:B------:R-:W-:Y:S04]  /*12340*/  HMMA.16816.F32.BF16 R32, R76.reuse, R94, R32 ;  /* 0x0000005e4c20723c */ /* 0x040fe80000041820 */
[----:B-----5:R-:W-:Y:S04]  /*12350*/  F2FP.BF16.PACK_AB R150, R86, R87 ;  /* 0x000000575696723e */ /* 0x020fe800000010ff */
[-C--:B---3--:R-:W-:Y:S08]  /*12360*/  HMMA.16816.F32.BF16 R36, R76, R96.reuse, R36 ;  /* 0x000000604c24723c */ /* 0x088ff00000041824 */
[C---:B------:R-:W-:Y:S08]  /*12370*/  HMMA.16816.F32.BF16 R40, R80.reuse, R96, R40 ;  /* 0x000000605028723c */ /* 0x040ff00000041828 */
[-C--:B------:R-:W-:Y:S08]  /*12380*/  HMMA.16816.F32.BF16 R44, R80, R98.reuse, R44 ;  /* 0x00000062502c723c */ /* 0x080ff0000004182c */
[C---:B------:R-:W-:Y:S08]  /*12390*/  HMMA.16816.F32.BF16 R48, R76.reuse, R98, R48 ;  /* 0x000000624c30723c */ /* 0x040ff00000041830 */
[-C--:B-1----:R-:W-:Y:S08]  /*123a0*/  HMMA.16816.F32.BF16 R52, R76, R88.reuse, R52 ;  /* 0x000000584c34723c */ /* 0x082ff00000041834 */
        /* <DEDUP_REMOVED lines=8> */
[----:B------:R-:W-:Y:S01]  /*12430*/  FADD.FTZ R9, R224, R69 ;  /* 0x00000045e0097221 */ /* 0x000fe20000010000 */
[----:B------:R-:W-:Y:S01]  /*12440*/  MOV R69, R2 ;  /* 0x0000000200457202 */ /* 0x000fe20000000f00 */
[----:B------:R-:W-:Y:S02]  /*12450*/  FADD.FTZ R8, R239, R68 ;  /* 0x00000044ef087221 */ /* 0x000fe40000010000 */
[C---:B------:R-:W-:Y:S04]  /*12460*/  HMMA.16816.F32.BF16 R100, R144.reuse, R102, R16 ;  /* 0x000000669064723c */ /* 0x040fe80000041810 */
[----:B------:R-:W-:Y:S02]  /*12470*/  FADD.FTZ R12, R226, R9 ;  /* 0x00000009e20c7221 */ /* 0x000fe40000010000 */
[----:B------:R-:W-:Y:S02]  /*12480*/  FADD.FTZ R9, R129, R0 ;  /* 0x0000000081097221 */ /* 0x000fe40000010000 */
[-C--:B--2---:R-:W-:Y:S04]  /*12490*/  HMMA.16816.F32.BF16 R104, R144, R116.reuse, R20 ;  /* 0x000000749068723c */ /* 0x084fe80000041814 */
[----:B------:R-:W-:Y:S02]  /*124a0*/  FADD.FTZ R11, R223, R8 ;  /* 0x00000008df0b7221 */ /* 0x000fe40000010000 */
[----:B------:R-:W-:Y:S02]  /*124b0*/  FADD.FTZ R0, R139, R10 ;  /* 0x0000000a8b007221 */ /* 0x000fe40000010000 */
        /* <DEDUP_REMOVED lines=32> */
[C---:B------:R-:W-:Y:S07]  /*126c0*/  HMMA.16816.F32.BF16 R140, R148.reuse, R4, R56 ;  /* 0x00000004948c723c */ /* 0x040fee0000041838 */
[----:B------:R-:W-:Y:S01]  /*126d0*/  FADD.FTZ R4, R174, R11 ;  /* 0x0000000bae047221 */ /* 0x000fe20000010000 */
[-C--:B------:R-:W-:Y:S04]  /*126e0*/  HMMA.16816.F32.BF16 R148, R148, R6.reuse, R60 ;  /* 0x000000069494723c */ /* 0x080fe8000004183c */
[----:B------:R-:W-:Y:S02]  /*126f0*/  FADD.FTZ R9, R175, R4 ;  /* 0x00000004af097221 */ /* 0x000fe40000010000 */
[----:B------:R-:W-:Y:S02]  /*12700*/  FADD.FTZ R5, R154, R0 ;  /* 0x000000009a057221 */ /* 0x000fe40000010000 */
[----:B------:R-:W-:Y:S01]  /*12710*/  FADD.FTZ R4, R181, R10 ;  /* 0x0000000ab5047221 */ /* 0x000fe20000010000 */
[----:B------:R-:W-:Y:S04]  /*12720*/  HMMA.16816.F32.BF16 R144, R144, R6, R64 ;  /* 0x000000069090723c */ /* 0x000fe80000041840 */
[----:B------:R-:W-:Y:S02]  /*12730*/  FADD.FTZ R3, R161, R9 ;  /* 0x00000009a1037221 */ /* 0x000fe40000010000 */
[----:B------:R-:W-:Y:S02]  /*12740*/  FADD.FTZ R0, R153, R8 ;  /* 0x0000000899007221 */ /* 0x000fe40000010000 */
[----:B------:R-:W-:Y:S01]  /*12750*/  FADD.FTZ R8, R85, R5 ;  /* 0x0000000555087221 */ /* 0x000fe20000010000 */
[----:B------:R-:W-:Y:S03]  /*12760*/  MOV R85, R70 ;  /* 0x0000004600557202 */ /* 0x000fe60000000f00 */
        /* <DEDUP_REMOVED lines=10> */
[----:B------:R-:W-:Y:S01]  /*12810*/  MOV R84, R71 ;  /* 0x0000004700547202 */ /* 0x000fe20000000f00 */
[----:B------:R-:W-:Y:S01]  /*12820*/  FADD.FTZ R3, R86, R3 ;  /* 0x0000000356037221 */ /* 0x000fe20000010000 */
[----:B------:R-:W-:Y:S01]  /*12830*/  STL [R1+0x8], R4 ;  /* 0x0000080401007387 */ /* 0x000fe20000100800 */
[----:B------:R-:W-:Y:S01]  /*12840*/  FADD.FTZ R0, R75, R0 ;  /* 0x000000004b007221 */ /* 0x000fe20000010000 */
[----:B------:R-:W-:Y:S02]  /*12850*/  MOV R86, R2 ;  /* 0x0000000200567202 */ /* 0x000fe40000000f00 */
[----:B------:R-:W-:Y:S01]  /*12860*/  STL [R1+0xc], R3 ;  /* 0x00000c0301007387 */ /* 0x000fe20000100800 */
[----:B------:R-:W-:Y:S05]  /*12870*/  FADD.FTZ R0, R73, R0 ;  /* 0x0000000049007221 */ /* 0x000fea0000010000 */
[----:B------:R1:W-:Y:S02]  /*12880*/  STL [R1+0x10], R0 ;  /* 0x0000100001007387 */ /* 0x0003e40000100800 */
[----:B-1----:R-:W-:Y:S01]  /*12890*/  MOV R0, R72 ;  /* 0x0000004800007202 */ /* 0x002fe20000000f00 */
[----:B------:R-:W-:-:S05]  /*128a0*/  @P0 BRA `(.L_x_705) ;  /* 0xffffc2f000000947 */ /* 0x000fca000383ffff */
.L_x_694:
[----:B------:R-:W2:Y:S02]  /*128b0*/  LDL R2, [R1+0x14] ;  /* 0x0000140001027983 */ /* 0x000ea40000100800 */
[----:B--2---:R-:W-:-:S13]  /*128c0*/  ISETP.GE.AND P0, PT, R202, R2, PT ;  /* 0x00000002ca00720c */ /* 0x004fda0003f06270 */
[----:B------:R-:W-:Y:S05]  /*128d0*/  @!P0 BRA `(.L_x_706) ;  /* 0x00005aa000008947 */ /* 0x000fea0003800000 */
[----:B------:R-:W-:Y:S01]  /*128e0*/  IMAD.MOV.U32 R85, RZ, RZ, R71 ;  /* 0x000000ffff557224 */ /* 0x000fe200078e0047 */
[----:B------:R-:W-:Y:S01]  /*128f0*/  MOV R87, R69 ;  /* 0x0000004500577202 */ /* 0x000fe20000000f00 */
[----:B------:R-:W-:Y:S01]  /*12900*/  IMAD.MOV.U32 R84, RZ, RZ, R72 ;  /* 0x000000ffff547224 */ /* 0x000fe200078e0048 */
[----:B------:R-:W-:Y:S02]  /*12910*/  MOV R86, R70 ;  /* 0x0000004600567202 */ /* 0x000fe40000000f00 */
.L_x_734:
[----:B------:R-:W2:Y:S01]  /*12920*/  LDL.64 R6, [R1+0x38] ;  /* 0x0000380001067983 */ /* 0x000ea20000100a00 */
[----:B------:R-:W-:Y:S04]  /*12930*/  DEPBAR.LE SB0, 0x0 ;  /* 0x000080000000791a */ /* 0x000fe80000000000 */
[----:B------:R-:W3:Y:S01]  /*12940*/  LDL R5, [R1+0x44] ;  /* 0x0000440001057983 */ /* 0x000ee20000100800 */
[----:B------:R-:W-:Y:S01]  /*12950*/  WARPSYNC 0xffffffff ;  /* 0xffffffff00007948 */ /* 0x000fe20003800000 */
[----:B------:R-:W-:Y:S01]  /*12960*/  SHF.R.S32.HI R0, RZ, 0x1f, R214 ;  /* 0x0000001fff007819 */ /* 0x000fe200000114d6 */
[----:B------:R-:W-:Y:S01]  /*12970*/  IMAD.WIDE.U32 R2, R214, c[0x0][0x208], RZ ;  /* 0x00008200d6027a25 */ /* 0x000fe200078e00ff */
[----:B------:R-:W-:Y:S01]  /*12980*/  BAR.SYNC.DEFER_BLOCKING 0x0 ;  /* 0x0000000000007b1d */ /* 0x000fe20000010000 */
[----:B------:R-:W-:Y:S02]  /*12990*/  SHF.R.S32.HI R4, RZ, 0x1f, R201 ;  /* 0x0000001fff047819 */ /* 0x000fe400000114c9 */
[----:B------:R-:W-:Y:S02]  /*129a0*/  IMAD R0, R0, c[0x0][0x208], RZ ;  /* 0x0000820000007a24 */ /* 0x000fe400078e02ff */
[C---:B------:R-:W-:Y:S01]  /*129b0*/  SHF.L.U64.HI R68, R201.reuse, 0x1, R4 ;  /* 0x00000001c9447819 */ /* 0x040fe20000010204 */
[----:B------:R-:W-:Y:S02]  /*129c0*/  IMAD.SHL.U32 R58, R201, 0x2, RZ ;  /* 0x00000002c93a7824 */ /* 0x000fe400078e00ff */
[----:B------:R-:W-:Y:S04]  /*129d0*/  IMAD R0, R214, c[0x0][0x20c], R0 ;  /* 0x00008300d6007a24 */ /* 0x000fe800078e0200 */
[----:B------:R-:W-:Y:S01]  /*129e0*/  IMAD.IADD R3, R3, 0x1, R0 ;  /* 0x0000000103037824 */ /* 0x000fe200078e0200 */
[----:B------:R-:W-:Y:S03]  /*129f0*/  SHF.R.S32.HI R0, RZ, 0x1f, R212 ;  /* 0x0000001fff007819 */ /* 0x000fe600000114d4 */
[----:B------:R-:W-:Y:S04]  /*12a00*/  IMAD.WIDE.U32 R2, R212, c[0x0][0x218], R2 ;  /* 0x00008600d4027a25 */ /* 0x000fe800078e0002 */
[----:B------:R-:W-:Y:S01]  /*12a10*/  IMAD R0, R0, c[0x0][0x218], RZ ;  /* 0x0000860000007a24 */ /* 0x000fe200078e02ff */
[----:B------:R1:W4:Y:S03]  /*12a20*/  LDSM.16.M88.4 R80, [R191] ;  /* 0x00000000bf50783b */ /* 0x0003260000000200 */
[----:B------:R-:W-:Y:S01]  /*12a30*/  IMAD R0, R212, c[0x0][0x21c], R0 ;  /* 0x00008700d4007a24 */ /* 0x000fe200078e0200 */
        /* <DEDUP_REMOVED lines=19> */
.L_x_845:
[-C--:B------:R-:W-:Y:S01]  /*12b70*/  HMMA.16816.F32.BF16 R4, R80, R16.reuse, RZ ;  /* 0x000000105004723c */ /* 0x080fe200000418ff */
[----:B------:R-:W3:Y:S01]  /*12b80*/  SHFL.IDX PT, R2, R0, RZ, 0x181f ;  /* 0x00181fff00027589 */ /* 0x000ee200000e0000 */
[----:B------:R-:W-:Y:S06]  /*12b90*/  BSSY B0, `(.L_x_708) ;  /* 0x000015f000007945 */ /* 0x000fec0003800000 */
[C---:B------:R-:W-:Y:S01]  /*12ba0*/  HMMA.16816.F32.BF16 R8, R76.reuse, R16, RZ ;  /* 0x000000104c08723c */ /* 0x040fe200000418ff */
[----:B------:R-:W4:Y:S07]  /*12bb0*/  SHFL.IDX PT, R3, R0, 0x1, 0x181f ;  /* 0x00381f0000037f89 */ /* 0x000f2e00000e0000 */
[-C--:B------:R-:W-:Y:S01]  /*12bc0*/  HMMA.16816.F32.BF16 R12, R76, R18.reuse, RZ ;  /* 0x000000124c0c723c */ /* 0x080fe200000418ff */
[----:B------:R-:W5:Y:S07]  /*12bd0*/  SHFL.IDX PT, R55, R52, 0x1, 0x181f ;  /* 0x00381f0034377f89 */ /* 0x000f6e00000e0000 */
[C---:B------:R-:W-:Y:S01]  /*12be0*/  HMMA.16816.F32.BF16 R16, R80.reuse, R18, RZ ;  /* 0x000000125010723c */ /* 0x040fe200000418ff */
[----:B------:R-:W1:Y:S07]  /*12bf0*/  SHFL.IDX PT, R53, R0, 0x2, 0x181f ;  /* 0x00581f0000357f89 */ /* 0x000e6e00000e0000 */
[-C--:B------:R-:W-:Y:S01]  /*12c00*/  HMMA.16816.F32.BF16 R20, R80, R32.reuse, RZ ;  /* 0x000000205014723c */ /* 0x080fe200000418ff */
[----:B------:R-:W-:Y:S07]  /*12c10*/  SHFL.IDX PT, R56, R52, 0x2, 0x181f ;  /* 0x00581f0034387f89 */ /* 0x000fee00000e0000 */
[C---:B------:R-:W-:Y:S01]  /*12c20*/  HMMA.16816.F32.BF16 R24, R76.reuse, R32, RZ ;  /* 0x000000204c18723c */ /* 0x040fe200000418ff */
[----:B------:R-:W3:Y:S07]  /*12c30*/  SHFL.IDX PT, R54, R0, 0x3, 0x181f ;  /* 0x00781f0000367f89 */ /* 0x000eee00000e0000 */
[-C--:B------:R-:W-:Y:S01]  /*12c40*/  HMMA.16816.F32.BF16 R28, R76, R34.reuse, RZ ;  /* 0x000000224c1c723c */ /* 0x080fe200000418ff */
[----:B------:R-:W1:Y:S07]  /*12c50*/  SHFL.IDX PT, R69, R52, 0x3, 0x181f ;  /* 0x00781f0034457f89 */ /* 0x000e6e00000e0000 */
[C---:B------:R-:W-:Y:S01]  /*12c60*/  HMMA.16816.F32.BF16 R32, R80.reuse, R34, RZ ;  /* 0x000000225020723c */ /* 0x040fe200000418ff */
[----:B------:R1:W-:Y:S07]  /*12c70*/  SHFL.IDX PT, R73, R52, 0x4, 0x181f ;  /* 0x00981f0034497f89 */ /* 0x0003ee00000e0000 */
[-C--:B------:R-:W-:Y:S01]  /*12c80*/  HMMA.16816.F32.BF16 R36, R80, R48.reuse, RZ ;  /* 0x000000305024723c */ /* 0x080fe200000418ff */
[----:B------:R-:W1:Y:S07]  /*12c90*/  SHFL.IDX PT, R0, R0, 0x4, 0x181f ;  /* 0x00981f0000007f89 */ /* 0x000e6e00000e0000 */
[C---:B------:R-:W-:Y:S01]  /*12ca0*/  HMMA.16816.F32.BF16 R40, R76.reuse, R48, RZ ;  /* 0x000000304c28723c */ /* 0x040fe200000418ff */
[----:B------:R-:W2:Y:S07]  /*12cb0*/  LDL R235, [R1+0x14] ;  /* 0x0000140001eb7983 */ /* 0x000eae0000100800 */
[-C--:B------:R-:W-:Y:S08]  /*12cc0*/  HMMA.16816.F32.BF16 R44, R76, R50.reuse, RZ ;  /* 0x000000324c2c723c */ /* 0x080ff000000418ff */
[C---:B------:R-:W-:Y:S04]  /*12cd0*/  HMMA.16816.F32.BF16 R48, R80.reuse, R50, RZ ;  /* 0x000000325030723c */ /* 0x040fe800000418ff */
[-C--:B---3--:R-:W-:Y:S02]  /*12ce0*/  IADD3 R2, P0, R2, R58.reuse, RZ ;  /* 0x0000003a02027210 */ /* 0x088fe40007f1e0ff */
[----:B----4-:R-:W-:Y:S02]  /*12cf0*/  IADD3 R62, P1, R3, R58, RZ ;  /* 0x0000003a033e7210 */ /* 0x010fe40007f3e0ff */
[-C--:B--2---:R-:W-:Y:S04]  /*12d00*/  IADD3.X R3, R57, R68.reuse, RZ, P0, !PT ;  /* 0x0000004439037210 */ /* 0x084fe800007fe4ff */
[----:B-----5:R-:W-:Y:S01]  /*12d10*/  IADD3.X R63, R55, R68, RZ, P1, !PT ;  /* 0x00000044373f7210 */ /* 0x020fe20000ffe4ff */
[----:B------:R2:W-:Y:S01]  /*12d20*/  LDGSTS.E.BYPASS.LTC128B.128 [R203+0x100], [R2.64], !P3 ;  /* 0x0010000002cb7fae */ /* 0x0005e2000d901d46 */
[-C--:B-1----:R-:W-:Y:S02]  /*12d30*/  IADD3 R60, P0, R53, R58.reuse, RZ ;  /* 0x0000003a353c7210 */ /* 0x082fe40007f1e0ff */
[----:B------:R-:W-:Y:S02]  /*12d40*/  IADD3 R70, P1, R54, R58, RZ ;  /* 0x0000003a36467210 */ /* 0x000fe40007f3e0ff */
[-C--:B------:R-:W-:Y:S01]  /*12d50*/  IADD3.X R61, R56, R68.reuse, RZ, P0, !PT ;  /* 0x00000044383d7210 */ /* 0x080fe200007fe4ff */
[-C--:B------:R-:W-:Y:S01]  /*12d60*/  HMMA.16816.F32.BF16 R52, R80, R64.reuse, RZ ;  /* 0x000000405034723c */ /* 0x080fe200000418ff */
[----:B------:R-:W-:Y:S01]  /*12d70*/  IADD3.X R71, R69, R68, RZ, P1, !PT ;  /* 0x0000004445477210 */ /* 0x000fe20000ffe4ff */
[----:B------:R1:W-:Y:S01]  /*12d80*/  LDGSTS.E.BYPASS.LTC128B.128 [R203+0x900], [R62.64], !P3 ;  /* 0x009000003ecb7fae */ /* 0x0003e2000d901d46 */
[----:B------:R-:W-:Y:S04]  /*12d90*/  IADD3 R72, P0, R0, R58, RZ ;  /* 0x0000003a00487210 */ /* 0x000fe80007f1e0ff */
[----:B------:R-:W-:Y:S01]  /*12da0*/  IADD3.X R73, R73, R68, RZ, P0, !PT ;  /* 0x0000004449497210 */ /* 0x000fe200007fe4ff */
[C---:B------:R-:W-:Y:S02]  /*12db0*/  HMMA.16816.F32.BF16 R56, R76.reuse, R64, RZ ;  /* 0x000000404c38723c */ /* 0x040fe400000418ff */
[----:B------:R1:W-:Y:S08]  /*12dc0*/  LDGSTS.E.BYPASS.LTC128B.128 [R203+0x1100], [R60.64], !P3 ;  /* 0x011000003ccb7fae */ /* 0x0003f0000d901d46 */
[----:B------:R3:W-:Y:S08]  /*12dd0*/  LDGSTS.E.BYPASS.LTC128B.128 [R203+0x1900], [R70.64], !P3 ;  /* 0x0190000046cb7fae */ /* 0x0007f0000d901d46 */
[----:B------:R4:W-:Y:S08]  /*12de0*/  LDGSTS.E.BYPASS.LTC128B.128 [R203+0x2100], [R72.64], !P3 ;  /* 0x0210000048cb7fae */ /* 0x0009f0000d901d46 */
[----:B------:R-:W0:Y:S01]  /*12df0*/  LDGDEPBAR ;  /* 0x00000000000079af */ /* 0x000e220000000000 */
[-C--:B-1----:R-:W-:Y:S08]  /*12e00*/  HMMA.16816.F32.BF16 R60, R76, R66.reuse, RZ ;  /* 0x000000424c3c723c */ /* 0x082ff000000418ff */
        /* <DEDUP_REMOVED lines=31> */
[----:B------:R-:W2:Y:S07]  /*13000*/  LDSM.16.M88.4 R156, [R190+0x1800] ;  /* 0x00180000be9c783b */ /* 0x000eae0000000200 */
[-C--:B-1----:R-:W-:Y:S08]  /*13010*/  HMMA.16816.F32.BF16 R4, R152, R160.reuse, R4 ;  /* 0x000000a09804723c */ /* 0x082ff00000041804 */
[C---:B---3--:R-:W-:Y:S08]  /*13020*/  HMMA.16816.F32.BF16 R8, R168.reuse, R160, R8 ;  /* 0x000000a0a808723c */ /* 0x048ff00000041808 */
[-C--:B------:R-:W-:Y:S03]  /*13030*/  HMMA.16816.F32.BF16 R12, R168, R162.reuse, R12 ;  /* 0x000000a2a80c723c */ /* 0x080fe6000004180c */
[----:B------:R-:W-:Y:S05]  /*13040*/  ISETP.GT.AND P0, PT, R202, R235, PT ;  /* 0x000000ebca00720c */ /* 0x000fea0003f04270 */
[C---:B------:R-:W-:Y:S01]  /*13050*/  HMMA.16816.F32.BF16 R16, R152.reuse, R162, R16 ;  /* 0x000000a29810723c */ /* 0x040fe20000041810 */
[----:B------:R-:W1:Y:S07]  /*13060*/  LDSM.16.M88.4 R160, [R190+0x2000] ;  /* 0x00200000bea0783b */ /* 0x000e6e0000000200 */
        /* <DEDUP_REMOVED lines=10> */
[-C--:B--2---:R-:W-:Y:S08]  /*13110*/  HMMA.16816.F32.BF16 R52, R152, R156.reuse, R52 ;  /* 0x0000009c9834723c */ /* 0x084ff00000041834 */
[C---:B------:R-:W-:Y:S08]  /*13120*/  HMMA.16816.F32.BF16 R56, R168.reuse, R156, R56 ;  /* 0x0000009ca838723c */ /* 0x040ff00000041838 */
[-C--:B------:R-:W-:Y:S08]  /*13130*/  HMMA.16816.F32.BF16 R60, R168, R158.reuse, R60 ;  /* 0x0000009ea83c723c */ /* 0x080ff0000004183c */
[C---:B------:R-:W-:Y:S08]  /*13140*/  HMMA.16816.F32.BF16 R64, R152.reuse, R158, R64 ;  /* 0x0000009e9840723c */ /* 0x040ff00000041840 */
[-C--:B-1----:R-:W-:Y:S08]  /*13150*/  HMMA.16816.F32.BF16 R68, R152, R160.reuse, R68 ;  /* 0x000000a09844723c */ /* 0x082ff00000041844 */
        /* <DEDUP_REMOVED lines=230> */
.L_x_846:
        /* <DEDUP_REMOVED lines=22> */
.L_x_847:
[----:B--2---:R-:W-:Y:S04]  /*14120*/  IADD3 R2, P0, R0, R18, RZ ;  /* 0x0000001200027210 */ /* 0x004fe80007f1e0ff */
[----:B-1----:R-:W-:Y:S05]  /*14130*/  IADD3.X R3, R4, R5, RZ, P0, !PT ;  /* 0x0000000504037210 */ /* 0x002fea00007fe4ff */
[----:B------:R-:W-:Y:S01]  /*14140*/  @!PT LDS RZ, [RZ] ;  /* 0x00000000fffff984 */ /* 0x000fe20000000800 */
[----:B------:R-:W-:Y:S01]  /*14150*/  @!PT LDS RZ, [RZ] ;  /* 0x00000000fffff984 */ /* 0x000fe20000000800 */
[----:B------:R-:W-:Y:S01]  /*14160*/  @!PT LDS RZ, [RZ] ;  /* 0x00000000fffff984 */ /* 0x000fe20000000800 */
[----:B------:R1:W-:Y:S04]  /*14170*/  LDGSTS.E.BYPASS.LTC128B.128 [R203+0x4900], [R2.64], !P3 ;  /* 0x0490000002cb7fae */ /* 0x0003e8000d901d46 */
.L_x_709:
[----:B--234-:R-:W-:Y:S05]  /*14180*/  BSYNC B0 ;  /* 0x0000000000007941 */ /* 0x01cfea0003800000 */
.L_x_708:
[----:B-1----:R-:W2:Y:S01]  /*14190*/  LDL R2, [R1] ;  /* 0x0000000001027983 */ /* 0x002ea20000100800 */
[----:B------:R-:W-:Y:S01]  /*141a0*/  IMAD.MOV.U32 R3, RZ, RZ, c[0x0][0x2c4] ;  /* 0x0000b100ff037624 */ /* 0x000fe200078e00ff */
[----:B------:R-:W-:Y:S01]  /*141b0*/  ULDC UR4, c[0x0][0x324] ;  /* 0x0000c90000047ab9 */ /* 0x000fe20000000800 */
[----:B------:R-:W-:Y:S01]  /*141c0*/  IMAD R0, R202, -0x50, RZ ;  /* 0xffffffb0ca007824 */ /* 0x000fe200078e02ff */
[----:B------:R-:W3:Y:S01]  /*141d0*/  LDL R5, [R1+0x48] ;  /* 0x0000480001057983 */ /* 0x000ee20000100800 */
[----:B------:R-:W-:Y:S01]  /*141e0*/  ULOP3.LUT UR4, URZ, UR4, URZ, 0x33, !UPT ;  /* 0x000000043f047292 */ /* 0x000fe2000f8e333f */
[----:B------:R-:W-:Y:S02]  /*141f0*/  ISETP.NE.AND P0, PT, R3, 0x1, PT ;  /* 0x000000010300780c */ /* 0x000fe40003f05270 */
[----:B------:R-:W3:Y:S04]  /*14200*/  LDL R4, [R1+0x4c] ;  /* 0x00004c0001047983 */ /* 0x000ee80000100800 */
[----:B------:R-:W0:Y:S01]  /*14210*/  LDGDEPBAR ;  /* 0x00000000000079af */ /* 0x000e220000000000 */
[----:B--2---:R-:W-:Y:S04]  /*14220*/  IADD3 R2, -R2, 0x1, R0 ;  /* 0x0000000102027810 */ /* 0x004fe80007ffe100 */
[----:B------:R-:W-:Y:S04]  /*14230*/  IADD3 R2, -R246, R2, R248 ;  /* 0x00000002f6027210 */ /* 0x000fe80007ffe1f8 */
[----:B------:R-:W-:Y:S01]  /*14240*/  IADD3 R7, R2, UR4, RZ ;  /* 0x0000000402077c10 */ /* 0x000fe2000fffe0ff */
[----:B---3--:R-:W-:Y:S01]  /*14250*/  IMAD.IADD R5, R4, 0x1, R5 ;  /* 0x0000000104057824 */ /* 0x008fe200078e0205 */
[----:B------:R-:W-:Y:S03]  /*14260*/  IADD3 R6, R2, c[0x0][0x328], RZ ;  /* 0x0000ca0002067a10 */ /* 0x000fe60007ffe0ff */
[----:B------:R-:W-:Y:S05]  /*14270*/  @P0 IMAD.HI.U32 R3, R5, c[0x0][0x2c8], RZ ;  /* 0x0000b20005030a27 */ /* 0x000fea00078e00ff */
[----:B------:R-:W-:Y:S01]  /*14280*/  @P0 SHF.R.U32.HI R5, RZ, c[0x0][0x2cc], R3 ;  /* 0x0000b300ff050a19 */ /* 0x000fe20000011603 */
[----:B------:R-:W-:-:S05]  /*14290*/  BRA.DIV ~URZ, `(.L_x_712) ;  /* 0x0000bf227f007947 */ /* 0x000fca000b800000 */
[----:B------:R1:W2:Y:S02]  /*142a0*/  SHFL.IDX PT, R4, R5, RZ, 0x1c1f ;  /* 0x001c1fff05047589 */ /* 0x0002a400000e0000 */
.L_x_848:
[----:B--2---:R-:W-:Y:S01]  /*142b0*/  IADD3 R3, R6, R4, RZ ;  /* 0x0000000406037210 */ /* 0x004fe20007ffe0ff */
        /* <DEDUP_REMOVED lines=15> */
.L_x_715:
[----:B------:R-:W-:Y:S04]  /*143b0*/  MOV R8, c[0x0][0x32c] ;  /* 0x0000cb0000087a02 */ /* 0x000fe80000000f00 */
[----:B------:R-:W-:-:S13]  /*143c0*/  ISETP.NE.AND P0, PT, R8, 0x1, PT ;  /* 0x000000010800780c */ /* 0x000fda0003f05270 */
[----:B------:R-:W-:Y:S05]  /*143d0*/  @P0 IMAD.HI.U32 R8, R4, c[0x0][0x330], RZ ;  /* 0x0000cc0004080a27 */ /* 0x000fea00078e00ff */
[----:B------:R-:W-:Y:S02]  /*143e0*/  @P0 SHF.R.U32.HI R4, RZ, c[0x0][0x334], R8 ;  /* 0x0000cd00ff040a19 */ /* 0x000fe40000011608 */
.L_x_716:
[----:B------:R-:W-:Y:S05]  /*143f0*/  BSYNC B0 ;  /* 0x0000000000007941 */ /* 0x000fea0003800000 */
.L_x_714:
[----:B------:R-:W2:Y:S02]  /*14400*/  LDL R8, [R1] ;  /* 0x0000000001087983 */ /* 0x000ea40000100800 */
[----:B--2---:R-:W-:Y:S04]  /*14410*/  IMAD.IADD R8, R0, 0x1, -R8 ;  /* 0x0000000100087824 */ /* 0x004fe800078e0a08 */
[----:B------:R-:W-:Y:S05]  /*14420*/  IMAD R4, R4, c[0x0][0x32c], R8 ;  /* 0x0000cb0004047a24 */ /* 0x000fea00078e0208 */
[----:B------:R-:W-:Y:S02]  /*14430*/  IADD3 R8, R4, c[0x0][0x32c], RZ ;  /* 0x0000cb0004087a10 */ /* 0x000fe40007ffe0ff */
[----:B------:R-:W-:Y:S02]  /*14440*/  IMNMX R2, R2, R4, !PT ;  /* 0x0000000402027217 */ /* 0x000fe40007800200 */
[----:B------:R-:W-:Y:S02]  /*14450*/  IMNMX R3, R3, R8, PT ;  /* 0x0000000803037217 */ /* 0x000fe40003800200 */
.L_x_713:
        /* <DEDUP_REMOVED lines=76> */
[----:B------:R-:W-:Y:S02]  /*14920*/  FSEL R51, R44, -INF , !P0 ;  /* 0xff8000002c337808 */ /* 0x000fe40004000000 */
[----:B------:R-:W-:Y:S02]  /*14930*/  LOP3.LUT R200, R200, 0xfffffffd, RZ, 0xc0, !PT ;  /* 0xfffffffdc8c87812 */ /* 0x000fe400078ec0ff */
[----:B------:R-:W-:Y:S04]  /*14940*/  ISETP.GT.AND P0, PT, R2, 0x30, !P1 ;  /* 0x000000300200780c */ /* 0x000fe80004f04270 */
[----:B------:R-:W-:Y:S03]  /*14950*/  ISETP.LT.OR P0, PT, R3, 0x31, P0 ;  /* 0x000000310300780c */ /* 0x000fe60000701670 */
[----:B------:R-:W-:Y:S02]  /*14960*/  @P1 LOP3.LUT R200, R200, 0x2, RZ, 0xfc, !PT ;  /* 0x00000002c8c81812 */ /* 0x000fe400078efcff */
[----:B------:R-:W-:Y:S02]  /*14970*/  ISETP.GE.AND P1, PT, R0, 0x32, PT ;  /* 0x000000320000780c */ /* 0x000fe40003f26270 */
[----:B------:R-:W-:Y:S02]  /*14980*/  FSEL R53, R43, -INF , !P0 ;  /* 0xff8000002b357808 */ /* 0x000fe40004000000 */
[----:B------:R-:W-:Y:S02]  /*14990*/  ISETP.GT.AND P0, PT, R2, 0x31, !P1 ;  /* 0x000000310200780c */ /* 0x000fe40004f04270 */
[----:B------:R-:W-:Y:S02]  /*149a0*/  LOP3.LUT R200, R200, 0xfffffffe, RZ, 0xc0, !PT ;  /* 0xfffffffec8c87812 */ /* 0x000fe400078ec0ff */
[C---:B------:R-:W-:Y:S04]  /*149b0*/  ISETP.LT.OR P0, PT, R3.reuse, 0x32, P0 ;  /* 0x000000320300780c */ /* 0x040fe80000701670 */
        /* <DEDUP_REMOVED lines=26> */
.L_x_849:
        /* <DEDUP_REMOVED lines=16> */
.L_x_720:
[----:B------:R-:W-:Y:S04]  /*14c60*/  MOV R8, c[0x0][0x32c] ;  /* 0x0000cb0000087a02 */ /* 0x000fe80000000f00 */
[----:B------:R-:W-:-:S13]  /*14c70*/  ISETP.NE.AND P0, PT, R8, 0x1, PT ;  /* 0x000000010800780c */ /* 0x000fda0003f05270 */
[----:B------:R-:W-:Y:S05]  /*14c80*/  @P0 IMAD.HI.U32 R8, R4, c[0x0][0x330], RZ ;  /* 0x0000cc0004080a27 */ /* 0x000fea00078e00ff */
[----:B------:R-:W-:Y:S02]  /*14c90*/  @P0 SHF.R.U32.HI R4, RZ, c[0x0][0x334], R8 ;  /* 0x0000cd00ff040a19 */ /* 0x000fe40000011608 */
.L_x_721:
[----:B------:R-:W-:Y:S05]  /*14ca0*/  BSYNC B0 ;  /* 0x0000000000007941 */ /* 0x000fea0003800000 */
.L_x_719:
[----:B------:R-:W3:Y:S02]  /*14cb0*/  LDL R8, [R1] ;  /* 0x0000000001087983 */ /* 0x000ee40000100800 */
[----:B---3--:R-:W-:Y:S04]  /*14cc0*/  IMAD.IADD R8, R0, 0x1, -R8 ;  /* 0x0000000100087824 */ /* 0x008fe800078e0a08 */
[----:B------:R-:W-:Y:S05]  /*14cd0*/  IMAD R4, R4, c[0x0][0x32c], R8 ;  /* 0x0000cb0004047a24 */ /* 0x000fea00078e0208 */
[----:B------:R-:W-:Y:S02]  /*14ce0*/  IADD3 R8, R4, c[0x0][0x32c], RZ ;  /* 0x0000cb0004087a10 */ /* 0x000fe40007ffe0ff */
[----:B------:R-:W-:Y:S02]  /*14cf0*/  IMNMX R3, R3, R4, !PT ;  /* 0x0000000403037217 */ /* 0x000fe40007800200 */
[----:B------:R-:W-:Y:S02]  /*14d00*/  IMNMX R2, R2, R8, PT ;  /* 0x0000000802027217 */ /* 0x000fe40003800200 */
.L_x_718:
        /* <DEDUP_REMOVED lines=77> */
.L_x_850:
        /* <DEDUP_REMOVED lines=16> */
.L_x_725:
[----:B------:R-:W-:Y:S04]  /*152e0*/  MOV R8, c[0x0][0x32c] ;  /* 0x0000cb0000087a02 */ /* 0x000fe80000000f00 */
[----:B------:R-:W-:-:S13]  /*152f0*/  ISETP.NE.AND P0, PT, R8, 0x1, PT ;  /* 0x000000010800780c */ /* 0x000fda0003f05270 */
[----:B------:R-:W-:Y:S05]  /*15300*/  @P0 IMAD.HI.U32 R8, R4, c[0x0][0x330], RZ ;  /* 0x0000cc0004080a27 */ /* 0x000fea00078e00ff */
[----:B------:R-:W-:Y:S02]  /*15310*/  @P0 SHF.R.U32.HI R4, RZ, c[0x0][0x334], R8 ;  /* 0x0000cd00ff040a19 */ /* 0x000fe40000011608 */
.L_x_726:
[----:B------:R-:W-:Y:S05]  /*15320*/  BSYNC B0 ;  /* 0x0000000000007941 */ /* 0x000fea0003800000 */
.L_x_724:
[----:B------:R-:W4:Y:S02]  /*15330*/  LDL R8, [R1] ;  /* 0x0000000001087983 */ /* 0x000f240000100800 */
[----:B----4-:R-:W-:Y:S04]  /*15340*/  IMAD.IADD R8, R0, 0x1, -R8 ;  /* 0x0000000100087824 */ /* 0x010fe800078e0a08 */
[----:B------:R-:W-:Y:S05]  /*15350*/  IMAD R4, R4, c[0x0][0x32c], R8 ;  /* 0x0000cb0004047a24 */ /* 0x000fea00078e0208 */
[----:B------:R-:W-:Y:S02]  /*15360*/  IADD3 R8, R4, c[0x0][0x32c], RZ ;  /* 0x0000cb0004087a10 */ /* 0x000fe40007ffe0ff */
[----:B------:R-:W-:Y:S02]  /*15370*/  IMNMX R3, R3, R4, !PT ;  /* 0x0000000403037217 */ /* 0x000fe40007800200 */
[----:B------:R-:W-:Y:S02]  /*15380*/  IMNMX R2, R2, R8, PT ;  /* 0x0000000802027217 */ /* 0x000fe40003800200 */
.L_x_723:
        /* <DEDUP_REMOVED lines=77> */
.L_x_851:
        /* <DEDUP_REMOVED lines=16> */
.L_x_730:
[----:B--234-:R-:W-:Y:S04]  /*15960*/  MOV R5, c[0x0][0x32c] ;  /* 0x0000cb0000057a02 */ /* 0x01cfe80000000f00 */
[----:B------:R-:W-:-:S13]  /*15970*/  ISETP.NE.AND P0, PT, R5, 0x1, PT ;  /* 0x000000010500780c */ /* 0x000fda0003f05270 */
[----:B------:R-:W-:Y:S05]  /*15980*/  @P0 IMAD.HI.U32 R5, R4, c[0x0][0x330], RZ ;  /* 0x0000cc0004050a27 */ /* 0x000fea00078e00ff */
[----:B------:R-:W-:Y:S02]  /*15990*/  @P0 SHF.R.U32.HI R4, RZ, c[0x0][0x334], R5 ;  /* 0x0000cd00ff040a19 */ /* 0x000fe40000011605 */
.L_x_731:
[----:B------:R-:W-:Y:S05]  /*159a0*/  BSYNC B0 ;  /* 0x0000000000007941 */ /* 0x000fea0003800000 */
.L_x_729:
[----:B------:R-:W2:Y:S02]  /*159b0*/  LDL R5, [R1] ;  /* 0x0000000001057983 */ /* 0x000ea40000100800 */
[----:B--2---:R-:W-:Y:S04]  /*159c0*/  IMAD.IADD R0, R0, 0x1, -R5 ;  /* 0x0000000100007824 */ /* 0x004fe800078e0a05 */
[----:B------:R-:W-:Y:S05]  /*159d0*/  IMAD R0, R4, c[0x0][0x32c], R0 ;  /* 0x0000cb0004007a24 */ /* 0x000fea00078e0200 */
[----:B------:R-:W-:Y:S02]  /*159e0*/  IADD3 R4, R0, c[0x0][0x32c], RZ ;  /* 0x0000cb0000047a10 */ /* 0x000fe40007ffe0ff */
[----:B------:R-:W-:Y:S02]  /*159f0*/  IMNMX R2, R2, R0, !PT ;  /* 0x0000000002027217 */ /* 0x000fe40007800200 */
[----:B------:R-:W-:Y:S02]  /*15a00*/  IMNMX R3, R3, R4, PT ;  /* 0x0000000403037217 */ /* 0x000fe40003800200 */
.L_x_728:
        /* <DEDUP_REMOVED lines=45> */
[----:B------:R-:W-:Y:S02]  /*15ce0*/  FSEL R163, R36, -INF , !P1 ;  /* 0xff80000024a37808 */ /* 0x000fe40004800000 */
[----:B------:R-:W-:Y:S02]  /*15cf0*/  ISETP.LT.OR P0, PT, R3, 0x19, P0 ;  /* 0x000000190300780c */ /* 0x000fe40000701670 */
[----:B------:R-:W-:Y:S02]  /*15d00*/  FMNMX.FTZ R5, R177, R5, !PT ;  /* 0x00000005b1057209 */ /* 0x000fe40007810000 */
[----:B------:R-:W-:Y:S02]  /*15d10*/  FSEL R154, R222, -INF , !P0 ;  /* 0xff800000de9a7808 */ /* 0x000fe40004000000 */
[----:B------:R-:W-:Y:S02]  /*15d20*/  LOP3.LUT P0, RZ, R200, 0x40, RZ, 0xc0, !PT ;  /* 0x00000040c8ff7812 */ /* 0x000fe4000780c0ff */
[----:B------:R-:W-:Y:S02]  /*15d30*/  FMNMX.FTZ R5, R176, R5, !PT ;  /* 0x00000005b0057209 */ /* 0x000fe40007810000 */
        /* <DEDUP_REMOVED lines=106> */
.L_x_852:
        /* <DEDUP_REMOVED lines=15> */
.L_x_853:
[C---:B------:R-:W-:Y:S01]  /*164d0*/  FMUL.FTZ R0, R72.reuse, c[0x0][0x2d0] ;  /* 0x0000b40048007a20 */ /* 0x040fe20000410000 */
[----:B------:R-:W-:Y:S01]  /*164e0*/  FSETP.NEU.FTZ.AND P0, PT, R72, -INF , PT ;  /* 0xff8000004800780b */ /* 0x000fe20003f1d000 */
[----:B------:R-:W-:Y:S01]  /*164f0*/  WARPSYNC 0xffffffff ;  /* 0xffffffff00007948 */ /* 0x000fe20003800000 */
[----:B------:R-:W-:Y:S01]  /*16500*/  FSETP.NEU.FTZ.AND P1, PT, R71, -INF , PT ;  /* 0xff8000004700780b */ /* 0x000fe20003f3d000 */
[----:B------:R-:W-:Y:S01]  /*16510*/  LDSM.16.MT88.4 R36, [R189] ;  /* 0x00000000bd24783b */ /* 0x000fe20000004200 */
[----:B------:R-:W-:Y:S02]  /*16520*/  FSEL R40, R0, RZ, P0 ;  /* 0x000000ff00287208 */ /* 0x000fe40000000000 */
[----:B----4-:R-:W-:Y:S03]  /*16530*/  FMNMX.FTZ R69, R3, R4, !PT ;  /* 0x0000000403457209 */ /* 0x010fe60007810000 */
[--C-:B------:R-:W-:Y:S02]  /*16540*/  FFMA.FTZ R0, R19, c[0x0][0x2d0], -R40.reuse ;  /* 0x0000b40013007a23 */ /* 0x100fe40000010828 */
[----:B------:R-:W2:Y:S01]  /*16550*/  LDL.LU R251, [R1+0x4] ;  /* 0x0000040001fb7983 */ /* 0x000ea20000300800 */
[--C-:B------:R-:W-:Y:S01]  /*16560*/  FFMA.FTZ R2, R22, c[0x0][0x2d0], -R40.reuse ;  /* 0x0000b40016027a23 */ /* 0x100fe20000010828 */
[----:B------:R1:W-:Y:S01]  /*16570*/  MUFU.EX2 R217, R0 ;  /* 0x0000000000d97308 */ /* 0x0003e20000000800 */
[--C-:B------:R-:W-:Y:S01]  /*16580*/  FFMA.FTZ R211, R53, c[0x0][0x2d0], -R40.reuse ;  /* 0x0000b40035d37a23 */ /* 0x100fe20000010828 */
[----:B------:R-:W3:Y:S01]  /*16590*/  LDL.LU R250, [R1+0x8] ;  /* 0x0000080001fa7983 */ /* 0x000ee20000300800 */
[--C-:B------:R-:W-:Y:S02]  /*165a0*/  FFMA.FTZ R209, R54, c[0x0][0x2d0], -R40.reuse ;  /* 0x0000b40036d17a23 */ /* 0x100fe40000010828 */
[--C-:B------:R-:W-:Y:S02]  /*165b0*/  FFMA.FTZ R215, R55, c[0x0][0x2d0], -R40.reuse ;  /* 0x0000b40037d77a23 */ /* 0x100fe40000010828 */
[----:B------:R-:W-:Y:S01]  /*165c0*/  LDSM.16.MT88.4 R52, [R186] ;  /* 0x00000000ba34783b */ /* 0x000fe20000004200 */
[--C-:B------:R-:W-:Y:S02]  /*165d0*/  FFMA.FTZ R48, R47, c[0x0][0x2d0], -R40.reuse ;  /* 0x0000b4002f307a23 */ /* 0x100fe40000010828 */
[----:B------:R4:W5:Y:S01]  /*165e0*/  MUFU.EX2 R223, R2 ;  /* 0x0000000200df7308 */ /* 0x0009620000000800 */
[----:B------:R-:W-:Y:S02]  /*165f0*/  FMUL.FTZ R4, R69, c[0x0][0x2d0] ;  /* 0x0000b40045047a20 */ /* 0x000fe40000410000 */
[--C-:B------:R-:W-:Y:S02]  /*16600*/  FFMA.FTZ R58, R49, c[0x0][0x2d0], -R40.reuse ;  /* 0x0000b400313a7a23 */ /* 0x100fe40000010828 */
[--C-:B------:R-:W-:Y:S02]  /*16610*/  FFMA.FTZ R213, R73, c[0x0][0x2d0], -R40.reuse ;  /* 0x0000b40049d57a23 */ /* 0x100fe40000010828 */
[--C-:B------:R-:W-:Y:S02]  /*16620*/  FFMA.FTZ R28, R41, c[0x0][0x2d0], -R40.reuse ;  /* 0x0000b400291c7a23 */ /* 0x100fe40000010828 */
[----:B------:R-:W-:Y:S01]  /*16630*/  FFMA.FTZ R210, R63, c[0x0][0x2d0], -R40 ;  /* 0x0000b4003fd27a23 */ /* 0x000fe20000010828 */
[----:B------:R-:W-:Y:S01]  /*16640*/  MUFU.EX2 R241, R48 ;  /* 0x0000003000f17308 */ /* 0x000fe20000000800 */
[----:B-1----:R-:W-:Y:S05]  /*16650*/  FMUL.FTZ R0, R71, c[0x0][0x2d0] ;  /* 0x0000b40047007a20 */ /* 0x002fea0000410000 */
[----:B------:R-:W-:Y:S04]  /*16660*/  FSEL R56, R0, RZ, P1 ;  /* 0x000000ff00387208 */ /* 0x000fe80000800000 */
[----:B------:R1:W-:Y:S01]  /*16670*/  MUFU.EX2 R245, R28 ;  /* 0x0000001c00f57308 */ /* 0x0003e20000000800 */
[----:B------:R-:W-:Y:S02]  /*16680*/  FFMA.FTZ R0, R12, c[0x0][0x2d0], -R56 ;  /* 0x0000b4000c007a23 */ /* 0x000fe40000010838 */
[----:B----4-:R-:W-:Y:S02]  /*16690*/  FFMA.FTZ R2, R23, c[0x0][0x2d0], -R40 ;  /* 0x0000b40017027a23 */ /* 0x010fe40000010828 */
[--C-:B------:R-:W-:Y:S05]  /*166a0*/  FFMA.FTZ R5, R21, c[0x0][0x2d0], -R56.reuse ;  /* 0x0000b40015057a23 */ /* 0x100fea0000010838 */
[----:B------:R4:W-:Y:S01]  /*166b0*/  MUFU.EX2 R216, R0 ;  /* 0x0000000000d87308 */ /* 0x0009e20000000800 */
[--C-:B------:R-:W-:Y:S09]  /*166c0*/  FFMA.FTZ R73, R83, c[0x0][0x2d0], -R56.reuse ;  /* 0x0000b40053497a23 */ /* 0x100ff20000010838 */
[----:B------:R5:W-:Y:S01]  /*166d0*/  MUFU.EX2 R226, R2 ;  /* 0x0000000200e27308 */ /* 0x000be20000000800 */
[--C-:B-1----:R-:W-:Y:S02]  /*166e0*/  FFMA.FTZ R28, R32, c[0x0][0x2d0], -R56.reuse ;  /* 0x0000b400201c7a23 */ /* 0x102fe40000010838 */
[--C-:B------:R-:W-:Y:S07]  /*166f0*/  FFMA.FTZ R32, R33, c[0x0][0x2d0], -R56.reuse ;  /* 0x0000b40021207a23 */ /* 0x100fee0000010838 */
[----:B------:R-:W-:Y:S01]  /*16700*/  MUFU.EX2 R240, R5 ;  /* 0x0000000500f07308 */ /* 0x000fe20000000800 */
[----:B----4-:R-:W-:Y:S09]  /*16710*/  FFMA.FTZ R0, R18, c[0x0][0x2d0], -R56 ;  /* 0x0000b40012007a23 */ /* 0x010ff20000010838 */
[----:B------:R1:W-:Y:S01]  /*16720*/  MUFU.EX2 R222, R0 ;  /* 0x0000000000de7308 */ /* 0x0003e20000000800 */
[----:B-----5:R-:W-:Y:S09]  /*16730*/  FMUL.FTZ R2, R70, c[0x0][0x2d0] ;  /* 0x0000b40046027a20 */ /* 0x020ff20000410000 */
[----:B------:R-:W-:Y:S10]  /*16740*/  MUFU.EX2 R225, R28 ;  /* 0x0000001c00e17308 */ /* 0x000ff40000000800 */
[----:B------:R-:W-:Y:S01]  /*16750*/  MUFU.EX2 R239, R32 ;  /* 0x0000002000ef7308 */ /* 0x000fe20000000800 */
[----:B-1----:R-:W-:Y:S09]  /*16760*/  FFMA.FTZ R0, R25, c[0x0][0x2d0], -R40 ;  /* 0x0000b40019007a23 */ /* 0x002ff20000010828 */
[----:B------:R1:W-:Y:S10]  /*16770*/  MUFU.EX2 R242, R0 ;  /* 0x0000000000f27308 */ /* 0x0003f40000000800 */
[----:B------:R-:W-:Y:S01]  /*16780*/  MUFU.EX2 R238, R58 ;  /* 0x0000003a00ee7308 */ /* 0x000fe20000000800 */
[----:B-1----:R-:W-:Y:S02]  /*16790*/  FFMA.FTZ R0, R20, c[0x0][0x2d0], -R56 ;  /* 0x0000b40014007a23 */ /* 0x002fe40000010838 */
[----:B------:R-:W1:Y:S07]  /*167a0*/  LDSM.16.MT88.4 R20, [R185] ;  /* 0x00000000b914783b */ /* 0x000e6e0000004200 */
[----:B------:R4:W-:Y:S02]  /*167b0*/  MUFU.EX2 R224, R0 ;  /* 0x0000000000e07308 */ /* 0x0009e40000000800 */
[----:B----4-:R-:W-:Y:S02]  /*167c0*/  FSEL R0, R72, RZ, P0 ;  /* 0x000000ff48007208 */ /* 0x010fe40000000000 */
[----:B------:R-:W-:Y:S03]  /*167d0*/  FSETP.NEU.FTZ.AND P0, PT, R70, -INF , PT ;  /* 0xff8000004600780b */ /* 0x000fe60003f1d000 */
[----:B------:R-:W-:Y:S01]  /*167e0*/  FADD.FTZ R0, -R0, R84 ;  /* 0x0000005400007221 */ /* 0x000fe20000010100 */
[----:B------:R-:W-:Y:S03]  /*167f0*/  FSEL R57, R2, RZ, P0 ;  /* 0x000000ff02397208 */ /* 0x000fe60000000000 */
[----:B------:R-:W-:Y:S02]  /*16800*/  FMUL.FTZ R0, R0, c[0x0][0x2d0] ;  /* 0x0000b40000007a20 */ /* 0x000fe40000410000 */
[--C-:B------:R-:W-:Y:S02]  /*16810*/  FFMA.FTZ R2, R10, c[0x0][0x2d0], -R57.reuse ;  /* 0x0000b4000a027a23 */ /* 0x100fe40000010839 */
[----:B------:R-:W4:Y:S10]  /*16820*/  MUFU.EX2 R68, R0 ;  /* 0x0000000000447308 */ /* 0x000f340000000800 */
[----:B------:R5:W-:Y:S02]  /*16830*/  MUFU.EX2 R220, R2 ;  /* 0x0000000200dc7308 */ /* 0x000be40000000800 */
[--C-:B-----5:R-:W-:Y:S08]  /*16840*/  FFMA.FTZ R2, R13, c[0x0][0x2d0], -R57.reuse ;  /* 0x0000b4000d027a23 */ /* 0x120ff00000010839 */
[----:B------:R5:W-:Y:S02]  /*16850*/  MUFU.EX2 R221, R2 ;  /* 0x0000000200dd7308 */ /* 0x000be40000000800 */
[--C-:B-----5:R-:W-:Y:S08]  /*16860*/  FFMA.FTZ R2, R15, c[0x0][0x2d0], -R57.reuse ;  /* 0x0000b4000f027a23 */ /* 0x120ff00000010839 */
[----:B------:R5:W-:Y:S02]  /*16870*/  MUFU.EX2 R234, R2 ;  /* 0x0000000200ea7308 */ /* 0x000be40000000800 */
[----:B-----5:R-:W-:Y:S08]  /*16880*/  FFMA.FTZ R2, R17, c[0x0][0x2d0], -R57 ;  /* 0x0000b40011027a23 */ /* 0x020ff00000010839 */
[----:B------:R5:W-:Y:S02]  /*16890*/  MUFU.EX2 R236, R2 ;  /* 0x0000000200ec7308 */ /* 0x000be40000000800 */
[----:B-----5:R-:W-:Y:S05]  /*168a0*/  FSEL R2, R71, RZ, P1 ;  /* 0x000000ff47027208 */ /* 0x020fea0000800000 */
[----:B------:R-:W-:Y:S01]  /*168b0*/  FADD.FTZ R0, -R2, R85 ;  /* 0x0000005502007221 */ /* 0x000fe20000010100 */
[----:B------:R-:W-:Y:S02]  /*168c0*/  FSEL R2, R70, RZ, P0 ;  /* 0x000000ff46027208 */ /* 0x000fe40000000000 */
[----:B------:R-:W-:Y:S01]  /*168d0*/  FSETP.NEU.FTZ.AND P0, PT, R69, -INF , PT ;  /* 0xff8000004500780b */ /* 0x000fe20003f1d000 */
[----:B------:R-:W-:Y:S03]  /*168e0*/  FMUL.FTZ R0, R0, c[0x0][0x2d0] ;  /* 0x0000b40000007a20 */ /* 0x000fe60000410000 */
[----:B------:R-:W-:Y:S01]  /*168f0*/  FSEL R60, R4, RZ, P0 ;  /* 0x000000ff043c7208 */ /* 0x000fe20000000000 */
[----:B------:R5:W1:Y:S04]  /*16900*/  MUFU.EX2 R3, R0 ;  /* 0x0000000000037308 */ /* 0x000a680000000800 */
[----:B------:R-:W-:Y:S06]  /*16910*/  FFMA.FTZ R4, R14, c[0x0][0x2d0], -R60 ;  /* 0x0000b4000e047a23 */ /* 0x000fec000001083c */
[----:B------:R1:W-:Y:S01]  /*16920*/  MUFU.EX2 R219, R4 ;  /* 0x0000000400db7308 */ /* 0x0003e20000000800 */
[----:B-----5:R-:W-:Y:S04]  /*16930*/  FADD.FTZ R0, -R2, R86 ;  /* 0x0000005602007221 */ /* 0x020fe80000010100 */
[----:B------:R-:W-:Y:S05]  /*16940*/  FMUL.FTZ R0, R0, c[0x0][0x2d0] ;  /* 0x0000b40000007a20 */ /* 0x000fea0000410000 */
[----:B------:R5:W-:Y:S01]  /*16950*/  MUFU.EX2 R2, R0 ;  /* 0x0000000000027308 */ /* 0x000be20000000800 */
[----:B-1----:R-:W-:Y:S02]  /*16960*/  FFMA.FTZ R4, R24, c[0x0][0x2d0], -R60 ;  /* 0x0000b40018047a23 */ /* 0x002fe4000001083c */
[----:B------:R-:W-:Y:S07]  /*16970*/  FFMA.FTZ R24, R31, c[0x0][0x2d0], -R40 ;  /* 0x0000b4001f187a23 */ /* 0x000fee0000010828 */
[----:B------:R-:W-:Y:S10]  /*16980*/  MUFU.EX2 R231, R4 ;  /* 0x0000000400e77308 */ /* 0x000ff40000000800 */
[----:B------:R-:W-:Y:S01]  /*16990*/  MUFU.EX2 R227, R24 ;  /* 0x0000001800e37308 */ /* 0x000fe20000000800 */
[--C-:B-----5:R-:W-:Y:S09]  /*169a0*/  FFMA.FTZ R0, R11, c[0x0][0x2d0], -R60.reuse ;  /* 0x0000b4000b007a23 */ /* 0x120ff2000001083c */
[----:B------:R1:W5:Y:S02]  /*169b0*/  MUFU.EX2 R218, R0 ;  /* 0x0000000000da7308 */ /* 0x0003640000000800 */
[----:B-1----:R-:W-:Y:S01]  /*169c0*/  FFMA.FTZ R0, R16, c[0x0][0x2d0], -R60 ;  /* 0x0000b40010007a23 */ /* 0x002fe2000001083c */
[----:B------:R-:W-:Y:S01]  /*169d0*/  F2FP.BF16.PACK_AB R76, R223, R217 ;  /* 0x000000d9df4c723e */ /* 0x000fe200000010ff */
[----:B----4-:R-:W-:Y:S01]  /*169e0*/  FMUL.FTZ R4, R68, R88 ;  /* 0x0000005844047220 */ /* 0x010fe20000410000 */
[----:B------:R-:W-:Y:S05]  /*169f0*/  F2FP.BF16.PACK_AB R77, R222, R216 ;  /* 0x000000d8de4d723e */ /* 0x000fea00000010ff */
[----:B------:R1:W4:Y:S01]  /*16a00*/  MUFU.EX2 R229, R0 ;  /* 0x0000000000e57308 */ /* 0x0003220000000800 */
[----:B------:R-:W-:Y:S01]  /*16a10*/  FMUL.FTZ R5, R68, R89 ;  /* 0x0000005944057220 */ /* 0x000fe20000410000 */
[----:B------:R-:W-:Y:S01]  /*16a20*/  F2FP.BF16.PACK_AB R78, R242, R226 ;  /* 0x000000e2f24e723e */ /* 0x000fe200000010ff */
[C---:B------:R-:W-:Y:S01]  /*16a30*/  FMUL.FTZ R6, R3.reuse, R90 ;  /* 0x0000005a03067220 */ /* 0x040fe20000410000 */
[----:B------:R-:W-:Y:S01]  /*16a40*/  F2FP.BF16.PACK_AB R79, R240, R224 ;  /* 0x000000e0f04f723e */ /* 0x000fe200000010ff */
[----:B------:R-:W-:Y:S01]  /*16a50*/  FMUL.FTZ R7, R3, R91 ;  /* 0x0000005b03077220 */ /* 0x000fe20000410000 */
[----:B------:R-:W-:Y:S01]  /*16a60*/  F2FP.BF16.PACK_AB R64, R221, R220 ;  /* 0x000000dcdd40723e */ /* 0x000fe200000010ff */
[----:B------:R-:W-:Y:S01]  /*16a70*/  LDSM.16.MT88.4 R88, [R189+0x800] ;  /* 0x00080000bd58783b */ /* 0x000fe20000004200 */
[----:B------:R-:W-:Y:S01]  /*16a80*/  FMUL.FTZ R48, R68, R132 ;  /* 0x0000008444307220 */ /* 0x000fe20000410000 */
[----:B------:R-:W-:Y:S01]  /*16a90*/  F2FP.BF16.PACK_AB R66, R236, R234 ;  /* 0x000000eaec42723e */ /* 0x000fe200000010ff */
[----:B------:R-:W-:Y:S01]  /*16aa0*/  FMUL.FTZ R49, R68, R133 ;  /* 0x0000008544317220 */ /* 0x000fe20000410000 */
[----:B-----5:R-:W-:Y:S01]  /*16ab0*/  F2FP.BF16.PACK_AB R65, R219, R218 ;  /* 0x000000dadb41723e */ /* 0x020fe200000010ff */
[-C--:B------:R-:W-:Y:S03]  /*16ac0*/  HMMA.16816.F32.BF16 R4, R76, R20.reuse, R4 ;  /* 0x000000144c04723c */ /* 0x080fe60000041804 */
[----:B------:R-:W5:Y:S02]  /*16ad0*/  LDL.LU R133, [R1+0xc] ;  /* 0x00000c0001857983 */ /* 0x000f640000300800 */
[C---:B------:R-:W-:Y:S02]  /*16ae0*/  FMUL.FTZ R8, R2.reuse, R92 ;  /* 0x0000005c02087220 */ /* 0x040fe40000410000 */
[C---:B------:R-:W-:Y:S01]  /*16af0*/  FMUL.FTZ R9, R2.reuse, R93 ;  /* 0x0000005d02097220 */ /* 0x040fe20000410000 */
[----:B------:R-:W2:Y:S01]  /*16b00*/  LDL.LU R132, [R1+0x10] ;  /* 0x0000100001847983 */ /* 0x000ea20000300800 */
[C---:B------:R-:W-:Y:S03]  /*16b10*/  FMUL.FTZ R12, R2.reuse, R96 ;  /* 0x00000060020c7220 */ /* 0x040fe60000410000 */
[----:B-1----:R-:W-:Y:S01]  /*16b20*/  FSEL R0, R69, RZ, P0 ;  /* 0x000000ff45007208 */ /* 0x002fe20000000000 */
[----:B------:R-:W-:Y:S01]  /*16b30*/  FMUL.FTZ R13, R2, R97 ;  /* 0x00000061020d7220 */ /* 0x000fe20000410000 */
[----:B----4-:R-:W-:Y:S01]  /*16b40*/  F2FP.BF16.PACK_AB R67, R231, R229 ;  /* 0x000000e5e743723e */ /* 0x010fe200000010ff */
[----:B------:R-:W-:Y:S02]  /*16b50*/  FMUL.FTZ R16, R68, R100 ;  /* 0x0000006444107220 */ /* 0x000fe40000410000 */
[----:B------:R-:W-:Y:S02]  /*16b60*/  FADD.FTZ R0, -R0, R87 ;  /* 0x0000005700007221 */ /* 0x000fe40000010100 */
[----:B------:R-:W-:Y:S01]  /*16b70*/  FMUL.FTZ R17, R68, R101 ;  /* 0x0000006544117220 */ /* 0x000fe20000410000 */
[----:B------:R-:W-:Y:S01]  /*16b80*/  LDSM.16.MT88.4 R84, [R185+0x800] ;  /* 0x00080000b954783b */ /* 0x000fe20000004200 */
[----:B------:R-:W-:Y:S02]  /*16b90*/  FMUL.FTZ R0, R0, c[0x0][0x2d0] ;  /* 0x0000b40000007a20 */ /* 0x000fe40000410000 */
[C---:B------:R-:W-:Y:S02]  /*16ba0*/  FMUL.FTZ R18, R3.reuse, R102 ;  /* 0x0000006603127220 */ /* 0x040fe40000410000 */
[----:B------:R-:W-:Y:S02]  /*16bb0*/  FMUL.FTZ R19, R3, R103 ;  /* 0x0000006703137220 */ /* 0x000fe40000410000 */
[----:B------:R-:W1:Y:S01]  /*16bc0*/  MUFU.EX2 R0, R0 ;  /* 0x0000000000007308 */ /* 0x000e620000000800 */
[C---:B------:R-:W-:Y:S02]  /*16bd0*/  FMUL.FTZ R24, R2.reuse, R108 ;  /* 0x0000006c02187220 */ /* 0x040fe40000410000 */
[C---:B------:R-:W-:Y:S02]  /*16be0*/  FMUL.FTZ R25, R2.reuse, R109 ;  /* 0x0000006d02197220 */ /* 0x040fe40000410000 */
[C---:B------:R-:W-:Y:S02]  /*16bf0*/  FMUL.FTZ R28, R2.reuse, R112 ;  /* 0x00000070021c7220 */ /* 0x040fe40000410000 */
[----:B------:R-:W-:Y:S02]  /*16c00*/  FMUL.FTZ R29, R2, R113 ;  /* 0x00000071021d7220 */ /* 0x000fe40000410000 */
[--C-:B------:R-:W-:Y:S02]  /*16c10*/  FFMA.FTZ R93, R50, c[0x0][0x2d0], -R40.reuse ;  /* 0x0000b400325d7a23 */ /* 0x100fe40000010828 */
[--C-:B------:R-:W-:Y:S02]  /*16c20*/  FFMA.FTZ R113, R80, c[0x0][0x2d0], -R40.reuse ;  /* 0x0000b40050717a23 */ /* 0x100fe40000010828 */
[--C-:B------:R-:W-:Y:S02]  /*16c30*/  FFMA.FTZ R112, R75, c[0x0][0x2d0], -R40.reuse ;  /* 0x0000b4004b707a23 */ /* 0x100fe40000010828 */
[C---:B------:R-:W-:Y:S02]  /*16c40*/  FMUL.FTZ R32, R68.reuse, R116 ;  /* 0x0000007444207220 */ /* 0x040fe40000410000 */
[----:B------:R-:W-:Y:S02]  /*16c50*/  FMUL.FTZ R33, R68, R117 ;  /* 0x0000007544217220 */ /* 0x000fe40000410000 */
[C---:B------:R-:W-:Y:S02]  /*16c60*/  FMUL.FTZ R34, R3.reuse, R118 ;  /* 0x0000007603227220 */ /* 0x040fe40000410000 */
[----:B------:R-:W-:Y:S02]  /*16c70*/  FMUL.FTZ R35, R3, R119 ;  /* 0x0000007703237220 */ /* 0x000fe40000410000 */
[----:B------:R-:W-:Y:S02]  /*16c80*/  FMUL.FTZ R41, R2, R125 ;  /* 0x0000007d02297220 */ /* 0x000fe40000410000 */
[C---:B-1----:R-:W-:Y:S02]  /*16c90*/  FMUL.FTZ R11, R0.reuse, R95 ;  /* 0x0000005f000b7220 */ /* 0x042fe40000410000 */
[----:B------:R-:W-:Y:S02]  /*16ca0*/  FMUL.FTZ R10, R0, R94 ;  /* 0x0000005e000a7220 */ /* 0x000fe40000410000 */
[----:B------:R-:W-:Y:S02]  /*16cb0*/  FFMA.FTZ R94, R51, c[0x0][0x2d0], -R40 ;  /* 0x0000b400335e7a23 */ /* 0x000fe40000010828 */
[--C-:B------:R-:W-:Y:S02]  /*16cc0*/  FFMA.FTZ R92, R156, c[0x0][0x2d0], -R56.reuse ;  /* 0x0000b4009c5c7a23 */ /* 0x100fe40000010838 */
[--C-:B------:R-:W-:Y:S01]  /*16cd0*/  FFMA.FTZ R103, R179, c[0x0][0x2d0], -R56.reuse ;  /* 0x0000b400b3677a23 */ /* 0x100fe20000010838 */
[C---:B------:R-:W-:Y:S01]  /*16ce0*/  HMMA.16816.F32.BF16 R8, R64.reuse, R20, R8 ;  /* 0x000000144008723c */ /* 0x040fe20000041808 */
[----:B------:R-:W-:Y:S03]  /*16cf0*/  MUFU.EX2 R179, R113 ;  /* 0x0000007100b37308 */ /* 0x000fe60000000800 */
[C---:B------:R-:W-:Y:S02]  /*16d00*/  FMUL.FTZ R14, R0.reuse, R98 ;  /* 0x00000062000e7220 */ /* 0x040fe40000410000 */
[----:B------:R-:W-:Y:S02]  /*16d10*/  FMUL.FTZ R15, R0, R99 ;  /* 0x00000063000f7220 */ /* 0x000fe40000410000 */
[----:B------:R-:W-:Y:S04]  /*16d20*/  FFMA.FTZ R119, R176, c[0x0][0x2d0], -R56 ;  /* 0x0000b400b0777a23 */ /* 0x000fe80000010838 */
[C---:B------:R-:W-:Y:S01]  /*16d30*/  FMUL.FTZ R50, R3.reuse, R134 ;  /* 0x0000008603327220 */ /* 0x040fe20000410000 */
[-C--:B------:R-:W-:Y:S03]  /*16d40*/  HMMA.16816.F32.BF16 R12, R64, R22.reuse, R12 ;  /* 0x00000016400c723c */ /* 0x080fe6000004180c */
[----:B------:R-:W-:Y:S02]  /*16d50*/  FMUL.FTZ R51, R3, R135 ;  /* 0x0000008703337220 */ /* 0x000fe40000410000 */
[--C-:B------:R-:W-:Y:S02]  /*16d60*/  FFMA.FTZ R97, R204, c[0x0][0x2d0], -R57.reuse ;  /* 0x0000b400cc617a23 */ /* 0x100fe40000010839 */
[--C-:B------:R-:W-:Y:S01]  /*16d70*/  FFMA.FTZ R101, R173, c[0x0][0x2d0], -R57.reuse ;  /* 0x0000b400ad657a23 */ /* 0x100fe20000010839 */
[C---:B------:R-:W-:Y:S01]  /*16d80*/  HMMA.16816.F32.BF16 R16, R76.reuse, R22, R16 ;  /* 0x000000164c10723c */ /* 0x040fe20000041810 */
[----:B------:R-:W-:Y:S03]  /*16d90*/  MUFU.EX2 R173, R97 ;  /* 0x0000006100ad7308 */ /* 0x000fe60000000800 */
[C---:B------:R-:W-:Y:S02]  /*16da0*/  FMUL.FTZ R20, R68.reuse, R104 ;  /* 0x0000006844147220 */ /* 0x040fe40000410000 */
[----:B------:R-:W-:Y:S02]  /*16db0*/  FMUL.FTZ R21, R68, R105 ;  /* 0x0000006944157220 */ /* 0x000fe40000410000 */
[C---:B------:R-:W-:Y:S04]  /*16dc0*/  FMUL.FTZ R22, R3.reuse, R106 ;  /* 0x0000006a03167220 */ /* 0x040fe80000410000 */
[----:B------:R-:W-:Y:S02]  /*16dd0*/  FMUL.FTZ R23, R3, R107 ;  /* 0x0000006b03177220 */ /* 0x000fe40000410000 */
[--C-:B------:R-:W-:Y:S02]  /*16de0*/  FFMA.FTZ R100, R174, c[0x0][0x2d0], -R57.reuse ;  /* 0x0000b400ae647a23 */ /* 0x100fe40000010839 */
[--C-:B------:R-:W-:Y:S01]  /*16df0*/  FFMA.FTZ R99, R175, c[0x0][0x2d0], -R57.reuse ;  /* 0x0000b400af637a23 */ /* 0x100fe20000010839 */
[----:B------:R-:W-:Y:S01]  /*16e00*/  MUFU.EX2 R174, R209 ;  /* 0x000000d100ae7308 */ /* 0x000fe20000000800 */
[--C-:B------:R-:W-:Y:S01]  /*16e10*/  FFMA.FTZ R98, R181, c[0x0][0x2d0], -R57.reuse ;  /* 0x0000b400b5627a23 */ /* 0x100fe20000010839 */
[-C--:B------:R-:W-:Y:S03]  /*16e20*/  HMMA.16816.F32.BF16 R20, R76, R36.reuse, R20 ;  /* 0x000000244c14723c */ /* 0x080fe60000041814 */
[C---:B------:R-:W-:Y:S02]  /*16e30*/  FMUL.FTZ R26, R0.reuse, R110 ;  /* 0x0000006e001a7220 */ /* 0x040fe40000410000 */
[C---:B------:R-:W-:Y:S02]  /*16e40*/  FMUL.FTZ R27, R0.reuse, R111 ;  /* 0x0000006f001b7220 */ /* 0x040fe40000410000 */
[--C-:B------:R-:W-:Y:S02]  /*16e50*/  FFMA.FTZ R96, R207, c[0x0][0x2d0], -R57.reuse ;  /* 0x0000b400cf607a23 */ /* 0x100fe40000010839 */
[----:B------:R-:W-:Y:S01]  /*16e60*/  FFMA.FTZ R102, R157, c[0x0][0x2d0], -R60 ;  /* 0x0000b4009d667a23 */ /* 0x000fe2000001083c */
[----:B------:R-:W-:Y:S02]  /*16e70*/  MUFU.EX2 R207, R94 ;  /* 0x0000005e00cf7308 */ /* 0x000fe40000000800 */
[C---:B------:R-:W-:Y:S04]  /*16e80*/  HMMA.16816.F32.BF16 R24, R64.reuse, R36, R24 ;  /* 0x000000244018723c */ /* 0x040fe80000041818 */
[C---:B------:R-:W-:Y:S02]  /*16e90*/  FMUL.FTZ R30, R0.reuse, R114 ;  /* 0x00000072001e7220 */ /* 0x040fe40000410000 */
[----:B------:R-:W-:Y:S02]  /*16ea0*/  FMUL.FTZ R31, R0, R115 ;  /* 0x00000073001f7220 */ /* 0x000fe40000410000 */
[--C-:B------:R-:W-:Y:S01]  /*16eb0*/  FFMA.FTZ R36, R45, c[0x0][0x2d0], -R40.reuse ;  /* 0x0000b4002d247a23 */ /* 0x100fe20000010828 */
[----:B------:R-:W-:Y:S03]  /*16ec0*/  MUFU.EX2 R175, R96 ;  /* 0x0000006000af7308 */ /* 0x000fe60000000800 */
[--C-:B------:R-:W-:Y:S01]  /*16ed0*/  FFMA.FTZ R37, R46, c[0x0][0x2d0], -R40.reuse ;  /* 0x0000b4002e257a23 */ /* 0x100fe20000010828 */
[-C--:B------:R-:W-:Y:S03]  /*16ee0*/  HMMA.16816.F32.BF16 R28, R64, R38.reuse, R28 ;  /* 0x00000026401c723c */ /* 0x080fe6000004181c */
[----:B------:R-:W-:Y:S02]  /*16ef0*/  FFMA.FTZ R111, R74, c[0x0][0x2d0], -R40 ;  /* 0x0000b4004a6f7a23 */ /* 0x000fe40000010828 */
[--C-:B------:R-:W-:Y:S01]  /*16f00*/  FFMA.FTZ R40, R44, c[0x0][0x2d0], -R57.reuse ;  /* 0x0000b4002c287a23 */ /* 0x100fe20000010839 */
[----:B------:R1:W-:Y:S01]  /*16f10*/  MUFU.EX2 R237, R36 ;  /* 0x0000002400ed7308 */ /* 0x0003e20000000800 */
[----:B------:R-:W-:Y:S01]  /*16f20*/  FFMA.FTZ R116, R168, c[0x0][0x2d0], -R60 ;  /* 0x0000b400a8747a23 */ /* 0x000fe2000001083c */
[C---:B------:R-:W-:Y:S04]  /*16f30*/  HMMA.16816.F32.BF16 R32, R76.reuse, R38, R32 ;  /* 0x000000264c20723c */ /* 0x040fe80000041820 */
[--C-:B------:R-:W-:Y:S02]  /*16f40*/  FFMA.FTZ R44, R59, c[0x0][0x2d0], -R57.reuse ;  /* 0x0000b4003b2c7a23 */ /* 0x100fe40000010839 */
[----:B------:R-:W-:Y:S02]  /*16f50*/  FMUL.FTZ R47, R0, R131 ;  /* 0x00000083002f7220 */ /* 0x000fe40000410000 */
[----:B------:R4:W-:Y:S01]  /*16f60*/  MUFU.EX2 R249, R37 ;  /* 0x0000002500f97308 */ /* 0x0009e20000000800 */
[C---:B------:R-:W-:Y:S03]  /*16f70*/  FMUL.FTZ R38, R3.reuse, R122 ;  /* 0x0000007a03267220 */ /* 0x040fe60000410000 */
[----:B------:R-:W-:Y:S02]  /*16f80*/  FMUL.FTZ R39, R3, R123 ;  /* 0x0000007b03277220 */ /* 0x000fe40000410000 */
[----:B------:R-:W-:Y:S02]  /*16f90*/  FMUL.FTZ R45, R2, R129 ;  /* 0x00000081022d7220 */ /* 0x000fe40000410000 */
[----:B------:R-:W-:Y:S02]  /*16fa0*/  FMUL.FTZ R46, R0, R130 ;  /* 0x00000082002e7220 */ /* 0x000fe40000410000 */
[----:B------:R3:W-:Y:S01]  /*16fb0*/  MUFU.EX2 R244, R40 ;  /* 0x0000002800f47308 */ /* 0x0007e20000000800 */
[--C-:B------:R-:W-:Y:S02]  /*16fc0*/  FFMA.FTZ R110, R178, c[0x0][0x2d0], -R56.reuse ;  /* 0x0000b400b26e7a23 */ /* 0x100fe40000010838 */
[--C-:B------:R-:W-:Y:S02]  /*16fd0*/  FFMA.FTZ R107, R158, c[0x0][0x2d0], -R56.reuse ;  /* 0x0000b4009e6b7a23 */ /* 0x100fe40000010838 */
[--C-:B-1----:R-:W-:Y:S02]  /*16fe0*/  FFMA.FTZ R36, R61, c[0x0][0x2d0], -R56.reuse ;  /* 0x0000b4003d247a23 */ /* 0x102fe40000010838 */
[--C-:B------:R-:W-:Y:S02]  /*16ff0*/  FFMA.FTZ R106, R166, c[0x0][0x2d0], -R56.reuse ;  /* 0x0000b400a66a7a23 */ /* 0x100fe40000010838 */
[--C-:B------:R-:W-:Y:S01]  /*17000*/  FFMA.FTZ R105, R165, c[0x0][0x2d0], -R56.reuse ;  /* 0x0000b400a5697a23 */ /* 0x100fe20000010838 */
[----:B------:R1:W-:Y:S01]  /*17010*/  MUFU.EX2 R235, R36 ;  /* 0x0000002400eb7308 */ /* 0x0003e20000000800 */
[----:B------:R-:W-:Y:S02]  /*17020*/  FFMA.FTZ R114, R177, c[0x0][0x2d0], -R56 ;  /* 0x0000b400b1727a23 */ /* 0x000fe40000010838 */
[----:B------:R-:W-:Y:S02]  /*17030*/  FFMA.FTZ R61, R154, c[0x0][0x2d0], -R60 ;  /* 0x0000b4009a3d7a23 */ /* 0x000fe4000001083c */
[----:B----4-:R-:W-:Y:S02]  /*17040*/  FMUL.FTZ R37, R68, R121 ;  /* 0x0000007944257220 */ /* 0x010fe40000410000 */
[----:B------:R-:W-:Y:S02]  /*17050*/  FFMA.FTZ R121, R171, c[0x0][0x2d0], -R56 ;  /* 0x0000b400ab797a23 */ /* 0x000fe40000010838 */
[--C-:B------:R-:W-:Y:S01]  /*17060*/  FFMA.FTZ R75, R170, c[0x0][0x2d0], -R57.reuse ;  /* 0x0000b400aa4b7a23 */ /* 0x100fe20000010839 */
[----:B------:R4:W-:Y:S01]  /*17070*/  MUFU.EX2 R243, R44 ;  /* 0x0000002c00f37308 */ /* 0x0009e20000000800 */
[C---:B------:R-:W-:Y:S02]  /*17080*/  FMUL.FTZ R58, R0.reuse, R142 ;  /* 0x0000008e003a7220 */ /* 0x040fe40000410000 */
[----:B------:R-:W-:Y:S02]  /*17090*/  FMUL.FTZ R59, R0, R143 ;  /* 0x0000008f003b7220 */ /* 0x000fe40000410000 */
[----:B---3--:R-:W-:Y:S02]  /*170a0*/  FMUL.FTZ R40, R2, R124 ;  /* 0x0000007c02287220 */ /* 0x008fe40000410000 */
[--C-:B------:R-:W-:Y:S02]  /*170b0*/  FFMA.FTZ R74, R169, c[0x0][0x2d0], -R57.reuse ;  /* 0x0000b400a94a7a23 */ /* 0x100fe40000010839 */
[--C-:B------:R-:W-:Y:S01]  /*170c0*/  FFMA.FTZ R123, R183, c[0x0][0x2d0], -R57.reuse ;  /* 0x0000b400b77b7a23 */ /* 0x100fe20000010839 */
[----:B------:R-:W-:Y:S01]  /*170d0*/  MUFU.EX2 R142, R101 ;  /* 0x00000065008e7308 */ /* 0x000fe20000000800 */
[--C-:B------:R-:W-:Y:S02]  /*170e0*/  FFMA.FTZ R125, R180, c[0x0][0x2d0], -R57.reuse ;  /* 0x0000b400b47d7a23 */ /* 0x100fe40000010839 */
[----:B------:R-:W-:Y:S02]  /*170f0*/  FFMA.FTZ R118, R167, c[0x0][0x2d0], -R60 ;  /* 0x0000b400a7767a23 */ /* 0x000fe4000001083c */
[----:B-1----:R-:W-:Y:S02]  /*17100*/  FFMA.FTZ R36, R62, c[0x0][0x2d0], -R56 ;  /* 0x0000b4003e247a23 */ /* 0x002fe40000010838 */
[--C-:B------:R-:W-:Y:S02]  /*17110*/  FFMA.FTZ R62, R155, c[0x0][0x2d0], -R60.reuse ;  /* 0x0000b4009b3e7a23 */ /* 0x100fe4000001083c */
[--C-:B------:R-:W-:Y:S01]  /*17120*/  FFMA.FTZ R117, R208, c[0x0][0x2d0], -R60.reuse ;  /* 0x0000b400d0757a23 */ /* 0x100fe2000001083c */
[----:B------:R1:W-:Y:S01]  /*17130*/  MUFU.EX2 R247, R36 ;  /* 0x0000002400f77308 */ /* 0x0003e20000000800 */
[--C-:B------:R-:W-:Y:S01]  /*17140*/  FFMA.FTZ R104, R159, c[0x0][0x2d0], -R60.reuse ;  /* 0x0000b4009f687a23 */ /* 0x100fe2000001083c */
[----:B------:R-:W3:Y:S01]  /*17150*/  LDL R208, [R1+0x14] ;  /* 0x0000140001d07983 */ /* 0x000ee20000100800 */
[--C-:B------:R-:W-:Y:S02]  /*17160*/  FFMA.FTZ R108, R160, c[0x0][0x2d0], -R60.reuse ;  /* 0x0000b400a06c7a23 */ /* 0x100fe4000001083c */
[----:B----4-:R-:W-:Y:S02]  /*17170*/  FMUL.FTZ R44, R2, R128 ;  /* 0x00000080022c7220 */ /* 0x010fe40000410000 */
[--C-:B------:R-:W-:Y:S02]  /*17180*/  FFMA.FTZ R109, R162, c[0x0][0x2d0], -R60.reuse ;  /* 0x0000b400a26d7a23 */ /* 0x100fe4000001083c */
[--C-:B------:R-:W-:Y:S01]  /*17190*/  FFMA.FTZ R122, R205, c[0x0][0x2d0], -R60.reuse ;  /* 0x0000b400cd7a7a23 */ /* 0x100fe2000001083c */
[----:B------:R4:W-:Y:S01]  /*171a0*/  MUFU.EX2 R204, R62 ;  /* 0x0000003e00cc7308 */ /* 0x0009e20000000800 */
[--C-:B------:R-:W-:Y:S02]  /*171b0*/  FFMA.FTZ R124, R182, c[0x0][0x2d0], -R60.reuse ;  /* 0x0000b400b67c7a23 */ /* 0x100fe4000001083c */
[----:B------:R-:W-:Y:S02]  /*171c0*/  FMUL.FTZ R63, R0, R151 ;  /* 0x00000097003f7220 */ /* 0x000fe40000410000 */
[--C-:B------:R-:W-:Y:S02]  /*171d0*/  FFMA.FTZ R115, R164, c[0x0][0x2d0], -R60.reuse ;  /* 0x0000b400a4737a23 */ /* 0x100fe4000001083c */
[--C-:B------:R-:W-:Y:S03]  /*171e0*/  FFMA.FTZ R128, R161, c[0x0][0x2d0], -R60.reuse ;  /* 0x0000b400a1807a23 */ /* 0x100fe6000001083c */
[----:B------:R-:W-:Y:S01]  /*171f0*/  MUFU.EX2 R205, R93 ;  /* 0x0000005d00cd7308 */ /* 0x000fe20000000800 */
[--C-:B-1----:R-:W-:Y:S02]  /*17200*/  FFMA.FTZ R36, R42, c[0x0][0x2d0], -R57.reuse ;  /* 0x0000b4002a247a23 */ /* 0x102fe40000010839 */
[C---:B------:R-:W-:Y:S02]  /*17210*/  FMUL.FTZ R42, R0.reuse, R126 ;  /* 0x0000007e002a7220 */ /* 0x040fe40000410000 */
[----:B------:R-:W-:Y:S05]  /*17220*/  FFMA.FTZ R126, R163, c[0x0][0x2d0], -R60 ;  /* 0x0000b400a37e7a23 */ /* 0x000fea000001083c */
[----:B------:R1:W-:Y:S01]  /*17230*/  MUFU.EX2 R228, R36 ;  /* 0x0000002400e47308 */ /* 0x0003e20000000800 */
[C---:B----4-:R-:W-:Y:S09]  /*17240*/  FMUL.FTZ R62, R0.reuse, R150 ;  /* 0x00000096003e7220 */ /* 0x050ff20000410000 */
[----:B------:R4:W-:Y:S10]  /*17250*/  MUFU.EX2 R182, R92 ;  /* 0x0000005c00b67308 */ /* 0x0009f40000000800 */
[----:B------:R-:W-:Y:S01]  /*17260*/  MUFU.EX2 R167, R100 ;  /* 0x0000006400a77308 */ /* 0x000fe20000000800 */
[--C-:B-1----:R-:W-:Y:S02]  /*17270*/  FFMA.FTZ R36, R43, c[0x0][0x2d0], -R57.reuse ;  /* 0x0000b4002b247a23 */ /* 0x102fe40000010839 */
[----:B------:R-:W-:Y:S02]  /*17280*/  FMUL.FTZ R43, R0, R127 ;  /* 0x0000007f002b7220 */ /* 0x000fe40000410000 */
[--C-:B------:R-:W-:Y:S05]  /*17290*/  FFMA.FTZ R127, R172, c[0x0][0x2d0], -R57.reuse ;  /* 0x0000b400ac7f7a23 */ /* 0x100fea0000010839 */
[----:B------:R1:W1:Y:S01]  /*172a0*/  MUFU.EX2 R230, R36 ;  /* 0x0000002400e67308 */ /* 0x0002620000000800 */
[----:B----4-:R-:W-:Y:S09]  /*172b0*/  LDSM.16.MT88.4 R92, [R186+0x800] ;  /* 0x00080000ba5c783b */ /* 0x010ff20000004200 */
[----:B------:R-:W-:Y:S10]  /*172c0*/  MUFU.EX2 R129, R102 ;  /* 0x0000006600817308 */ /* 0x000ff40000000800 */
[----:B------:R-:W-:Y:S01]  /*172d0*/  MUFU.EX2 R143, R99 ;  /* 0x00000063008f7308 */ /* 0x000fe20000000800 */
[----:B-1----:R-:W-:Y:S02]  /*172e0*/  FMUL.FTZ R36, R68, R120 ;  /* 0x0000007844247220 */ /* 0x002fe40000410000 */
[----:B------:R-:W-:Y:S02]  /*172f0*/  FFMA.FTZ R120, R206, c[0x0][0x2d0], -R57 ;  /* 0x0000b400ce787a23 */ /* 0x000fe40000010839 */
[----:B------:R-:W-:Y:S05]  /*17300*/  FMUL.FTZ R57, R2, R141 ;  /* 0x0000008d02397220 */ /* 0x000fea0000410000 */
[----:B------:R1:W-:Y:S01]  /*17310*/  MUFU.EX2 R170, R98 ;  /* 0x0000006200aa7308 */ /* 0x0003e20000000800 */
[-C--:B------:R-:W-:Y:S08]  /*17320*/  HMMA.16816.F32.BF16 R36, R76, R52.reuse, R36 ;  /* 0x000000344c24723c */ /* 0x080ff00000041824 */
[C---:B------:R-:W-:Y:S01]  /*17330*/  HMMA.16816.F32.BF16 R40, R64.reuse, R52, R40 ;  /* 0x000000344028723c */ /* 0x040fe20000041828 */
[----:B------:R4:W-:Y:S06]  /*17340*/  MUFU.EX2 R178, R103 ;  /* 0x0000006700b27308 */ /* 0x0009ec0000000800 */
[--C-:B------:R-:W-:Y:S01]  /*17350*/  FFMA.FTZ R52, R82, c[0x0][0x2d0], -R56.reuse ;  /* 0x0000b40052347a23 */ /* 0x100fe20000010838 */
[-C--:B------:R-:W-:Y:S03]  /*17360*/  HMMA.16816.F32.BF16 R44, R64, R54.reuse, R44 ;  /* 0x00000036402c723c */ /* 0x080fe6000004182c */
[----:B------:R5:W-:Y:S01]  /*17370*/  MUFU.EX2 R232, R52 ;  /* 0x0000003400e87308 */ /* 0x000be20000000800 */
[----:B------:R-:W-:Y:S02]  /*17380*/  FFMA.FTZ R53, R81, c[0x0][0x2d0], -R56 ;  /* 0x0000b40051357a23 */ /* 0x000fe40000010838 */
[----:B------:R-:W5:Y:S01]  /*17390*/  LDSM.16.MT88.4 R80, [R188] ;  /* 0x00000000bc50783b */ /* 0x000f620000004200 */
[----:B------:R-:W-:Y:S01]  /*173a0*/  FFMA.FTZ R56, R153, c[0x0][0x2d0], -R60 ;  /* 0x0000b40099387a23 */ /* 0x000fe2000001083c */
[C---:B------:R-:W-:Y:S04]  /*173b0*/  HMMA.16816.F32.BF16 R48, R76.reuse, R54, R48 ;  /* 0x000000364c30723c */ /* 0x040fe80000041830 */
[----:B--2---:R-:W-:Y:S01]  /*173c0*/  FFMA.FTZ R0, R0, R132, R218 ;  /* 0x0000008400007223 */ /* 0x004fe200000100da */
[----:B------:R2:W-:Y:S01]  /*173d0*/  MUFU.EX2 R233, R53 ;  /* 0x0000003500e97308 */ /* 0x0005e20000000800 */
[----:B-1----:R-:W-:Y:S01]  /*173e0*/  LDSM.16.MT88.4 R96, [R186+0x1000] ;  /* 0x00100000ba60783b */ /* 0x002fe20000004200 */
[C---:B------:R-:W-:Y:S02]  /*173f0*/  FMUL.FTZ R54, R3.reuse, R138 ;  /* 0x0000008a03367220 */ /* 0x040fe40000410000 */
[----:B------:R-:W-:Y:S03]  /*17400*/  FMUL.FTZ R55, R3, R139 ;  /* 0x0000008b03377220 */ /* 0x000fe60000410000 */
[----:B------:R-:W-:Y:S02]  /*17410*/  FADD.FTZ R0, R219, R0 ;  /* 0x00000000db007221 */ /* 0x000fe40000010000 */
[----:B----4-:R-:W-:Y:S01]  /*17420*/  LDSM.16.MT88.4 R100, [R185+0x2000] ;  /* 0x00200000b964783b */ /* 0x010fe20000004200 */
[----:B------:R1:W-:Y:S01]  /*17430*/  MUFU.EX2 R177, R56 ;  /* 0x0000003800b17308 */ /* 0x0003e20000000800 */
[----:B------:R-:W-:Y:S02]  /*17440*/  FADD.FTZ R0, R229, R0 ;  /* 0x00000000e5007221 */ /* 0x000fe40000010000 */
[----:B-----5:R-:W-:Y:S02]  /*17450*/  FFMA.FTZ R52, R152, c[0x0][0x2d0], -R60 ;  /* 0x0000b40098347a23 */ /* 0x020fe4000001083c */
[----:B------:R-:W-:Y:S05]  /*17460*/  FMUL.FTZ R60, R2, R148 ;  /* 0x00000094023c7220 */ /* 0x000fea0000410000 */
[----:B------:R4:W5:Y:S01]  /*17470*/  MUFU.EX2 R131, R52 ;  /* 0x0000003400837308 */ /* 0x0009620000000800 */
[----:B--2---:R-:W-:Y:S09]  /*17480*/  FMUL.FTZ R53, R68, R137 ;  /* 0x0000008944357220 */ /* 0x004ff20000410000 */
[----:B------:R2:W2:Y:S01]  /*17490*/  MUFU.EX2 R206, R61 ;  /* 0x0000003d00ce7308 */ /* 0x0004a20000000800 */
[----:B-1----:R-:W-:Y:S09]  /*174a0*/  FMUL.FTZ R56, R2, R140 ;  /* 0x0000008c02387220 */ /* 0x002ff20000410000 */
[----:B------:R-:W-:Y:S01]  /*174b0*/  MUFU.EX2 R140, R116 ;  /* 0x00000074008c7308 */ /* 0x000fe20000000800 */
[----:B----4-:R-:W-:Y:S09]  /*174c0*/  FMUL.FTZ R52, R68, R136 ;  /* 0x0000008844347220 */ /* 0x010ff20000410000 */
[----:B------:R-:W-:Y:S01]  /*174d0*/  MUFU.EX2 R160, R118 ;  /* 0x0000007600a07308 */ /* 0x000fe20000000800 */
[-C--:B------:R-:W-:Y:S03]  /*174e0*/  HMMA.16816.F32.BF16 R52, R76, R80.reuse, R52 ;  /* 0x000000504c34723c */ /* 0x080fe60000041834 */
[C---:B--2---:R-:W-:Y:S02]  /*174f0*/  FMUL.FTZ R61, R2.reuse, R149 ;  /* 0x00000095023d7220 */ /* 0x044fe40000410000 */
[----:B------:R-:W-:Y:S02]  /*17500*/  FFMA.FTZ R2, R2, R133, R220 ;  /* 0x0000008502027223 */ /* 0x000fe400000100dc */
[----:B------:R-:W-:Y:S01]  /*17510*/  LDSM.16.MT88.4 R132, [R186+0x2000] ;  /* 0x00200000ba84783b */ /* 0x000fe20000004200 */
[C---:B------:R-:W-:Y:S01]  /*17520*/  HMMA.16816.F32.BF16 R56, R64.reuse, R80, R56 ;  /* 0x000000504038723c */ /* 0x040fe20000041838 */
[----:B------:R-:W-:Y:S03]  /*17530*/  MUFU.EX2 R159, R117 ;  /* 0x00000075009f7308 */ /* 0x000fe60000000800 */
[----:B------:R-:W-:Y:S03]  /*17540*/  FADD.FTZ R2, R221, R2 ;  /* 0x00000002dd027221 */ /* 0x000fe60000010000 */
[----:B------:R-:W-:Y:S01]  /*17550*/  F2FP.BF16.PACK_AB R80, R230, R228 ;  /* 0x000000e4e650723e */ /* 0x000fe200000010ff */
[-C--:B------:R-:W-:Y:S03]  /*17560*/  HMMA.16816.F32.BF16 R60, R64, R82.reuse, R60 ;  /* 0x00000052403c723c */ /* 0x080fe6000004183c */
[----:B------:R1:W-:Y:S01]  /*17570*/  MUFU.EX2 R162, R119 ;  /* 0x0000007700a27308 */ /* 0x0003e20000000800 */
[----:B-----5:R-:W-:Y:S01]  /*17580*/  F2FP.BF16.PACK_AB R81, R177, R131 ;  /* 0x00000083b151723e */ /* 0x020fe200000010ff */
[----:B------:R-:W-:Y:S02]  /*17590*/  FADD.FTZ R2, R234, R2 ;  /* 0x00000002ea027221 */ /* 0x000fe40000010000 */
[C---:B------:R-:W-:Y:S02]  /*175a0*/  FMUL.FTZ R64, R68.reuse, R144 ;  /* 0x0000009044407220 */ /* 0x040fe40000410000 */
[C---:B------:R-:W-:Y:S03]  /*175b0*/  FMUL.FTZ R65, R68.reuse, R145 ;  /* 0x0000009144417220 */ /* 0x040fe60000410000 */
[C---:B------:R-:W-:Y:S01]  /*175c0*/  FMUL.FTZ R66, R3.reuse, R146 ;  /* 0x0000009203427220 */ /* 0x040fe20000410000 */
[----:B------:R-:W-:Y:S01]  /*175d0*/  MUFU.EX2 R163, R215 ;  /* 0x000000d700a37308 */ /* 0x000fe20000000800 */
[C---:B------:R-:W-:Y:S02]  /*175e0*/  FMUL.FTZ R67, R3.reuse, R147 ;  /* 0x0000009303437220 */ /* 0x040fe40000410000 */
[----:B------:R-:W-:Y:S02]  /*175f0*/  FFMA.FTZ R68, R68, R251, R217 ;  /* 0x000000fb44447223 */ /* 0x000fe400000100d9 */
[----:B------:R-:W-:Y:S02]  /*17600*/  FFMA.FTZ R3, R3, R250, R216 ;  /* 0x000000fa03037223 */ /* 0x000fe400000100d8 */
[----:B------:R-:W-:Y:S01]  /*17610*/  FADD.FTZ R68, R223, R68 ;  /* 0x00000044df447221 */ /* 0x000fe20000010000 */
[----:B------:R-:W-:Y:S02]  /*17620*/  HMMA.16816.F32.BF16 R64, R76, R82, R64 ;  /* 0x000000524c40723c */ /* 0x000fe40000041840 */
[----:B------:R-:W2:Y:S02]  /*17630*/  MUFU.EX2 R161, R121 ;  /* 0x0000007900a17308 */ /* 0x000ea40000000800 */
[----:B------:R-:W-:Y:S01]  /*17640*/  FADD.FTZ R68, R226, R68 ;  /* 0x00000044e2447221 */ /* 0x000fe20000010000 */
[----:B-1----:R-:W-:Y:S02]  /*17650*/  LDSM.16.MT88.4 R116, [R189+0x2000] ;  /* 0x00200000bd74783b */ /* 0x002fe40000004200 */
[----:B------:R-:W-:Y:S01]  /*17660*/  F2FP.BF16.PACK_AB R76, R245, R227 ;  /* 0x000000e3f54c723e */ /* 0x000fe200000010ff */
[----:B------:R-:W-:Y:S01]  /*17670*/  FADD.FTZ R68, R242, R68 ;  /* 0x00000044f2447221 */ /* 0x000fe20000010000 */
[----:B------:R-:W-:Y:S03]  /*17680*/  F2FP.BF16.PACK_AB R77, R239, R225 ;  /* 0x000000e1ef4d723e */ /* 0x000fe600000010ff */
[----:B------:R-:W-:Y:S01]  /*17690*/  F2FP.BF16.PACK_AB R78, R249, R237 ;  /* 0x000000edf94e723e */ /* 0x000fe200000010ff */
[----:B------:R-:W-:Y:S01]  /*176a0*/  MUFU.EX2 R155, R127 ;  /* 0x0000007f009b7308 */ /* 0x000fe20000000800 */
[----:B------:R-:W-:Y:S01]  /*176b0*/  F2FP.BF16.PACK_AB R79, R247, R235 ;  /* 0x000000ebf74f723e */ /* 0x000fe200000010ff */
[----:B------:R-:W-:Y:S01]  /*176c0*/  FADD.FTZ R3, R222, R3 ;  /* 0x00000003de037221 */ /* 0x000fe20000010000 */
[----:B------:R-:W-:Y:S02]  /*176d0*/  F2FP.BF16.PACK_AB R82, R243, R244 ;  /* 0x000000f4f352723e */ /* 0x000fe400000010ff */
[----:B------:R-:W-:Y:S01]  /*176e0*/  F2FP.BF16.PACK_AB R83, R204, R206 ;  /* 0x000000cecc53723e */ /* 0x000fe200000010ff */
[----:B------:R-:W-:Y:S02]  /*176f0*/  FADD.FTZ R3, R224, R3 ;  /* 0x00000003e0037221 */ /* 0x000fe40000010000 */
[-C--:B------:R-:W-:Y:S02]  /*17700*/  HMMA.16816.F32.BF16 R4, R76, R84.reuse, R4 ;  /* 0x000000544c04723c */ /* 0x080fe40000041804 */
[----:B------:R1:W-:Y:S01]  /*17710*/  MUFU.EX2 R183, R73 ;  /* 0x0000004900b77308 */ /* 0x0003e20000000800 */
[----:B------:R-:W-:Y:S01]  /*17720*/  FADD.FTZ R3, R240, R3 ;  /* 0x00000003f0037221 */ /* 0x000fe20000010000 */
[----:B--2---:R-:W-:Y:S04]  /*17730*/  F2FP.BF16.PACK_AB R147, R161, R162 ;  /* 0x000000a2a193723e */ /* 0x004fe800000010ff */
[C---:B------:R-:W-:Y:S04]  /*17740*/  HMMA.16816.F32.BF16 R8, R80.reuse, R84, R8 ;  /* 0x000000545008723c */ /* 0x040fe80000041808 */
[----:B------:R2:W-:Y:S04]  /*17750*/  MUFU.EX2 R130, R74 ;  /* 0x0000004a00827308 */ /* 0x0005e80000000800 */
[-C--:B------:R-:W-:Y:S06]  /*17760*/  HMMA.16816.F32.BF16 R12, R80, R86.reuse, R12 ;  /* 0x00000056500c723c */ /* 0x080fec000004180c */
[----:B------:R4:W5:Y:S02]  /*17770*/  MUFU.EX2 R139, R75 ;  /* 0x0000004b008b7308 */ /* 0x0009640000000800 */
[C---:B------:R-:W-:Y:S01]  /*17780*/  HMMA.16816.F32.BF16 R16, R76.reuse, R86, R16 ;  /* 0x000000564c10723c */ /* 0x040fe20000041810 */
[----:B------:R-:W3:Y:S03]  /*17790*/  LDSM.16.MT88.4 R84, [R188+0x800] ;  /* 0x00080000bc54783b */ /* 0x000ee60000004200 */
[----:B-1----:R-:W-:Y:S04]  /*177a0*/  FADD.FTZ R73, R227, R68 ;  /* 0x00000044e3497221 */ /* 0x002fe80000010000 */
[-C--:B------:R-:W-:Y:S01]  /*177b0*/  HMMA.16816.F32.BF16 R20, R76, R88.reuse, R20 ;  /* 0x000000584c14723c */ /* 0x080fe20000041814 */
[----:B------:R-:W1:Y:S03]  /*177c0*/  MUFU.EX2 R138, R104 ;  /* 0x00000068008a7308 */ /* 0x000e660000000800 */
[----:B--2---:R-:W-:Y:S04]  /*177d0*/  FADD.FTZ R74, R231, R0 ;  /* 0x00000000e74a7221 */ /* 0x004fe80000010000 */
[C---:B------:R-:W-:Y:S03]  /*177e0*/  HMMA.16816.F32.BF16 R24, R80.reuse, R88, R24 ;  /* 0x000000585018723c */ /* 0x040fe60000041818 */
[----:B------:R-:W-:Y:S01]  /*177f0*/  MUFU.EX2 R137, R108 ;  /* 0x0000006c00897308 */ /* 0x000fe20000000800 */
[----:B------:R-:W-:Y:S02]  /*17800*/  FADD.FTZ R68, R131, R74 ;  /* 0x0000004a83447221 */ /* 0x000fe40000010000 */
[----:B----4-:R-:W-:Y:S02]  /*17810*/  FADD.FTZ R75, R236, R2 ;  /* 0x00000002ec4b7221 */ /* 0x010fe40000010000 */
[-C--:B------:R-:W-:Y:S04]  /*17820*/  HMMA.16816.F32.BF16 R28, R80, R90.reuse, R28 ;  /* 0x0000005a501c723c */ /* 0x080fe8000004181c */
[----:B------:R-:W-:Y:S01]  /*17830*/  FADD.FTZ R0, R228, R75 ;  /* 0x0000004be4007221 */ /* 0x000fe20000010000 */
[----:B------:R-:W2:Y:S01]  /*17840*/  MUFU.EX2 R136, R109 ;  /* 0x0000006d00887308 */ /* 0x000ea20000000800 */
[----:B------:R-:W-:Y:S02]  /*17850*/  FADD.FTZ R2, R225, R3 ;  /* 0x00000003e1027221 */ /* 0x000fe40000010000 */
[C---:B------:R-:W-:Y:S01]  /*17860*/  HMMA.16816.F32.BF16 R32, R76.reuse, R90, R32 ;  /* 0x0000005a4c20723c */ /* 0x040fe20000041820 */
[----:B------:R-:W4:Y:S03]  /*17870*/  LDSM.16.MT88.4 R88, [R185+0x1000] ;  /* 0x00100000b958783b */ /* 0x000f260000004200 */
[----:B------:R-:W-:Y:S02]  /*17880*/  FADD.FTZ R3, R245, R73 ;  /* 0x00000049f5037221 */ /* 0x000fe40000010000 */
[----:B------:R-:W-:Y:S01]  /*17890*/  FADD.FTZ R2, R239, R2 ;  /* 0x00000002ef027221 */ /* 0x000fe20000010000 */
[----:B------:R-:W-:Y:S01]  /*178a0*/  MUFU.EX2 R169, R211 ;  /* 0x000000d300a97308 */ /* 0x000fe20000000800 */
[-C--:B------:R-:W-:Y:S04]  /*178b0*/  HMMA.16816.F32.BF16 R36, R76, R92.reuse, R36 ;  /* 0x0000005c4c24723c */ /* 0x080fe80000041824 */
[----:B------:R-:W-:Y:S02]  /*178c0*/  FADD.FTZ R3, R237, R3 ;  /* 0x00000003ed037221 */ /* 0x000fe40000010000 */
[----:B------:R-:W-:Y:S02]  /*178d0*/  FADD.FTZ R73, R230, R0 ;  /* 0x00000000e6497221 */ /* 0x000fe40000010000 */
[C---:B------:R-:W-:Y:S01]  /*178e0*/  HMMA.16816.F32.BF16 R40, R80.reuse, R92, R40 ;  /* 0x0000005c5028723c */ /* 0x040fe20000041828 */
[----:B------:R-:W-:Y:S03]  /*178f0*/  MUFU.EX2 R172, R210 ;  /* 0x000000d200ac7308 */ /* 0x000fe60000000800 */
[----:B------:R-:W-:Y:S01]  /*17900*/  FADD.FTZ R0, R177, R68 ;  /* 0x00000044b1007221 */ /* 0x000fe20000010000 */
[----:B---3--:R-:W-:Y:S01]  /*17910*/  ISETP.GT.AND P0, PT, R202, R208, PT ;  /* 0x000000d0ca00720c */ /* 0x008fe20003f04270 */
[----:B------:R-:W-:Y:S02]  /*17920*/  FADD.FTZ R68, R235, R2 ;  /* 0x00000002eb447221 */ /* 0x000fe40000010000 */
[-C--:B------:R-:W-:Y:S03]  /*17930*/  HMMA.16816.F32.BF16 R44, R80, R94.reuse, R44 ;  /* 0x0000005e502c723c */ /* 0x080fe6000004182c */
[----:B------:R-:W-:Y:S01]  /*17940*/  MUFU.EX2 R168, R107 ;  /* 0x0000006b00a87308 */ /* 0x000fe20000000800 */
[----:B------:R-:W-:Y:S02]  /*17950*/  FADD.FTZ R0, R206, R0 ;  /* 0x00000000ce007221 */ /* 0x000fe40000010000 */
[----:B------:R-:W-:Y:S02]  /*17960*/  FADD.FTZ R2, R244, R73 ;  /* 0x00000049f4027221 */ /* 0x000fe40000010000 */
[C---:B------:R-:W-:Y:S01]  /*17970*/  HMMA.16816.F32.BF16 R48, R76.reuse, R94, R48 ;  /* 0x0000005e4c30723c */ /* 0x040fe20000041830 */
[----:B------:R-:W3:Y:S03]  /*17980*/  LDSM.16.MT88.4 R92, [R189+0x1000] ;  /* 0x00100000bd5c783b */ /* 0x000ee60000004200 */
[----:B------:R-:W-:Y:S01]  /*17990*/  FADD.FTZ R0, R204, R0 ;  /* 0x00000000cc007221 */ /* 0x000fe20000010000 */
[----:B------:R-:W-:Y:S01]  /*179a0*/  MUFU.EX2 R171, R106 ;  /* 0x0000006a00ab7308 */ /* 0x000fe20000000800 */
[----:B------:R-:W-:Y:S02]  /*179b0*/  FADD.FTZ R2, R243, R2 ;  /* 0x00000002f3027221 */ /* 0x000fe40000010000 */
[-C--:B------:R-:W-:Y:S07]  /*179c0*/  HMMA.16816.F32.BF16 R52, R76, R84.reuse, R52 ;  /* 0x000000544c34723c */ /* 0x080fee0000041834 */
[----:B------:R-:W-:Y:S01]  /*179d0*/  MUFU.EX2 R176, R105 ;  /* 0x0000006900b07308 */ /* 0x000fe20000000800 */
[C---:B------:R-:W-:Y:S08]  /*179e0*/  HMMA.16816.F32.BF16 R56, R80.reuse, R84, R56 ;  /* 0x000000545038723c */ /* 0x040ff00000041838 */
[-C--:B------:R-:W-:Y:S01]  /*179f0*/  HMMA.16816.F32.BF16 R60, R80, R86.reuse, R60 ;  /* 0x00000056503c723c */ /* 0x080fe2000004183c */
[----:B------:R-:W-:Y:S06]  /*17a00*/  MUFU.EX2 R180, R112 ;  /* 0x0000007000b47308 */ /* 0x000fec0000000800 */
[----:B-----5:R-:W-:Y:S01]  /*17a10*/  F2FP.BF16.PACK_AB R80, R139, R130 ;  /* 0x000000828b50723e */ /* 0x020fe200000010ff */
[----:B------:R-:W-:Y:S01]  /*17a20*/  HMMA.16816.F32.BF16 R64, R76, R86, R64 ;  /* 0x000000564c40723c */ /* 0x000fe20000041840 */
[----:B------:R-:W5:Y:S02]  /*17a30*/  LDSM.16.MT88.4 R84, [R188+0x1000] ;  /* 0x00100000bc54783b */ /* 0x000f640000004200 */
[----:B------:R-:W3:Y:S01]  /*17a40*/  MUFU.EX2 R181, R111 ;  /* 0x0000006f00b57308 */ /* 0x000ee20000000800 */
[----:B------:R-:W-:Y:S02]  /*17a50*/  F2FP.BF16.PACK_AB R82, R167, R142 ;  /* 0x0000008ea752723e */ /* 0x000fe400000010ff */
[----:B-1----:R-:W-:Y:S02]  /*17a60*/  F2FP.BF16.PACK_AB R81, R138, R129 ;  /* 0x000000818a51723e */ /* 0x002fe400000010ff */
[----:B------:R-:W-:Y:S04]  /*17a70*/  F2FP.BF16.PACK_AB R76, R238, R241 ;  /* 0x000000f1ee4c723e */ /* 0x000fe800000010ff */
[----:B------:R-:W-:Y:S01]  /*17a80*/  F2FP.BF16.PACK_AB R77, R232, R233 ;  /* 0x000000e9e84d723e */ /* 0x000fe200000010ff */
[----:B------:R-:W-:Y:S01]  /*17a90*/  MUFU.EX2 R166, R110 ;  /* 0x0000006e00a67308 */ /* 0x000fe20000000800 */
[----:B------:R-:W-:Y:S02]  /*17aa0*/  F2FP.BF16.PACK_AB R78, R207, R205 ;  /* 0x000000cdcf4e723e */ /* 0x000fe400000010ff */
[----:B------:R-:W-:Y:S02]  /*17ab0*/  F2FP.BF16.PACK_AB R79, R182, R183 ;  /* 0x000000b7b64f723e */ /* 0x000fe400000010ff */
[----:B--2---:R-:W-:Y:S05]  /*17ac0*/  F2FP.BF16.PACK_AB R83, R136, R137 ;  /* 0x000000898853723e */ /* 0x004fea00000010ff */
[-C--:B----4-:R-:W-:Y:S01]  /*17ad0*/  HMMA.16816.F32.BF16 R4, R76, R88.reuse, R4 ;  /* 0x000000584c04723c */ /* 0x090fe20000041804 */
[----:B------:R-:W1:Y:S02]  /*17ae0*/  MUFU.EX2 R165, R114 ;  /* 0x0000007200a57308 */ /* 0x000e640000000800 */
[----:B---3--:R-:W-:Y:S05]  /*17af0*/  F2FP.BF16.PACK_AB R144, R181, R180 ;  /* 0x000000b4b590723e */ /* 0x008fea00000010ff */
[C---:B------:R-:W-:Y:S03]  /*17b00*/  HMMA.16816.F32.BF16 R8, R80.reuse, R88, R8 ;  /* 0x000000585008723c */ /* 0x040fe60000041808 */
[----:B------:R-:W2:Y:S05]  /*17b10*/  MUFU.EX2 R164, R213 ;  /* 0x000000d500a47308 */ /* 0x000eaa0000000800 */
[-C--:B------:R-:W-:Y:S05]  /*17b20*/  HMMA.16816.F32.BF16 R12, R80, R90.reuse, R12 ;  /* 0x0000005a500c723c */ /* 0x080fea000004180c */
[----:B------:R-:W3:Y:S03]  /*17b30*/  MUFU.EX2 R156, R125 ;  /* 0x0000007d009c7308 */ /* 0x000ee60000000800 */
[C---:B------:R-:W-:Y:S01]  /*17b40*/  HMMA.16816.F32.BF16 R16, R76.reuse, R90, R16 ;  /* 0x0000005a4c10723c */ /* 0x040fe20000041810 */
[----:B------:R-:W4:Y:S03]  /*17b50*/  LDSM.16.MT88.4 R88, [R185+0x1800] ;  /* 0x00180000b958783b */ /* 0x000f260000004200 */
[----:B-1----:R-:W-:Y:S03]  /*17b60*/  F2FP.BF16.PACK_AB R145, R165, R166 ;  /* 0x000000a6a591723e */ /* 0x002fe600000010ff */
[----:B------:R-:W-:Y:S01]  /*17b70*/  MUFU.EX2 R152, R126 ;  /* 0x0000007e00987308 */ /* 0x000fe20000000800 */
[-C--:B------:R-:W-:Y:S04]  /*17b80*/  HMMA.16816.F32.BF16 R20, R76, R92.reuse, R20 ;  /* 0x0000005c4c14723c */ /* 0x080fe80000041814 */
[----:B--2---:R-:W-:Y:S04]  /*17b90*/  F2FP.BF16.PACK_AB R146, R163, R164 ;  /* 0x000000a4a392723e */ /* 0x004fe800000010ff */
[C---:B------:R-:W-:Y:S01]  /*17ba0*/  HMMA.16816.F32.BF16 R24, R80.reuse, R92, R24 ;  /* 0x0000005c5018723c */ /* 0x040fe20000041818 */
[----:B------:R-:W-:Y:S03]  /*17bb0*/  MUFU.EX2 R141, R115 ;  /* 0x00000073008d7308 */ /* 0x000fe60000000800 */
[----:B---3--:R-:W-:Y:S04]  /*17bc0*/  F2FP.BF16.PACK_AB R150, R155, R156 ;  /* 0x0000009c9b96723e */ /* 0x008fe800000010ff */
[-C--:B------:R-:W-:Y:S03]  /*17bd0*/  HMMA.16816.F32.BF16 R28, R80, R94.reuse, R28 ;  /* 0x0000005e501c723c */ /* 0x080fe6000004181c */
[----:B------:R-:W-:Y:S05]  /*17be0*/  MUFU.EX2 R157, R123 ;  /* 0x0000007b009d7308 */ /* 0x000fea0000000800 */
[C---:B------:R-:W-:Y:S01]  /*17bf0*/  HMMA.16816.F32.BF16 R32, R76.reuse, R94, R32 ;  /* 0x0000005e4c20723c */ /* 0x040fe20000041820 */
[----:B------:R-:W1:Y:S04]  /*17c00*/  LDSM.16.MT88.4 R92, [R189+0x1800] ;  /* 0x00180000bd5c783b */ /* 0x000e680000004200 */
[----:B------:R-:W-:Y:S03]  /*17c10*/  MUFU.EX2 R154, R122 ;  /* 0x0000007a009a7308 */ /* 0x000fe60000000800 */
[-C--:B------:R-:W-:Y:S07]  /*17c20*/  HMMA.16816.F32.BF16 R36, R76, R96.reuse, R36 ;  /* 0x000000604c24723c */ /* 0x080fee0000041824 */
[----:B------:R-:W2:Y:S01]  /*17c30*/  MUFU.EX2 R153, R124 ;  /* 0x0000007c00997308 */ /* 0x000ea20000000800 */
[C---:B------:R-:W-:Y:S08]  /*17c40*/  HMMA.16816.F32.BF16 R40, R80.reuse, R96, R40 ;  /* 0x000000605028723c */ /* 0x040ff00000041828 */
[-C--:B------:R-:W-:Y:S01]  /*17c50*/  HMMA.16816.F32.BF16 R44, R80, R98.reuse, R44 ;  /* 0x00000062502c723c */ /* 0x080fe2000004182c */
[----:B------:R-:W3:Y:S07]  /*17c60*/  MUFU.EX2 R158, R120 ;  /* 0x00000078009e7308 */ /* 0x000eee0000000800 */
[C---:B------:R-:W-:Y:S01]  /*17c70*/  HMMA.16816.F32.BF16 R48, R76.reuse, R98, R48 ;  /* 0x000000624c30723c */ /* 0x040fe20000041830 */
[----:B------:R-:W1:Y:S03]  /*17c80*/  LDSM.16.MT88.4 R96, [R186+0x1800] ;  /* 0x00180000ba60783b */ /* 0x000e660000004200 */
[----:B--2---:R-:W-:Y:S04]  /*17c90*/  F2FP.BF16.PACK_AB R149, R153, R154 ;  /* 0x0000009a9995723e */ /* 0x004fe800000010ff */
[-C--:B-----5:R-:W-:Y:S08]  /*17ca0*/  HMMA.16816.F32.BF16 R52, R76, R84.reuse, R52 ;  /* 0x000000544c34723c */ /* 0x0a0ff00000041834 */
[C---:B------:R-:W-:Y:S04]  /*17cb0*/  HMMA.16816.F32.BF16 R56, R80.reuse, R84, R56 ;  /* 0x000000545038723c */ /* 0x040fe80000041838 */
[----:B---3--:R-:W-:Y:S04]  /*17cc0*/  F2FP.BF16.PACK_AB R148, R157, R158 ;  /* 0x0000009e9d94723e */ /* 0x008fe800000010ff */
[-C--:B------:R-:W-:Y:S07]  /*17cd0*/  HMMA.16816.F32.BF16 R60, R80, R86.reuse, R60 ;  /* 0x00000056503c723c */ /* 0x080fee000004183c */
[----:B------:R-:W-:Y:S01]  /*17ce0*/  F2FP.BF16.PACK_AB R80, R170, R143 ;  /* 0x0000008faa50723e */ /* 0x000fe200000010ff */
[----:B------:R-:W-:Y:S01]  /*17cf0*/  HMMA.16816.F32.BF16 R64, R76, R86, R64 ;  /* 0x000000564c40723c */ /* 0x000fe20000041840 */
[----:B------:R-:W2:Y:S03]  /*17d00*/  LDSM.16.MT88.4 R84, [R188+0x1800] ;  /* 0x00180000bc54783b */ /* 0x000ea60000004200 */
[----:B------:R-:W-:Y:S02]  /*17d10*/  F2FP.BF16.PACK_AB R82, R175, R173 ;  /* 0x000000adaf52723e */ /* 0x000fe400000010ff */
[----:B------:R-:W-:Y:S02]  /*17d20*/  F2FP.BF16.PACK_AB R81, R140, R141 ;  /* 0x0000008d8c51723e */ /* 0x000fe400000010ff */
[----:B------:R-:W-:Y:S04]  /*17d30*/  F2FP.BF16.PACK_AB R76, R172, R169 ;  /* 0x000000a9ac4c723e */ /* 0x000fe800000010ff */
[----:B------:R-:W-:Y:S02]  /*17d40*/  F2FP.BF16.PACK_AB R77, R171, R168 ;  /* 0x000000a8ab4d723e */ /* 0x000fe400000010ff */
[----:B------:R-:W-:Y:S02]  /*17d50*/  F2FP.BF16.PACK_AB R78, R179, R174 ;  /* 0x000000aeb34e723e */ /* 0x000fe400000010ff */
[----:B------:R-:W-:Y:S02]  /*17d60*/  F2FP.BF16.PACK_AB R79, R178, R176 ;  /* 0x000000b0b24f723e */ /* 0x000fe400000010ff */
[----:B------:R-:W-:Y:S05]  /*17d70*/  F2FP.BF16.PACK_AB R83, R159, R160 ;  /* 0x000000a09f53723e */ /* 0x000fea00000010ff */
[-C--:B----4-:R-:W-:Y:S08]  /*17d80*/  HMMA.16816.F32.BF16 R4, R76, R88.reuse, R4 ;  /* 0x000000584c04723c */ /* 0x090ff00000041804 */
[C---:B------:R-:W-:Y:S08]  /*17d90*/  HMMA.16816.F32.BF16 R8, R80.reuse, R88, R8 ;  /* 0x000000585008723c */ /* 0x040ff00000041808 */
[-C--:B------:R-:W-:Y:S08]  /*17da0*/  HMMA.16816.F32.BF16 R12, R80, R90.reuse, R12 ;  /* 0x0000005a500c723c */ /* 0x080ff0000004180c */
[C---:B------:R-:W-:Y:S08]  /*17db0*/  HMMA.16816.F32.BF16 R16, R76.reuse, R90, R16 ;  /* 0x0000005a4c10723c */ /* 0x040ff00000041810 */
[-C--:B-1----:R-:W-:Y:S08]  /*17dc0*/  HMMA.16816.F32.BF16 R20, R76, R92.reuse, R20 ;  /* 0x0000005c4c14723c */ /* 0x082ff00000041814 */
[C---:B------:R-:W-:Y:S08]  /*17dd0*/  HMMA.16816.F32.BF16 R24, R80.reuse, R92, R24 ;  /* 0x0000005c5018723c */ /* 0x040ff00000041818 */
[-C--:B------:R-:W-:Y:S08]  /*17de0*/  HMMA.16816.F32.BF16 R28, R80, R94.reuse, R28 ;  /* 0x0000005e501c723c */ /* 0x080ff0000004181c */
[C---:B------:R-:W-:Y:S08]  /*17df0*/  HMMA.16816.F32.BF16 R32, R76.reuse, R94, R32 ;  /* 0x0000005e4c20723c */ /* 0x040ff00000041820 */
[-C--:B------:R-:W-:Y:S08]  /*17e00*/  HMMA.16816.F32.BF16 R36, R76, R96.reuse, R36 ;  /* 0x000000604c24723c */ /* 0x080ff00000041824 */
[C---:B------:R-:W-:Y:S08]  /*17e10*/  HMMA.16816.F32.BF16 R40, R80.reuse, R96, R40 ;  /* 0x000000605028723c */ /* 0x040ff00000041828 */
[-C--:B------:R-:W-:Y:S08]  /*17e20*/  HMMA.16816.F32.BF16 R44, R80, R98.reuse, R44 ;  /* 0x00000062502c723c */ /* 0x080ff0000004182c */
[C---:B------:R-:W-:Y:S08]  /*17e30*/  HMMA.16816.F32.BF16 R48, R76.reuse, R98, R48 ;  /* 0x000000624c30723c */ /* 0x040ff00000041830 */
[-C--:B--2---:R-:W-:Y:S08]  /*17e40*/  HMMA.16816.F32.BF16 R52, R76, R84.reuse, R52 ;  /* 0x000000544c34723c */ /* 0x084ff00000041834 */
[C---:B------:R-:W-:Y:S01]  /*17e50*/  HMMA.16816.F32.BF16 R56, R80.reuse, R84, R56 ;  /* 0x000000545038723c */ /* 0x040fe20000041838 */
[----:B------:R-:W1:Y:S06]  /*17e60*/  MUFU.EX2 R84, R128 ;  /* 0x0000008000547308 */ /* 0x000e6c0000000800 */
[----:B------:R-:W-:Y:S01]  /*17e70*/  MOV R85, R71 ;  /* 0x0000004700557202 */ /* 0x000fe20000000f00 */
[-C--:B------:R-:W-:Y:S08]  /*17e80*/  HMMA.16816.F32.BF16 R60, R80, R86.reuse, R60 ;  /* 0x00000056503c723c */ /* 0x080ff0000004183c */
[----:B------:R-:W-:Y:S07]  /*17e90*/  HMMA.16816.F32.BF16 R64, R76, R86, R64 ;  /* 0x000000564c40723c */ /* 0x000fee0000041840 */
[----:B------:R-:W-:Y:S01]  /*17ea0*/  MOV R86, R70 ;  /* 0x0000004600567202 */ /* 0x000fe20000000f00 */
[-C--:B------:R-:W-:Y:S01]  /*17eb0*/  HMMA.16816.F32.BF16 R88, R144, R100.reuse, R4 ;  /* 0x000000649058723c */ /* 0x080fe20000041804 */
[----:B------:R-:W2:Y:S04]  /*17ec0*/  LDSM.16.MT88.4 R4, [R188+0x2000] ;  /* 0x00200000bc04783b */ /* 0x000ea80000004200 */
[----:B-1----:R-:W-:Y:S02]  /*17ed0*/  F2FP.BF16.PACK_AB R151, R84, R152 ;  /* 0x000000985497723e */ /* 0x002fe400000010ff */
[----:B------:R-:W-:Y:S05]  /*17ee0*/  MOV R87, R69 ;  /* 0x0000004500577202 */ /* 0x000fea0000000f00 */
        /* <DEDUP_REMOVED lines=8> */
[-C--:B------:R-:W-:Y:S04]  /*17f70*/  HMMA.16816.F32.BF16 R104, R144, R116.reuse, R20 ;  /* 0x000000749068723c */ /* 0x080fe80000041814 */
[----:B------:R-:W-:Y:S04]  /*17f80*/  FADD.FTZ R3, R247, R68 ;  /* 0x00000044f7037221 */ /* 0x000fe80000010000 */
        /* <DEDUP_REMOVED lines=28> */
[-C--:B--2---:R-:W-:Y:S03]  /*18150*/  HMMA.16816.F32.BF16 R136, R144, R4.reuse, R52 ;  /* 0x000000049088723c */ /* 0x084fe60000041834 */
        /* <DEDUP_REMOVED lines=14> */
[----:B------:R-:W-:Y:S01]  /*18240*/  FADD.FTZ R4, R159, R0 ;  /* 0x000000009f047221 */ /* 0x000fe20000010000 */
[----:B------:R1:W-:Y:S03]  /*18250*/  STL [R1+0x4], R3 ;  /* 0x0000040301007387 */ /* 0x0003e60000100800 */
        /* <DEDUP_REMOVED lines=9> */
[----:B------:R2:W-:Y:S01]  /*182f0*/  STL [R1+0x8], R5 ;  /* 0x0000080501007387 */ /* 0x0005e20000100800 */
[----:B------:R-:W-:Y:S02]  /*18300*/  IADD3 R0, R202, -0x1, RZ ;  /* 0xffffffffca007810 */ /* 0x000fe40007ffe0ff */
[----:B------:R-:W-:Y:S01]  /*18310*/  FADD.FTZ R2, R84, R2 ;  /* 0x0000000254027221 */ /* 0x000fe20000010000 */
[----:B------:R-:W-:Y:S01]  /*18320*/  MOV R84, R72 ;  /* 0x0000004800547202 */ /* 0x000fe20000000f00 */
[----:B-1----:R-:W-:Y:S01]  /*18330*/  FADD.FTZ R3, R155, R4 ;  /* 0x000000049b037221 */ /* 0x002fe20000010000 */
[----:B------:R-:W-:Y:S04]  /*18340*/  MOV R202, R0 ;  /* 0x0000000000ca7202 */ /* 0x000fe80000000f00 */
[----:B------:R2:W-:Y:S04]  /*18350*/  STL [R1+0xc], R3 ;  /* 0x00000c0301007387 */ /* 0x0005e80000100800 */
[----:B------:R2:W-:Y:S02]  /*18360*/  STL [R1+0x10], R2 ;  /* 0x0000100201007387 */ /* 0x0005e40000100800 */
[----:B--2---:R-:W-:-:S05]  /*18370*/  @P0 BRA `(.L_x_734) ;  /* 0xffffa5a000000947 */ /* 0x004fca000383ffff */
.L_x_706:
[----:B------:R-:W-:Y:S05]  /*18380*/  BRA.DIV ~URZ, `(.L_x_735) ;  /* 0x000082527f007947 */ /* 0x000fea000b800000 */
[----:B------:R-:W2:Y:S04]  /*18390*/  LDL R2, [R1+0x4] ;  /* 0x0000040001027983 */ /* 0x000ea80000100800 */
[----:B--2---:R1:W2:Y:S02]  /*183a0*/  SHFL.BFLY PT, R0, R2, 0x2, 0x1f ;  /* 0x0c401f0002007f89 */ /* 0x0042a400000e0000 */
.L_x_854:
[----:B-1----:R-:W3:Y:S02]  /*183b0*/  LDL.LU R2, [R1+0x4] ;  /* 0x0000040001027983 */ /* 0x002ee40000300800 */
[----:B--23--:R-:W-:Y:S01]  /*183c0*/  FADD.FTZ R5, R0, R2 ;  /* 0x0000000200057221 */ /* 0x00cfe20000010000 */
[----:B------:R-:W-:Y:S05]  /*183d0*/  BRA.DIV ~URZ, `(.L_x_736) ;  /* 0x000082627f007947 */ /* 0x000fea000b800000 */
[----:B------:R-:W2:Y:S04]  /*183e0*/  LDL.LU R10, [R1+0x8] ;  /* 0x00000800010a7983 */ /* 0x000ea80000300800 */
[----:B------:R-:W3:Y:S04]  /*183f0*/  LDL.LU R3, [R1+0xc] ;  /* 0x00000c0001037983 */ /* 0x000ee80000300800 */
[----:B------:R-:W4:Y:S04]  /*18400*/  LDL.LU R8, [R1+0x10] ;  /* 0x0000100001087983 */ /* 0x000f280000300800 */
[----:B--2---:R-:W1:Y:S04]  /*18410*/  SHFL.BFLY PT, R0, R10, 0x2, 0x1f ;  /* 0x0c401f000a007f89 */ /* 0x004e6800000e0000 */
[----:B---3--:R-:W2:Y:S04]  /*18420*/  SHFL.BFLY PT, R2, R3, 0x2, 0x1f ;  /* 0x0c401f0003027f89 */ /* 0x008ea800000e0000 */
[----:B----4-:R-:W3:Y:S01]  /*18430*/  SHFL.BFLY PT, R4, R8, 0x2, 0x1f ;  /* 0x0c401f0008047f89 */ /* 0x010ee200000e0000 */
[----:B-1----:R-:W-:-:S02]  /*18440*/  FADD.FTZ R0, R0, R10 ;  /* 0x0000000a00007221 */ /* 0x002fc40000010000 */
[----:B--2---:R-:W-:-:S03]  /*18450*/  FADD.FTZ R2, R2, R3 ;  /* 0x0000000302027221 */ /* 0x004fc60000010000 */
[----:B------:R-:W1:Y:S01]  /*18460*/  SHFL.BFLY PT, R6, R0, 0x1, 0x1f ;  /* 0x0c201f0000067f89 */ /* 0x000e6200000e0000 */
[----:B---3--:R-:W-:-:S03]  /*18470*/  FADD.FTZ R4, R4, R8 ;  /* 0x0000000804047221 */ /* 0x008fc60000010000 */
[----:B------:R-:W2:Y:S04]  /*18480*/  SHFL.BFLY PT, R3, R5, 0x1, 0x1f ;  /* 0x0c201f0005037f89 */ /* 0x000ea800000e0000 */
[----:B------:R-:W3:Y:S04]  /*18490*/  SHFL.BFLY PT, R7, R2, 0x1, 0x1f ;  /* 0x0c201f0002077f89 */ /* 0x000ee800000e0000 */
[----:B------:R4:W4:Y:S01]  /*184a0*/  SHFL.BFLY PT, R9, R4, 0x1, 0x1f ;  /* 0x0c201f0004097f89 */ /* 0x00092200000e0000 */
[----:B-1----:R-:W-:Y:S02]  /*184b0*/  FADD.FTZ R6, R0, R6 ;  /* 0x0000000600067221 */ /* 0x002fe40000010000 */
[----:B--2---:R-:W-:-:S02]  /*184c0*/  FADD.FTZ R5, R5, R3 ;  /* 0x0000000305057221 */ /* 0x004fc40000010000 */
[----:B---3--:R-:W-:-:S03]  /*184d0*/  FADD.FTZ R7, R2, R7 ;  /* 0x0000000702077221 */ /* 0x008fc60000010000 */
.L_x_855:
[----:B------:R-:W-:Y:S01]  /*184e0*/  FSETP.NE.FTZ.AND P3, PT, R5, RZ, PT ;  /* 0x000000ff0500720b */ /* 0x000fe20003f75000 */
[----:B------:R-:W-:Y:S01]  /*184f0*/  CS2R R2, SRZ ;  /* 0x0000000000027805 */ /* 0x000fe2000001ff00 */
[----:B------:R-:W-:Y:S01]  /*18500*/  MOV R0, RZ ;  /* 0x000000ff00007202 */ /* 0x000fe20000000f00 */
[----:B----4-:R-:W-:Y:S01]  /*18510*/  FADD.FTZ R4, R9, R4 ;  /* 0x0000000409047221 */ /* 0x010fe20000010000 */
[----:B------:R-:W-:Y:S02]  /*18520*/  FSETP.NE.FTZ.AND P1, PT, R7, RZ, PT ;  /* 0x000000ff0700720b */ /* 0x000fe40003f35000 */
[----:B------:R-:W-:Y:S02]  /*18530*/  FSETP.NE.FTZ.AND P2, PT, R6, RZ, PT ;  /* 0x000000ff0600720b */ /* 0x000fe40003f55000 */
[----:B------:R-:W-:Y:S02]  /*18540*/  FSETP.NE.FTZ.AND P0, PT, R4, RZ, PT ;  /* 0x000000ff0400720b */ /* 0x000fe40003f15000 */
[----:B------:R-:W-:-:S02]  /*18550*/  MOV R25, 0xff800000 ;  /* 0xff80000000197802 */ /* 0x000fc40000000f00 */
[----:B------:R-:W-:Y:S01]  /*18560*/  MOV R23, 0xff800000 ;  /* 0xff80000000177802 */ /* 0x000fe20000000f00 */
[----:B------:R-:W1:Y:S01]  /*18570*/  @P3 MUFU.RCP R0, R5 ;  /* 0x0000000500003308 */ /* 0x000e620000001000 */
[----:B------:R-:W-:Y:S02]  /*18580*/  MOV R24, 0xff800000 ;  /* 0xff80000000187802 */ /* 0x000fe40000000f00 */
[----:B------:R-:W-:Y:S02]  /*18590*/  MOV R22, 0xff800000 ;  /* 0xff80000000167802 */ /* 0x000fe40000000f00 */
        /* <DEDUP_REMOVED lines=90> */
.L_x_601:
[----:B---3--:R3:W5:Y:S04]  /*18b40*/  LDL R6, [R1+0x50] ;  /* 0x0000500001067983 */ /* 0x0087680000100800 */
[----:B------:R-:W4:Y:S01]  /*18b50*/  S2R R2, SR_TID.X ;  /* 0x0000000000027919 */ /* 0x000f220000002100 */
[----:B------:R-:W-:Y:S01]  /*18b60*/  BSSY B0, `(.L_x_737) ;  /* 0x0000011000007945 */ /* 0x000fe20003800000 */
[----:B----4-:R-:W-:-:S13]  /*18b70*/  LOP3.LUT P0, RZ, R2, 0x7f, RZ, 0xc0, !PT ;  /* 0x0000007f02ff7812 */ /* 0x010fda000780c0ff */
[----:B------:R-:W-:Y:S05]  /*18b80*/  @P0 BRA `(.L_x_738) ;  /* 0x000000e000000947 */ /* 0x000fea0003800000 */
[----:B---3--:R-:W3:Y:S01]  /*18b90*/  S2R R4, SR_LANEID ;  /* 0x0000000000047919 */ /* 0x008ee20000000000 */
[----:B------:R-:W-:Y:S01]  /*18ba0*/  VOTEU.ANY UR4, UPT, PT ;  /* 0x0000000000047886 */ /* 0x000fe200038e0100 */
[----:B--2---:R-:W-:Y:S01]  /*18bb0*/  IMAD.MOV.U32 R5, RZ, RZ, c[0x0][0x564] ;  /* 0x00015900ff057624 */ /* 0x004fe200078e00ff */
[----:B------:R-:W3:Y:S08]  /*18bc0*/  FLO.U32 R3, UR4 ;  /* 0x0000000400037d00 */ /* 0x000ef000080e0000 */
[----:B------:R-:W2:Y:S01]  /*18bd0*/  POPC R2, UR4 ;  /* 0x0000000400027d09 */ /* 0x000ea20008000000 */
[----:B---3--:R-:W-:Y:S01]  /*18be0*/  ISETP.EQ.U32.AND P0, PT, R3, R4, PT ;  /* 0x000000040300720c */ /* 0x008fe20003f02070 */
[----:B------:R-:W-:-:S12]  /*18bf0*/  IMAD.MOV.U32 R4, RZ, RZ, c[0x0][0x560] ;  /* 0x00015800ff047624 */ /* 0x000fd800078e00ff */
[----:B--2---:R2:W3:Y:S04]  /*18c00*/  @P0 ATOMG.E.ADD.STRONG.GPU PT, R2, [R4.64], R2 ;  /* 0x00000002040209a8 */ /* 0x0044e800081ee1c6 */
[----:B--2---:R-:W2:Y:S04]  /*18c10*/  S2R R4, SR_LTMASK ;  /* 0x0000000000047919 */ /* 0x004ea80000003900 */
[----:B---3--:R2:W3:Y:S02]  /*18c20*/  SHFL.IDX PT, R3, R2, R3, 0x1f ;  /* 0x00001f0302037589 */ /* 0x0084e400000e0000 */
[----:B--2---:R-:W-:-:S06]  /*18c30*/  LOP3.LUT R2, R4, UR4, RZ, 0xc0, !PT ;  /* 0x0000000404027c12 */ /* 0x004fcc000f8ec0ff */
[----:B------:R-:W3:Y:S02]  /*18c40*/  POPC R2, R2 ;  /* 0x0000000200027309 */ /* 0x000ee40000000000 */
[----:B---3-5:R-:W-:-:S05]  /*18c50*/  IADD3 R6, R3, c[0x0][0xc], R2 ;  /* 0x0000030003067a10 */ /* 0x028fca0007ffe002 */
[----:B------:R2:W-:Y:S02]  /*18c60*/  STL [R1+0x50], R6 ;  /* 0x0000500601007387 */ /* 0x0005e40000100800 */
.L_x_738:
[----:B---3--:R-:W-:Y:S05]  /*18c70*/  BSYNC B0 ;  /* 0x0000000000007941 */ /* 0x008fea0003800000 */
.L_x_737:
[----:B------:R-:W-:Y:S01]  /*18c80*/  PRMT R0, R0, 0x9910, RZ ;  /* 0x0000991000007816 */ /* 0x000fe200000000ff */
[----:B------:R-:W-:Y:S01]  /*18c90*/  BSSY B1, `(.L_x_739) ;  /* 0x00002fb000017945 */ /* 0x000fe20003800000 */
[----:B-----5:R-:W-:Y:S02]  /*18ca0*/  IMAD.MOV.U32 R53, RZ, RZ, R6 ;  /* 0x000000ffff357224 */ /* 0x020fe400078e0006 */
[----:B------:R-:W-:-:S13]  /*18cb0*/  ISETP.NE.AND P0, PT, R0, RZ, PT ;  /* 0x000000ff0000720c */ /* 0x000fda0003f05270 */
[----:B------:R-:W-:Y:S05]  /*18cc0*/  @!P0 BRA `(.L_x_740) ;  /* 0x0000232000008947 */ /* 0x000fea0003800000 */
[----:B------:R-:W3:Y:S04]  /*18cd0*/  LDL R7, [R1+0x80] ;  /* 0x0000800001077983 */ /* 0x000ee80000100800 */
[----:B--2---:R-:W2:Y:S04]  /*18ce0*/  LDL R6, [R1+0x90] ;  /* 0x0000900001067983 */ /* 0x004ea80000100800 */
        /* <DEDUP_REMOVED lines=11> */
[----:B---3--:R3:W-:Y:S04]  /*18da0*/  STS [R7], R0 ;  /* 0x0000000007007388 */ /* 0x0087e80000000800 */
[----:B------:R1:W-:Y:S04]  /*18db0*/  STS [R7+0x400], R3 ;  /* 0x0004000307007388 */ /* 0x0003e80000000800 */
[----:B--2---:R2:W-:Y:S01]  /*18dc0*/  STS [R6], R2 ;  /* 0x0000000206007388 */ /* 0x0045e20000000800 */
[----:B---3--:R-:W-:-:S02]  /*18dd0*/  F2FP.BF16.PACK_AB R0, R89, R88 ;  /* 0x000000585900723e */ /* 0x008fc400000010ff */
[----:B-1----:R-:W-:-:S03]  /*18de0*/  F2FP.BF16.PACK_AB R3, R49, R48 ;  /* 0x000000303103723e */ /* 0x002fc600000010ff */
[----:B------:R1:W-:Y:S01]  /*18df0*/  STS [R6+0x400], R0 ;  /* 0x0004000006007388 */ /* 0x0003e20000000800 */
[----:B--2---:R-:W-:-:S03]  /*18e00*/  F2FP.BF16.PACK_AB R2, R31, R30 ;  /* 0x0000001e1f02723e */ /* 0x004fc600000010ff */
[----:B------:R2:W-:Y:S04]  /*18e10*/  STS [R7+0x2000], R3 ;  /* 0x0020000307007388 */ /* 0x0005e80000000800 */
[----:B------:R3:W-:Y:S01]  /*18e20*/  STS [R7+0x2400], R2 ;  /* 0x0024000207007388 */ /* 0x0007e20000000800 */
[----:B-1----:R-:W-:Y:S02]  /*18e30*/  F2FP.BF16.PACK_AB R0, R35, R34 ;  /* 0x000000222300723e */ /* 0x002fe400000010ff */
[----:B--2---:R-:W-:-:S03]  /*18e40*/  F2FP.BF16.PACK_AB R3, R79, R78 ;  /* 0x0000004e4f03723e */ /* 0x004fc600000010ff */
[----:B------:R1:W-:Y:S04]  /*18e50*/  STS [R6+0x2000], R0 ;  /* 0x0020000006007388 */ /* 0x0003e80000000800 */
[----:B---3--:R-:W2:Y:S01]  /*18e60*/  LDL R7, [R1+0x8c] ;  /* 0x00008c0001077983 */ /* 0x008ea20000100800 */
[----:B------:R-:W-:-:S03]  /*18e70*/  F2FP.BF16.PACK_AB R2, R91, R90 ;  /* 0x0000005a5b02723e */ /* 0x000fc600000010ff */
[----:B------:R3:W-:Y:S04]  /*18e80*/  STS [R6+0x2400], R4 ;  /* 0x0024000406007388 */ /* 0x0007e80000000800 */
[----:B----4-:R4:W-:Y:S04]  /*18e90*/  STS [R9], R3 ;  /* 0x0000000309007388 */ /* 0x0109e80000000800 */
[----:B------:R4:W-:Y:S01]  /*18ea0*/  STS [R9+0x400], R2 ;  /* 0x0004000209007388 */ /* 0x0009e20000000800 */
[----:B-1----:R-:W-:-:S05]  /*18eb0*/  F2FP.BF16.PACK_AB R0, R81, R80 ;  /* 0x000000505100723e */ /* 0x002fca00000010ff */
[----:B------:R1:W-:Y:S01]  /*18ec0*/  STS [R5], R0 ;  /* 0x0000000005007388 */ /* 0x0003e20000000800 */
[----:B---3--:R-:W-:-:S03]  /*18ed0*/  F2FP.BF16.PACK_AB R4, R39, R38 ;  /* 0x000000262704723e */ /* 0x008fc600000010ff */
[----:B------:R-:W3:Y:S01]  /*18ee0*/  LDL R6, [R1+0x88] ;  /* 0x0000880001067983 */ /* 0x000ee20000100800 */
[----:B----4-:R-:W-:Y:S02]  /*18ef0*/  F2FP.BF16.PACK_AB R3, R101, R100 ;  /* 0x000000646503723e */ /* 0x010fe400000010ff */
[----:B------:R-:W-:-:S03]  /*18f00*/  F2FP.BF16.PACK_AB R2, R43, R42 ;  /* 0x0000002a2b02723e */ /* 0x000fc600000010ff */
[----:B------:R4:W-:Y:S04]  /*18f10*/  STS [R5+0x400], R3 ;  /* 0x0004000305007388 */ /* 0x0009e80000000800 */
[----:B------:R-:W-:Y:S01]  /*18f20*/  STS [R9+0x2000], R4 ;  /* 0x0020000409007388 */ /* 0x000fe20000000800 */
[----:B-1----:R-:W-:-:S05]  /*18f30*/  F2FP.BF16.PACK_AB R0, R41, R40 ;  /* 0x000000282900723e */ /* 0x002fca00000010ff */
[----:B------:R1:W-:Y:S01]  /*18f40*/  STS [R9+0x2400], R0 ;  /* 0x0024000009007388 */ /* 0x0003e20000000800 */
[----:B----4-:R-:W-:-:S03]  /*18f50*/  F2FP.BF16.PACK_AB R3, R61, R60 ;  /* 0x0000003c3d03723e */ /* 0x010fc600000010ff */
[----:B-1----:R-:W4:Y:S01]  /*18f60*/  LDL R9, [R1+0xc0] ;  /* 0x0000c00001097983 */ /* 0x002f220000100800 */
[----:B------:R-:W-:-:S03]  /*18f70*/  F2FP.BF16.PACK_AB R0, R67, R66 ;  /* 0x000000424300723e */ /* 0x000fc600000010ff */
[----:B------:R1:W-:Y:S04]  /*18f80*/  STS [R5+0x2000], R2 ;  /* 0x0020000205007388 */ /* 0x0003e80000000800 */
[----:B------:R1:W-:Y:S04]  /*18f90*/  STS [R5+0x2400], R3 ;  /* 0x0024000305007388 */ /* 0x0003e80000000800 */
[----:B------:R1:W-:Y:S01]  /*18fa0*/  STS [R8], R0 ;  /* 0x0000000008007388 */ /* 0x0003e20000000800 */
[----:B------:R-:W-:Y:S02]  /*18fb0*/  F2FP.BF16.PACK_AB R4, R55, R54 ;  /* 0x000000363704723e */ /* 0x000fe400000010ff */
[----:B-1----:R-:W-:-:S02]  /*18fc0*/  F2FP.BF16.PACK_AB R2, R107, R106 ;  /* 0x0000006a6b02723e */ /* 0x002fc400000010ff */
[----:B------:R-:W-:-:S03]  /*18fd0*/  F2FP.BF16.PACK_AB R3, R105, R104 ;  /* 0x000000686903723e */ /* 0x000fc600000010ff */
[----:B------:R1:W-:Y:S01]  /*18fe0*/  STS [R8+0x400], R2 ;  /* 0x0004000208007388 */ /* 0x0003e20000000800 */
[----:B------:R-:W-:Y:S02]  /*18ff0*/  F2FP.BF16.PACK_AB R0, R103, R102 ;  /* 0x000000666700723e */ /* 0x000fe400000010ff */
[----:B------:R-:W-:Y:S02]  /*19000*/  F2FP.BF16.PACK_AB R5, R51, R50 ;  /* 0x000000323305723e */ /* 0x000fe400000010ff */
[----:B-1----:R-:W-:Y:S02]  /*19010*/  F2FP.BF16.PACK_AB R2, R59, R58 ;  /* 0x0000003a3b02723e */ /* 0x002fe400000010ff */
[----:B------:R-:W-:Y:S02]  /*19020*/  ISETP.NE.U32.AND P0, PT, RZ, c[0x0][0x508], PT ;  /* 0x00014200ff007a0c */ /* 0x000fe40003f05070 */
[----:B------:R-:W-:Y:S02]  /*19030*/  ISETP.NE.U32.AND P2, PT, RZ, c[0x0][0x500], PT ;  /* 0x00014000ff007a0c */ /* 0x000fe40003f45070 */
[----:B------:R-:W-:-:S02]  /*19040*/  ISETP.NE.AND.EX P1, PT, RZ, c[0x0][0x50c], PT, P0 ;  /* 0x00014300ff007a0c */ /* 0x000fc40003f25300 */
[----:B------:R-:W-:Y:S01]  /*19050*/  ISETP.NE.AND.EX P2, PT, RZ, c[0x0][0x504], PT, P2 ;  /* 0x00014100ff007a0c */ /* 0x000fe20003f45320 */
[----:B------:R-:W-:Y:S01]  /*19060*/  IMAD.MOV.U32 R11, RZ, RZ, c[0x0][0x388] ;  /* 0x0000e200ff0b7624 */ /* 0x000fe200078e00ff */
[----:B--2---:R1:W-:Y:S04]  /*19070*/  STS [R7], R3 ;  /* 0x0000000307007388 */ /* 0x0043e80000000800 */
[----:B------:R2:W-:Y:S04]  /*19080*/  STS [R7+0x400], R0 ;  /* 0x0004000007007388 */ /* 0x0005e80000000800 */
[----:B------:R3:W-:Y:S04]  /*19090*/  STS [R8+0x2000], R2 ;  /* 0x0020000208007388 */ /* 0x0007e80000000800 */
[----:B------:R3:W-:Y:S04]  /*190a0*/  STS [R8+0x2400], R4 ;  /* 0x0024000408007388 */ /* 0x0007e80000000800 */
[----:B------:R-:W-:Y:S01]  /*190b0*/  STS [R7+0x2000], R5 ;  /* 0x0020000507007388 */ /* 0x000fe20000000800 */
[----:B-1----:R-:W-:-:S02]  /*190c0*/  F2FP.BF16.PACK_AB R3, R47, R46 ;  /* 0x0000002e2f03723e */ /* 0x002fc400000010ff */
[----:B--2---:R-:W-:Y:S02]  /*190d0*/  F2FP.BF16.PACK_AB R0, R85, R84 ;  /* 0x000000545500723e */ /* 0x004fe400000010ff */
[----:B---3--:R-:W-:Y:S01]  /*190e0*/  F2FP.BF16.PACK_AB R2, R83, R82 ;  /* 0x000000525302723e */ /* 0x008fe200000010ff */
[----:B------:R-:W-:Y:S04]  /*190f0*/  STS [R7+0x2400], R3 ;  /* 0x0024000307007388 */ /* 0x000fe80000000800 */
[----:B------:R1:W-:Y:S04]  /*19100*/  STS [R6], R2 ;  /* 0x0000000206007388 */ /* 0x0003e80000000800 */
[----:B------:R2:W-:Y:S01]  /*19110*/  STS [R6+0x400], R0 ;  /* 0x0004000006007388 */ /* 0x0005e20000000800 */
[----:B------:R-:W-:-:S03]  /*19120*/  F2FP.BF16.PACK_AB R4, R45, R44 ;  /* 0x0000002c2d04723e */ /* 0x000fc600000010ff */
[----:B------:R-:W3:Y:S01]  /*19130*/  LDL.LU R8, [R1+0x54] ;  /* 0x0000540001087983 */ /* 0x000ee20000300800 */
[----:B-1----:R-:W-:Y:S02]  /*19140*/  F2FP.BF16.PACK_AB R2, R63, R62 ;  /* 0x0000003e3f02723e */ /* 0x002fe400000010ff */
[----:B--2---:R-:W-:-:S03]  /*19150*/  F2FP.BF16.PACK_AB R0, R65, R64 ;  /* 0x000000404100723e */ /* 0x004fc600000010ff */
[----:B------:R1:W-:Y:S01]  /*19160*/  STS [R12], R2 ;  /* 0x000000020c007388 */ /* 0x0003e20000000800 */
[----:B------:R-:W-:-:S03]  /*19170*/  F2FP.BF16.PACK_AB R3, R33, R32 ;  /* 0x000000202103723e */ /* 0x000fc600000010ff */
[----:B----4-:R2:W-:Y:S04]  /*19180*/  STS [R9+0x400], R0 ;  /* 0x0004000009007388 */ /* 0x0105e80000000800 */
[----:B------:R4:W-:Y:S04]  /*19190*/  STS [R6+0x2000], R4 ;  /* 0x0020000406007388 */ /* 0x0009e80000000800 */
[----:B------:R4:W-:Y:S01]  /*191a0*/  STS [R6+0x2400], R3 ;  /* 0x0024000306007388 */ /* 0x0009e20000000800 */
[----:B-1----:R-:W-:-:S05]  /*191b0*/  F2FP.BF16.PACK_AB R2, R29, R28 ;  /* 0x0000001c1d02723e */ /* 0x002fca00000010ff */
[----:B------:R-:W-:Y:S01]  /*191c0*/  STS [R12+0x2000], R2 ;  /* 0x002000020c007388 */ /* 0x000fe20000000800 */
[----:B--2---:R-:W-:-:S05]  /*191d0*/  F2FP.BF16.PACK_AB R0, R27, R26 ;  /* 0x0000001a1b00723e */ /* 0x004fca00000010ff */
[----:B------:R1:W-:Y:S01]  /*191e0*/  STS [R9+0x2400], R0 ;  /* 0x0024000009007388 */ /* 0x0003e20000000800 */
[----:B----4-:R-:W-:Y:S02]  /*191f0*/  IMAD.MOV.U32 R4, RZ, RZ, 0x4 ;  /* 0x00000004ff047424 */ /* 0x010fe400078e00ff */
[----:B------:R-:W-:Y:S02]  /*19200*/  IMAD.MOV.U32 R3, RZ, RZ, RZ ;  /* 0x000000ffff037224 */ /* 0x000fe400078e00ff */
[CC--:B------:R-:W-:Y:S01]  /*19210*/  @P1 IMAD.WIDE R6, R10.reuse, R4.reuse, c[0x0][0x508] ;  /* 0x000142000a061625 */ /* 0x0c0fe200078e0204 */
[----:B------:R-:W-:Y:S03]  /*19220*/  BAR.SYNC.DEFER_BLOCKING 0x1, 0x80 ;  /* 0x0042000000007b1d */ /* 0x000fe60000010000 */
[----:B------:R-:W-:-:S03]  /*19230*/  IMAD.WIDE R4, R10, R4, c[0x0][0x500] ;  /* 0x000140000a047625 */ /* 0x000fc600078e0204 */
[----:B------:R2:W5:Y:S04]  /*19240*/  @P1 LDG.E R11, [R6.64] ;  /* 0x00000006060b1981 */ /* 0x000568000c1e1900 */
[----:B------:R2:W5:Y:S01]  /*19250*/  @P2 LDG.E R3, [R4.64] ;  /* 0x0000000604032981 */ /* 0x000562000c1e1900 */
[----:B---3--:R-:W-:-:S04]  /*19260*/  ISETP.NE.AND P0, PT, R8, RZ, PT ;  /* 0x000000ff0800720c */ /* 0x008fc80003f05270 */
[----:B-1----:R-:W-:Y:S01]  /*19270*/  SEL R0, R8, c[0x0][0x3d4], P0 ;  /* 0x0000f50008007a07 */ /* 0x002fe20000000000 */
[----:B------:R-:W-:Y:S05]  /*19280*/  @P1 BRA `(.L_x_741) ;  /* 0x0000004000001947 */ /* 0x000fea0003800000 */
[----:B--2---:R-:W-:Y:S05]  /*19290*/  @!P2 BRA `(.L_x_741) ;  /* 0x000000300000a947 */ /* 0x004fea0003800000 */
[----:B-----5:R1:W2:Y:S04]  /*192a0*/  LDG.E R11, [R4.64] ;  /* 0x00000006040b7981 */ /* 0x0202a8000c1e1900 */
[----:B-1----:R-:W2:Y:S02]  /*192b0*/  LDG.E R4, [R4.64+0x4] ;  /* 0x0000040604047981 */ /* 0x002ea4000c1e1900 */
[----:B--2---:R-:W-:Y:S02]  /*192c0*/  IADD3 R11, -R11, R4, RZ ;  /* 0x000000040b0b7210 */ /* 0x004fe40007ffe1ff */
.L_x_741:
[----:B--2---:R-:W2:Y:S04]  /*192d0*/  LDL R5, [R1+0x4c] ;  /* 0x00004c0001057983 */ /* 0x004ea80000100800 */
[----:B------:R-:W3:Y:S04]  /*192e0*/  LDL.LU R4, [R1+0x58] ;  /* 0x0000580001047983 */ /* 0x000ee80000300800 */
[----:B------:R-:W2:Y:S04]  /*192f0*/  LDL R56, [R1+0x48] ;  /* 0x0000480001387983 */ /* 0x000ea80000100800 */
[----:B------:R-:W4:Y:S04]  /*19300*/  LDL R16, [R1+0x7c] ;  /* 0x00007c0001107983 */ /* 0x000f280000100800 */
[----:B------:R-:W4:Y:S01]  /*19310*/  LDL R52, [R1+0xc8] ;  /* 0x0000c80001347983 */ /* 0x000f220000100800 */
[----:B------:R-:W-:Y:S01]  /*19320*/  IMAD.MOV.U32 R12, RZ, RZ, 0x368 ;  /* 0x00000368ff0c7424 */ /* 0x000fe200078e00ff */
[----:B------:R-:W-:-:S04]  /*19330*/  ISETP.GT.AND P2, PT, R0, 0x1, PT ;  /* 0x000000010000780c */ /* 0x000fc80003f44270 */
[----:B------:R-:W-:-:S04]  /*19340*/  SEL R12, R12, 0x328, P2 ;  /* 0x000003280c0c7807 */ /* 0x000fc80001000000 */
[----:B------:R-:W1:Y:S08]  /*19350*/  LDC.64 R8, c[0x0][R12+0x170] ;  /* 0x00005c000c087b82 */ /* 0x000e700000000a00 */
[----:B------:R1:W2:Y:S08]  /*19360*/  LDC.64 R14, c[0x0][R12+0x168] ;  /* 0x00005a000c0e7b82 */ /* 0x0002b00000000a00 */
[----:B------:R1:W2:Y:S08]  /*19370*/  LDC.64 R18, c[0x0][R12+0x178] ;  /* 0x00005e000c127b82 */ /* 0x0002b00000000a00 */
[----:B------:R1:W2:Y:S01]  /*19380*/  LDC.64 R20, c[0x0][R12+0x160] ;  /* 0x000058000c147b82 */ /* 0x0002a20000000a00 */
[----:B------:R-:W-:Y:S01]  /*19390*/  IMAD.MOV.U32 R0, RZ, RZ, c[0x0][0x4e8] ;  /* 0x00013a00ff007624 */ /* 0x000fe200078e00ff */
[----:B------:R-:W-:-:S04]  /*193a0*/  ISETP.NE.U32.AND P0, PT, RZ, c[0x0][0x500], PT ;  /* 0x00014000ff007a0c */ /* 0x000fc80003f05070 */
[----:B------:R-:W-:Y:S02]  /*193b0*/  ISETP.NE.AND P5, PT, R0, 0x1, PT ;  /* 0x000000010000780c */ /* 0x000fe40003fa5270 */
[----:B------:R-:W-:Y:S02]  /*193c0*/  ISETP.NE.AND.EX P0, PT, RZ, c[0x0][0x504], PT, P0 ;  /* 0x00014100ff007a0c */ /* 0x000fe40003f05300 */
[----:B------:R-:W-:Y:S02]  /*193d0*/  SHF.R.S32.HI R0, RZ, 0x1f, R10 ;  /* 0x0000001fff007819 */ /* 0x000fe4000001140a */
[----:B------:R-:W-:Y:S02]  /*193e0*/  SEL R2, R10, RZ, !P0 ;  /* 0x000000ff0a027207 */ /* 0x000fe40004000000 */
[----:B------:R-:W-:Y:S01]  /*193f0*/  SEL R6, R0, RZ, !P0 ;  /* 0x000000ff00067207 */ /* 0x000fe20004000000 */
[----:B------:R-:W1:Y:S02]  /*19400*/  S2R R57, SR_TID.X ;  /* 0x0000000000397919 */ /* 0x000e640000002100 */
[----:B-1----:R-:W-:-:S04]  /*19410*/  IMAD R0, R9, R2, RZ ;  /* 0x0000000209007224 */ /* 0x002fc800078e02ff */
[C---:B------:R-:W-:Y:S02]  /*19420*/  IMAD R12, R8.reuse, R6, R0 ;  /* 0x00000006080c7224 */ /* 0x040fe400078e0200 */
[----:B------:R-:W-:Y:S01]  /*19430*/  IMAD.WIDE.U32 R6, R8, R2, RZ ;  /* 0x0000000208067225 */ /* 0x000fe200078e00ff */
[----:B------:R-:W-:-:S04]  /*19440*/  SHF.R.S32.HI R17, RZ, 0x1f, R57 ;  /* 0x0000001fff117819 */ /* 0x000fc80000011439 */
[----:B------:R-:W-:-:S04]  /*19450*/  LEA.HI R17, R17, R57, RZ, 0x5 ;  /* 0x0000003911117211 */ /* 0x000fc800078f28ff */
[----:B------:R-:W-:-:S05]  /*19460*/  LOP3.LUT R17, R17, 0xffffffe0, RZ, 0xc0, !PT ;  /* 0xffffffe011117812 */ /* 0x000fca00078ec0ff */
[----:B------:R-:W-:Y:S01]  /*19470*/  IMAD.IADD R17, R57, 0x1, -R17 ;  /* 0x0000000139117824 */ /* 0x000fe200078e0a11 */
[----:B------:R-:W-:-:S04]  /*19480*/  LOP3.LUT R200, R200, 0xfffffffd, RZ, 0xc0, !PT ;  /* 0xfffffffdc8c87812 */ /* 0x000fc800078ec0ff */
[----:B------:R-:W-:Y:S02]  /*19490*/  LOP3.LUT R200, R200, 0xfffffffe, RZ, 0xc0, !PT ;  /* 0xfffffffec8c87812 */ /* 0x000fe400078ec0ff */
[----:B---3--:R-:W-:Y:S01]  /*194a0*/  LOP3.LUT R4, R4, 0xffff, RZ, 0xc0, !PT ;  /* 0x0000ffff04047812 */ /* 0x008fe200078ec0ff */
[----:B--2---:R-:W-:-:S04]  /*194b0*/  IMAD.IADD R5, R5, 0x1, R56 ;  /* 0x0000000105057824 */ /* 0x004fc800078e0238 */
[----:B------:R-:W-:-:S04]  /*194c0*/  @P5 IMAD.HI.U32 R10, R5, c[0x0][0x4ec], RZ ;  /* 0x00013b00050a5a27 */ /* 0x000fc800078e00ff */
[----:B------:R-:W-:-:S04]  /*194d0*/  IMAD.WIDE.U32 R8, R14, R4, RZ ;  /* 0x000000040e087225 */ /* 0x000fc800078e00ff */
[----:B------:R-:W-:Y:S01]  /*194e0*/  IMAD.MOV.U32 R0, RZ, RZ, R5 ;  /* 0x000000ffff007224 */ /* 0x000fe200078e0005 */
[----:B------:R-:W-:Y:S01]  /*194f0*/  @P5 SHF.R.U32.HI R0, RZ, c[0x0][0x4f0], R10 ;  /* 0x00013c00ff005a19 */ /* 0x000fe2000001160a */
[----:B------:R-:W-:Y:S01]  /*19500*/  IMAD R13, R15, R4, RZ ;  /* 0x000000040f0d7224 */ /* 0x000fe200078e02ff */
[----:B----4-:R-:W-:Y:S01]  /*19510*/  SEL R10, R16, RZ, P2 ;  /* 0x000000ff100a7207 */ /* 0x010fe20001000000 */
[----:B------:R-:W-:Y:S01]  /*19520*/  IMAD.IADD R14, R7, 0x1, R12 ;  /* 0x00000001070e7824 */ /* 0x000fe200078e020c */
[----:B-----5:R-:W-:Y:S01]  /*19530*/  IADD3 R15, P1, P0, R6, R8, R3 ;  /* 0x00000008060f7210 */ /* 0x020fe2000783e003 */
        /* <DEDUP_REMOVED lines=30> */
[----:B------:R-:W4:Y:S04]  /*19720*/  SHFL.IDX PT, R10, R7, 0x2, 0x1c1f ;  /* 0x005c1f00070a7f89 */ /* 0x000f2800000e0000 */
[----:B------:R1:W1:Y:S01]  /*19730*/  SHFL.IDX PT, R8, R7, 0x3, 0x1c1f ;  /* 0x007c1f0007087f89 */ /* 0x00026200000e0000 */
[----:B---3--:R-:W-:-:S05]  /*19740*/  IMAD.IADD R6, R52, 0x1, R56 ;  /* 0x0000000134067824 */ /* 0x008fca00078e0238 */
[C---:B------:R-:W-:Y:S02]  /*19750*/  IADD3 R18, R6.reuse, 0x8, RZ ;  /* 0x0000000806127810 */ /* 0x040fe40007ffe0ff */
[CC--:B------:R-:W-:Y:S02]  /*19760*/  ISETP.GE.OR P4, PT, R6.reuse, R0.reuse, P0 ;  /* 0x000000000600720c */ /* 0x0c0fe40000786670 */
[----:B------:R-:W-:Y:S02]  /*19770*/  IADD3 R17, R6, 0x40, RZ ;  /* 0x0000004006117810 */ /* 0x000fe40007ffe0ff */
[-C--:B------:R-:W-:Y:S02]  /*19780*/  ISETP.GE.OR P3, PT, R18, R0.reuse, P0 ;  /* 0x000000001200720c */ /* 0x080fe40000766670 */
[----:B------:R-:W-:Y:S02]  /*19790*/  ISETP.GE.OR P1, PT, R17, R0, P0 ;  /* 0x000000001100720c */ /* 0x000fe40000726670 */
[----:B-1----:R-:W-:-:S05]  /*197a0*/  IADD3 R7, R6, 0x48, RZ ;  /* 0x0000004806077810 */ /* 0x002fca0007ffe0ff */
[----:B------:R1:W-:Y:S04]  /*197b0*/  @!P4 ST.E [R14.64], R23 ;  /* 0x000000170e00c985 */ /* 0x0003e8000c101906 */
[----:B--2---:R1:W-:Y:S01]  /*197c0*/  @!P3 ST.E [R12.64], R24 ;  /* 0x000000180c00b985 */ /* 0x0043e2000c101906 */
[-C--:B------:R-:W-:Y:S02]  /*197d0*/  ISETP.GE.AND P3, PT, R17, R0.reuse, PT ;  /* 0x000000001100720c */ /* 0x080fe40003f66270 */
[CC--:B------:R-:W-:Y:S01]  /*197e0*/  ISETP.GE.OR P0, PT, R7.reuse, R0.reuse, P0 ;  /* 0x000000000700720c */ /* 0x0c0fe20000706670 */
[----:B----4-:R1:W-:Y:S01]  /*197f0*/  @!P1 ST.E [R10.64], R25 ;  /* 0x000000190a009985 */ /* 0x0103e2000c101906 */
[-C--:B------:R-:W-:Y:S02]  /*19800*/  ISETP.GE.AND P1, PT, R7, R0.reuse, PT ;  /* 0x000000000700720c */ /* 0x080fe40003f26270 */
[----:B------:R-:W-:-:S07]  /*19810*/  ISETP.GE.AND P6, PT, R18, R0, PT ;  /* 0x000000001200720c */ /* 0x000fce0003fc6270 */
[----:B------:R-:W-:Y:S02]  /*19820*/  @P3 LOP3.LUT R200, R200, 0x1, RZ, 0xfc, !PT ;  /* 0x00000001c8c83812 */ /* 0x000fe400078efcff */
[----:B------:R1:W-:Y:S01]  /*19830*/  @!P0 ST.E [R8.64], R22 ;  /* 0x0000001608008985 */ /* 0x0003e2000c101906 */
[----:B------:R-:W-:Y:S02]  /*19840*/  ISETP.GE.AND P0, PT, R6, R0, PT ;  /* 0x000000000600720c */ /* 0x000fe40003f06270 */
[----:B------:R-:W-:Y:S01]  /*19850*/  @P1 LOP3.LUT R200, R200, 0x2, RZ, 0xfc, !PT ;  /* 0x00000002c8c81812 */ /* 0x000fe200078efcff */
[----:B------:R-:W-:Y:S05]  /*19860*/  @P2 BRA `(.L_x_742) ;  /* 0x000007b000002947 */ /* 0x000fea0003800000 */
[----:B------:R-:W2:Y:S01]  /*19870*/  LDL R52, [R1+0x18] ;  /* 0x0000180001347983 */ /* 0x000ea20000100800 */
[----:B------:R-:W-:Y:S01]  /*19880*/  IMAD R16, R16, c[0x0][0x3a0], RZ ;  /* 0x0000e80010107a24 */ /* 0x000fe200078e02ff */
[----:B-1----:R-:W-:Y:S01]  /*19890*/  SHF.R.S32.HI R9, RZ, 0x1f, R2 ;  /* 0x0000001fff097819 */ /* 0x002fe20000011402 */
[----:B------:R-:W-:Y:S01]  /*198a0*/  IMAD.WIDE.U32 R6, R3, c[0x0][0x3a0], RZ ;  /* 0x0000e80003067a25 */ /* 0x000fe200078e00ff */
[----:B------:R1:W3:Y:S01]  /*198b0*/  LDS.128 R12, [R203+0x80] ;  /* 0x00008000cb0c7984 */ /* 0x0002e20000000c00 */
[----:B------:R-:W-:-:S02]  /*198c0*/  ISETP.GE.AND P2, PT, R201, c[0x0][0x3c8], PT ;  /* 0x0000f200c9007a0c */ /* 0x000fc40003f46270 */
[----:B------:R-:W-:Y:S01]  /*198d0*/  IMAD R3, R3, c[0x0][0x3a4], R16 ;  /* 0x0000e90003037a24 */ /* 0x000fe200078e0210 */
[----:B------:R1:W4:Y:S01]  /*198e0*/  LDS.128 R20, [R203+0x1080] ;  /* 0x00108000cb147984 */ /* 0x0003220000000c00 */
[----:B------:R-:W-:-:S03]  /*198f0*/  IMAD R9, R9, c[0x0][0x3f0], RZ ;  /* 0x0000fc0009097a24 */ /* 0x000fc600078e02ff */
[----:B------:R-:W-:Y:S01]  /*19900*/  IADD3 R7, R7, R3, RZ ;  /* 0x0000000307077210 */ /* 0x000fe20007ffe0ff */
[----:B------:R1:W1:Y:S04]  /*19910*/  LDS.128 R16, [R203+0x880] ;  /* 0x00088000cb107984 */ /* 0x0002680000000c00 */
[C---:B------:R-:W-:Y:S01]  /*19920*/  IMAD.WIDE.U32 R6, R4.reuse, c[0x0][0x3e8], R6 ;  /* 0x0000fa0004067a25 */ /* 0x040fe200078e0006 */
[----:B------:R1:W1:Y:S03]  /*19930*/  LDS.128 R24, [R203+0x1880] ;  /* 0x00188000cb187984 */ /* 0x0002660000000c00 */
[----:B------:R-:W-:Y:S01]  /*19940*/  IMAD R5, R4, c[0x0][0x3ec], R7 ;  /* 0x0000fb0004057a24 */ /* 0x000fe200078e0207 */
[----:B------:R1:W1:Y:S01]  /*19950*/  LDS.128 R28, [R203+0x2080] ;  /* 0x00208000cb1c7984 */ /* 0x0002620000000c00 */
[----:B------:R-:W-:Y:S01]  /*19960*/  MOV R4, R6 ;  /* 0x0000000600047202 */ /* 0x000fe20000000f00 */
[----:B------:R-:W-:-:S02]  /*19970*/  IMAD R7, R2, c[0x0][0x3f4], R9 ;  /* 0x0000fd0002077a24 */ /* 0x000fc400078e0209 */
[----:B------:R1:W1:Y:S02]  /*19980*/  LDS.128 R32, [R203+0x2880] ;  /* 0x00288000cb207984 */ /* 0x0002640000000c00 */
[----:B------:R-:W-:Y:S02]  /*19990*/  IMAD.WIDE.U32 R4, R2, c[0x0][0x3f0], R4 ;  /* 0x0000fc0002047a25 */ /* 0x000fe400078e0004 */
[----:B------:R1:W1:Y:S03]  /*199a0*/  LDS.128 R36, [R203+0x3080] ;  /* 0x00308000cb247984 */ /* 0x0002660000000c00 */
[----:B------:R-:W-:Y:S01]  /*199b0*/  IADD3 R5, R5, R7, RZ ;  /* 0x0000000705057210 */ /* 0x000fe20007ffe0ff */
[----:B------:R1:W1:Y:S01]  /*199c0*/  LDS.128 R40, [R203+0x3880] ;  /* 0x00388000cb287984 */ /* 0x0002620000000c00 */
[----:B--2---:R-:W-:-:S04]  /*199d0*/  IADD3 R8, R52, R56, RZ ;  /* 0x0000003834087210 */ /* 0x004fc80007ffe0ff */
[----:B------:R-:W-:Y:S01]  /*199e0*/  MOV R3, R8 ;  /* 0x0000000800037202 */ /* 0x000fe20000000f00 */
[----:B------:R-:W-:-:S05]  /*199f0*/  @P5 IMAD.HI.U32 R10, R8, c[0x0][0x4ec], RZ ;  /* 0x00013b00080a5a27 */ /* 0x000fca00078e00ff */
[----:B------:R-:W-:-:S04]  /*19a00*/  @P5 SHF.R.U32.HI R3, RZ, c[0x0][0x4f0], R10 ;  /* 0x00013c00ff035a19 */ /* 0x000fc8000001160a */
        /* <DEDUP_REMOVED lines=15> */
[----:B-1-34-:R1:W2:Y:S02]  /*19b00*/  SHFL.IDX PT, R7, R5, RZ, 0x181f ;  /* 0x00181fff05077589 */ /* 0x01a2a400000e0000 */
.L_x_856:
[----:B------:R-:W-:Y:S05]  /*19b10*/  BRA.DIV ~URZ, `(.L_x_744) ;  /* 0x00006de27f007947 */ /* 0x000fea000b800000 */
[----:B------:R3:W4:Y:S02]  /*19b20*/  SHFL.IDX PT, R2, R6, RZ, 0x181f ;  /* 0x00181fff06027589 */ /* 0x00072400000e0000 */
.L_x_857:
[----:B------:R-:W5:Y:S04]  /*19b30*/  LDL.LU R4, [R1+0x48] ;  /* 0x0000480001047983 */ /* 0x000f680000300800 */
[----:B------:R-:W1:Y:S02]  /*19b40*/  S2R R8, SR_TID.X ;  /* 0x0000000000087919 */ /* 0x000e640000002100 */
[----:B-1----:R-:W-:-:S04]  /*19b50*/  SHF.R.S32.HI R3, RZ, 0x1f, R8 ;  /* 0x0000001fff037819 */ /* 0x002fc80000011408 */
[----:B------:R-:W-:-:S04]  /*19b60*/  LEA.HI R3, R3, R8, RZ, 0x3 ;  /* 0x0000000803037211 */ /* 0x000fc800078f18ff */
[----:B------:R-:W-:Y:S02]  /*19b70*/  SHF.R.S32.HI R3, RZ, 0x3, R3 ;  /* 0x00000003ff037819 */ /* 0x000fe40000011403 */
[----:B------:R-:W-:-:S03]  /*19b80*/  SHF.R.S32.HI R8, RZ, 0x1f, R201 ;  /* 0x0000001fff087819 */ /* 0x000fc600000114c9 */
[----:B-----5:R-:W-:-:S05]  /*19b90*/  IMAD.IADD R4, R3, 0x1, R4 ;  /* 0x0000000103047824 */ /* 0x020fca00078e0204 */
[----:B------:R-:W-:-:S13]  /*19ba0*/  ISETP.GE.OR P0, PT, R4, R0, P2 ;  /* 0x000000000400720c */ /* 0x000fda0001706670 */
[----:B----4-:R-:W-:-:S04]  /*19bb0*/  @!P0 LEA R2, P1, R201, R2, 0x1 ;  /* 0x00000002c9028211 */ /* 0x010fc800078208ff */
[----:B--2---:R-:W-:-:S05]  /*19bc0*/  @!P0 LEA.HI.X R3, R201, R7, R8, 0x1, P1 ;  /* 0x00000007c9038211 */ /* 0x004fca00008f0c08 */
[----:B------:R1:W-:Y:S01]  /*19bd0*/  @!P0 ST.E.128 [R2.64], R12 ;  /* 0x0000000c02008985 */ /* 0x0003e2000c101d06 */
[----:B------:R-:W-:Y:S05]  /*19be0*/  BRA.DIV ~URZ, `(.L_x_745) ;  /* 0x00006d827f007947 */ /* 0x000fea000b800000 */
[----:B------:R2:W4:Y:S04]  /*19bf0*/  SHFL.IDX PT, R7, R5, 0x1, 0x181f ;  /* 0x00381f0005077f89 */ /* 0x00052800000e0000 */
[----:B-1----:R2:W1:Y:S02]  /*19c00*/  SHFL.IDX PT, R2, R6, 0x1, 0x181f ;  /* 0x00381f0006027f89 */ /* 0x00246400000e0000 */
.L_x_858:
[----:B------:R-:W-:Y:S02]  /*19c10*/  IADD3 R3, R4, 0x10, RZ ;  /* 0x0000001004037810 */ /* 0x000fe40007ffe0ff */
[----:B------:R-:W-:Y:S02]  /*19c20*/  SHF.R.S32.HI R8, RZ, 0x1f, R201 ;  /* 0x0000001fff087819 */ /* 0x000fe400000114c9 */
[----:B------:R-:W-:-:S13]  /*19c30*/  ISETP.GE.OR P0, PT, R3, R0, P2 ;  /* 0x000000000300720c */ /* 0x000fda0001706670 */
[----:B-1----:R-:W-:-:S04]  /*19c40*/  @!P0 LEA R2, P1, R201, R2, 0x1 ;  /* 0x00000002c9028211 */ /* 0x002fc800078208ff */
[----:B----4-:R-:W-:-:S05]  /*19c50*/  @!P0 LEA.HI.X R3, R201, R7, R8, 0x1, P1 ;  /* 0x00000007c9038211 */ /* 0x010fca00008f0c08 */
[----:B------:R1:W-:Y:S01]  /*19c60*/  @!P0 ST.E.128 [R2.64], R16 ;  /* 0x0000001002008985 */ /* 0x0003e2000c101d06 */
[----:B------:R-:W-:Y:S05]  /*19c70*/  BRA.DIV ~URZ, `(.L_x_746) ;  /* 0x00006dc27f007947 */ /* 0x000fea000b800000 */
[----:B------:R4:W1:Y:S02]  /*19c80*/  SHFL.IDX PT, R7, R5, 0x2, 0x181f ;  /* 0x00581f0005077f89 */ /* 0x00086400000e0000 */
.L_x_859:
[----:B------:R-:W-:Y:S05]  /*19c90*/  BRA.DIV ~URZ, `(.L_x_747) ;  /* 0x00006e127f007947 */ /* 0x000fea000b800000 */
[----:B-1----:R1:W2:Y:S02]  /*19ca0*/  SHFL.IDX PT, R2, R6, 0x2, 0x181f ;  /* 0x00581f0006027f89 */ /* 0x0022a400000e0000 */
.L_x_860:
        /* <DEDUP_REMOVED lines=9> */
.L_x_861:
        /* <DEDUP_REMOVED lines=8> */
.L_x_862:
[----:B------:R-:W-:Y:S05]  /*19dc0*/  BRA.DIV ~URZ, `(.L_x_750) ;  /* 0x00006e927f007947 */ /* 0x000fea000b800000 */
[----:B--2---:R2:W1:Y:S02]  /*19dd0*/  SHFL.IDX PT, R2, R6, 0x4, 0x181f ;  /* 0x00981f0006027f89 */ /* 0x00446400000e0000 */
.L_x_863:
        /* <DEDUP_REMOVED lines=9> */
.L_x_864:
        /* <DEDUP_REMOVED lines=8> */
.L_x_865:
[----:B------:R-:W-:Y:S05]  /*19ef0*/  BRA.DIV ~URZ, `(.L_x_753) ;  /* 0x00006f127f007947 */ /* 0x000fea000b800000 */
[----:B--2---:R2:W3:Y:S02]  /*19f00*/  SHFL.IDX PT, R2, R6, 0x6, 0x181f ;  /* 0x00d81f0006027f89 */ /* 0x0044e400000e0000 */
.L_x_866:
        /* <DEDUP_REMOVED lines=9> */
.L_x_867:
        /* <DEDUP_REMOVED lines=8> */
.L_x_742:
        /* <DEDUP_REMOVED lines=33> */
.L_x_868:
[----:B------:R-:W-:Y:S05]  /*1a230*/  BRA.DIV ~URZ, `(.L_x_757) ;  /* 0x00006d827f007947 */ /* 0x000fea000b800000 */
[----:B------:R3:W4:Y:S02]  /*1a240*/  SHFL.IDX PT, R0, R12, RZ, 0x1c1f ;  /* 0x001c1fff0c007589 */ /* 0x00072400000e0000 */
.L_x_869:
[----:B------:R-:W-:Y:S01]  /*1a250*/  BSSY B0, `(.L_x_758) ;  /* 0x0000032000007945 */ /* 0x000fe20003800000 */
[----:B------:R-:W-:Y:S05]  /*1a260*/  @P0 BRA `(.L_x_759) ;  /* 0x0000030000000947 */ /* 0x000fea0003800000 */
[----:B------:R-:W5:Y:S04]  /*1a270*/  LDL R6, [R1] ;  /* 0x0000000001067983 */ /* 0x000f680000100800 */
[----:B---3--:R-:W3:Y:S04]  /*1a280*/  LDL R21, [R1+0x78] ;  /* 0x0000780001157983 */ /* 0x008ee80000100800 */
[----:B----4-:R-:W4:Y:S04]  /*1a290*/  LDL R7, [R1+0xb8] ;  /* 0x0000b80001077983 */ /* 0x010f280000100800 */
[----:B--2---:R-:W2:Y:S04]  /*1a2a0*/  LDL R19, [R1+0x74] ;  /* 0x0000740001137983 */ /* 0x004ea80000100800 */
        /* <DEDUP_REMOVED lines=13> */
[----:B---3--:R-:W-:-:S11]  /*1a380*/  ISETP.GE.AND P2, PT, R21, c[0x0][0x3c8], PT ;  /* 0x0000f20015007a0c */ /* 0x008fd60003f46270 */
[C---:B------:R-:W-:Y:S02]  /*1a390*/  @!P1 LEA R2, P0, R6.reuse, R0, 0x2 ;  /* 0x0000000006029211 */ /* 0x040fe400078010ff */
[----:B--2---:R-:W-:Y:S02]  /*1a3a0*/  ISETP.GE.AND P3, PT, R19, c[0x0][0x3c8], PT ;  /* 0x0000f20013007a0c */ /* 0x004fe40003f66270 */
[----:B----4-:R-:W-:Y:S02]  /*1a3b0*/  @!P1 LEA.HI.X R3, R6, R4, R7, 0x2, P0 ;  /* 0x0000000406039211 */ /* 0x010fe400000f1407 */
[----:B------:R-:W-:-:S03]  /*1a3c0*/  @!P2 LEA R6, P0, R21, R0, 0x2 ;  /* 0x000000001506a211 */ /* 0x000fc600078010ff */
[----:B------:R2:W-:Y:S01]  /*1a3d0*/  @!P1 ST.E.64 [R2.64], R74 ;  /* 0x0000004a02009985 */ /* 0x0005e2000c101b06 */
[----:B------:R-:W-:Y:S02]  /*1a3e0*/  ISETP.GE.AND P1, PT, R17, c[0x0][0x3c8], PT ;  /* 0x0000f20011007a0c */ /* 0x000fe40003f26270 */
[----:B------:R-:W-:-:S05]  /*1a3f0*/  @!P2 LEA.HI.X R7, R21, R4, R22, 0x2, P0 ;  /* 0x000000041507a211 */ /* 0x000fca00000f1416 */
[----:B------:R3:W-:Y:S01]  /*1a400*/  @!P2 ST.E.64 [R6.64], R76 ;  /* 0x0000004c0600a985 */ /* 0x0007e2000c101b06 */
[----:B------:R-:W-:Y:S02]  /*1a410*/  ISETP.GE.AND P2, PT, R8, c[0x0][0x3c8], PT ;  /* 0x0000f20008007a0c */ /* 0x000fe40003f46270 */
[----:B------:R-:W-:Y:S02]  /*1a420*/  ISETP.GE.AND P4, PT, R15, c[0x0][0x3c8], PT ;  /* 0x0000f2000f007a0c */ /* 0x000fe40003f86270 */
[----:B--2---:R-:W-:-:S04]  /*1a430*/  @!P3 LEA R2, P0, R19, R0, 0x2 ;  /* 0x000000001302b211 */ /* 0x004fc800078010ff */
[----:B------:R-:W-:Y:S02]  /*1a440*/  @!P3 LEA.HI.X R3, R19, R4, R20, 0x2, P0 ;  /* 0x000000041303b211 */ /* 0x000fe400000f1414 */
[----:B---3--:R-:W-:-:S03]  /*1a450*/  @!P1 LEA R6, P0, R17, R0, 0x2 ;  /* 0x0000000011069211 */ /* 0x008fc600078010ff */
[----:B------:R2:W-:Y:S01]  /*1a460*/  @!P3 ST.E.64 [R2.64], R78 ;  /* 0x0000004e0200b985 */ /* 0x0005e2000c101b06 */
[----:B------:R-:W-:Y:S02]  /*1a470*/  ISETP.GE.AND P3, PT, R13, c[0x0][0x3c8], PT ;  /* 0x0000f2000d007a0c */ /* 0x000fe40003f66270 */
[----:B------:R-:W-:-:S05]  /*1a480*/  @!P1 LEA.HI.X R7, R17, R4, R18, 0x2, P0 ;  /* 0x0000000411079211 */ /* 0x000fca00000f1412 */
[----:B------:R3:W-:Y:S01]  /*1a490*/  @!P1 ST.E.64 [R6.64], R80 ;  /* 0x0000005006009985 */ /* 0x0007e2000c101b06 */
[----:B------:R-:W-:Y:S02]  /*1a4a0*/  ISETP.GE.AND P1, PT, R10, c[0x0][0x3c8], PT ;  /* 0x0000f2000a007a0c */ /* 0x000fe40003f26270 */
[----:B--2---:R-:W-:-:S04]  /*1a4b0*/  @!P2 LEA R2, P0, R8, R0, 0x2 ;  /* 0x000000000802a211 */ /* 0x004fc800078010ff */
[----:B------:R-:W-:Y:S02]  /*1a4c0*/  @!P2 LEA.HI.X R3, R8, R4, R9, 0x2, P0 ;  /* 0x000000040803a211 */ /* 0x000fe400000f1409 */
[----:B------:R-:W-:-:S04]  /*1a4d0*/  @!P4 LEA R8, P0, R15, R0, 0x2 ;  /* 0x000000000f08c211 */ /* 0x000fc800078010ff */
[----:B------:R-:W-:Y:S02]  /*1a4e0*/  @!P4 LEA.HI.X R9, R15, R4, R16, 0x2, P0 ;  /* 0x000000040f09c211 */ /* 0x000fe400000f1410 */
[C---:B---3--:R-:W-:Y:S01]  /*1a4f0*/  @!P3 LEA R6, P0, R13.reuse, R0, 0x2 ;  /* 0x000000000d06b211 */ /* 0x048fe200078010ff */
[----:B------:R2:W-:Y:S03]  /*1a500*/  @!P2 ST.E.64 [R2.64], R66 ;  /* 0x000000420200a985 */ /* 0x0005e6000c101b06 */
[----:B------:R-:W-:Y:S01]  /*1a510*/  @!P3 LEA.HI.X R7, R13, R4, R14, 0x2, P0 ;  /* 0x000000040d07b211 */ /* 0x000fe200000f140e */
[----:B------:R3:W-:Y:S04]  /*1a520*/  @!P4 ST.E.64 [R8.64], R104 ;  /* 0x000000680800c985 */ /* 0x0007e8000c101b06 */
[----:B------:R3:W-:Y:S01]  /*1a530*/  @!P3 ST.E.64 [R6.64], R82 ;  /* 0x000000520600b985 */ /* 0x0007e2000c101b06 */
[----:B--2---:R-:W-:-:S04]  /*1a540*/  @!P1 LEA R2, P0, R10, R0, 0x2 ;  /* 0x000000000a029211 */ /* 0x004fc800078010ff */
[----:B------:R-:W-:-:S05]  /*1a550*/  @!P1 LEA.HI.X R3, R10, R4, R11, 0x2, P0 ;  /* 0x000000040a039211 */ /* 0x000fca00000f140b */
[----:B------:R3:W-:Y:S04]  /*1a560*/  @!P1 ST.E.64 [R2.64], R62 ;  /* 0x0000003e02009985 */ /* 0x0007e8000c101b06 */
.L_x_759:
[----:B------:R-:W-:Y:S05]  /*1a570*/  BSYNC B0 ;  /* 0x0000000000007941 */ /* 0x000fea0003800000 */
.L_x_758:
[----:B------:R-:W-:Y:S05]  /*1a580*/  BRA.DIV ~URZ, `(.L_x_760) ;  /* 0x00006aa27f007947 */ /* 0x000fea000b800000 */
[----:B--2---:R2:W1:Y:S04]  /*1a590*/  SHFL.IDX PT, R4, R5, 0x1, 0x1c1f ;  /* 0x003c1f0005047f89 */ /* 0x00446800000e0000 */
[----:B----4-:R2:W4:Y:S02]  /*1a5a0*/  SHFL.IDX PT, R0, R12, 0x1, 0x1c1f ;  /* 0x003c1f000c007f89 */ /* 0x01052400000e0000 */
.L_x_870:
[----:B------:R-:W-:Y:S01]  /*1a5b0*/  BSSY B0, `(.L_x_761) ;  /* 0x0000032000007945 */ /* 0x000fe20003800000 */
[----:B------:R-:W-:Y:S05]  /*1a5c0*/  @P6 BRA `(.L_x_762) ;  /* 0x0000030000006947 */ /* 0x000fea0003800000 */
[----:B---3--:R-:W3:Y:S04]  /*1a5d0*/  LDL R8, [R1] ;  /* 0x0000000001087983 */ /* 0x008ee80000100800 */
        /* <DEDUP_REMOVED lines=18> */
[----:B------:R-:W-:Y:S02]  /*1a700*/  @!P1 LEA R2, P3, R8, R0, 0x2 ;  /* 0x0000000008029211 */ /* 0x000fe400078610ff */
[----:B----4-:R-:W-:Y:S02]  /*1a710*/  ISETP.GE.AND P4, PT, R10, c[0x0][0x3c8], PT ;  /* 0x0000f2000a007a0c */ /* 0x010fe40003f86270 */
[----:B-1----:R-:W-:Y:S02]  /*1a720*/  @!P1 LEA.HI.X R3, R8, R4, R9, 0x2, P3 ;  /* 0x0000000408039211 */ /* 0x002fe400018f1409 */
[----:B------:R-:W-:-:S03]  /*1a730*/  @!P0 LEA R8, P3, R6, R0, 0x2 ;  /* 0x0000000006088211 */ /* 0x000fc600078610ff */
[----:B------:R1:W-:Y:S01]  /*1a740*/  @!P1 ST.E.64 [R2.64], R86 ;  /* 0x0000005602009985 */ /* 0x0003e2000c101b06 */
[----:B------:R-:W-:Y:S02]  /*1a750*/  @!P0 LEA.HI.X R9, R6, R4, R7, 0x2, P3 ;  /* 0x0000000406098211 */ /* 0x000fe400018f1407 */
[----:B------:R-:W-:Y:S02]  /*1a760*/  ISETP.GE.AND P5, PT, R19, c[0x0][0x3c8], PT ;  /* 0x0000f20013007a0c */ /* 0x000fe40003fa6270 */
[C---:B------:R-:W-:Y:S01]  /*1a770*/  @!P2 LEA R6, P1, R21.reuse, R0, 0x2 ;  /* 0x000000001506a211 */ /* 0x040fe200078210ff */
[----:B------:R2:W-:Y:S03]  /*1a780*/  @!P0 ST.E.64 [R8.64], R88 ;  /* 0x0000005808008985 */ /* 0x0005e6000c101b06 */
[----:B------:R-:W-:Y:S02]  /*1a790*/  @!P2 LEA.HI.X R7, R21, R4, R22, 0x2, P1 ;  /* 0x000000041507a211 */ /* 0x000fe400008f1416 */
[----:B------:R-:W-:-:S03]  /*1a7a0*/  ISETP.GE.AND P3, PT, R17, c[0x0][0x3c8], PT ;  /* 0x0000f20011007a0c */ /* 0x000fc60003f66270 */
[----:B------:R3:W-:Y:S01]  /*1a7b0*/  @!P2 ST.E.64 [R6.64], R90 ;  /* 0x0000005a0600a985 */ /* 0x0007e2000c101b06 */
[----:B------:R-:W-:Y:S02]  /*1a7c0*/  ISETP.GE.AND P2, PT, R15, c[0x0][0x3c8], PT ;  /* 0x0000f2000f007a0c */ /* 0x000fe40003f46270 */
[----:B------:R-:W-:Y:S02]  /*1a7d0*/  ISETP.GE.AND P1, PT, R13, c[0x0][0x3c8], PT ;  /* 0x0000f2000d007a0c */ /* 0x000fe40003f26270 */
[----:B-1----:R-:W-:-:S04]  /*1a7e0*/  @!P4 LEA R2, P0, R10, R0, 0x2 ;  /* 0x000000000a02c211 */ /* 0x002fc800078010ff */
[----:B------:R-:W-:Y:S02]  /*1a7f0*/  @!P4 LEA.HI.X R3, R10, R4, R11, 0x2, P0 ;  /* 0x000000040a03c211 */ /* 0x000fe400000f140b */
[----:B------:R-:W-:-:S04]  /*1a800*/  @!P5 LEA R10, P0, R19, R0, 0x2 ;  /* 0x00000000130ad211 */ /* 0x000fc800078010ff */
        /* <DEDUP_REMOVED lines=8> */
[----:B------:R2:W-:Y:S01]  /*1a890*/  @!P2 ST.E.64 [R6.64], R84 ;  /* 0x000000540600a985 */ /* 0x0005e2000c101b06 */
[----:B-1----:R-:W-:-:S04]  /*1a8a0*/  @!P1 LEA R2, P0, R13, R0, 0x2 ;  /* 0x000000000d029211 */ /* 0x002fc800078010ff */
[----:B------:R-:W-:-:S05]  /*1a8b0*/  @!P1 LEA.HI.X R3, R13, R4, R14, 0x2, P0 ;  /* 0x000000040d039211 */ /* 0x000fca00000f140e */
[----:B------:R2:W-:Y:S04]  /*1a8c0*/  @!P1 ST.E.64 [R2.64], R64 ;  /* 0x0000004002009985 */ /* 0x0005e8000c101b06 */
.L_x_762:
[----:B------:R-:W-:Y:S05]  /*1a8d0*/  BSYNC B0 ;  /* 0x0000000000007941 */ /* 0x000fea0003800000 */
.L_x_761:
[----:B------:R-:W-:Y:S05]  /*1a8e0*/  BRA.DIV ~URZ, `(.L_x_763) ;  /* 0x000068127f007947 */ /* 0x000fea000b800000 */
[----:B-1----:R1:W2:Y:S02]  /*1a8f0*/  SHFL.IDX PT, R4, R5, 0x2, 0x1c1f ;  /* 0x005c1f0005047f89 */ /* 0x0022a400000e0000 */
.L_x_871:
[----:B------:R-:W-:Y:S05]  /*1a900*/  BRA.DIV ~URZ, `(.L_x_764) ;  /* 0x000068627f007947 */ /* 0x000fea000b800000 */
[----:B----4-:R4:W1:Y:S02]  /*1a910*/  SHFL.IDX PT, R0, R12, 0x2, 0x1c1f ;  /* 0x005c1f000c007f89 */ /* 0x01086400000e0000 */
.L_x_872:
[----:B------:R-:W-:Y:S01]  /*1a920*/  LOP3.LUT P0, RZ, R200, 0x1, RZ, 0xc0, !PT ;  /* 0x00000001c8ff7812 */ /* 0x000fe2000780c0ff */
[----:B------:R-:W-:-:S12]  /*1a930*/  BSSY B0, `(.L_x_765) ;  /* 0x0000032000007945 */ /* 0x000fd80003800000 */
[----:B------:R-:W-:Y:S05]  /*1a940*/  @P0 BRA `(.L_x_766) ;  /* 0x0000030000000947 */ /* 0x000fea0003800000 */
[----:B--23--:R-:W2:Y:S04]  /*1a950*/  LDL R8, [R1] ;  /* 0x0000000001087983 */ /* 0x00cea80000100800 */
[----:B------:R-:W3:Y:S04]  /*1a960*/  LDL R23, [R1+0x78] ;  /* 0x0000780001177983 */ /* 0x000ee80000100800 */
[----:B------:R-:W5:Y:S04]  /*1a970*/  LDL R21, [R1+0x74] ;  /* 0x0000740001157983 */ /* 0x000f680000100800 */
        /* <DEDUP_REMOVED lines=13> */
[----:B--2---:R-:W-:-:S02]  /*1aa50*/  ISETP.GE.AND P1, PT, R8, c[0x0][0x3c8], PT ;  /* 0x0000f20008007a0c */ /* 0x004fc40003f26270 */
[----:B---3--:R-:W-:Y:S02]  /*1aa60*/  ISETP.GE.AND P0, PT, R23, c[0x0][0x3c8], PT ;  /* 0x0000f20017007a0c */ /* 0x008fe40003f06270 */
[----:B-----5:R-:W-:-:S09]  /*1aa70*/  ISETP.GE.AND P4, PT, R21, c[0x0][0x3c8], PT ;  /* 0x0000f20015007a0c */ /* 0x020fd20003f86270 */
[----:B-1----:R-:W-:Y:S02]  /*1aa80*/  @!P1 LEA R6, P2, R8, R0, 0x2 ;  /* 0x0000000008069211 */ /* 0x002fe400078410ff */
[----:B----4-:R-:W-:Y:S02]  /*1aa90*/  ISETP.GE.AND P5, PT, R10, c[0x0][0x3c8], PT ;  /* 0x0000f2000a007a0c */ /* 0x010fe40003fa6270 */
[----:B------:R-:W-:Y:S02]  /*1aaa0*/  @!P1 LEA.HI.X R7, R8, R4, R9, 0x2, P2 ;  /* 0x0000000408079211 */ /* 0x000fe400010f1409 */
[-C--:B------:R-:W-:Y:S02]  /*1aab0*/  @!P0 LEA R2, P3, R23, R0.reuse, 0x2 ;  /* 0x0000000017028211 */ /* 0x080fe400078610ff */
[----:B------:R-:W-:Y:S02]  /*1aac0*/  @!P4 LEA R8, P2, R21, R0, 0x2 ;  /* 0x000000001508c211 */ /* 0x000fe400078410ff */
[----:B------:R-:W-:-:S02]  /*1aad0*/  @!P0 LEA.HI.X R3, R23, R4, R24, 0x2, P3 ;  /* 0x0000000417038211 */ /* 0x000fc400018f1418 */
[----:B------:R-:W-:Y:S02]  /*1aae0*/  @!P4 LEA.HI.X R9, R21, R4, R22, 0x2, P2 ;  /* 0x000000041509c211 */ /* 0x000fe400010f1416 */
[----:B------:R-:W-:Y:S01]  /*1aaf0*/  ISETP.GE.AND P2, PT, R17, c[0x0][0x3c8], PT ;  /* 0x0000f20011007a0c */ /* 0x000fe20003f46270 */
[----:B------:R-:W-:Y:S01]  /*1ab00*/  @!P1 ST.E.64 [R6.64], R48 ;  /* 0x0000003006009985 */ /* 0x000fe2000c101b06 */
[----:B------:R-:W-:-:S03]  /*1ab10*/  ISETP.GE.AND P3, PT, R19, c[0x0][0x3c8], PT ;  /* 0x0000f20013007a0c */ /* 0x000fc60003f66270 */
[----:B------:R1:W-:Y:S01]  /*1ab20*/  @!P0 ST.E.64 [R2.64], R34 ;  /* 0x0000002202008985 */ /* 0x0003e2000c101b06 */
[----:B------:R-:W-:Y:S02]  /*1ab30*/  ISETP.GE.AND P1, PT, R15, c[0x0][0x3c8], PT ;  /* 0x0000f2000f007a0c */ /* 0x000fe40003f26270 */
[----:B------:R-:W-:Y:S01]  /*1ab40*/  ISETP.GE.AND P0, PT, R13, c[0x0][0x3c8], PT ;  /* 0x0000f2000d007a0c */ /* 0x000fe20003f06270 */
[----:B------:R2:W-:Y:S01]  /*1ab50*/  @!P4 ST.E.64 [R8.64], R38 ;  /* 0x000000260800c985 */ /* 0x0005e2000c101b06 */
[----:B-1----:R-:W-:-:S04]  /*1ab60*/  @!P5 LEA R2, P6, R10, R0, 0x2 ;  /* 0x000000000a02d211 */ /* 0x002fc800078c10ff */
[----:B------:R-:W-:Y:S02]  /*1ab70*/  @!P5 LEA.HI.X R3, R10, R4, R11, 0x2, P6 ;  /* 0x000000040a03d211 */ /* 0x000fe400030f140b */
[-C--:B------:R-:W-:Y:S02]  /*1ab80*/  @!P3 LEA R10, P6, R19, R0.reuse, 0x2 ;  /* 0x00000000130ab211 */ /* 0x080fe400078c10ff */
[-C--:B--2---:R-:W-:Y:S01]  /*1ab90*/  @!P2 LEA R8, P4, R17, R0.reuse, 0x2 ;  /* 0x000000001108a211 */ /* 0x084fe200078810ff */
[----:B------:R1:W-:Y:S01]  /*1aba0*/  @!P5 ST.E.64 [R2.64], R42 ;  /* 0x0000002a0200d985 */ /* 0x0003e2000c101b06 */
[----:B------:R-:W-:Y:S02]  /*1abb0*/  @!P1 LEA R6, P5, R15, R0, 0x2 ;  /* 0x000000000f069211 */ /* 0x000fe400078a10ff */
[-C--:B------:R-:W-:Y:S02]  /*1abc0*/  @!P2 LEA.HI.X R9, R17, R4.reuse, R18, 0x2, P4 ;  /* 0x000000041109a211 */ /* 0x080fe400020f1412 */
[----:B------:R-:W-:-:S02]  /*1abd0*/  @!P3 LEA.HI.X R11, R19, R4, R20, 0x2, P6 ;  /* 0x00000004130bb211 */ /* 0x000fc400030f1414 */
[----:B------:R-:W-:-:S03]  /*1abe0*/  @!P1 LEA.HI.X R7, R15, R4, R16, 0x2, P5 ;  /* 0x000000040f079211 */ /* 0x000fc600028f1410 */
[----:B------:R2:W-:Y:S04]  /*1abf0*/  @!P3 ST.E.64 [R10.64], R58 ;  /* 0x0000003a0a00b985 */ /* 0x0005e8000c101b06 */
[----:B------:R2:W-:Y:S04]  /*1ac00*/  @!P2 ST.E.64 [R8.64], R50 ;  /* 0x000000320800a985 */ /* 0x0005e8000c101b06 */
[----:B------:R2:W-:Y:S01]  /*1ac10*/  @!P1 ST.E.64 [R6.64], R44 ;  /* 0x0000002c06009985 */ /* 0x0005e2000c101b06 */
[----:B-1----:R-:W-:-:S04]  /*1ac20*/  @!P0 LEA R2, P4, R13, R0, 0x2 ;  /* 0x000000000d028211 */ /* 0x002fc800078810ff */
[----:B------:R-:W-:-:S05]  /*1ac30*/  @!P0 LEA.HI.X R3, R13, R4, R14, 0x2, P4 ;  /* 0x000000040d038211 */ /* 0x000fca00020f140e */
[----:B------:R2:W-:Y:S04]  /*1ac40*/  @!P0 ST.E.64 [R2.64], R28 ;  /* 0x0000001c02008985 */ /* 0x0005e8000c101b06 */
.L_x_766:
[----:B------:R-:W-:Y:S05]  /*1ac50*/  BSYNC B0 ;  /* 0x0000000000007941 */ /* 0x000fea0003800000 */
.L_x_765:
[----:B------:R-:W-:Y:S05]  /*1ac60*/  BRA.DIV ~URZ, `(.L_x_767) ;  /* 0x000065727f007947 */ /* 0x000fea000b800000 */
[----:B--2---:R2:W3:Y:S04]  /*1ac70*/  SHFL.IDX PT, R4, R5, 0x3, 0x1c1f ;  /* 0x007c1f0005047f89 */ /* 0x0044e800000e0000 */
[----:B-1----:R2:W1:Y:S02]  /*1ac80*/  SHFL.IDX PT, R0, R12, 0x3, 0x1c1f ;  /* 0x007c1f000c007f89 */ /* 0x00246400000e0000 */
.L_x_873:
[----:B------:R-:W-:-:S13]  /*1ac90*/  LOP3.LUT P0, RZ, R200, 0x2, RZ, 0xc0, !PT ;  /* 0x00000002c8ff7812 */ /* 0x000fda000780c0ff */
[----:B------:R-:W-:Y:S05]  /*1aca0*/  @P0 BRA `(.L_x_755) ;  /* 0x00000f9000000947 */ /* 0x000fea0003800000 */
[----:B---3--:R-:W3:Y:S04]  /*1acb0*/  LDL R6, [R1] ;  /* 0x0000000001067983 */ /* 0x008ee80000100800 */
[----:B------:R-:W5:Y:S04]  /*1acc0*/  LDL R10, [R1+0x78] ;  /* 0x00007800010a7983 */ /* 0x000f680000100800 */
[----:B--2---:R-:W2:Y:S04]  /*1acd0*/  LDL R7, [R1+0xb8] ;  /* 0x0000b80001077983 */ /* 0x004ea80000100800 */
[----:B----4-:R-:W4:Y:S04]  /*1ace0*/  LDL R18, [R1+0x70] ;  /* 0x0000700001127983 */ /* 0x010f280000100800 */
[----:B------:R-:W2:Y:S04]  /*1acf0*/  LDL R8, [R1+0x74] ;  /* 0x0000740001087983 */ /* 0x000ea80000100800 */
        /* <DEDUP_REMOVED lines=11> */
[----:B-----5:R-:W-:-:S11]  /*1adb0*/  ISETP.GE.AND P5, PT, R10, c[0x0][0x3c8], PT ;  /* 0x0000f2000a007a0c */ /* 0x020fd60003fa6270 */
[----:B-1----:R-:W-:-:S04]  /*1adc0*/  @!P0 LEA R2, P1, R6, R0, 0x2 ;  /* 0x0000000006028211 */ /* 0x002fc800078210ff */
[----:B--2---:R-:W-:Y:S02]  /*1add0*/  @!P0 LEA.HI.X R3, R6, R4, R7, 0x2, P1 ;  /* 0x0000000406038211 */ /* 0x004fe400008f1407 */
[----:B----4-:R-:W-:Y:S02]  /*1ade0*/  ISETP.GE.AND P3, PT, R18, c[0x0][0x3c8], PT ;  /* 0x0000f20012007a0c */ /* 0x010fe40003f66270 */
[----:B------:R-:W-:Y:S01]  /*1adf0*/  ISETP.GE.AND P4, PT, R8, c[0x0][0x3c8], PT ;  /* 0x0000f20008007a0c */ /* 0x000fe20003f86270 */
        /* <DEDUP_REMOVED lines=31> */
.L_x_740:
[----:B------:R-:W3:Y:S04]  /*1aff0*/  LDL.LU R7, [R1+0x54] ;  /* 0x0000540001077983 */ /* 0x000ee80000300800 */
[----:B--2---:R-:W2:Y:S01]  /*1b000*/  LDL R6, [R1+0x5c] ;  /* 0x00005c0001067983 */ /* 0x004ea20000100800 */
[----:B------:R-:W-:Y:S01]  /*1b010*/  ISETP.NE.U32.AND P0, PT, RZ, c[0x0][0x508], PT ;  /* 0x00014200ff007a0c */ /* 0x000fe20003f05070 */
[----:B------:R-:W-:Y:S01]  /*1b020*/  IMAD.MOV.U32 R4, RZ, RZ, 0x4 ;  /* 0x00000004ff047424 */ /* 0x000fe200078e00ff */
[----:B------:R-:W-:Y:S01]  /*1b030*/  ISETP.NE.U32.AND P2, PT, RZ, c[0x0][0x500], PT ;  /* 0x00014000ff007a0c */ /* 0x000fe20003f45070 */
[----:B------:R-:W-:Y:S01]  /*1b040*/  IMAD.MOV.U32 R18, RZ, RZ, c[0x0][0x388] ;  /* 0x0000e200ff127624 */ /* 0x000fe200078e00ff */
[----:B------:R-:W-:Y:S01]  /*1b050*/  ISETP.NE.AND.EX P0, PT, RZ, c[0x0][0x50c], PT, P0 ;  /* 0x00014300ff007a0c */ /* 0x000fe20003f05300 */
[----:B------:R-:W-:Y:S01]  /*1b060*/  IMAD.MOV.U32 R0, RZ, RZ, RZ ;  /* 0x000000ffff007224 */ /* 0x000fe200078e00ff */
[----:B------:R-:W-:Y:S01]  /*1b070*/  ISETP.NE.AND.EX P2, PT, RZ, c[0x0][0x504], PT, P2 ;  /* 0x00014100ff007a0c */ /* 0x000fe20003f45320 */
[----:B--2---:R-:W-:-:S10]  /*1b080*/  IMAD.WIDE R2, R6, R4, c[0x0][0x500] ;  /* 0x0001400006027625 */ /* 0x004fd400078e0204 */
[----:B------:R-:W-:Y:S02]  /*1b090*/  @P0 IMAD.WIDE R4, R6, R4, c[0x0][0x508] ;  /* 0x0001420006040625 */ /* 0x000fe400078e0204 */
[----:B------:R2:W5:Y:S04]  /*1b0a0*/  @P2 LDG.E R0, [R2.64] ;  /* 0x0000000602002981 */ /* 0x000568000c1e1900 */
[----:B------:R2:W5:Y:S01]  /*1b0b0*/  @P0 LDG.E R18, [R4.64] ;  /* 0x0000000604120981 */ /* 0x000562000c1e1900 */
[----:B---3--:R-:W-:-:S04]  /*1b0c0*/  ISETP.NE.AND P1, PT, R7, RZ, PT ;  /* 0x000000ff0700720c */ /* 0x008fc80003f25270 */
[----:B------:R-:W-:Y:S01]  /*1b0d0*/  SEL R20, R7, c[0x0][0x3d4], P1 ;  /* 0x0000f50007147a07 */ /* 0x000fe20000800000 */
[----:B------:R-:W-:Y:S05]  /*1b0e0*/  @P0 BRA `(.L_x_768) ;  /* 0x0000004000000947 */ /* 0x000fea0003800000 */
[----:B------:R-:W-:Y:S05]  /*1b0f0*/  @!P2 BRA `(.L_x_768) ;  /* 0x000000300000a947 */ /* 0x000fea0003800000 */
[----:B--2---:R2:W3:Y:S04]  /*1b100*/  LDG.E R4, [R2.64] ;  /* 0x0000000602047981 */ /* 0x0044e8000c1e1900 */
[----:B--2---:R-:W3:Y:S02]  /*1b110*/  LDG.E R2, [R2.64+0x4] ;  /* 0x0000040602027981 */ /* 0x004ee4000c1e1900 */
[----:B---3-5:R-:W-:Y:S02]  /*1b120*/  IADD3 R18, -R4, R2, RZ ;  /* 0x0000000204127210 */ /* 0x028fe40007ffe1ff */
.L_x_768:
[----:B--2---:R-:W2:Y:S01]  /*1b130*/  LDL.LU R3, [R1+0x58] ;  /* 0x0000580001037983 */ /* 0x004ea20000300800 */
[----:B------:R-:W-:Y:S01]  /*1b140*/  SHF.R.S32.HI R2, RZ, 0x1f, R6 ;  /* 0x0000001fff027819 */ /* 0x000fe20000011406 */
[----:B------:R-:W-:Y:S01]  /*1b150*/  BSSY B0, `(.L_x_769) ;  /* 0x0000039000007945 */ /* 0x000fe20003800000 */
[----:B-----5:R-:W-:Y:S01]  /*1b160*/  SHF.R.S32.HI R19, RZ, 0x1f, R0 ;  /* 0x0000001fff137819 */ /* 0x020fe20000011400 */
[----:B------:R-:W3:Y:S01]  /*1b170*/  S2R R4, SR_TID.X ;  /* 0x0000000000047919 */ /* 0x000ee20000002100 */
[----:B------:R-:W-:-:S02]  /*1b180*/  SEL R11, R6, RZ, !P2 ;  /* 0x000000ff060b7207 */ /* 0x000fc40005000000 */
[----:B------:R-:W-:Y:S02]  /*1b190*/  SEL R21, R2, RZ, !P2 ;  /* 0x000000ff02157207 */ /* 0x000fe40005000000 */
[----:B---3--:R-:W-:Y:S02]  /*1b1a0*/  ISETP.GT.AND P0, PT, R4, 0x7f, PT ;  /* 0x0000007f0400780c */ /* 0x008fe40003f04270 */
[----:B--2---:R-:W-:-:S11]  /*1b1b0*/  LOP3.LUT R10, R3, 0xffff, RZ, 0xc0, !PT ;  /* 0x0000ffff030a7812 */ /* 0x004fd600078ec0ff */
[----:B------:R-:W-:Y:S05]  /*1b1c0*/  @P0 BRA `(.L_x_770) ;  /* 0x0000031000000947 */ /* 0x000fea0003800000 */
[----:B------:R-:W2:Y:S01]  /*1b1d0*/  LDL R3, [R1+0x48] ;  /* 0x0000480001037983 */ /* 0x000ea20000100800 */
[----:B------:R-:W-:Y:S01]  /*1b1e0*/  IMAD R2, R18, c[0x0][0x4e8], RZ ;  /* 0x00013a0012027a24 */ /* 0x000fe200078e02ff */
[----:B--2---:R-:W-:-:S04]  /*1b1f0*/  IADD3 R14, R3, R4, RZ ;  /* 0x00000004030e7210 */ /* 0x004fc80007ffe0ff */
[----:B------:R-:W-:-:S13]  /*1b200*/  ISETP.GE.AND P0, PT, R14, R2, PT ;  /* 0x000000020e00720c */ /* 0x000fda0003f06270 */
[----:B------:R-:W-:Y:S05]  /*1b210*/  @P0 BRA `(.L_x_770) ;  /* 0x000002c000000947 */ /* 0x000fea0003800000 */
[----:B------:R-:W2:Y:S01]  /*1b220*/  LDL.LU R22, [R1+0x7c] ;  /* 0x00007c0001167983 */ /* 0x000ea20000300800 */
[----:B------:R-:W-:Y:S01]  /*1b230*/  IMAD.MOV.U32 R2, RZ, RZ, 0x368 ;  /* 0x00000368ff027424 */ /* 0x000fe200078e00ff */
[----:B------:R-:W-:-:S04]  /*1b240*/  ISETP.GT.AND P2, PT, R20, 0x1, PT ;  /* 0x000000011400780c */ /* 0x000fc80003f44270 */
[----:B------:R-:W-:-:S04]  /*1b250*/  SEL R2, R2, 0x328, P2 ;  /* 0x0000032802027807 */ /* 0x000fc80001000000 */
[----:B------:R3:W4:Y:S08]  /*1b260*/  LDC.64 R8, c[0x0][R2+0x170] ;  /* 0x00005c0002087b82 */ /* 0x0007300000000a00 */
[----:B------:R3:W5:Y:S08]  /*1b270*/  LDC.64 R6, c[0x0][R2+0x168] ;  /* 0x00005a0002067b82 */ /* 0x0007700000000a00 */
[----:B-1----:R3:W1:Y:S08]  /*1b280*/  LDC.64 R16, c[0x0][R2+0x178] ;  /* 0x00005e0002107b82 */ /* 0x0026700000000a00 */
[----:B------:R3:W1:Y:S02]  /*1b290*/  LDC.64 R12, c[0x0][R2+0x160] ;  /* 0x00005800020c7b82 */ /* 0x0006640000000a00 */
[----:B---3--:R-:W-:-:S02]  /*1b2a0*/  IMAD.MOV.U32 R2, RZ, RZ, c[0x0][0x4e8] ;  /* 0x00013a00ff027624 */ /* 0x008fc400078e00ff */
[-C--:B----4-:R-:W-:Y:S02]  /*1b2b0*/  IMAD R3, R9, R11.reuse, RZ ;  /* 0x0000000b09037224 */ /* 0x090fe400078e02ff */
[----:B------:R-:W-:Y:S01]  /*1b2c0*/  IMAD.WIDE.U32 R4, R8, R11, RZ ;  /* 0x0000000b08047225 */ /* 0x000fe200078e00ff */
[----:B------:R-:W-:Y:S02]  /*1b2d0*/  ISETP.NE.AND P0, PT, R2, 0x1, PT ;  /* 0x000000010200780c */ /* 0x000fe40003f05270 */
[----:B------:R-:W-:Y:S01]  /*1b2e0*/  MOV R2, R14 ;  /* 0x0000000e00027202 */ /* 0x000fe20000000f00 */
[----:B------:R-:W-:Y:S02]  /*1b2f0*/  IMAD R8, R8, R21, R3 ;  /* 0x0000001508087224 */ /* 0x000fe400078e0203 */
[-C--:B-----5:R-:W-:Y:S02]  /*1b300*/  IMAD R9, R7, R10.reuse, RZ ;  /* 0x0000000a07097224 */ /* 0x0a0fe400078e02ff */
        /* <DEDUP_REMOVED lines=9> */
[-C--:B-1----:R-:W-:Y:S02]  /*1b3a0*/  IMAD R8, R17, R3.reuse, RZ ;  /* 0x0000000311087224 */ /* 0x082fe400078e02ff */
        /* <DEDUP_REMOVED lines=19> */
.L_x_770:
[----:B------:R-:W-:Y:S05]  /*1b4e0*/  BSYNC B0 ;  /* 0x0000000000007941 */ /* 0x000fea0003800000 */
.L_x_769:
[----:B------:R-:W-:-:S13]  /*1b4f0*/  ISETP.GT.AND P0, PT, R20, 0x1, PT ;  /* 0x000000011400780c */ /* 0x000fda0003f04270 */
[----:B------:R-:W-:Y:S05]  /*1b500*/  @P0 BRA `(.L_x_755) ;  /* 0x0000073000000947 */ /* 0x000fea0003800000 */
[----:B------:R-:W2:Y:S04]  /*1b510*/  LDL R6, [R1+0x48] ;  /* 0x0000480001067983 */ /* 0x000ea80000100800 */
[----:B-1----:R-:W2:Y:S01]  /*1b520*/  LDL R5, [R1+0x18] ;  /* 0x0000180001057983 */ /* 0x002ea20000100800 */
[----:B------:R-:W-:Y:S01]  /*1b530*/  MOV R2, c[0x0][0x4e8] ;  /* 0x00013a0000027a02 */ /* 0x000fe20000000f00 */
[----:B------:R-:W-:Y:S01]  /*1b540*/  IMAD R4, R19, c[0x0][0x3a0], RZ ;  /* 0x0000e80013047a24 */ /* 0x000fe200078e02ff */
[----:B------:R-:W-:Y:S02]  /*1b550*/  ISETP.GE.AND P2, PT, R201, c[0x0][0x3c8], PT ;  /* 0x0000f200c9007a0c */ /* 0x000fe40003f46270 */
[----:B------:R-:W-:Y:S01]  /*1b560*/  ISETP.NE.AND P0, PT, R2, 0x1, PT ;  /* 0x000000010200780c */ /* 0x000fe20003f05270 */
[----:B------:R-:W-:-:S04]  /*1b570*/  IMAD.WIDE.U32 R2, R0, c[0x0][0x3a0], RZ ;  /* 0x0000e80000027a25 */ /* 0x000fc800078e00ff */
[----:B------:R-:W-:-:S05]  /*1b580*/  IMAD R0, R0, c[0x0][0x3a4], R4 ;  /* 0x0000e90000007a24 */ /* 0x000fca00078e0204 */
[----:B------:R-:W-:-:S05]  /*1b590*/  IADD3 R3, R3, R0, RZ ;  /* 0x0000000003037210 */ /* 0x000fca0007ffe0ff */
[----:B------:R-:W-:-:S04]  /*1b5a0*/  IMAD.WIDE.U32 R2, R10, c[0x0][0x3e8], R2 ;  /* 0x0000fa000a027a25 */ /* 0x000fc800078e0002 */
[----:B------:R-:W-:-:S04]  /*1b5b0*/  IMAD R3, R10, c[0x0][0x3ec], R3 ;  /* 0x0000fb000a037a24 */ /* 0x000fc800078e0203 */
[----:B------:R-:W-:Y:S01]  /*1b5c0*/  IMAD.WIDE.U32 R2, R11, c[0x0][0x3f0], R2 ;  /* 0x0000fc000b027a25 */ /* 0x000fe200078e0002 */
[----:B--2---:R-:W-:-:S03]  /*1b5d0*/  IADD3 R4, R5, R6, RZ ;  /* 0x0000000605047210 */ /* 0x004fc60007ffe0ff */
[----:B------:R-:W-:Y:S01]  /*1b5e0*/  IMAD R5, R21, c[0x0][0x3f0], RZ ;  /* 0x0000fc0015057a24 */ /* 0x000fe200078e02ff */
[----:B------:R-:W-:Y:S01]  /*1b5f0*/  MOV R0, R4 ;  /* 0x0000000400007202 */ /* 0x000fe20000000f00 */
[----:B------:R-:W-:-:S04]  /*1b600*/  @P0 IMAD.HI.U32 R6, R4, c[0x0][0x4ec], RZ ;  /* 0x00013b0004060a27 */ /* 0x000fc800078e00ff */
[----:B------:R-:W-:Y:S01]  /*1b610*/  IMAD R7, R11, c[0x0][0x3f4], R5 ;  /* 0x0000fd000b077a24 */ /* 0x000fe200078e0205 */
[----:B------:R-:W-:-:S04]  /*1b620*/  @P0 SHF.R.U32.HI R0, RZ, c[0x0][0x4f0], R6 ;  /* 0x00013c00ff000a19 */ /* 0x000fc80000011606 */
[----:B------:R-:W-:Y:S02]  /*1b630*/  SHF.R.S32.HI R6, RZ, 0x1f, R0 ;  /* 0x0000001fff067819 */ /* 0x000fe40000011400 */
[----:B------:R-:W-:Y:S02]  /*1b640*/  IADD3 R5, -R0, RZ, RZ ;  /* 0x000000ff00057210 */ /* 0x000fe40007ffe1ff */
[----:B------:R-:W-:Y:S01]  /*1b650*/  IADD3 R3, R3, R7, RZ ;  /* 0x0000000703037210 */ /* 0x000fe20007ffe0ff */
        /* <DEDUP_REMOVED lines=14> */
.L_x_874:
[----:B------:R-:W-:Y:S05]  /*1b740*/  BRA.DIV ~URZ, `(.L_x_772) ;  /* 0x00005bd27f007947 */ /* 0x000fea000b800000 */
[----:B------:R3:W4:Y:S02]  /*1b750*/  SHFL.IDX PT, R2, R6, RZ, 0x181f ;  /* 0x00181fff06027589 */ /* 0x00072400000e0000 */
.L_x_875:
[----:B------:R-:W5:Y:S04]  /*1b760*/  LDL.LU R3, [R1+0x48] ;  /* 0x0000480001037983 */ /* 0x000f680000300800 */
[----:B------:R-:W1:Y:S02]  /*1b770*/  S2R R4, SR_TID.X ;  /* 0x0000000000047919 */ /* 0x000e640000002100 */
[----:B-1----:R-:W-:-:S04]  /*1b780*/  SHF.R.S32.HI R0, RZ, 0x1f, R4 ;  /* 0x0000001fff007819 */ /* 0x002fc80000011404 */
[----:B------:R-:W-:-:S04]  /*1b790*/  LEA.HI R0, R0, R4, RZ, 0x3 ;  /* 0x0000000400007211 */ /* 0x000fc800078f18ff */
[----:B------:R-:W-:Y:S01]  /*1b7a0*/  SHF.R.S32.HI R0, RZ, 0x3, R0 ;  /* 0x00000003ff007819 */ /* 0x000fe20000011400 */
[----:B------:R-:W-:Y:S01]  /*1b7b0*/  IMAD R4, R18, c[0x0][0x4e8], RZ ;  /* 0x00013a0012047a24 */ /* 0x000fe200078e02ff */
[----:B------:R-:W-:-:S03]  /*1b7c0*/  SHF.R.S32.HI R8, RZ, 0x1f, R201 ;  /* 0x0000001fff087819 */ /* 0x000fc600000114c9 */
[----:B-----5:R-:W-:-:S05]  /*1b7d0*/  IMAD.IADD R0, R0, 0x1, R3 ;  /* 0x0000000100007824 */ /* 0x020fca00078e0203 */
[----:B------:R-:W-:-:S13]  /*1b7e0*/  ISETP.GE.OR P0, PT, R0, R4, P2 ;  /* 0x000000040000720c */ /* 0x000fda0001706670 */
[----:B----4-:R-:W-:-:S04]  /*1b7f0*/  @!P0 LEA R2, P1, R201, R2, 0x1 ;  /* 0x00000002c9028211 */ /* 0x010fc800078208ff */
[----:B--2---:R-:W-:-:S05]  /*1b800*/  @!P0 LEA.HI.X R3, R201, R7, R8, 0x1, P1 ;  /* 0x00000007c9038211 */ /* 0x004fca00008f0c08 */
[----:B------:R1:W-:Y:S01]  /*1b810*/  @!P0 ST.E.128 [R2.64], RZ ;  /* 0x000000ff02008985 */ /* 0x0003e2000c101d06 */
[----:B------:R-:W-:Y:S05]  /*1b820*/  BRA.DIV ~URZ, `(.L_x_773) ;  /* 0x00005b627f007947 */ /* 0x000fea000b800000 */
[----:B------:R2:W4:Y:S04]  /*1b830*/  SHFL.IDX PT, R7, R5, 0x1, 0x181f ;  /* 0x00381f0005077f89 */ /* 0x00052800000e0000 */
[----:B-1----:R2:W1:Y:S02]  /*1b840*/  SHFL.IDX PT, R2, R6, 0x1, 0x181f ;  /* 0x00381f0006027f89 */ /* 0x00246400000e0000 */
.L_x_876:
[----:B------:R-:W-:Y:S02]  /*1b850*/  IADD3 R3, R0, 0x10, RZ ;  /* 0x0000001000037810 */ /* 0x000fe40007ffe0ff */
[----:B------:R-:W-:Y:S02]  /*1b860*/  SHF.R.S32.HI R8, RZ, 0x1f, R201 ;  /* 0x0000001fff087819 */ /* 0x000fe400000114c9 */
[----:B------:R-:W-:-:S13]  /*1b870*/  ISETP.GE.OR P0, PT, R3, R4, P2 ;  /* 0x000000040300720c */ /* 0x000fda0001706670 */
[----:B-1----:R-:W-:-:S04]  /*1b880*/  @!P0 LEA R2, P1, R201, R2, 0x1 ;  /* 0x00000002c9028211 */ /* 0x002fc800078208ff */
[----:B----4-:R-:W-:-:S05]  /*1b890*/  @!P0 LEA.HI.X R3, R201, R7, R8, 0x1, P1 ;  /* 0x00000007c9038211 */ /* 0x010fca00008f0c08 */
[----:B------:R1:W-:Y:S01]  /*1b8a0*/  @!P0 ST.E.128 [R2.64], RZ ;  /* 0x000000ff02008985 */ /* 0x0003e2000c101d06 */
[----:B------:R-:W-:Y:S05]  /*1b8b0*/  BRA.DIV ~URZ, `(.L_x_774) ;  /* 0x00005ba27f007947 */ /* 0x000fea000b800000 */
[----:B------:R4:W1:Y:S02]  /*1b8c0*/  SHFL.IDX PT, R7, R5, 0x2, 0x181f ;  /* 0x00581f0005077f89 */ /* 0x00086400000e0000 */
.L_x_877:
[----:B------:R-:W-:Y:S05]  /*1b8d0*/  BRA.DIV ~URZ, `(.L_x_775) ;  /* 0x00005bf27f007947 */ /* 0x000fea000b800000 */
[----:B-1----:R1:W2:Y:S02]  /*1b8e0*/  SHFL.IDX PT, R2, R6, 0x2, 0x181f ;  /* 0x00581f0006027f89 */ /* 0x0022a400000e0000 */
.L_x_878:
        /* <DEDUP_REMOVED lines=9> */
.L_x_879:
        /* <DEDUP_REMOVED lines=8> */
.L_x_880:
[----:B------:R-:W-:Y:S05]  /*1ba00*/  BRA.DIV ~URZ, `(.L_x_778) ;  /* 0x00005c727f007947 */ /* 0x000fea000b800000 */
[----:B--2---:R2:W1:Y:S02]  /*1ba10*/  SHFL.IDX PT, R2, R6, 0x4, 0x181f ;  /* 0x00981f0006027f89 */ /* 0x00446400000e0000 */
.L_x_881:
        /* <DEDUP_REMOVED lines=9> */
.L_x_882:
        /* <DEDUP_REMOVED lines=8> */
.L_x_883:
[----:B------:R-:W-:Y:S05]  /*1bb30*/  BRA.DIV ~URZ, `(.L_x_781) ;  /* 0x00005cf27f007947 */ /* 0x000fea000b800000 */
[----:B--2---:R2:W3:Y:S02]  /*1bb40*/  SHFL.IDX PT, R2, R6, 0x6, 0x181f ;  /* 0x00d81f0006027f89 */ /* 0x0044e400000e0000 */
.L_x_884:
        /* <DEDUP_REMOVED lines=9> */
.L_x_885:
[----:B------:R-:W-:Y:S02]  /*1bbe0*/  IADD3 R0, R0, 0x70, RZ ;  /* 0x0000007000007810 */ /* 0x000fe40007ffe0ff */
[----:B-12---:R-:W-:Y:S02]  /*1bbf0*/  SHF.R.S32.HI R6, RZ, 0x1f, R201 ;  /* 0x0000001fff067819 */ /* 0x006fe400000114c9 */
[----:B------:R-:W-:-:S13]  /*1bc00*/  ISETP.GE.OR P0, PT, R0, R4, P2 ;  /* 0x000000040000720c */ /* 0x000fda0001706670 */
[----:B----4-:R-:W-:-:S04]  /*1bc10*/  @!P0 LEA R2, P1, R201, R2, 0x1 ;  /* 0x00000002c9028211 */ /* 0x010fc800078208ff */
[----:B---3--:R-:W-:-:S05]  /*1bc20*/  @!P0 LEA.HI.X R3, R201, R5, R6, 0x1, P1 ;  /* 0x00000005c9038211 */ /* 0x008fca00008f0c06 */
[----:B------:R1:W-:Y:S04]  /*1bc30*/  @!P0 ST.E.128 [R2.64], RZ ;  /* 0x000000ff02008985 */ /* 0x0003e8000c101d06 */
.L_x_755:
[----:B------:R-:W-:Y:S05]  /*1bc40*/  BSYNC B1 ;  /* 0x0000000000017941 */ /* 0x000fea0003800000 */
.L_x_739:
        /* <DEDUP_REMOVED lines=11> */
[----:B--2-4-:R-:W-:-:S04]  /*1bd00*/  LOP3.LUT R12, R0, 0x1f, RZ, 0xc0, !PT ;  /* 0x0000001f000c7812 */ /* 0x014fc800078ec0ff */
[----:B------:R-:W-:Y:S01]  /*1bd10*/  ISETP.NE.AND P6, PT, R12, 0x1f, PT ;  /* 0x0000001f0c00780c */ /* 0x000fe20003fc5270 */
[----:B------:R-:W-:Y:S10]  /*1bd20*/  BRA.DIV ~URZ, `(.L_x_784) ;  /* 0x00005c427f007947 */ /* 0x000ff4000b800000 */
[----:B------:R1:W2:Y:S02]  /*1bd30*/  SHFL.IDX PT, R9, R53, RZ, 0x1f ;  /* 0x00001fff35097589 */ /* 0x0002a400000e0000 */
.L_x_886:
[----:B------:R-:W-:Y:S05]  /*1bd40*/  BRA.DIV ~URZ, `(.L_x_785) ;  /* 0x00005c927f007947 */ /* 0x000fea000b800000 */
[----:B------:R3:W4:Y:S02]  /*1bd50*/  SHFL.IDX PT, R8, R53, 0x1, 0x1f ;  /* 0x00201f0035087f89 */ /* 0x00072400000e0000 */
.L_x_887:
[----:B------:R-:W5:Y:S01]  /*1bd60*/  LDL R0, [R1+0x5c] ;  /* 0x00005c0001007983 */ /* 0x000f620000100800 */
[----:B------:R-:W-:Y:S02]  /*1bd70*/  IMAD.MOV.U32 R6, RZ, RZ, RZ ;  /* 0x000000ffff067224 */ /* 0x000fe400078e00ff */
[----:B-----5:R-:W-:-:S05]  /*1bd80*/  IMAD.IADD R0, R0, 0x1, R12 ;  /* 0x0000000100007824 */ /* 0x020fca00078e020c */
[----:B------:R-:W-:-:S13]  /*1bd90*/  ISETP.GE.OR P0, PT, R0, c[0x0][0x53c], !P6 ;  /* 0x00014f0000007a0c */ /* 0x000fda0007706670 */
[----:B------:R-:W-:Y:S01]  /*1bda0*/  @!P0 IMAD.MOV.U32 R2, RZ, RZ, 0x4 ;  /* 0x00000004ff028424 */ /* 0x000fe200078e00ff */
[----:B------:R-:W-:-:S03]  /*1bdb0*/  @!P0 MOV R3, 0x4 ;  /* 0x0000000400038802 */ /* 0x000fc60000000f00 */
[----:B------:R-:W-:-:S04]  /*1bdc0*/  @!P0 IMAD.WIDE R4, R0, R2, c[0x0][0x580] ;  /* 0x0001600000048625 */ /* 0x000fc800078e0202 */
[----:B------:R-:W-:Y:S01]  /*1bdd0*/  @!P0 IMAD.WIDE R2, R0, R3, c[0x0][0x578] ;  /* 0x00015e0000028625 */ /* 0x000fe200078e0203 */
[----:B------:R-:W5:Y:S04]  /*1bde0*/  @!P0 LDG.E R6, [R4.64] ;  /* 0x0000000604068981 */ /* 0x000f68000c1e1900 */
[----:B------:R-:W5:Y:S01]  /*1bdf0*/  @!P0 LDG.E R7, [R2.64] ;  /* 0x0000000602078981 */ /* 0x000f62000c1e1900 */
[C---:B------:R-:W-:Y:S02]  /*1be00*/  ISETP.GE.U32.AND P4, PT, R12.reuse, 0x10, PT ;  /* 0x000000100c00780c */ /* 0x040fe40003f86070 */
[C---:B------:R-:W-:Y:S02]  /*1be10*/  ISETP.GE.U32.AND P3, PT, R12.reuse, 0x8, PT ;  /* 0x000000080c00780c */ /* 0x040fe40003f66070 */
[----:B------:R-:W-:-:S02]  /*1be20*/  ISETP.GE.U32.AND P2, PT, R12, 0x4, PT ;  /* 0x000000040c00780c */ /* 0x000fc40003f46070 */
[C---:B------:R-:W-:Y:S02]  /*1be30*/  ISETP.GE.U32.AND P1, PT, R12.reuse, 0x2, PT ;  /* 0x000000020c00780c */ /* 0x040fe40003f26070 */
[----:B------:R-:W-:Y:S02]  /*1be40*/  ISETP.NE.AND P5, PT, R12, RZ, PT ;  /* 0x000000ff0c00720c */ /* 0x000fe40003fa5270 */
[----:B------:R-:W-:Y:S01]  /*1be50*/  MOV R11, RZ ;  /* 0x000000ff000b7202 */ /* 0x000fe20000000f00 */
[----:B-----5:R-:W-:Y:S01]  /*1be60*/  IMAD R0, R7, R6, RZ ;  /* 0x0000000607007224 */ /* 0x020fe200078e02ff */
[----:B------:R-:W-:Y:S07]  /*1be70*/  BRA.DIV ~URZ, `(.L_x_786) ;  /* 0x00005bd27f007947 */ /* 0x000fee000b800000 */
[----:B------:R1:W3:Y:S02]  /*1be80*/  SHFL.UP PT, R4, R0, 0x1, RZ ;  /* 0x0420000000047989 */ /* 0x0002e400000e00ff */
.L_x_888:
[----:B---3--:R-:W-:-:S04]  /*1be90*/  SEL R4, R4, RZ, P5 ;  /* 0x000000ff04047207 */ /* 0x008fc80002800000 */
        /* <DEDUP_REMOVED lines=14> */
[----:B------:R1:W3:Y:S02]  /*1bf80*/  SHFL.IDX PT, R0, R4, 0x1f, 0x1f ;  /* 0x03e01f0004007f89 */ /* 0x0002e400000e0000 */
.L_x_889:
[----:B---3--:R-:W-:Y:S01]  /*1bf90*/  IMAD R0, R0, c[0x0][0x538], RZ ;  /* 0x00014e0000007a24 */ /* 0x008fe200078e02ff */
[----:B------:R-:W-:Y:S04]  /*1bfa0*/  BSSY B1, `(.L_x_788) ;  /* 0x00000ce000017945 */ /* 0x000fe80003800000 */
[----:B----4-:R-:W-:-:S04]  /*1bfb0*/  IADD3 R8, R0, R8, RZ ;  /* 0x0000000800087210 */ /* 0x010fc80007ffe0ff */
[----:B--2---:R-:W-:-:S13]  /*1bfc0*/  ISETP.GT.AND P0, PT, R8, R9, PT ;  /* 0x000000090800720c */ /* 0x004fda0003f04270 */
[----:B------:R-:W-:Y:S05]  /*1bfd0*/  @P0 BRA `(.L_x_789) ;  /* 0x0000025000000947 */ /* 0x000fea0003800000 */
.L_x_793:
[----:B------:R-:W2:Y:S02]  /*1bfe0*/  LDL.LU R0, [R1+0x5c] ;  /* 0x00005c0001007983 */ /* 0x000ea40000300800 */
[----:B--2---:R-:W-:-:S04]  /*1bff0*/  IADD3 R0, R0, 0x1f, RZ ;  /* 0x0000001f00007810 */ /* 0x004fc80007ffe0ff */
[----:B------:R-:W-:-:S13]  /*1c000*/  ISETP.GE.AND P0, PT, R0, c[0x0][0x53c], PT ;  /* 0x00014f0000007a0c */ /* 0x000fda0003f06270 */
[----:B------:R-:W-:Y:S05]  /*1c010*/  @P0 BRA `(.L_x_790) ;  /* 0x00000c1000000947 */ /* 0x000fea0003800000 */
[----:B------:R2:W-:Y:S01]  /*1c020*/  STL [R1+0x5c], R0 ;  /* 0x00005c0001007387 */ /* 0x0005e20000100800 */
[----:B------:R-:W-:Y:S01]  /*1c030*/  CS2R R6, SRZ ;  /* 0x0000000000067805 */ /* 0x000fe2000001ff00 */
[----:B--2---:R-:W-:-:S04]  /*1c040*/  IADD3 R0, R0, R12, RZ ;  /* 0x0000000c00007210 */ /* 0x004fc80007ffe0ff */
[----:B------:R-:W-:-:S13]  /*1c050*/  ISETP.GE.OR P0, PT, R0, c[0x0][0x53c], !P6 ;  /* 0x00014f0000007a0c */ /* 0x000fda0007706670 */
[----:B------:R-:W-:Y:S02]  /*1c060*/  @!P0 MOV R2, 0x4 ;  /* 0x0000000400028802 */ /* 0x000fe40000000f00 */
[----:B------:R-:W-:-:S03]  /*1c070*/  @!P0 MOV R3, 0x4 ;  /* 0x0000000400038802 */ /* 0x000fc60000000f00 */
[----:B-1----:R-:W-:-:S04]  /*1c080*/  @!P0 IMAD.WIDE R4, R0, R2, c[0x0][0x580] ;  /* 0x0001600000048625 */ /* 0x002fc800078e0202 */
[----:B------:R-:W-:Y:S01]  /*1c090*/  @!P0 IMAD.WIDE R2, R0, R3, c[0x0][0x578] ;  /* 0x00015e0000028625 */ /* 0x000fe200078e0203 */
[----:B------:R-:W2:Y:S04]  /*1c0a0*/  @!P0 LDG.E R6, [R4.64] ;  /* 0x0000000604068981 */ /* 0x000ea8000c1e1900 */
[----:B------:R-:W2:Y:S02]  /*1c0b0*/  @!P0 LDG.E R7, [R2.64] ;  /* 0x0000000602078981 */ /* 0x000ea4000c1e1900 */
[----:B--2---:R-:W-:Y:S01]  /*1c0c0*/  IMAD R0, R7, R6, RZ ;  /* 0x0000000607007224 */ /* 0x004fe200078e02ff */
[----:B------:R-:W-:Y:S05]  /*1c0d0*/  BRA.DIV ~URZ, `(.L_x_791) ;  /* 0x00005b627f007947 */ /* 0x000fea000b800000 */
[----:B------:R1:W2:Y:S02]  /*1c0e0*/  SHFL.UP PT, R2, R0, 0x1, RZ ;  /* 0x0420000000027989 */ /* 0x0002a400000e00ff */
.L_x_890:
        /* <DEDUP_REMOVED lines=16> */
.L_x_891:
[----:B--2---:R-:W-:-:S05]  /*1c1f0*/  IMAD R0, R0, c[0x0][0x538], RZ ;  /* 0x00014e0000007a24 */ /* 0x004fca00078e02ff */
[----:B------:R-:W-:-:S04]  /*1c200*/  IADD3 R8, R0, R8, RZ ;  /* 0x0000000800087210 */ /* 0x000fc80007ffe0ff */
[----:B------:R-:W-:-:S13]  /*1c210*/  ISETP.GT.AND P0, PT, R8, R9, PT ;  /* 0x000000090800720c */ /* 0x000fda0003f04270 */
[----:B-1----:R-:W-:Y:S05]  /*1c220*/  @!P0 BRA `(.L_x_793) ;  /* 0xfffffdb000008947 */ /* 0x002fea000383ffff */
.L_x_789:
[----:B------:R-:W-:-:S05]  /*1c230*/  IADD3 R5, -R0, R8, RZ ;  /* 0x0000000800057210 */ /* 0x000fca0007ffe1ff */
[----:B------:R-:W-:-:S05]  /*1c240*/  IMAD R0, R4, c[0x0][0x538], R5 ;  /* 0x00014e0004007a24 */ /* 0x000fca00078e0205 */
[----:B------:R-:W-:Y:S01]  /*1c250*/  ISETP.GT.AND P0, PT, R0, R9, PT ;  /* 0x000000090000720c */ /* 0x000fe20003f04270 */
[----:B------:R-:W-:-:S12]  /*1c260*/  BRA.DIV ~URZ, `(.L_x_794) ;  /* 0x00005bd27f007947 */ /* 0x000fd8000b800000 */
[----:B------:R-:W-:-:S03]  /*1c270*/  VOTE.ANY R10, PT, !P0 ;  /* 0x00000000000a7806 */ /* 0x000fc600040e0100 */
.L_x_892:
[----:B------:R-:W2:Y:S01]  /*1c280*/  LDL.LU R2, [R1+0x5c] ;  /* 0x00005c0001027983 */ /* 0x000ea20000300800 */
[----:B------:R-:W2:Y:S02]  /*1c290*/  POPC R0, R10 ;  /* 0x0000000a00007309 */ /* 0x000ea40000000000 */
[----:B--2---:R-:W-:-:S05]  /*1c2a0*/  IADD3 R2, R0, R2, RZ ;  /* 0x0000000200027210 */ /* 0x004fca0007ffe0ff */
[----:B------:R2:W-:Y:S01]  /*1c2b0*/  STL [R1+0x5c], R2 ;  /* 0x00005c0201007387 */ /* 0x0005e20000100800 */
[----:B------:R-:W-:Y:S05]  /*1c2c0*/  BRA.DIV ~URZ, `(.L_x_795) ;  /* 0x00005bc27f007947 */ /* 0x000fea000b800000 */
[----:B------:R3:W4:Y:S04]  /*1c2d0*/  SHFL.IDX PT, R8, R6, R0, 0x1f ;  /* 0x00001f0006087589 */ /* 0x00072800000e0000 */
[----:B------:R3:W1:Y:S02]  /*1c2e0*/  SHFL.IDX PT, R7, R7, R0, 0x1f ;  /* 0x00001f0007077589 */ /* 0x00066400000e0000 */
.L_x_893:
[----:B------:R-:W-:Y:S01]  /*1c2f0*/  ISETP.NE.AND P0, PT, R10, RZ, PT ;  /* 0x000000ff0a00720c */ /* 0x000fe20003f05270 */
[----:B------:R-:W-:-:S12]  /*1c300*/  BSSY B0, `(.L_x_796) ;  /* 0x0000005000007945 */ /* 0x000fd80003800000 */
[----:B------:R-:W-:Y:S05]  /*1c310*/  @!P0 BRA `(.L_x_797) ;  /* 0x0000003000008947 */ /* 0x000fea0003800000 */
[----:B---3--:R-:W-:Y:S01]  /*1c320*/  IADD3 R0, R0, -0x1, RZ ;  /* 0xffffffff00007810 */ /* 0x008fe20007ffe0ff */
[----:B------:R-:W-:Y:S05]  /*1c330*/  BRA.DIV ~URZ, `(.L_x_798) ;  /* 0x00005c227f007947 */ /* 0x000fea000b800000 */
[----:B------:R3:W2:Y:S02]  /*1c340*/  SHFL.IDX PT, R11, R4, R0, 0x1f ;  /* 0x00001f00040b7589 */ /* 0x0006a400000e0000 */
.L_x_797:
[----:B------:R-:W-:Y:S05]  /*1c350*/  BSYNC B0 ;  /* 0x0000000000007941 */ /* 0x000fea0003800000 */
.L_x_796:
[----:B--23--:R-:W-:Y:S01]  /*1c360*/  IMAD R0, R11, c[0x0][0x538], R5 ;  /* 0x00014e000b007a24 */ /* 0x00cfe200078e0205 */
[----:B-1----:R-:W-:Y:S01]  /*1c370*/  ISETP.NE.AND P0, PT, R7, 0x1, PT ;  /* 0x000000010700780c */ /* 0x002fe20003f05270 */
[----:B------:R-:W-:Y:S03]  /*1c380*/  BSSY B0, `(.L_x_799) ;  /* 0x0000086000007945 */ /* 0x000fe60003800000 */
[----:B------:R1:W-:Y:S01]  /*1c390*/  STL [R1+0x50], R0 ;  /* 0x0000500001007387 */ /* 0x0003e20000100800 */
[----:B------:R-:W-:-:S08]  /*1c3a0*/  IADD3 R9, -R0, R9, RZ ;  /* 0x0000000900097210 */ /* 0x000fd00007ffe1ff */
[----:B------:R-:W-:Y:S05]  /*1c3b0*/  @!P0 BRA `(.L_x_800) ;  /* 0x000003e000008947 */ /* 0x000fea0003800000 */
[-C--:B----4-:R-:W-:Y:S02]  /*1c3c0*/  IABS R2, R8.reuse ;  /* 0x0000000800027213 */ /* 0x090fe40000000000 */
[----:B------:R-:W-:Y:S02]  /*1c3d0*/  IABS R10, R8 ;  /* 0x00000008000a7213 */ /* 0x000fe40000000000 */
[----:B-1----:R-:W1:Y:S08]  /*1c3e0*/  I2F.RP R0, R2 ;  /* 0x0000000200007306 */ /* 0x002e700000209400 */
[----:B-1----:R-:W1:Y:S02]  /*1c3f0*/  MUFU.RCP R0, R0 ;  /* 0x0000000000007308 */ /* 0x002e640000001000 */
[----:B-1----:R-:W-:-:S06]  /*1c400*/  IADD3 R0, R0, 0xffffffe, RZ ;  /* 0x0ffffffe00007810 */ /* 0x002fcc0007ffe0ff */
[----:B------:R-:W1:Y:S02]  /*1c410*/  F2I.FTZ.U32.TRUNC.NTZ R5, R0 ;  /* 0x0000000000057305 */ /* 0x000e64000021f000 */
[----:B-1----:R-:W-:Y:S01]  /*1c420*/  IMAD.MOV R3, RZ, RZ, -R5 ;  /* 0x000000ffff037224 */ /* 0x002fe200078e0a05 */
[----:B------:R-:W-:-:S03]  /*1c430*/  IABS R0, R7 ;  /* 0x0000000700007213 */ /* 0x000fc60000000000 */
[----:B------:R-:W-:Y:S01]  /*1c440*/  IMAD.MOV.U32 R4, RZ, RZ, R3 ;  /* 0x000000ffff047224 */ /* 0x000fe200078e0003 */
[----:B------:R-:W-:Y:S01]  /*1c450*/  IABS R3, R9 ;  /* 0x0000000900037213 */ /* 0x000fe20000000000 */
[----:B------:R-:W-:Y:S02]  /*1c460*/  IMAD.MOV.U32 R6, RZ, RZ, R0 ;  /* 0x000000ffff067224 */ /* 0x000fe400078e0000 */
[----:B------:R-:W-:Y:S02]  /*1c470*/  IMAD R0, R4, R2, RZ ;  /* 0x0000000204007224 */ /* 0x000fe400078e02ff */
[----:B------:R-:W-:Y:S01]  /*1c480*/  IMAD.MOV.U32 R4, RZ, RZ, RZ ;  /* 0x000000ffff047224 */ /* 0x000fe200078e00ff */
[----:B------:R-:W1:Y:S03]  /*1c490*/  I2F.RP R11, R6 ;  /* 0x00000006000b7306 */ /* 0x000e660000209400 */
[----:B------:R-:W-:-:S04]  /*1c4a0*/  IMAD.HI.U32 R5, R5, R0, R4 ;  /* 0x0000000005057227 */ /* 0x000fc800078e0004 */
[----:B------:R-:W-:-:S05]  /*1c4b0*/  IMAD.MOV R0, RZ, RZ, -R10 ;  /* 0x000000ffff007224 */ /* 0x000fca00078e0a0a */
[----:B------:R-:W-:Y:S01]  /*1c4c0*/  MOV R4, R0 ;  /* 0x0000000000047202 */ /* 0x000fe20000000f00 */
[----:B------:R-:W-:-:S04]  /*1c4d0*/  IMAD.HI.U32 R0, R5, R3, RZ ;  /* 0x0000000305007227 */ /* 0x000fc800078e00ff */
[----:B------:R-:W-:Y:S02]  /*1c4e0*/  IMAD R3, R0, R4, R3 ;  /* 0x0000000400037224 */ /* 0x000fe400078e0203 */
[----:B-1----:R-:W1:Y:S03]  /*1c4f0*/  MUFU.RCP R4, R11 ;  /* 0x0000000b00047308 */ /* 0x002e660000001000 */
[----:B------:R-:W-:-:S13]  /*1c500*/  ISETP.GT.U32.AND P0, PT, R2, R3, PT ;  /* 0x000000030200720c */ /* 0x000fda0003f04070 */
[----:B------:R-:W-:Y:S01]  /*1c510*/  @!P0 IMAD.IADD R3, R3, 0x1, -R2 ;  /* 0x0000000103038824 */ /* 0x000fe200078e0a02 */
[----:B-1----:R-:W-:Y:S02]  /*1c520*/  IADD3 R4, R4, 0xffffffe, RZ ;  /* 0x0ffffffe04047810 */ /* 0x002fe40007ffe0ff */
[----:B------:R-:W-:Y:S02]  /*1c530*/  @!P0 IADD3 R0, R0, 0x1, RZ ;  /* 0x0000000100008810 */ /* 0x000fe40007ffe0ff */
[----:B------:R-:W-:Y:S02]  /*1c540*/  ISETP.GE.U32.AND P2, PT, R3, R2, PT ;  /* 0x000000020300720c */ /* 0x000fe40003f46070 */
[----:B------:R-:W1:Y:S01]  /*1c550*/  F2I.FTZ.U32.TRUNC.NTZ R3, R4 ;  /* 0x0000000400037305 */ /* 0x000e62000021f000 */
[----:B------:R-:W-:Y:S02]  /*1c560*/  LOP3.LUT R2, R9, R8, RZ, 0x3c, !PT ;  /* 0x0000000809027212 */ /* 0x000fe400078e3cff */
[----:B------:R-:W-:-:S02]  /*1c570*/  ISETP.NE.AND P0, PT, R8, RZ, PT ;  /* 0x000000ff0800720c */ /* 0x000fc40003f05270 */
[----:B------:R-:W-:-:S06]  /*1c580*/  ISETP.GE.AND P1, PT, R2, RZ, PT ;  /* 0x000000ff0200720c */ /* 0x000fcc0003f26270 */
[----:B------:R-:W-:Y:S01]  /*1c590*/  @P2 IADD3 R0, R0, 0x1, RZ ;  /* 0x0000000100002810 */ /* 0x000fe20007ffe0ff */
[----:B-1----:R-:W-:-:S06]  /*1c5a0*/  IMAD.MOV R2, RZ, RZ, -R3 ;  /* 0x000000ffff027224 */ /* 0x002fcc00078e0a03 */
[----:B------:R-:W-:Y:S01]  /*1c5b0*/  @!P1 IMAD.MOV R0, RZ, RZ, -R0 ;  /* 0x000000ffff009224 */ /* 0x000fe200078e0a00 */
[----:B------:R-:W-:Y:S02]  /*1c5c0*/  @!P0 LOP3.LUT R0, RZ, R8, RZ, 0x33, !PT ;  /* 0x00000008ff008212 */ /* 0x000fe400078e33ff */
[----:B------:R-:W-:Y:S02]  /*1c5d0*/  MOV R4, R2 ;  /* 0x0000000200047202 */ /* 0x000fe40000000f00 */
[----:B------:R-:W-:Y:S02]  /*1c5e0*/  IABS R2, R7 ;  /* 0x0000000700027213 */ /* 0x000fe40000000000 */
[----:B------:R-:W-:Y:S01]  /*1c5f0*/  IABS R10, R0 ;  /* 0x00000000000a7213 */ /* 0x000fe20000000000 */
[----:B------:R-:W-:Y:S02]  /*1c600*/  IMAD R4, R4, R6, RZ ;  /* 0x0000000604047224 */ /* 0x000fe400078e02ff */
[----:B------:R-:W-:-:S02]  /*1c610*/  IMAD.MOV R5, RZ, RZ, -R2 ;  /* 0x000000ffff057224 */ /* 0x000fc400078e0a02 */
[----:B------:R-:W-:-:S04]  /*1c620*/  IMAD.MOV.U32 R2, RZ, RZ, RZ ;  /* 0x000000ffff027224 */ /* 0x000fc800078e00ff */
[----:B------:R-:W-:Y:S01]  /*1c630*/  IMAD.HI.U32 R2, R3, R4, R2 ;  /* 0x0000000403027227 */ /* 0x000fe200078e0002 */
[----:B------:R-:W-:-:S03]  /*1c640*/  MOV R4, R5 ;  /* 0x0000000500047202 */ /* 0x000fc60000000f00 */
[----:B------:R-:W-:-:S04]  /*1c650*/  IMAD.MOV.U32 R3, RZ, RZ, R10 ;  /* 0x000000ffff037224 */ /* 0x000fc800078e000a */
[----:B------:R-:W-:-:S04]  /*1c660*/  IMAD.HI.U32 R2, R2, R3, RZ ;  /* 0x0000000302027227 */ /* 0x000fc800078e00ff */
[----:B------:R-:W-:Y:S01]  /*1c670*/  IMAD R3, R2, R4, R3 ;  /* 0x0000000402037224 */ /* 0x000fe200078e0203 */
[----:B------:R-:W-:-:S04]  /*1c680*/  IADD3 R4, -R0, RZ, RZ ;  /* 0x000000ff00047210 */ /* 0x000fc80007ffe1ff */
        /* <DEDUP_REMOVED lines=9> */
[----:B------:R-:W-:-:S05]  /*1c720*/  @!P0 LOP3.LUT R2, RZ, R7, RZ, 0x33, !PT ;  /* 0x00000007ff028212 */ /* 0x000fca00078e33ff */
[----:B------:R-:W-:-:S04]  /*1c730*/  IMAD.MOV R3, RZ, RZ, -R2 ;  /* 0x000000ffff037224 */ /* 0x000fc800078e0a02 */
[C---:B------:R-:W-:Y:S02]  /*1c740*/  IMAD R3, R7.reuse, R3, R0 ;  /* 0x0000000307037224 */ /* 0x040fe400078e0200 */
[----:B------:R-:W-:Y:S02]  /*1c750*/  IMAD R0, R7, 0x1000000, R2 ;  /* 0x0100000007007824 */ /* 0x000fe400078e0202 */
[----:B------:R-:W-:Y:S02]  /*1c760*/  IMAD R2, R8, R4, R9 ;  /* 0x0000000408027224 */ /* 0x000fe400078e0209 */
[----:B------:R-:W-:-:S05]  /*1c770*/  IMAD R0, R3, 0x10000, R0 ;  /* 0x0001000003007824 */ /* 0x000fca00078e0200 */
[----:B------:R1:W-:Y:S01]  /*1c780*/  STL [R1+0x58], R0 ;  /* 0x0000580001007387 */ /* 0x0003e20000100800 */
[----:B------:R-:W-:Y:S05]  /*1c790*/  BRA `(.L_x_801) ;  /* 0x0000044000007947 */ /* 0x000fea0003800000 */
.L_x_800:
[----:B-1----:R-:W2:Y:S01]  /*1c7a0*/  LDL R0, [R1+0x5c] ;  /* 0x00005c0001007983 */ /* 0x002ea20000100800 */
[----:B------:R-:W-:-:S04]  /*1c7b0*/  IMAD.MOV.U32 R2, RZ, RZ, 0x4 ;  /* 0x00000004ff027424 */ /* 0x000fc800078e00ff */
[----:B--2---:R-:W-:-:S05]  /*1c7c0*/  IMAD.WIDE R2, R0, R2, c[0x0][0x590] ;  /* 0x0001640000027625 */ /* 0x004fca00078e0202 */
[----:B------:R-:W2:Y:S02]  /*1c7d0*/  LDG.E R4, [R2.64] ;  /* 0x0000000602047981 */ /* 0x000ea4000c1e1900 */
[----:B--2-4-:R-:W-:-:S05]  /*1c7e0*/  IMAD R10, R4, R8, RZ ;  /* 0x00000008040a7224 */ /* 0x014fca00078e02ff */
[-C--:B------:R-:W-:Y:S02]  /*1c7f0*/  IABS R0, R10.reuse ;  /* 0x0000000a00007213 */ /* 0x080fe40000000000 */
        /* <DEDUP_REMOVED lines=27> */
[----:B------:R-:W-:Y:S02]  /*1c9b0*/  IMAD R11, R4, R2, RZ ;  /* 0x00000002040b7224 */ /* 0x000fe400078e02ff */
[----:B------:R-:W-:-:S03]  /*1c9c0*/  IMAD.MOV R2, RZ, RZ, -R2 ;  /* 0x000000ffff027224 */ /* 0x000fc600078e0a02 */
[----:B------:R-:W-:Y:S01]  /*1c9d0*/  IADD3 R0, -R11, c[0x0][0x538], RZ ;  /* 0x00014e000b007a10 */ /* 0x000fe20007ffe1ff */
[----:B------:R-:W-:-:S03]  /*1c9e0*/  IMAD R6, R10, R2, R9 ;  /* 0x000000020a067224 */ /* 0x000fc600078e0209 */
[----:B------:R-:W-:Y:S02]  /*1c9f0*/  IMNMX R0, R4, R0, PT ;  /* 0x0000000004007217 */ /* 0x000fe40003800200 */
[----:B------:R-:W-:Y:S02]  /*1ca00*/  IABS R2, R6 ;  /* 0x0000000600027213 */ /* 0x000fe40000000000 */
[-C--:B------:R-:W-:Y:S02]  /*1ca10*/  IABS R3, R0.reuse ;  /* 0x0000000000037213 */ /* 0x080fe40000000000 */
[----:B------:R-:W-:Y:S02]  /*1ca20*/  IABS R10, R0 ;  /* 0x00000000000a7213 */ /* 0x000fe40000000000 */
[----:B------:R-:W1:Y:S01]  /*1ca30*/  I2F.RP R4, R3 ;  /* 0x0000000300047306 */ /* 0x000e620000209400 */
[----:B------:R-:W-:Y:S02]  /*1ca40*/  MOV R7, R2 ;  /* 0x0000000200077202 */ /* 0x000fe40000000f00 */
[----:B------:R-:W-:-:S05]  /*1ca50*/  IMAD.MOV R2, RZ, RZ, -R10 ;  /* 0x000000ffff027224 */ /* 0x000fca00078e0a0a */
[----:B-1----:R-:W1:Y:S02]  /*1ca60*/  MUFU.RCP R4, R4 ;  /* 0x0000000400047308 */ /* 0x002e640000001000 */
[----:B-1----:R-:W-:-:S06]  /*1ca70*/  IADD3 R4, R4, 0xffffffe, RZ ;  /* 0x0ffffffe04047810 */ /* 0x002fcc0007ffe0ff */
[----:B------:R-:W1:Y:S02]  /*1ca80*/  F2I.FTZ.U32.TRUNC.NTZ R5, R4 ;  /* 0x0000000400057305 */ /* 0x000e64000021f000 */
[----:B-1----:R-:W-:-:S04]  /*1ca90*/  IMAD.MOV R4, RZ, RZ, -R5 ;  /* 0x000000ffff047224 */ /* 0x002fc800078e0a05 */
[----:B------:R-:W-:Y:S02]  /*1caa0*/  IMAD R9, R4, R3, RZ ;  /* 0x0000000304097224 */ /* 0x000fe400078e02ff */
[----:B------:R-:W-:-:S04]  /*1cab0*/  IMAD.MOV.U32 R4, RZ, RZ, RZ ;  /* 0x000000ffff047224 */ /* 0x000fc800078e00ff */
[----:B------:R-:W-:-:S04]  /*1cac0*/  IMAD.HI.U32 R5, R5, R9, R4 ;  /* 0x0000000905057227 */ /* 0x000fc800078e0004 */
[----:B------:R-:W-:Y:S02]  /*1cad0*/  IMAD.MOV.U32 R4, RZ, RZ, R2 ;  /* 0x000000ffff047224 */ /* 0x000fe400078e0002 */
[----:B------:R-:W-:-:S04]  /*1cae0*/  IMAD.HI.U32 R2, R5, R7, RZ ;  /* 0x0000000705027227 */ /* 0x000fc800078e00ff */
[----:B------:R-:W-:-:S05]  /*1caf0*/  IMAD R4, R2, R4, R7 ;  /* 0x0000000402047224 */ /* 0x000fca00078e0207 */
[----:B------:R-:W-:-:S13]  /*1cb00*/  ISETP.GT.U32.AND P0, PT, R3, R4, PT ;  /* 0x000000040300720c */ /* 0x000fda0003f04070 */
[-C--:B------:R-:W-:Y:S02]  /*1cb10*/  @!P0 IADD3 R4, R4, -R3.reuse, RZ ;  /* 0x8000000304048210 */ /* 0x080fe40007ffe0ff */
[----:B------:R-:W-:Y:S02]  /*1cb20*/  @!P0 IADD3 R2, R2, 0x1, RZ ;  /* 0x0000000102028810 */ /* 0x000fe40007ffe0ff */
[----:B------:R-:W-:Y:S02]  /*1cb30*/  ISETP.GE.U32.AND P2, PT, R4, R3, PT ;  /* 0x000000030400720c */ /* 0x000fe40003f46070 */
[----:B------:R-:W-:Y:S02]  /*1cb40*/  LOP3.LUT R3, R6, R0, RZ, 0x3c, !PT ;  /* 0x0000000006037212 */ /* 0x000fe400078e3cff */
[----:B------:R-:W-:Y:S02]  /*1cb50*/  ISETP.NE.AND P0, PT, R0, RZ, PT ;  /* 0x000000ff0000720c */ /* 0x000fe40003f05270 */
[----:B------:R-:W-:Y:S01]  /*1cb60*/  ISETP.GE.AND P1, PT, R3, RZ, PT ;  /* 0x000000ff0300720c */ /* 0x000fe20003f26270 */
[----:B------:R-:W-:Y:S01]  /*1cb70*/  IMAD.MOV R3, RZ, RZ, -R0 ;  /* 0x000000ffff037224 */ /* 0x000fe200078e0a00 */
[----:B------:R-:W-:-:S05]  /*1cb80*/  IADD3 R6, R11, 0x1000000, R6 ;  /* 0x010000000b067810 */ /* 0x000fca0007ffe006 */
[----:B------:R-:W-:-:S06]  /*1cb90*/  @P2 IADD3 R2, R2, 0x1, RZ ;  /* 0x0000000102022810 */ /* 0x000fcc0007ffe0ff */
[----:B------:R-:W-:Y:S01]  /*1cba0*/  @!P1 IMAD.MOV R2, RZ, RZ, -R2 ;  /* 0x000000ffff029224 */ /* 0x000fe200078e0a02 */
[----:B------:R-:W-:-:S05]  /*1cbb0*/  @!P0 LOP3.LUT R2, RZ, R0, RZ, 0x33, !PT ;  /* 0x00000000ff028212 */ /* 0x000fca00078e33ff */
[----:B------:R-:W-:-:S05]  /*1cbc0*/  IMAD R0, R2, R3, R6 ;  /* 0x0000000302007224 */ /* 0x000fca00078e0206 */
[----:B------:R1:W-:Y:S02]  /*1cbd0*/  STL [R1+0x58], R0 ;  /* 0x0000580001007387 */ /* 0x0003e40000100800 */
.L_x_801:
[----:B------:R-:W-:Y:S05]  /*1cbe0*/  BSYNC B0 ;  /* 0x0000000000007941 */ /* 0x000fea0003800000 */
.L_x_799:
[----:B------:R-:W-:-:S04]  /*1cbf0*/  LOP3.LUT R2, RZ, R2, RZ, 0x33, !PT ;  /* 0x00000002ff027212 */ /* 0x000fc800078e33ff */
[----:B-1----:R-:W-:-:S05]  /*1cc00*/  IADD3 R0, R2, R8, RZ ;  /* 0x0000000802007210 */ /* 0x002fca0007ffe0ff */
[----:B------:R1:W-:Y:S01]  /*1cc10*/  STL [R1+0x54], R0 ;  /* 0x0000540001007387 */ /* 0x0003e20000100800 */
[----:B------:R-:W-:Y:S05]  /*1cc20*/  BRA `(.L_x_802) ;  /* 0x0000005000007947 */ /* 0x000fea0003800000 */
.L_x_790:
[----:B------:R-:W-:Y:S01]  /*1cc30*/  MOV R0, c[0x0][0x53c] ;  /* 0x00014f0000007a02 */ /* 0x000fe20000000f00 */
[----:B------:R2:W-:Y:S04]  /*1cc40*/  STL [R1+0x50], R9 ;  /* 0x0000500901007387 */ /* 0x0005e80000100800 */
[----:B------:R2:W-:Y:S04]  /*1cc50*/  STL [R1+0x54], RZ ;  /* 0x000054ff01007387 */ /* 0x0005e80000100800 */
[----:B------:R2:W-:Y:S04]  /*1cc60*/  STL [R1+0x58], RZ ;  /* 0x000058ff01007387 */ /* 0x0005e80000100800 */
[----:B------:R2:W-:Y:S02]  /*1cc70*/  STL [R1+0x5c], R0 ;  /* 0x00005c0001007387 */ /* 0x0005e40000100800 */
.L_x_802:
[----:B------:R-:W-:Y:S05]  /*1cc80*/  BSYNC B1 ;  /* 0x0000000000017941 */ /* 0x000fea0003800000 */
.L_x_788:
[----:B-1----:R-:W3:Y:S04]  /*1cc90*/  LDL R4, [R1+0x50] ;  /* 0x0000500001047983 */ /* 0x002ee80000100800 */
[----:B------:R-:W3:Y:S04]  /*1cca0*/  LDL R5, [R1+0x54] ;  /* 0x0000540001057983 */ /* 0x000ee80000100800 */
[----:B------:R-:W3:Y:S04]  /*1ccb0*/  LDL R6, [R1+0x58] ;  /* 0x0000580001067983 */ /* 0x000ee80000100800 */
[----:B------:R-:W3:Y:S01]  /*1ccc0*/  LDL R7, [R1+0x5c] ;  /* 0x00005c0001077983 */ /* 0x000ee20000100800 */
[----:B------:R-:W-:Y:S03]  /*1ccd0*/  WARPSYNC 0xffffffff ;  /* 0xffffffff00007948 */ /* 0x000fe60003800000 */
[----:B------:R-:W-:Y:S01]  /*1cce0*/  BAR.SYNC.DEFER_BLOCKING 0x4, 0x80 ;  /* 0x0102000000007b1d */ /* 0x000fe20000010000 */
[----:B------:R-:W-:-:S13]  /*1ccf0*/  ISETP.NE.AND P0, PT, R12, RZ, PT ;  /* 0x000000ff0c00720c */ /* 0x000fda0003f05270 */
[----:B---3--:R1:W-:Y:S04]  /*1cd00*/  @!P0 STS.128 [0x9100], R4 ;  /* 0x00910004ff008388 */ /* 0x0083e80000000c00 */
[----:B------:R-:W-:Y:S06]  /*1cd10*/  BAR.ARV 0x5, 0x80 ;  /* 0x0142000000007b1d */ /* 0x000fec0000002000 */
.L_x_783:
[----:B--2---:R-:W2:Y:S02]  /*1cd20*/  LDL R0, [R1+0x5c] ;  /* 0x00005c0001007983 */ /* 0x004ea40000100800 */
[----:B--2---:R-:W-:-:S13]  /*1cd30*/  ISETP.GE.AND P0, PT, R0, c[0x0][0x53c], PT ;  /* 0x00014f0000007a0c */ /* 0x004fda0003f06270 */
[----:B-1--4-:R-:W-:Y:S01]  /*1cd40*/  @P0 CALL.REL.NOINC `(.L_x_803) ;  /* 0x0000001000000944 */ /* 0x012fe20003c00000 */
[----:B------:R-:W-:Y:S05]  /*1cd50*/  BRA `(.L_x_804) ;  /* 0xfffe4e1000007947 */ /* 0x000fea000383ffff */
.L_x_803:
[----:B------:R-:W-:Y:S05]  /*1cd60*/  EXIT ;  /* 0x000000000000794d */ /* 0x000fea0003800000 */
.L_x_576:
[----:B------:R-:W-:Y:S01]  /*1cd70*/  IMAD.MOV.U32 R0, RZ, RZ, R5 ;  /* 0x000000ffff007224 */ /* 0x000fe200078e0005 */
[----:B------:R-:W-:Y:S02]  /*1cd80*/  MOV R2, 0x1 ;  /* 0x0000000100027802 */ /* 0x000fe40000000f00 */
[----:B------:R-:W-:Y:S02]  /*1cd90*/  MOV R3, 0x1cdb0 ;  /* 0x0001cdb000037802 */ /* 0x000fe40000000f00 */
[----:B------:R-:W-:Y:S05]  /*1cda0*/  CALL.REL.NOINC `($__internal_10_$__cuda_sm70_shflsync_up_p) ;  /* 0x000052e000007944 */ /* 0x000fea0003c00000 */
[----:B------:R-:W-:Y:S01]  /*1cdb0*/  MOV R0, R4 ;  /* 0x0000000400007202 */ /* 0x000fe20000000f00 */
[----:B------:R-:W-:Y:S05]  /*1cdc0*/  BRA `(.L_x_805) ;  /* 0xfffe369000007947 */ /* 0x000fea000383ffff */
.L_x_577:
[----:B------:R-:W-:Y:S01]  /*1cdd0*/  IMAD.MOV.U32 R0, RZ, RZ, R5 ;  /* 0x000000ffff007224 */ /* 0x000fe200078e0005 */
[----:B------:R-:W-:Y:S02]  /*1cde0*/  MOV R2, 0x2 ;  /* 0x0000000200027802 */ /* 0x000fe40000000f00 */
[----:B------:R-:W-:Y:S02]  /*1cdf0*/  MOV R3, 0x1ce10 ;  /* 0x0001ce1000037802 */ /* 0x000fe40000000f00 */
[----:B------:R-:W-:Y:S05]  /*1ce00*/  CALL.REL.NOINC `($__internal_10_$__cuda_sm70_shflsync_up_p) ;  /* 0x0000528000007944 */ /* 0x000fea0003c00000 */
[----:B------:R-:W-:Y:S01]  /*1ce10*/  SEL R0, R4, RZ, P4 ;  /* 0x000000ff04007207 */ /* 0x000fe20002000000 */
[----:B------:R-:W-:Y:S01]  /*1ce20*/  IMAD.MOV.U32 R2, RZ, RZ, 0x4 ;  /* 0x00000004ff027424 */ /* 0x000fe200078e00ff */
[----:B------:R-:W-:-:S03]  /*1ce30*/  MOV R3, 0x1ce60 ;  /* 0x0001ce6000037802 */ /* 0x000fc60000000f00 */
[----:B------:R-:W-:Y:S02]  /*1ce40*/  IMAD.IADD R0, R5, 0x1, R0 ;  /* 0x0000000105007824 */ /* 0x000fe400078e0200 */
        /* <DEDUP_REMOVED lines=13> */
[----:B------:R-:W-:Y:S02]  /*1cf20*/  MOV R57, 0x1f ;  /* 0x0000001f00397802 */ /* 0x000fe40000000f00 */
[----:B------:R-:W-:Y:S01]  /*1cf30*/  MOV R3, 0x1cf70 ;  /* 0x0001cf7000037802 */ /* 0x000fe20000000f00 */
[----:B------:R-:W-:-:S04]  /*1cf40*/  IMAD.IADD R4, R0, 0x1, R4 ;  /* 0x0000000100047824 */ /* 0x000fc800078e0204 */
[----:B------:R-:W-:Y:S02]  /*1cf50*/  IMAD.MOV.U32 R52, RZ, RZ, R4 ;  /* 0x000000ffff347224 */ /* 0x000fe400078e0004 */
[----:B------:R-:W-:Y:S05]  /*1cf60*/  CALL.REL.NOINC `($__internal_9_$__cuda_sm70_shflsync_idx_p) ;  /* 0x000050c000007944 */ /* 0x000fea0003c00000 */
[----:B------:R-:W-:Y:S01]  /*1cf70*/  MOV R0, R57 ;  /* 0x0000003900007202 */ /* 0x000fe20000000f00 */
[----:B------:R-:W-:Y:S05]  /*1cf80*/  BRA `(.L_x_806) ;  /* 0xfffe35d000007947 */ /* 0x000fea000383ffff */
.L_x_579:
[----:B------:R-:W-:Y:S02]  /*1cf90*/  SEL R0, RZ, 0x1, P0 ;  /* 0x00000001ff007807 */ /* 0x000fe40000000000 */
[----:B------:R-:W-:Y:S02]  /*1cfa0*/  MOV R2, 0x1cfc0 ;  /* 0x0001cfc000027802 */ /* 0x000fe40000000f00 */
[----:B------:R-:W-:Y:S05]  /*1cfb0*/  CALL.REL.NOINC `($__internal_11_$__cuda_sm70_votesync_ballot) ;  /* 0x0000514000007944 */ /* 0x000fea0003c00000 */
[----:B------:R-:W-:Y:S01]  /*1cfc0*/  MOV R7, R0 ;  /* 0x0000000000077202 */ /* 0x000fe20000000f00 */
[----:B------:R-:W-:Y:S05]  /*1cfd0*/  BRA `(.L_x_807) ;  /* 0xfffe361000007947 */ /* 0x000fea000383ffff */
.L_x_580:
[----:B------:R-:W-:Y:S01]  /*1cfe0*/  IMAD.MOV.U32 R52, RZ, RZ, R9 ;  /* 0x000000ffff347224 */ /* 0x000fe200078e0009 */
[----:B-1----:R-:W-:Y:S01]  /*1cff0*/  MOV R2, R0 ;  /* 0x0000000000027202 */ /* 0x002fe20000000f00 */
[----:B------:R-:W-:Y:S01]  /*1d000*/  IMAD.MOV.U32 R57, RZ, RZ, 0x1f ;  /* 0x0000001fff397424 */ /* 0x000fe200078e00ff */
[----:B------:R-:W-:Y:S02]  /*1d010*/  MOV R3, 0x1d030 ;  /* 0x0001d03000037802 */ /* 0x000fe40000000f00 */
[----:B------:R-:W-:Y:S05]  /*1d020*/  CALL.REL.NOINC `($__internal_9_$__cuda_sm70_shflsync_idx_p) ;  /* 0x0000500000007944 */ /* 0x000fea0003c00000 */
[----:B------:R-:W-:Y:S01]  /*1d030*/  IMAD.MOV.U32 R12, RZ, RZ, R57 ;  /* 0x000000ffff0c7224 */ /* 0x000fe200078e0039 */
[----:B------:R-:W-:Y:S01]  /*1d040*/  MOV R52, R8 ;  /* 0x0000000800347202 */ /* 0x000fe20000000f00 */
[----:B------:R-:W-:Y:S01]  /*1d050*/  IMAD.MOV.U32 R5, RZ, RZ, RZ ;  /* 0x000000ffff057224 */ /* 0x000fe200078e00ff */
[----:B------:R-:W-:Y:S01]  /*1d060*/  MOV R2, R0 ;  /* 0x0000000000027202 */ /* 0x000fe20000000f00 */
[----:B------:R-:W-:Y:S01]  /*1d070*/  IMAD.MOV.U32 R57, RZ, RZ, 0x1f ;  /* 0x0000001fff397424 */ /* 0x000fe200078e00ff */
[----:B------:R-:W-:-:S02]  /*1d080*/  MOV R3, 0x1d0a0 ;  /* 0x0001d0a000037802 */ /* 0x000fc40000000f00 */
[----:B------:R-:W-:Y:S05]  /*1d090*/  CALL.REL.NOINC `($__internal_9_$__cuda_sm70_shflsync_idx_p) ;  /* 0x00004f9000007944 */ /* 0x000fea0003c00000 */
[----:B------:R-:W-:Y:S01]  /*1d0a0*/  MOV R9, R57 ;  /* 0x0000003900097202 */ /* 0x000fe20000000f00 */
[----:B------:R-:W-:Y:S05]  /*1d0b0*/  BRA `(.L_x_808) ;  /* 0xfffe35a000007947 */ /* 0x000fea000383ffff */
.L_x_583:
[----:B------:R-:W-:Y:S01]  /*1d0c0*/  IMAD.MOV.U32 R52, RZ, RZ, R4 ;  /* 0x000000ffff347224 */ /* 0x000fe200078e0004 */
[----:B-1----:R-:W-:Y:S01]  /*1d0d0*/  MOV R2, R0 ;  /* 0x0000000000027202 */ /* 0x002fe20000000f00 */
[----:B------:R-:W-:Y:S01]  /*1d0e0*/  IMAD.MOV.U32 R57, RZ, RZ, 0x1f ;  /* 0x0000001fff397424 */ /* 0x000fe200078e00ff */
[----:B------:R-:W-:-:S02]  /*1d0f0*/  MOV R3, 0x1d110 ;  /* 0x0001d11000037802 */ /* 0x000fc40000000f00 */
[----:B---34-:R-:W-:Y:S05]  /*1d100*/  CALL.REL.NOINC `($__internal_9_$__cuda_sm70_shflsync_idx_p) ;  /* 0x00004f2000007944 */ /* 0x018fea0003c00000 */
[----:B------:R-:W-:Y:S01]  /*1d110*/  MOV R5, R57 ;  /* 0x0000003900057202 */ /* 0x000fe20000000f00 */
[----:B------:R-:W-:Y:S05]  /*1d120*/  BRA `(.L_x_582) ;  /* 0xfffe359000007947 */ /* 0x000fea000383ffff */
.L_x_602:
[----:B------:R-:W-:Y:S01]  /*1d130*/  IMAD.MOV.U32 R52, RZ, RZ, R5 ;  /* 0x000000ffff347224 */ /* 0x000fe200078e0005 */
[----:B------:R-:W-:Y:S01]  /*1d140*/  MOV R2, RZ ;  /* 0x000000ff00027202 */ /* 0x000fe20000000f00 */
[----:B------:R-:W-:Y:S01]  /*1d150*/  IMAD.MOV.U32 R57, RZ, RZ, 0x181f ;  /* 0x0000181fff397424 */ /* 0x000fe200078e00ff */
[----:B------:R-:W-:-:S02]  /*1d160*/  MOV R3, 0x1d180 ;  /* 0x0001d18000037802 */ /* 0x000fc40000000f00 */
[----:B-1---5:R-:W-:Y:S05]  /*1d170*/  CALL.REL.NOINC `($__internal_9_$__cuda_sm70_shflsync_idx_p) ;  /* 0x00004eb000007944 */ /* 0x022fea0003c00000 */
[----:B------:R-:W-:Y:S01]  /*1d180*/  MOV R7, R57 ;  /* 0x0000003900077202 */ /* 0x000fe20000000f00 */
[----:B------:R-:W-:Y:S05]  /*1d190*/  BRA `(.L_x_809) ;  /* 0xfffe58b000007947 */ /* 0x000fea000383ffff */
.L_x_603:
[----:B------:R-:W-:Y:S01]  /*1d1a0*/  IMAD.MOV.U32 R52, RZ, RZ, R6 ;  /* 0x000000ffff347224 */ /* 0x000fe200078e0006 */
[----:B------:R-:W-:Y:S01]  /*1d1b0*/  MOV R2, RZ ;  /* 0x000000ff00027202 */ /* 0x000fe20000000f00 */
[----:B------:R-:W-:Y:S01]  /*1d1c0*/  IMAD.MOV.U32 R57, RZ, RZ, 0x181f ;  /* 0x0000181fff397424 */ /* 0x000fe200078e00ff */
[----:B------:R-:W-:-:S02]  /*1d1d0*/  MOV R3, 0x1d1f0 ;  /* 0x0001d1f000037802 */ /* 0x000fc40000000f00 */
[----:B-123-5:R-:W-:Y:S05]  /*1d1e0*/  CALL.REL.NOINC `($__internal_9_$__cuda_sm70_shflsync_idx_p) ;  /* 0x00004e4000007944 */ /* 0x02efea0003c00000 */
[----:B------:R-:W-:Y:S01]  /*1d1f0*/  MOV R2, R57 ;  /* 0x0000003900027202 */ /* 0x000fe20000000f00 */
[----:B------:R-:W-:Y:S05]  /*1d200*/  BRA `(.L_x_810) ;  /* 0xfffe586000007947 */ /* 0x000fea000383ffff */
.L_x_606:
[----:B------:R-:W-:Y:S01]  /*1d210*/  IMAD.MOV.U32 R52, RZ, RZ, R5 ;  /* 0x000000ffff347224 */ /* 0x000fe200078e0005 */
[----:B-1----:R-:W-:Y:S01]  /*1d220*/  MOV R2, 0x1 ;  /* 0x0000000100027802 */ /* 0x002fe20000000f00 */
[----:B------:R-:W-:Y:S01]  /*1d230*/  IMAD.MOV.U32 R57, RZ, RZ, 0x181f ;  /* 0x0000181fff397424 */ /* 0x000fe200078e00ff */
[----:B------:R-:W-:-:S02]  /*1d240*/  MOV R3, 0x1d260 ;  /* 0x0001d26000037802 */ /* 0x000fc40000000f00 */
[----:B---3-5:R-:W-:Y:S05]  /*1d250*/  CALL.REL.NOINC `($__internal_9_$__cuda_sm70_shflsync_idx_p) ;  /* 0x00004dd000007944 */ /* 0x028fea0003c00000 */
[----:B------:R-:W-:Y:S01]  /*1d260*/  IMAD.MOV.U32 R7, RZ, RZ, R57 ;  /* 0x000000ffff077224 */ /* 0x000fe200078e0039 */
[----:B------:R-:W-:Y:S01]  /*1d270*/  MOV R2, 0x1 ;  /* 0x0000000100027802 */ /* 0x000fe20000000f00 */
[----:B------:R-:W-:Y:S01]  /*1d280*/  IMAD.MOV.U32 R52, RZ, RZ, R6 ;  /* 0x000000ffff347224 */ /* 0x000fe200078e0006 */
[----:B------:R-:W-:-:S02]  /*1d290*/  MOV R57, 0x181f ;  /* 0x0000181f00397802 */ /* 0x000fc40000000f00 */
[----:B------:R-:W-:Y:S02]  /*1d2a0*/  MOV R3, 0x1d2c0 ;  /* 0x0001d2c000037802 */ /* 0x000fe40000000f00 */
[----:B------:R-:W-:Y:S05]  /*1d2b0*/  CALL.REL.NOINC `($__internal_9_$__cuda_sm70_shflsync_idx_p) ;  /* 0x00004d7000007944 */ /* 0x000fea0003c00000 */
[----:B------:R-:W-:Y:S01]  /*1d2c0*/  MOV R2, R57 ;  /* 0x0000003900027202 */ /* 0x000fe20000000f00 */
[----:B------:R-:W-:Y:S05]  /*1d2d0*/  BRA `(.L_x_811) ;  /* 0xfffe58e000007947 */ /* 0x000fea000383ffff */
.L_x_609:
[----:B------:R-:W-:Y:S01]  /*1d2e0*/  IMAD.MOV.U32 R52, RZ, RZ, R5 ;  /* 0x000000ffff347224 */ /* 0x000fe200078e0005 */
[----:B-1----:R-:W-:Y:S01]  /*1d2f0*/  MOV R2, 0x2 ;  /* 0x0000000200027802 */ /* 0x002fe20000000f00 */
[----:B------:R-:W-:Y:S01]  /*1d300*/  IMAD.MOV.U32 R57, RZ, RZ, 0x181f ;  /* 0x0000181fff397424 */ /* 0x000fe200078e00ff */
[----:B------:R-:W-:Y:S02]  /*1d310*/  MOV R3, 0x1d330 ;  /* 0x0001d33000037802 */ /* 0x000fe40000000f00 */
[----:B--23-5:R-:W-:Y:S05]  /*1d320*/  CALL.REL.NOINC `($__internal_9_$__cuda_sm70_shflsync_idx_p) ;  /* 0x00004d0000007944 */ /* 0x02cfea0003c00000 */
[----:B------:R-:W-:Y:S01]  /*1d330*/  MOV R7, R57 ;  /* 0x0000003900077202 */ /* 0x000fe20000000f00 */
[----:B------:R-:W-:Y:S05]  /*1d340*/  BRA `(.L_x_812) ;  /* 0xfffe595000007947 */ /* 0x000fea000383ffff */
.L_x_610:
[----:B------:R-:W-:Y:S01]  /*1d350*/  IMAD.MOV.U32 R52, RZ, RZ, R6 ;  /* 0x000000ffff347224 */ /* 0x000fe200078e0006 */
[----:B-1----:R-:W-:Y:S01]  /*1d360*/  MOV R2, 0x2 ;  /* 0x0000000200027802 */ /* 0x002fe20000000f00 */
[----:B------:R-:W-:Y:S01]  /*1d370*/  IMAD.MOV.U32 R57, RZ, RZ, 0x181f ;  /* 0x0000181fff397424 */ /* 0x000fe200078e00ff */
[----:B------:R-:W-:Y:S02]  /*1d380*/  MOV R3, 0x1d3a0 ;  /* 0x0001d3a000037802 */ /* 0x000fe40000000f00 */
[----:B--2345:R-:W-:Y:S05]  /*1d390*/  CALL.REL.NOINC `($__internal_9_$__cuda_sm70_shflsync_idx_p) ;  /* 0x00004c9000007944 */ /* 0x03cfea0003c00000 */
[----:B------:R-:W-:Y:S01]  /*1d3a0*/  MOV R2, R57 ;  /* 0x0000003900027202 */ /* 0x000fe20000000f00 */
[----:B------:R-:W-:Y:S05]  /*1d3b0*/  BRA `(.L_x_813) ;  /* 0xfffe590000007947 */ /* 0x000fea000383ffff */
.L_x_613:
[----:B------:R-:W-:Y:S01]  /*1d3c0*/  IMAD.MOV.U32 R52, RZ, RZ, R5 ;  /* 0x000000ffff347224 */ /* 0x000fe200078e0005 */
[----:B--2---:R-:W-:Y:S01]  /*1d3d0*/  MOV R2, 0x3 ;  /* 0x0000000300027802 */ /* 0x004fe20000000f00 */
[----:B------:R-:W-:Y:S01]  /*1d3e0*/  IMAD.MOV.U32 R57, RZ, RZ, 0x181f ;  /* 0x0000181fff397424 */ /* 0x000fe200078e00ff */
[----:B------:R-:W-:-:S02]  /*1d3f0*/  MOV R3, 0x1d410 ;  /* 0x0001d41000037802 */ /* 0x000fc40000000f00 */
[----:B-1-345:R-:W-:Y:S05]  /*1d400*/  CALL.REL.NOINC `($__internal_9_$__cuda_sm70_shflsync_idx_p) ;  /* 0x00004c2000007944 */ /* 0x03afea0003c00000 */
        /* <DEDUP_REMOVED lines=8> */
.L_x_616:
[----:B------:R-:W-:Y:S01]  /*1d490*/  IMAD.MOV.U32 R52, RZ, RZ, R5 ;  /* 0x000000ffff347224 */ /* 0x000fe200078e0005 */
[----:B-12---:R-:W-:Y:S01]  /*1d4a0*/  MOV R2, 0x4 ;  /* 0x0000000400027802 */ /* 0x006fe20000000f00 */
[----:B------:R-:W-:Y:S01]  /*1d4b0*/  IMAD.MOV.U32 R57, RZ, RZ, 0x181f ;  /* 0x0000181fff397424 */ /* 0x000fe200078e00ff */
[----:B------:R-:W-:Y:S02]  /*1d4c0*/  MOV R3, 0x1d4e0 ;  /* 0x0001d4e000037802 */ /* 0x000fe40000000f00 */
[----:B---345:R-:W-:Y:S05]  /*1d4d0*/  CALL.REL.NOINC `($__internal_9_$__cuda_sm70_shflsync_idx_p) ;  /* 0x00004b5000007944 */ /* 0x038fea0003c00000 */
[----:B------:R-:W-:Y:S01]  /*1d4e0*/  MOV R7, R57 ;  /* 0x0000003900077202 */ /* 0x000fe20000000f00 */
[----:B------:R-:W-:Y:S05]  /*1d4f0*/  BRA `(.L_x_815) ;  /* 0xfffe599000007947 */ /* 0x000fea000383ffff */
.L_x_617:
[----:B------:R-:W-:Y:S01]  /*1d500*/  IMAD.MOV.U32 R52, RZ, RZ, R6 ;  /* 0x000000ffff347224 */ /* 0x000fe200078e0006 */
[----:B--2---:R-:W-:Y:S01]  /*1d510*/  MOV R2, 0x4 ;  /* 0x0000000400027802 */ /* 0x004fe20000000f00 */
[----:B------:R-:W-:Y:S01]  /*1d520*/  IMAD.MOV.U32 R57, RZ, RZ, 0x181f ;  /* 0x0000181fff397424 */ /* 0x000fe200078e00ff */
[----:B------:R-:W-:Y:S02]  /*1d530*/  MOV R3, 0x1d550 ;  /* 0x0001d55000037802 */ /* 0x000fe40000000f00 */
[----:B-1-345:R-:W-:Y:S05]  /*1d540*/  CALL.REL.NOINC `($__internal_9_$__cuda_sm70_shflsync_idx_p) ;  /* 0x00004ae000007944 */ /* 0x03afea0003c00000 */
[----:B------:R-:W-:Y:S01]  /*1d550*/  MOV R2, R57 ;  /* 0x0000003900027202 */ /* 0x000fe20000000f00 */
[----:B------:R-:W-:Y:S05]  /*1d560*/  BRA `(.L_x_816) ;  /* 0xfffe594000007947 */ /* 0x000fea000383ffff */
.L_x_620:
[----:B------:R-:W-:Y:S01]  /*1d570*/  IMAD.MOV.U32 R52, RZ, RZ, R5 ;  /* 0x000000ffff347224 */ /* 0x000fe200078e0005 */
[----:B-1----:R-:W-:Y:S01]  /*1d580*/  MOV R2, 0x5 ;  /* 0x0000000500027802 */ /* 0x002fe20000000f00 */
[----:B------:R-:W-:Y:S01]  /*1d590*/  IMAD.MOV.U32 R57, RZ, RZ, 0x181f ;  /* 0x0000181fff397424 */ /* 0x000fe200078e00ff */
[----:B------:R-:W-:-:S02]  /*1d5a0*/  MOV R3, 0x1d5c0 ;  /* 0x0001d5c000037802 */ /* 0x000fc40000000f00 */
[----:B--2345:R-:W-:Y:S05]  /*1d5b0*/  CALL.REL.NOINC `($__internal_9_$__cuda_sm70_shflsync_idx_p) ;  /* 0x00004a7000007944 */ /* 0x03cfea0003c00000 */
        /* <DEDUP_REMOVED lines=8> */
.L_x_623:
[----:B------:R-:W-:Y:S01]  /*1d640*/  IMAD.MOV.U32 R52, RZ, RZ, R5 ;  /* 0x000000ffff347224 */ /* 0x000fe200078e0005 */
[----:B-1----:R-:W-:Y:S01]  /*1d650*/  MOV R2, 0x6 ;  /* 0x0000000600027802 */ /* 0x002fe20000000f00 */
[----:B------:R-:W-:Y:S01]  /*1d660*/  IMAD.MOV.U32 R57, RZ, RZ, 0x181f ;  /* 0x0000181fff397424 */ /* 0x000fe200078e00ff */
[----:B------:R-:W-:Y:S02]  /*1d670*/  MOV R3, 0x1d690 ;  /* 0x0001d69000037802 */ /* 0x000fe40000000f00 */
[----:B--2345:R-:W-:Y:S05]  /*1d680*/  CALL.REL.NOINC `($__internal_9_$__cuda_sm70_shflsync_idx_p) ;  /* 0x000049a000007944 */ /* 0x03cfea0003c00000 */
[----:B------:R-:W-:Y:S01]  /*1d690*/  MOV R7, R57 ;  /* 0x0000003900077202 */ /* 0x000fe20000000f00 */
[----:B------:R-:W-:Y:S05]  /*1d6a0*/  BRA `(.L_x_818) ;  /* 0xfffe59d000007947 */ /* 0x000fea000383ffff */
.L_x_624:
[----:B------:R-:W-:Y:S01]  /*1d6b0*/  IMAD.MOV.U32 R52, RZ, RZ, R6 ;  /* 0x000000ffff347224 */ /* 0x000fe200078e0006 */
[----:B-1----:R-:W-:Y:S01]  /*1d6c0*/  MOV R2, 0x6 ;  /* 0x0000000600027802 */ /* 0x002fe20000000f00 */
[----:B------:R-:W-:Y:S01]  /*1d6d0*/  IMAD.MOV.U32 R57, RZ, RZ, 0x181f ;  /* 0x0000181fff397424 */ /* 0x000fe200078e00ff */
[----:B------:R-:W-:Y:S02]  /*1d6e0*/  MOV R3, 0x1d700 ;  /* 0x0001d70000037802 */ /* 0x000fe40000000f00 */
[----:B--2345:R-:W-:Y:S05]  /*1d6f0*/  CALL.REL.NOINC `($__internal_9_$__cuda_sm70_shflsync_idx_p) ;  /* 0x0000493000007944 */ /* 0x03cfea0003c00000 */
[----:B------:R-:W-:Y:S01]  /*1d700*/  MOV R2, R57 ;  /* 0x0000003900027202 */ /* 0x000fe20000000f00 */
[----:B------:R-:W-:Y:S05]  /*1d710*/  BRA `(.L_x_819) ;  /* 0xfffe598000007947 */ /* 0x000fea000383ffff */
.L_x_627:
        /* <DEDUP_REMOVED lines=13> */
.L_x_630:
[----:B------:R-:W-:Y:S01]  /*1d7f0*/  IMAD.MOV.U32 R52, RZ, RZ, R5 ;  /* 0x000000ffff347224 */ /* 0x000fe200078e0005 */
[----:B------:R-:W-:Y:S01]  /*1d800*/  MOV R2, RZ ;  /* 0x000000ff00027202 */ /* 0x000fe20000000f00 */
[----:B------:R-:W-:Y:S01]  /*1d810*/  IMAD.MOV.U32 R57, RZ, RZ, 0x181f ;  /* 0x0000181fff397424 */ /* 0x000fe200078e00ff */
[----:B------:R-:W-:Y:S02]  /*1d820*/  MOV R3, 0x1d840 ;  /* 0x0001d84000037802 */ /* 0x000fe40000000f00 */
[----:B-1----:R-:W-:Y:S05]  /*1d830*/  CALL.REL.NOINC `($__internal_9_$__cuda_sm70_shflsync_idx_p) ;  /* 0x000047f000007944 */ /* 0x002fea0003c00000 */
[----:B------:R-:W-:Y:S01]  /*1d840*/  MOV R8, R57 ;  /* 0x0000003900087202 */ /* 0x000fe20000000f00 */
[----:B------:R-:W-:Y:S05]  /*1d850*/  BRA `(.L_x_821) ;  /* 0xfffe75d000007947 */ /* 0x000fea000383ffff */
.L_x_631:
[----:B------:R-:W-:Y:S01]  /*1d860*/  IMAD.MOV.U32 R52, RZ, RZ, R0 ;  /* 0x000000ffff347224 */ /* 0x000fe200078e0000 */
[----:B------:R-:W-:Y:S01]  /*1d870*/  MOV R2, RZ ;  /* 0x000000ff00027202 */ /* 0x000fe20000000f00 */
[----:B------:R-:W-:Y:S01]  /*1d880*/  IMAD.MOV.U32 R57, RZ, RZ, 0x181f ;  /* 0x0000181fff397424 */ /* 0x000fe200078e00ff */
[----:B------:R-:W-:Y:S02]  /*1d890*/  MOV R3, 0x1d8b0 ;  /* 0x0001d8b000037802 */ /* 0x000fe40000000f00 */
[----:B-123--:R-:W-:Y:S05]  /*1d8a0*/  CALL.REL.NOINC `($__internal_9_$__cuda_sm70_shflsync_idx_p) ;  /* 0x0000478000007944 */ /* 0x00efea0003c00000 */
[----:B------:R-:W-:Y:S01]  /*1d8b0*/  IADD3 R2, P0, R57, R138, RZ ;  /* 0x0000008a39027210 */ /* 0x000fe20007f1e0ff */
[----:B------:R-:W-:Y:S02]  /*1d8c0*/  IMAD.MOV.U32 R52, RZ, RZ, R5 ;  /* 0x000000ffff347224 */ /* 0x000fe400078e0005 */
[----:B------:R-:W-:-:S02]  /*1d8d0*/  IMAD.MOV.U32 R57, RZ, RZ, 0x181f ;  /* 0x0000181fff397424 */ /* 0x000fc400078e00ff */
[----:B------:R-:W-:-:S05]  /*1d8e0*/  IMAD.X R3, R8, 0x1, R6, P0 ;  /* 0x0000000108037824 */ /* 0x000fca00000e0606 */
[----:B------:R-:W-:Y:S01]  /*1d8f0*/  @!PT LDS RZ, [RZ] ;  /* 0x00000000fffff984 */ /* 0x000fe20000000800 */
[----:B------:R-:W-:Y:S01]  /*1d900*/  @!PT LDS RZ, [RZ] ;  /* 0x00000000fffff984 */ /* 0x000fe20000000800 */
[----:B------:R-:W-:Y:S01]  /*1d910*/  @!PT LDS RZ, [RZ] ;  /* 0x00000000fffff984 */ /* 0x000fe20000000800 */
[----:B------:R1:W-:Y:S02]  /*1d920*/  LDGSTS.E.BYPASS.LTC128B.128 [R203+0x2900], [R2.64], !P3 ;  /* 0x0290000002cb7fae */ /* 0x0003e4000d901d46 */
[----:B-1----:R-:W-:Y:S02]  /*1d930*/  MOV R2, 0x1 ;  /* 0x0000000100027802 */ /* 0x002fe40000000f00 */
[----:B------:R-:W-:Y:S02]  /*1d940*/  MOV R3, 0x1d960 ;  /* 0x0001d96000037802 */ /* 0x000fe40000000f00 */
[----:B------:R-:W-:Y:S05]  /*1d950*/  CALL.REL.NOINC `($__internal_9_$__cuda_sm70_shflsync_idx_p) ;  /* 0x000046d000007944 */ /* 0x000fea0003c00000 */
[----:B------:R-:W-:Y:S01]  /*1d960*/  IMAD.MOV.U32 R7, RZ, RZ, R57 ;  /* 0x000000ffff077224 */ /* 0x000fe200078e0039 */
[----:B------:R-:W-:Y:S01]  /*1d970*/  MOV R2, 0x1 ;  /* 0x0000000100027802 */ /* 0x000fe20000000f00 */
[----:B------:R-:W-:Y:S01]  /*1d980*/  IMAD.MOV.U32 R52, RZ, RZ, R0 ;  /* 0x000000ffff347224 */ /* 0x000fe200078e0000 */
[----:B------:R-:W-:Y:S02]  /*1d990*/  MOV R57, 0x181f ;  /* 0x0000181f00397802 */ /* 0x000fe40000000f00 */
[----:B------:R-:W-:Y:S02]  /*1d9a0*/  MOV R3, 0x1d9c0 ;  /* 0x0001d9c000037802 */ /* 0x000fe40000000f00 */
[----:B------:R-:W-:Y:S05]  /*1d9b0*/  CALL.REL.NOINC `($__internal_9_$__cuda_sm70_shflsync_idx_p) ;  /* 0x0000467000007944 */ /* 0x000fea0003c00000 */
[----:B------:R-:W-:Y:S01]  /*1d9c0*/  IADD3 R2, P0, R57, R138, RZ ;  /* 0x0000008a39027210 */ /* 0x000fe20007f1e0ff */
[----:B------:R-:W-:-:S02]  /*1d9d0*/  IMAD.MOV.U32 R52, RZ, RZ, R5 ;  /* 0x000000ffff347224 */ /* 0x000fc400078e0005 */
[----:B------:R-:W-:Y:S02]  /*1d9e0*/  IMAD.MOV.U32 R57, RZ, RZ, 0x181f ;  /* 0x0000181fff397424 */ /* 0x000fe400078e00ff */
        /* <DEDUP_REMOVED lines=48> */
[----:B------:R-:W-:Y:S01]  /*1dcf0*/  MOV R0, R57 ;  /* 0x0000003900007202 */ /* 0x000fe20000000f00 */
[----:B------:R-:W-:Y:S05]  /*1dd00*/  BRA `(.L_x_822) ;  /* 0xfffe728000007947 */ /* 0x000fea000383ffff */
.L_x_632:
[----:B------:R-:W-:Y:S01]  /*1dd10*/  IMAD.MOV.U32 R52, RZ, RZ, R5 ;  /* 0x000000ffff347224 */ /* 0x000fe200078e0005 */
[----:B------:R-:W-:Y:S01]  /*1dd20*/  MOV R2, RZ ;  /* 0x000000ff00027202 */ /* 0x000fe20000000f00 */
[----:B------:R-:W-:Y:S01]  /*1dd30*/  IMAD.MOV.U32 R57, RZ, RZ, 0x1c1f ;  /* 0x00001c1fff397424 */ /* 0x000fe200078e00ff */
[----:B------:R-:W-:-:S02]  /*1dd40*/  MOV R3, 0x1dd60 ;  /* 0x0001dd6000037802 */ /* 0x000fc40000000f00 */
[----:B------:R-:W-:Y:S05]  /*1dd50*/  CALL.REL.NOINC `($__internal_9_$__cuda_sm70_shflsync_idx_p) ;  /* 0x000042d000007944 */ /* 0x000fea0003c00000 */
[----:B------:R-:W-:Y:S01]  /*1dd60*/  MOV R3, R57 ;  /* 0x0000003900037202 */ /* 0x000fe20000000f00 */
[----:B------:R-:W-:Y:S05]  /*1dd70*/  BRA `(.L_x_823) ;  /* 0xfffe73c000007947 */ /* 0x000fea000383ffff */
.L_x_637:
[----:B------:R-:W-:Y:S01]  /*1dd80*/  IMAD.MOV.U32 R52, RZ, RZ, R5 ;  /* 0x000000ffff347224 */ /* 0x000fe200078e0005 */
[----:B------:R-:W-:Y:S01]  /*1dd90*/  MOV R2, 0x1 ;  /* 0x0000000100027802 */ /* 0x000fe20000000f00 */
[----:B------:R-:W-:Y:S01]  /*1dda0*/  IMAD.MOV.U32 R57, RZ, RZ, 0x1c1f ;  /* 0x00001c1fff397424 */ /* 0x000fe200078e00ff */
[----:B------:R-:W-:-:S02]  /*1ddb0*/  MOV R3, 0x1ddd0 ;  /* 0x0001ddd000037802 */ /* 0x000fc40000000f00 */
[----:B-1----:R-:W-:Y:S05]  /*1ddc0*/  CALL.REL.NOINC `($__internal_9_$__cuda_sm70_shflsync_idx_p) ;  /* 0x0000426000007944 */ /* 0x002fea0003c00000 */
[----:B------:R-:W-:Y:S01]  /*1ddd0*/  MOV R3, R57 ;  /* 0x0000003900037202 */ /* 0x000fe20000000f00 */
[----:B------:R-:W-:Y:S05]  /*1dde0*/  BRA `(.L_x_824) ;  /* 0xfffe7bf000007947 */ /* 0x000fea000383ffff */
.L_x_642:
[----:B------:R-:W-:Y:S01]  /*1ddf0*/  IMAD.MOV.U32 R52, RZ, RZ, R5 ;  /* 0x000000ffff347224 */ /* 0x000fe200078e0005 */
[----:B------:R-:W-:Y:S01]  /*1de00*/  MOV R2, 0x2 ;  /* 0x0000000200027802 */ /* 0x000fe20000000f00 */
[----:B------:R-:W-:Y:S01]  /*1de10*/  IMAD.MOV.U32 R57, RZ, RZ, 0x1c1f ;  /* 0x00001c1fff397424 */ /* 0x000fe200078e00ff */
[----:B------:R-:W-:-:S02]  /*1de20*/  MOV R3, 0x1de40 ;  /* 0x0001de4000037802 */ /* 0x000fc40000000f00 */
[----:B-12---:R-:W-:Y:S05]  /*1de30*/  CALL.REL.NOINC `($__internal_9_$__cuda_sm70_shflsync_idx_p) ;  /* 0x000041f000007944 */ /* 0x006fea0003c00000 */
[----:B------:R-:W-:Y:S01]  /*1de40*/  MOV R3, R57 ;  /* 0x0000003900037202 */ /* 0x000fe20000000f00 */
[----:B------:R-:W-:Y:S05]  /*1de50*/  BRA `(.L_x_825) ;  /* 0xfffe81f000007947 */ /* 0x000fea000383ffff */
.L_x_647:
[----:B------:R-:W-:Y:S01]  /*1de60*/  IMAD.MOV.U32 R52, RZ, RZ, R5 ;  /* 0x000000ffff347224 */ /* 0x000fe200078e0005 */
[----:B------:R-:W-:Y:S01]  /*1de70*/  MOV R2, 0x3 ;  /* 0x0000000300027802 */ /* 0x000fe20000000f00 */
[----:B------:R-:W-:Y:S01]  /*1de80*/  IMAD.MOV.U32 R57, RZ, RZ, 0x1c1f ;  /* 0x00001c1fff397424 */ /* 0x000fe200078e00ff */
[----:B------:R-:W-:-:S02]  /*1de90*/  MOV R3, 0x1deb0 ;  /* 0x0001deb000037802 */ /* 0x000fc40000000f00 */
[----:B-123--:R-:W-:Y:S05]  /*1dea0*/  CALL.REL.NOINC `($__internal_9_$__cuda_sm70_shflsync_idx_p) ;  /* 0x0000418000007944 */ /* 0x00efea0003c00000 */
[----:B------:R-:W-:Y:S01]  /*1deb0*/  MOV R3, R57 ;  /* 0x0000003900037202 */ /* 0x000fe20000000f00 */
[----:B------:R-:W-:Y:S05]  /*1dec0*/  BRA `(.L_x_826) ;  /* 0xfffe87f000007947 */ /* 0x000fea000383ffff */
.L_x_652:
[----:B------:R-:W-:Y:S01]  /*1ded0*/  IMAD.MOV.U32 R4, RZ, RZ, R0 ;  /* 0x000000ffff047224 */ /* 0x000fe200078e0000 */
[----:B------:R-:W-:-:S02]  /*1dee0*/  MOV R3, 0x2 ;  /* 0x0000000200037802 */ /* 0x000fc40000000f00 */
[----:B------:R-:W-:Y:S02]  /*1def0*/  MOV R2, 0x1df10 ;  /* 0x0001df1000027802 */ /* 0x000fe40000000f00 */
[----:B------:R-:W-:Y:S05]  /*1df00*/  CALL.REL.NOINC `($__internal_8_$__cuda_sm70_shflsync_bfly_p) ;  /* 0x000040c000007944 */ /* 0x000fea0003c00000 */
[----:B------:R-:W-:Y:S01]  /*1df10*/  MOV R2, R9 ;  /* 0x0000000900027202 */ /* 0x000fe20000000f00 */
[----:B------:R-:W-:Y:S05]  /*1df20*/  BRA `(.L_x_827) ;  /* 0xfffe92c000007947 */ /* 0x000fea000383ffff */
.L_x_653:
[----:B------:R-:W-:Y:S02]  /*1df30*/  MOV R3, 0x1 ;  /* 0x0000000100037802 */ /* 0x000fe40000000f00 */
[----:B------:R-:W-:Y:S02]  /*1df40*/  MOV R2, 0x1df60 ;  /* 0x0001df6000027802 */ /* 0x000fe40000000f00 */
[----:B-1----:R-:W-:Y:S05]  /*1df50*/  CALL.REL.NOINC `($__internal_8_$__cuda_sm70_shflsync_bfly_p) ;  /* 0x0000407000007944 */ /* 0x002fea0003c00000 */
[----:B------:R-:W-:Y:S01]  /*1df60*/  FMNMX.FTZ R72, R4, R9, !PT ;  /* 0x0000000904487209 */ /* 0x000fe20007810000 */
[----:B------:R-:W-:Y:S01]  /*1df70*/  IMAD.MOV.U32 R4, RZ, RZ, R5 ;  /* 0x000000ffff047224 */ /* 0x000fe200078e0005 */
[----:B------:R-:W-:Y:S01]  /*1df80*/  MOV R2, 0x1dfb0 ;  /* 0x0001dfb000027802 */ /* 0x000fe20000000f00 */
[----:B------:R-:W-:Y:S02]  /*1df90*/  IMAD.MOV.U32 R3, RZ, RZ, 0x2 ;  /* 0x00000002ff037424 */ /* 0x000fe400078e00ff */
[----:B------:R-:W-:Y:S05]  /*1dfa0*/  CALL.REL.NOINC `($__internal_8_$__cuda_sm70_shflsync_bfly_p) ;  /* 0x0000402000007944 */ /* 0x000fea0003c00000 */
[----:B------:R-:W-:Y:S01]  /*1dfb0*/  FMNMX.FTZ R5, R5, R9, !PT ;  /* 0x0000000905057209 */ /* 0x000fe20007810000 */
[----:B------:R-:W-:Y:S01]  /*1dfc0*/  IMAD.MOV.U32 R3, RZ, RZ, 0x1 ;  /* 0x00000001ff037424 */ /* 0x000fe200078e00ff */
[----:B------:R-:W-:-:S03]  /*1dfd0*/  MOV R2, 0x1e000 ;  /* 0x0001e00000027802 */ /* 0x000fc60000000f00 */
[----:B------:R-:W-:Y:S02]  /*1dfe0*/  IMAD.MOV.U32 R4, RZ, RZ, R5 ;  /* 0x000000ffff047224 */ /* 0x000fe400078e0005 */
[----:B------:R-:W-:Y:S05]  /*1dff0*/  CALL.REL.NOINC `($__internal_8_$__cuda_sm70_shflsync_bfly_p) ;  /* 0x00003fd000007944 */ /* 0x000fea0003c00000 */
        /* <DEDUP_REMOVED lines=20> */
[----:B------:R-:W-:Y:S05]  /*1e140*/  BRA `(.L_x_828) ;  /* 0xfffe919000007947 */ /* 0x000fea000383ffff */
.L_x_661:
[----:B------:R-:W-:Y:S01]  /*1e150*/  MOV R2, RZ ;  /* 0x000000ff00027202 */ /* 0x000fe20000000f00 */
[----:B------:R-:W-:Y:S01]  /*1e160*/  IMAD.MOV.U32 R52, RZ, RZ, R4 ;  /* 0x000000ffff347224 */ /* 0x000fe200078e0004 */
[----:B------:R-:W-:Y:S01]  /*1e170*/  MOV R3, 0x1e1a0 ;  /* 0x0001e1a000037802 */ /* 0x000fe20000000f00 */
[----:B------:R-:W-:Y:S02]  /*1e180*/  IMAD.MOV.U32 R57, RZ, RZ, 0x181f ;  /* 0x0000181fff397424 */ /* 0x000fe400078e00ff */
[----:B------:R-:W-:Y:S05]  /*1e190*/  CALL.REL.NOINC `($__internal_9_$__cuda_sm70_shflsync_idx_p) ;  /* 0x00003e9000007944 */ /* 0x000fea0003c00000 */
[----:B------:R-:W-:Y:S01]  /*1e1a0*/  MOV R7, R57 ;  /* 0x0000003900077202 */ /* 0x000fe20000000f00 */
[----:B------:R-:W-:-:S05]  /*1e1b0*/  BRA `(.L_x_829) ;  /* 0xfffeaf0000007947 */ /* 0x000fca000383ffff */
.L_x_662:
[----:B------:R-:W-:Y:S01]  /*1e1c0*/  MOV R2, RZ ;  /* 0x000000ff00027202 */ /* 0x000fe20000000f00 */
[----:B------:R-:W-:Y:S01]  /*1e1d0*/  IMAD.MOV.U32 R52, RZ, RZ, R0 ;  /* 0x000000ffff347224 */ /* 0x000fe200078e0000 */
[----:B------:R-:W-:Y:S01]  /*1e1e0*/  MOV R3, 0x1e210 ;  /* 0x0001e21000037802 */ /* 0x000fe20000000f00 */
[----:B------:R-:W-:Y:S02]  /*1e1f0*/  IMAD.MOV.U32 R57, RZ, RZ, 0x181f ;  /* 0x0000181fff397424 */ /* 0x000fe400078e00ff */
[----:B-12---:R-:W-:Y:S05]  /*1e200*/  CALL.REL.NOINC `($__internal_9_$__cuda_sm70_shflsync_idx_p) ;  /* 0x00003e2000007944 */ /* 0x006fea0003c00000 */
[----:B------:R-:W-:Y:S01]  /*1e210*/  IMAD.MOV.U32 R52, RZ, RZ, R4 ;  /* 0x000000ffff347224 */ /* 0x000fe200078e0004 */
[----:B------:R-:W-:Y:S01]  /*1e220*/  IADD3 R2, P0, R57, R15, RZ ;  /* 0x0000000f39027210 */ /* 0x000fe20007f1e0ff */
[----:B------:R-:W-:Y:S04]  /*1e230*/  IMAD.MOV.U32 R57, RZ, RZ, 0x181f ;  /* 0x0000181fff397424 */ /* 0x000fe800078e00ff */
[----:B------:R-:W-:Y:S05]  /*1e240*/  IMAD.X R3, R7, 0x1, R5, P0 ;  /* 0x0000000107037824 */ /* 0x000fea00000e0605 */
[----:B------:R-:W-:Y:S01]  /*1e250*/  @!PT LDS RZ, [RZ] ;  /* 0x00000000fffff984 */ /* 0x000fe20000000800 */
[----:B------:R-:W-:Y:S01]  /*1e260*/  @!PT LDS RZ, [RZ] ;  /* 0x00000000fffff984 */ /* 0x000fe20000000800 */
[----:B------:R-:W-:Y:S01]  /*1e270*/  @!PT LDS RZ, [RZ] ;  /* 0x00000000fffff984 */ /* 0x000fe20000000800 */
[----:B------:R1:W-:Y:S02]  /*1e280*/  LDGSTS.E.BYPASS.LTC128B.128 [R203+0x100], [R2.64], !P3 ;  /* 0x0010000002cb7fae */ /* 0x0003e4000d901d46 */
[----:B-1----:R-:W-:Y:S02]  /*1e290*/  MOV R2, 0x1 ;  /* 0x0000000100027802 */ /* 0x002fe40000000f00 */
[----:B------:R-:W-:Y:S02]  /*1e2a0*/  MOV R3, 0x1e2c0 ;  /* 0x0001e2c000037802 */ /* 0x000fe40000000f00 */
[----:B------:R-:W-:Y:S05]  /*1e2b0*/  CALL.REL.NOINC `($__internal_9_$__cuda_sm70_shflsync_idx_p) ;  /* 0x00003d7000007944 */ /* 0x000fea0003c00000 */
[----:B------:R-:W-:Y:S01]  /*1e2c0*/  MOV R2, 0x1 ;  /* 0x0000000100027802 */ /* 0x000fe20000000f00 */
[----:B------:R-:W-:Y:S01]  /*1e2d0*/  IMAD.MOV.U32 R6, RZ, RZ, R57 ;  /* 0x000000ffff067224 */ /* 0x000fe200078e0039 */
[----:B------:R-:W-:Y:S01]  /*1e2e0*/  MOV R57, 0x181f ;  /* 0x0000181f00397802 */ /* 0x000fe20000000f00 */
[----:B------:R-:W-:Y:S01]  /*1e2f0*/  IMAD.MOV.U32 R52, RZ, RZ, R0 ;  /* 0x000000ffff347224 */ /* 0x000fe200078e0000 */
[----:B------:R-:W-:Y:S02]  /*1e300*/  MOV R3, 0x1e320 ;  /* 0x0001e32000037802 */ /* 0x000fe40000000f00 */
[----:B------:R-:W-:Y:S05]  /*1e310*/  CALL.REL.NOINC `($__internal_9_$__cuda_sm70_shflsync_idx_p) ;  /* 0x00003d1000007944 */ /* 0x000fea0003c00000 */
        /* <DEDUP_REMOVED lines=51> */
[----:B------:R-:W-:Y:S01]  /*1e650*/  MOV R0, R57 ;  /* 0x0000003900007202 */ /* 0x000fe20000000f00 */
[----:B------:R-:W-:-:S05]  /*1e660*/  BRA `(.L_x_830) ;  /* 0xfffeabb000007947 */ /* 0x000fca000383ffff */
.L_x_665:
[----:B------:R-:W-:Y:S01]  /*1e670*/  MOV R2, RZ ;  /* 0x000000ff00027202 */ /* 0x000fe20000000f00 */
[----:B------:R-:W-:Y:S01]  /*1e680*/  IMAD.MOV.U32 R52, RZ, RZ, R4 ;  /* 0x000000ffff347224 */ /* 0x000fe200078e0004 */
[----:B------:R-:W-:Y:S01]  /*1e690*/  MOV R3, 0x1e6c0 ;  /* 0x0001e6c000037802 */ /* 0x000fe20000000f00 */
[----:B------:R-:W-:Y:S02]  /*1e6a0*/  IMAD.MOV.U32 R57, RZ, RZ, 0x181f ;  /* 0x0000181fff397424 */ /* 0x000fe400078e00ff */
[----:B------:R-:W-:Y:S05]  /*1e6b0*/  CALL.REL.NOINC `($__internal_9_$__cuda_sm70_shflsync_idx_p) ;  /* 0x0000397000007944 */ /* 0x000fea0003c00000 */
[----:B------:R-:W-:Y:S01]  /*1e6c0*/  MOV R7, R57 ;  /* 0x0000003900077202 */ /* 0x000fe20000000f00 */
[----:B------:R-:W-:-:S05]  /*1e6d0*/  BRA `(.L_x_831) ;  /* 0xfffebe9000007947 */ /* 0x000fca000383ffff */
.L_x_666:
        /* <DEDUP_REMOVED lines=75> */
.L_x_667:
[----:B------:R-:W-:Y:S01]  /*1eb90*/  MOV R2, RZ ;  /* 0x000000ff00027202 */ /* 0x000fe20000000f00 */
[----:B------:R-:W-:Y:S01]  /*1eba0*/  IMAD.MOV.U32 R52, RZ, RZ, R5 ;  /* 0x000000ffff347224 */ /* 0x000fe200078e0005 */
[----:B------:R-:W-:Y:S01]  /*1ebb0*/  MOV R3, 0x1ebe0 ;  /* 0x0001ebe000037802 */ /* 0x000fe20000000f00 */
[----:B------:R-:W-:Y:S02]  /*1ebc0*/  IMAD.MOV.U32 R57, RZ, RZ, 0x1c1f ;  /* 0x00001c1fff397424 */ /* 0x000fe400078e00ff */
[----:B------:R-:W-:Y:S05]  /*1ebd0*/  CALL.REL.NOINC `($__internal_9_$__cuda_sm70_shflsync_idx_p) ;  /* 0x0000345000007944 */ /* 0x000fea0003c00000 */
[----:B------:R-:W-:Y:S01]  /*1ebe0*/  MOV R4, R57 ;  /* 0x0000003900047202 */ /* 0x000fe20000000f00 */
[----:B------:R-:W-:-:S05]  /*1ebf0*/  BRA `(.L_x_833) ;  /* 0xfffebc4000007947 */ /* 0x000fca000383ffff */
.L_x_672:
[----:B------:R-:W-:Y:S01]  /*1ec00*/  MOV R2, 0x1 ;  /* 0x0000000100027802 */ /* 0x000fe20000000f00 */
[----:B------:R-:W-:Y:S01]  /*1ec10*/  IMAD.MOV.U32 R52, RZ, RZ, R5 ;  /* 0x000000ffff347224 */ /* 0x000fe200078e0005 */
[----:B------:R-:W-:Y:S01]  /*1ec20*/  MOV R3, 0x1ec50 ;  /* 0x0001ec5000037802 */ /* 0x000fe20000000f00 */
[----:B------:R-:W-:Y:S02]  /*1ec30*/  IMAD.MOV.U32 R57, RZ, RZ, 0x1c1f ;  /* 0x00001c1fff397424 */ /* 0x000fe400078e00ff */
[----:B-1----:R-:W-:Y:S05]  /*1ec40*/  CALL.REL.NOINC `($__internal_9_$__cuda_sm70_shflsync_idx_p) ;  /* 0x000033e000007944 */ /* 0x002fea0003c00000 */
[----:B------:R-:W-:Y:S01]  /*1ec50*/  MOV R4, R57 ;  /* 0x0000003900047202 */ /* 0x000fe20000000f00 */
[----:B------:R-:W-:-:S05]  /*1ec60*/  BRA `(.L_x_834) ;  /* 0xfffec49000007947 */ /* 0x000fca000383ffff */
.L_x_677:
[----:B------:R-:W-:Y:S01]  /*1ec70*/  MOV R2, 0x2 ;  /* 0x0000000200027802 */ /* 0x000fe20000000f00 */
[----:B------:R-:W-:Y:S01]  /*1ec80*/  IMAD.MOV.U32 R52, RZ, RZ, R5 ;  /* 0x000000ffff347224 */ /* 0x000fe200078e0005 */
[----:B------:R-:W-:Y:S01]  /*1ec90*/  MOV R3, 0x1ecc0 ;  /* 0x0001ecc000037802 */ /* 0x000fe20000000f00 */
[----:B------:R-:W-:Y:S02]  /*1eca0*/  IMAD.MOV.U32 R57, RZ, RZ, 0x1c1f ;  /* 0x00001c1fff397424 */ /* 0x000fe400078e00ff */
[----:B-12---:R-:W-:Y:S05]  /*1ecb0*/  CALL.REL.NOINC `($__internal_9_$__cuda_sm70_shflsync_idx_p) ;  /* 0x0000337000007944 */ /* 0x006fea0003c00000 */
[----:B------:R-:W-:Y:S01]  /*1ecc0*/  MOV R4, R57 ;  /* 0x0000003900047202 */ /* 0x000fe20000000f00 */
[----:B------:R-:W-:-:S05]  /*1ecd0*/  BRA `(.L_x_835) ;  /* 0xfffecaa000007947 */ /* 0x000fca000383ffff */
.L_x_682:
[----:B------:R-:W-:Y:S01]  /*1ece0*/  MOV R2, 0x3 ;  /* 0x0000000300027802 */ /* 0x000fe20000000f00 */
[----:B------:R-:W-:Y:S01]  /*1ecf0*/  IMAD.MOV.U32 R52, RZ, RZ, R5 ;  /* 0x000000ffff347224 */ /* 0x000fe200078e0005 */
[----:B------:R-:W-:Y:S01]  /*1ed00*/  MOV R3, 0x1ed30 ;  /* 0x0001ed3000037802 */ /* 0x000fe20000000f00 */
[----:B------:R-:W-:Y:S02]  /*1ed10*/  IMAD.MOV.U32 R57, RZ, RZ, 0x1c1f ;  /* 0x00001c1fff397424 */ /* 0x000fe400078e00ff */
[----:B-123--:R-:W-:Y:S05]  /*1ed20*/  CALL.REL.NOINC `($__internal_9_$__cuda_sm70_shflsync_idx_p) ;  /* 0x0000330000007944 */ /* 0x00efea0003c00000 */
[----:B------:R-:W-:Y:S01]  /*1ed30*/  MOV R4, R57 ;  /* 0x0000003900047202 */ /* 0x000fe20000000f00 */
[----:B------:R-:W-:-:S05]  /*1ed40*/  BRA `(.L_x_836) ;  /* 0xfffed0b000007947 */ /* 0x000fca000383ffff */
.L_x_687:
[----:B------:R-:W-:Y:S02]  /*1ed50*/  MOV R3, 0x2 ;  /* 0x0000000200037802 */ /* 0x000fe40000000f00 */
[----:B------:R-:W-:Y:S02]  /*1ed60*/  MOV R2, 0x1ed80 ;  /* 0x0001ed8000027802 */ /* 0x000fe40000000f00 */
[----:B------:R-:W-:Y:S05]  /*1ed70*/  CALL.REL.NOINC `($__internal_8_$__cuda_sm70_shflsync_bfly_p) ;  /* 0x0000325000007944 */ /* 0x000fea0003c00000 */
[----:B------:R-:W-:Y:S01]  /*1ed80*/  MOV R2, R9 ;  /* 0x0000000900027202 */ /* 0x000fe20000000f00 */
[----:B------:R-:W-:-:S05]  /*1ed90*/  BRA `(.L_x_837) ;  /* 0xfffedbe000007947 */ /* 0x000fca000383ffff */
.L_x_688:
[----:B------:R-:W-:Y:S01]  /*1eda0*/  MOV R3, 0x1 ;  /* 0x0000000100037802 */ /* 0x000fe20000000f00 */
[----:B-1----:R-:W-:Y:S01]  /*1edb0*/  IMAD.MOV.U32 R4, RZ, RZ, R5 ;  /* 0x000000ffff047224 */ /* 0x002fe200078e0005 */
[----:B------:R-:W-:Y:S02]  /*1edc0*/  MOV R2, 0x1ede0 ;  /* 0x0001ede000027802 */ /* 0x000fe40000000f00 */
[----:B------:R-:W-:Y:S05]  /*1edd0*/  CALL.REL.NOINC `($__internal_8_$__cuda_sm70_shflsync_bfly_p) ;  /* 0x000031f000007944 */ /* 0x000fea0003c00000 */
[----:B------:R-:W-:Y:S01]  /*1ede0*/  IMAD.MOV.U32 R4, RZ, RZ, R0 ;  /* 0x000000ffff047224 */ /* 0x000fe200078e0000 */
[----:B------:R-:W-:Y:S01]  /*1edf0*/  FMNMX.FTZ R72, R5, R9, !PT ;  /* 0x0000000905487209 */ /* 0x000fe20007810000 */
[----:B------:R-:W-:Y:S01]  /*1ee00*/  IMAD.MOV.U32 R3, RZ, RZ, 0x2 ;  /* 0x00000002ff037424 */ /* 0x000fe200078e00ff */
[----:B------:R-:W-:Y:S02]  /*1ee10*/  MOV R2, 0x1ee30 ;  /* 0x0001ee3000027802 */ /* 0x000fe40000000f00 */
[----:B------:R-:W-:Y:S05]  /*1ee20*/  CALL.REL.NOINC `($__internal_8_$__cuda_sm70_shflsync_bfly_p) ;  /* 0x000031a000007944 */ /* 0x000fea0003c00000 */
[----:B------:R-:W-:Y:S01]  /*1ee30*/  FMNMX.FTZ R4, R0, R9, !PT ;  /* 0x0000000900047209 */ /* 0x000fe20007810000 */
[----:B------:R-:W-:Y:S01]  /*1ee40*/  IMAD.MOV.U32 R3, RZ, RZ, 0x1 ;  /* 0x00000001ff037424 */ /* 0x000fe200078e00ff */
[----:B------:R-:W-:Y:S02]  /*1ee50*/  MOV R2, 0x1ee70 ;  /* 0x0001ee7000027802 */ /* 0x000fe40000000f00 */
[----:B------:R-:W-:Y:S05]  /*1ee60*/  CALL.REL.NOINC `($__internal_8_$__cuda_sm70_shflsync_bfly_p) ;  /* 0x0000316000007944 */ /* 0x000fea0003c00000 */
[----:B------:R-:W-:Y:S01]  /*1ee70*/  IMAD.MOV.U32 R3, RZ, RZ, 0x2 ;  /* 0x00000002ff037424 */ /* 0x000fe200078e00ff */
[----:B------:R-:W-:Y:S01]  /*1ee80*/  FMNMX.FTZ R71, R4, R9, !PT ;  /* 0x0000000904477209 */ /* 0x000fe20007810000 */
[----:B------:R-:W-:Y:S01]  /*1ee90*/  IMAD.MOV.U32 R4, RZ, RZ, R6 ;  /* 0x000000ffff047224 */ /* 0x000fe200078e0006 */
        /* <DEDUP_REMOVED lines=15> */
[----:B------:R-:W-:Y:S01]  /*1ef90*/  MOV R3, R9 ;  /* 0x0000000900037202 */ /* 0x000fe20000000f00 */
[----:B------:R-:W-:-:S05]  /*1efa0*/  BRA `(.L_x_838) ;  /* 0xfffedac000007947 */ /* 0x000fca000383ffff */
.L_x_697:
[----:B------:R-:W-:Y:S01]  /*1efb0*/  MOV R2, RZ ;  /* 0x000000ff00027202 */ /* 0x000fe20000000f00 */
[----:B------:R-:W-:Y:S01]  /*1efc0*/  IMAD.MOV.U32 R52, RZ, RZ, R5 ;  /* 0x000000ffff347224 */ /* 0x000fe200078e0005 */
[----:B------:R-:W-:Y:S01]  /*1efd0*/  MOV R3, 0x1f000 ;  /* 0x0001f00000037802 */ /* 0x000fe20000000f00 */
[----:B------:R-:W-:Y:S02]  /*1efe0*/  IMAD.MOV.U32 R57, RZ, RZ, 0x181f ;  /* 0x0000181fff397424 */ /* 0x000fe400078e00ff */
[----:B------:R-:W-:Y:S05]  /*1eff0*/  CALL.REL.NOINC `($__internal_9_$__cuda_sm70_shflsync_idx_p) ;  /* 0x0000303000007944 */ /* 0x000fea0003c00000 */
[----:B------:R-:W-:Y:S01]  /*1f000*/  MOV R8, R57 ;  /* 0x0000003900087202 */ /* 0x000fe20000000f00 */
[----:B------:R-:W-:-:S05]  /*1f010*/  BRA `(.L_x_839) ;  /* 0xfffefe1000007947 */ /* 0x000fca000383ffff */
.L_x_698:
        /* <DEDUP_REMOVED lines=75> */
.L_x_701:
[----:B------:R-:W-:Y:S01]  /*1f4d0*/  MOV R2, RZ ;  /* 0x000000ff00027202 */ /* 0x000fe20000000f00 */
[----:B------:R-:W-:Y:S01]  /*1f4e0*/  IMAD.MOV.U32 R52, RZ, RZ, R5 ;  /* 0x000000ffff347224 */ /* 0x000fe200078e0005 */
[----:B------:R-:W-:Y:S01]  /*1f4f0*/  MOV R3, 0x1f520 ;  /* 0x0001f52000037802 */ /* 0x000fe20000000f00 */
[----:B------:R-:W-:Y:S02]  /*1f500*/  IMAD.MOV.U32 R57, RZ, RZ, 0x181f ;  /* 0x0000181fff397424 */ /* 0x000fe400078e00ff */
[----:B------:R-:W-:Y:S05]  /*1f510*/  CALL.REL.NOINC `($__internal_9_$__cuda_sm70_shflsync_idx_p) ;  /* 0x00002b1000007944 */ /* 0x000fea0003c00000 */
[----:B------:R-:W-:Y:S01]  /*1f520*/  MOV R8, R57 ;  /* 0x0000003900087202 */ /* 0x000fe20000000f00 */
[----:B------:R-:W-:-:S05]  /*1f530*/  BRA `(.L_x_841) ;  /* 0xffff0da000007947 */ /* 0x000fca000383ffff */
.L_x_702:
        /* <DEDUP_REMOVED lines=75> */
.L_x_703:
[----:B------:R-:W-:Y:S02]  /*1f9f0*/  MOV R3, 0x2 ;  /* 0x0000000200037802 */ /* 0x000fe40000000f00 */
[----:B------:R-:W-:Y:S02]  /*1fa00*/  MOV R2, 0x1fa20 ;  /* 0x0001fa2000027802 */ /* 0x000fe40000000f00 */
[----:B------:R-:W-:Y:S05]  /*1fa10*/  CALL.REL.NOINC `($__internal_8_$__cuda_sm70_shflsync_bfly_p) ;  /* 0x000025b000007944 */ /* 0x000fea0003c00000 */
[----:B------:R-:W-:Y:S01]  /*1fa20*/  MOV R2, R9 ;  /* 0x0000000900027202 */ /* 0x000fe20000000f00 */
[----:B------:R-:W-:-:S05]  /*1fa30*/  BRA `(.L_x_843) ;  /* 0xffff0fa000007947 */ /* 0x000fca000383ffff */
.L_x_704:
        /* <DEDUP_REMOVED lines=33> */
.L_x_707:
[----:B-1--4-:R-:W-:Y:S01]  /*1fc50*/  MOV R57, 0x181f ;  /* 0x0000181f00397802 */ /* 0x012fe20000000f00 */
[----:B------:R-:W-:Y:S01]  /*1fc60*/  IMAD.MOV.U32 R2, RZ, RZ, RZ ;  /* 0x000000ffff027224 */ /* 0x000fe200078e00ff */
[----:B------:R-:W-:Y:S02]  /*1fc70*/  MOV R3, 0x1fc90 ;  /* 0x0001fc9000037802 */ /* 0x000fe40000000f00 */
[----:B------:R-:W-:Y:S05]  /*1fc80*/  CALL.REL.NOINC `($__internal_9_$__cuda_sm70_shflsync_idx_p) ;  /* 0x000023a000007944 */ /* 0x000fea0003c00000 */
[----:B------:R-:W-:-:S05]  /*1fc90*/  BRA `(.L_x_845) ;  /* 0xffff2ed000007947 */ /* 0x000fca000383ffff */
.L_x_710:
[----:B------:R-:W-:Y:S01]  /*1fca0*/  MOV R2, RZ ;  /* 0x000000ff00027202 */ /* 0x000fe20000000f00 */
[----:B------:R-:W-:Y:S01]  /*1fcb0*/  IMAD.MOV.U32 R52, RZ, RZ, R4 ;  /* 0x000000ffff347224 */ /* 0x000fe200078e0004 */
[----:B------:R-:W-:Y:S01]  /*1fcc0*/  MOV R3, 0x1fcf0 ;  /* 0x0001fcf000037802 */ /* 0x000fe20000000f00 */
[----:B------:R-:W-:Y:S02]  /*1fcd0*/  IMAD.MOV.U32 R57, RZ, RZ, 0x181f ;  /* 0x0000181fff397424 */ /* 0x000fe400078e00ff */
[----:B------:R-:W-:Y:S05]  /*1fce0*/  CALL.REL.NOINC `($__internal_9_$__cuda_sm70_shflsync_idx_p) ;  /* 0x0000234000007944 */ /* 0x000fea0003c00000 */
[----:B------:R-:W-:Y:S01]  /*1fcf0*/  MOV R7, R57 ;  /* 0x0000003900077202 */ /* 0x000fe20000000f00 */
[----:B------:R-:W-:-:S05]  /*1fd00*/  BRA `(.L_x_846) ;  /* 0xffff42b000007947 */ /* 0x000fca000383ffff */
.L_x_711:
        /* <DEDUP_REMOVED lines=75> */
.L_x_712:
[----:B------:R-:W-:Y:S01]  /*201c0*/  MOV R2, RZ ;  /* 0x000000ff00027202 */ /* 0x000fe20000000f00 */
[----:B------:R-:W-:Y:S01]  /*201d0*/  IMAD.MOV.U32 R52, RZ, RZ, R5 ;  /* 0x000000ffff347224 */ /* 0x000fe200078e0005 */
[----:B------:R-:W-:Y:S01]  /*201e0*/  MOV R3, 0x20210 ;  /* 0x0002021000037802 */ /* 0x000fe20000000f00 */
[----:B------:R-:W-:Y:S02]  /*201f0*/  IMAD.MOV.U32 R57, RZ, RZ, 0x1c1f ;  /* 0x00001c1fff397424 */ /* 0x000fe400078e00ff */
[----:B------:R-:W-:Y:S05]  /*20200*/  CALL.REL.NOINC `($__internal_9_$__cuda_sm70_shflsync_idx_p) ;  /* 0x00001e2000007944 */ /* 0x000fea0003c00000 */
[----:B------:R-:W-:Y:S01]  /*20210*/  MOV R4, R57 ;  /* 0x0000003900047202 */ /* 0x000fe20000000f00 */
[----:B------:R-:W-:-:S05]  /*20220*/  BRA `(.L_x_848) ;  /* 0xffff408000007947 */ /* 0x000fca000383ffff */
.L_x_717:
[----:B------:R-:W-:Y:S01]  /*20230*/  MOV R2, 0x1 ;  /* 0x0000000100027802 */ /* 0x000fe20000000f00 */
[----:B------:R-:W-:Y:S01]  /*20240*/  IMAD.MOV.U32 R52, RZ, RZ, R5 ;  /* 0x000000ffff347224 */ /* 0x000fe200078e0005 */
[----:B------:R-:W-:Y:S01]  /*20250*/  MOV R3, 0x20280 ;  /* 0x0002028000037802 */ /* 0x000fe20000000f00 */
[----:B------:R-:W-:Y:S02]  /*20260*/  IMAD.MOV.U32 R57, RZ, RZ, 0x1c1f ;  /* 0x00001c1fff397424 */ /* 0x000fe400078e00ff */
[----:B-1----:R-:W-:Y:S05]  /*20270*/  CALL.REL.NOINC `($__internal_9_$__cuda_sm70_shflsync_idx_p) ;  /* 0x00001db000007944 */ /* 0x002fea0003c00000 */
[----:B------:R-:W-:Y:S01]  /*20280*/  MOV R4, R57 ;  /* 0x0000003900047202 */ /* 0x000fe20000000f00 */
[----:B------:R-:W-:-:S05]  /*20290*/  BRA `(.L_x_849) ;  /* 0xffff48c000007947 */ /* 0x000fca000383ffff */
.L_x_722:
[----:B------:R-:W-:Y:S01]  /*202a0*/  MOV R2, 0x2 ;  /* 0x0000000200027802 */ /* 0x000fe20000000f00 */
[----:B------:R-:W-:Y:S01]  /*202b0*/  IMAD.MOV.U32 R52, RZ, RZ, R5 ;  /* 0x000000ffff347224 */ /* 0x000fe200078e0005 */
[----:B------:R-:W-:Y:S01]  /*202c0*/  MOV R3, 0x202f0 ;  /* 0x000202f000037802 */ /* 0x000fe20000000f00 */
[----:B------:R-:W-:Y:S02]  /*202d0*/  IMAD.MOV.U32 R57, RZ, RZ, 0x1c1f ;  /* 0x00001c1fff397424 */ /* 0x000fe400078e00ff */
[----:B-12---:R-:W-:Y:S05]  /*202e0*/  CALL.REL.NOINC `($__internal_9_$__cuda_sm70_shflsync_idx_p) ;  /* 0x00001d4000007944 */ /* 0x006fea0003c00000 */
[----:B------:R-:W-:Y:S01]  /*202f0*/  MOV R4, R57 ;  /* 0x0000003900047202 */ /* 0x000fe20000000f00 */
[----:B------:R-:W-:-:S05]  /*20300*/  BRA `(.L_x_850) ;  /* 0xffff4ed000007947 */ /* 0x000fca000383ffff */
.L_x_727:
[----:B------:R-:W-:Y:S01]  /*20310*/  MOV R2, 0x3 ;  /* 0x0000000300027802 */ /* 0x000fe20000000f00 */
[----:B------:R-:W-:Y:S01]  /*20320*/  IMAD.MOV.U32 R52, RZ, RZ, R5 ;  /* 0x000000ffff347224 */ /* 0x000fe200078e0005 */
[----:B------:R-:W-:Y:S01]  /*20330*/  MOV R3, 0x20360 ;  /* 0x0002036000037802 */ /* 0x000fe20000000f00 */
[----:B------:R-:W-:Y:S02]  /*20340*/  IMAD.MOV.U32 R57, RZ, RZ, 0x1c1f ;  /* 0x00001c1fff397424 */ /* 0x000fe400078e00ff */
[----:B-123--:R-:W-:Y:S05]  /*20350*/  CALL.REL.NOINC `($__internal_9_$__cuda_sm70_shflsync_idx_p) ;  /* 0x00001cd000007944 */ /* 0x00efea0003c00000 */
[----:B------:R-:W-:Y:S01]  /*20360*/  MOV R4, R57 ;  /* 0x0000003900047202 */ /* 0x000fe20000000f00 */
[----:B------:R-:W-:-:S05]  /*20370*/  BRA `(.L_x_851) ;  /* 0xffff54e000007947 */ /* 0x000fca000383ffff */
.L_x_732:
[----:B------:R-:W-:Y:S02]  /*20380*/  MOV R3, 0x2 ;  /* 0x0000000200037802 */ /* 0x000fe40000000f00 */
[----:B------:R-:W-:Y:S02]  /*20390*/  MOV R2, 0x203b0 ;  /* 0x000203b000027802 */ /* 0x000fe40000000f00 */
[----:B------:R-:W-:Y:S05]  /*203a0*/  CALL.REL.NOINC `($__internal_8_$__cuda_sm70_shflsync_bfly_p) ;  /* 0x00001c2000007944 */ /* 0x000fea0003c00000 */
[----:B------:R-:W-:Y:S01]  /*203b0*/  MOV R2, R9 ;  /* 0x0000000900027202 */ /* 0x000fe20000000f00 */
[----:B------:R-:W-:-:S05]  /*203c0*/  BRA `(.L_x_852) ;  /* 0xffff601000007947 */ /* 0x000fca000383ffff */
.L_x_733:
        /* <DEDUP_REMOVED lines=33> */
.L_x_735:
[----:B------:R1:W5:Y:S01]  /*205e0*/  LDL R4, [R1+0x4] ;  /* 0x0000040001047983 */ /* 0x0003620000100800 */
[----:B------:R-:W-:-:S02]  /*205f0*/  MOV R3, 0x2 ;  /* 0x0000000200037802 */ /* 0x000fc40000000f00 */
[----:B------:R-:W-:Y:S02]  /*20600*/  MOV R2, 0x20620 ;  /* 0x0002062000027802 */ /* 0x000fe40000000f00 */
[----:B-1---5:R-:W-:Y:S05]  /*20610*/  CALL.REL.NOINC `($__internal_8_$__cuda_sm70_shflsync_bfly_p) ;  /* 0x000019b000007944 */ /* 0x022fea0003c00000 */
[----:B------:R-:W-:Y:S01]  /*20620*/  MOV R0, R9 ;  /* 0x0000000900007202 */ /* 0x000fe20000000f00 */
[----:B------:R-:W-:Y:S05]  /*20630*/  BRA `(.L_x_854) ;  /* 0xffff7d7000007947 */ /* 0x000fea000383ffff */
.L_x_736:
[----:B------:R-:W-:Y:S01]  /*20640*/  IMAD.MOV.U32 R4, RZ, RZ, R5 ;  /* 0x000000ffff047224 */ /* 0x000fe200078e0005 */
[----:B------:R-:W-:Y:S02]  /*20650*/  MOV R3, 0x1 ;  /* 0x0000000100037802 */ /* 0x000fe40000000f00 */
[----:B------:R-:W-:Y:S02]  /*20660*/  MOV R2, 0x20680 ;  /* 0x0002068000027802 */ /* 0x000fe40000000f00 */
[----:B------:R-:W-:Y:S05]  /*20670*/  CALL.REL.NOINC `($__internal_8_$__cuda_sm70_shflsync_bfly_p) ;  /* 0x0000195000007944 */ /* 0x000fea0003c00000 */
[----:B------:R1:W5:Y:S01]  /*20680*/  LDL R4, [R1+0x8] ;  /* 0x0000080001047983 */ /* 0x0003620000100800 */
[----:B------:R-:W-:Y:S01]  /*20690*/  FADD.FTZ R5, R5, R9 ;  /* 0x0000000905057221 */ /* 0x000fe20000010000 */
[----:B------:R-:W-:Y:S02]  /*206a0*/  MOV R3, 0x2 ;  /* 0x0000000200037802 */ /* 0x000fe40000000f00 */
[----:B------:R-:W-:Y:S02]  /*206b0*/  MOV R2, 0x206d0 ;  /* 0x000206d000027802 */ /* 0x000fe40000000f00 */
[----:B-1---5:R-:W-:Y:S05]  /*206c0*/  CALL.REL.NOINC `($__internal_8_$__cuda_sm70_shflsync_bfly_p) ;  /* 0x0000190000007944 */ /* 0x022fea0003c00000 */
[----:B------:R-:W2:Y:S01]  /*206d0*/  LDL.LU R0, [R1+0x8] ;  /* 0x0000080001007983 */ /* 0x000ea20000300800 */
[----:B------:R-:W-:Y:S02]  /*206e0*/  MOV R3, 0x1 ;  /* 0x0000000100037802 */ /* 0x000fe40000000f00 */
[----:B------:R-:W-:Y:S01]  /*206f0*/  MOV R2, 0x20730 ;  /* 0x0002073000027802 */ /* 0x000fe20000000f00 */
[----:B--2---:R-:W-:-:S05]  /*20700*/  FADD.FTZ R6, R0, R9 ;  /* 0x0000000900067221 */ /* 0x004fca0000010000 */
[----:B------:R-:W-:Y:S02]  /*20710*/  MOV R4, R6 ;  /* 0x0000000600047202 */ /* 0x000fe40000000f00 */
        /* <DEDUP_REMOVED lines=20> */
[----:B--2---:R-:W-:Y:S02]  /*20860*/  FADD.FTZ R4, R0, R9 ;  /* 0x0000000900047221 */ /* 0x004fe40000010000 */
[----:B------:R-:W-:Y:S05]  /*20870*/  CALL.REL.NOINC `($__internal_8_$__cuda_sm70_shflsync_bfly_p) ;  /* 0x0000175000007944 */ /* 0x000fea0003c00000 */
[----:B------:R-:W-:Y:S05]  /*20880*/  BRA `(.L_x_855) ;  /* 0xffff7c5000007947 */ /* 0x000fea000383ffff */
.L_x_743:
[----:B-1-34-:R-:W-:Y:S01]  /*20890*/  IMAD.MOV.U32 R52, RZ, RZ, R5 ;  /* 0x000000ffff347224 */ /* 0x01afe200078e0005 */
[----:B------:R-:W-:Y:S01]  /*208a0*/  MOV R2, RZ ;  /* 0x000000ff00027202 */ /* 0x000fe20000000f00 */
[----:B------:R-:W-:Y:S01]  /*208b0*/  IMAD.MOV.U32 R57, RZ, RZ, 0x181f ;  /* 0x0000181fff397424 */ /* 0x000fe200078e00ff */
[----:B------:R-:W-:-:S02]  /*208c0*/  MOV R3, 0x208e0 ;  /* 0x000208e000037802 */ /* 0x000fc40000000f00 */
[----:B------:R-:W-:Y:S05]  /*208d0*/  CALL.REL.NOINC `($__internal_9_$__cuda_sm70_shflsync_idx_p) ;  /* 0x0000175000007944 */ /* 0x000fea0003c00000 */
[----:B------:R-:W-:Y:S01]  /*208e0*/  MOV R7, R57 ;  /* 0x0000003900077202 */ /* 0x000fe20000000f00 */
[----:B------:R-:W-:Y:S05]  /*208f0*/  BRA `(.L_x_856) ;  /* 0xffff921000007947 */ /* 0x000fea000383ffff */
.L_x_744:
[----:B------:R-:W-:Y:S01]  /*20900*/  IMAD.MOV.U32 R52, RZ, RZ, R6 ;  /* 0x000000ffff347224 */ /* 0x000fe200078e0006 */
[----:B------:R-:W-:Y:S01]  /*20910*/  MOV R2, RZ ;  /* 0x000000ff00027202 */ /* 0x000fe20000000f00 */
[----:B------:R-:W-:Y:S01]  /*20920*/  IMAD.MOV.U32 R57, RZ, RZ, 0x181f ;  /* 0x0000181fff397424 */ /* 0x000fe200078e00ff */
[----:B------:R-:W-:-:S02]  /*20930*/  MOV R3, 0x20950 ;  /* 0x0002095000037802 */ /* 0x000fc40000000f00 */
[----:B-12---:R-:W-:Y:S05]  /*20940*/  CALL.REL.NOINC `($__internal_9_$__cuda_sm70_shflsync_idx_p) ;  /* 0x000016e000007944 */ /* 0x006fea0003c00000 */
[----:B------:R-:W-:Y:S01]  /*20950*/  MOV R2, R57 ;  /* 0x0000003900027202 */ /* 0x000fe20000000f00 */
[----:B------:R-:W-:Y:S05]  /*20960*/  BRA `(.L_x_857) ;  /* 0xffff91c000007947 */ /* 0x000fea000383ffff */
.L_x_745:
[----:B------:R-:W-:Y:S01]  /*20970*/  IMAD.MOV.U32 R52, RZ, RZ, R5 ;  /* 0x000000ffff347224 */ /* 0x000fe200078e0005 */
[----:B-1----:R-:W-:Y:S01]  /*20980*/  MOV R2, 0x1 ;  /* 0x0000000100027802 */ /* 0x002fe20000000f00 */
[----:B------:R-:W-:Y:S01]  /*20990*/  IMAD.MOV.U32 R57, RZ, RZ, 0x181f ;  /* 0x0000181fff397424 */ /* 0x000fe200078e00ff */
[----:B------:R-:W-:-:S02]  /*209a0*/  MOV R3, 0x209c0 ;  /* 0x000209c000037802 */ /* 0x000fc40000000f00 */
[----:B---3--:R-:W-:Y:S05]  /*209b0*/  CALL.REL.NOINC `($__internal_9_$__cuda_sm70_shflsync_idx_p) ;  /* 0x0000167000007944 */ /* 0x008fea0003c00000 */
        /* <DEDUP_REMOVED lines=8> */
.L_x_746:
[----:B------:R-:W-:Y:S01]  /*20a40*/  IMAD.MOV.U32 R52, RZ, RZ, R5 ;  /* 0x000000ffff347224 */ /* 0x000fe200078e0005 */
[----:B-1----:R-:W-:Y:S01]  /*20a50*/  MOV R2, 0x2 ;  /* 0x0000000200027802 */ /* 0x002fe20000000f00 */
[----:B------:R-:W-:Y:S01]  /*20a60*/  IMAD.MOV.U32 R57, RZ, RZ, 0x181f ;  /* 0x0000181fff397424 */ /* 0x000fe200078e00ff */
[----:B------:R-:W-:Y:S02]  /*20a70*/  MOV R3, 0x20a90 ;  /* 0x00020a9000037802 */ /* 0x000fe40000000f00 */
[----:B--23--:R-:W-:Y:S05]  /*20a80*/  CALL.REL.NOINC `($__internal_9_$__cuda_sm70_shflsync_idx_p) ;  /* 0x000015a000007944 */ /* 0x00cfea0003c00000 */
[----:B------:R-:W-:Y:S01]  /*20a90*/  MOV R7, R57 ;  /* 0x0000003900077202 */ /* 0x000fe20000000f00 */
[----:B------:R-:W-:Y:S05]  /*20aa0*/  BRA `(.L_x_859) ;  /* 0xffff91e000007947 */ /* 0x000fea000383ffff */
.L_x_747:
[----:B------:R-:W-:Y:S01]  /*20ab0*/  IMAD.MOV.U32 R52, RZ, RZ, R6 ;  /* 0x000000ffff347224 */ /* 0x000fe200078e0006 */
[----:B-1----:R-:W-:Y:S01]  /*20ac0*/  MOV R2, 0x2 ;  /* 0x0000000200027802 */ /* 0x002fe20000000f00 */
[----:B------:R-:W-:Y:S01]  /*20ad0*/  IMAD.MOV.U32 R57, RZ, RZ, 0x181f ;  /* 0x0000181fff397424 */ /* 0x000fe200078e00ff */
[----:B------:R-:W-:Y:S02]  /*20ae0*/  MOV R3, 0x20b00 ;  /* 0x00020b0000037802 */ /* 0x000fe40000000f00 */
[----:B--234-:R-:W-:Y:S05]  /*20af0*/  CALL.REL.NOINC `($__internal_9_$__cuda_sm70_shflsync_idx_p) ;  /* 0x0000153000007944 */ /* 0x01cfea0003c00000 */
[----:B------:R-:W-:Y:S01]  /*20b00*/  MOV R2, R57 ;  /* 0x0000003900027202 */ /* 0x000fe20000000f00 */
[----:B------:R-:W-:Y:S05]  /*20b10*/  BRA `(.L_x_860) ;  /* 0xffff919000007947 */ /* 0x000fea000383ffff */
.L_x_748:
[----:B------:R-:W-:Y:S01]  /*20b20*/  IMAD.MOV.U32 R52, RZ, RZ, R5 ;  /* 0x000000ffff347224 */ /* 0x000fe200078e0005 */
[----:B--2---:R-:W-:Y:S01]  /*20b30*/  MOV R2, 0x3 ;  /* 0x0000000300027802 */ /* 0x004fe20000000f00 */
[----:B------:R-:W-:Y:S01]  /*20b40*/  IMAD.MOV.U32 R57, RZ, RZ, 0x181f ;  /* 0x0000181fff397424 */ /* 0x000fe200078e00ff */
[----:B------:R-:W-:-:S02]  /*20b50*/  MOV R3, 0x20b70 ;  /* 0x00020b7000037802 */ /* 0x000fc40000000f00 */
[----:B-1-34-:R-:W-:Y:S05]  /*20b60*/  CALL.REL.NOINC `($__internal_9_$__cuda_sm70_shflsync_idx_p) ;  /* 0x000014c000007944 */ /* 0x01afea0003c00000 */
        /* <DEDUP_REMOVED lines=8> */
.L_x_749:
[----:B------:R-:W-:Y:S01]  /*20bf0*/  IMAD.MOV.U32 R52, RZ, RZ, R5 ;  /* 0x000000ffff347224 */ /* 0x000fe200078e0005 */
[----:B--2---:R-:W-:Y:S01]  /*20c00*/  MOV R2, 0x4 ;  /* 0x0000000400027802 */ /* 0x004fe20000000f00 */
[----:B------:R-:W-:Y:S01]  /*20c10*/  IMAD.MOV.U32 R57, RZ, RZ, 0x181f ;  /* 0x0000181fff397424 */ /* 0x000fe200078e00ff */
[----:B------:R-:W-:Y:S02]  /*20c20*/  MOV R3, 0x20c40 ;  /* 0x00020c4000037802 */ /* 0x000fe40000000f00 */
[----:B-1-34-:R-:W-:Y:S05]  /*20c30*/  CALL.REL.NOINC `($__internal_9_$__cuda_sm70_shflsync_idx_p) ;  /* 0x000013f000007944 */ /* 0x01afea0003c00000 */
[----:B------:R-:W-:Y:S01]  /*20c40*/  MOV R7, R57 ;  /* 0x0000003900077202 */ /* 0x000fe20000000f00 */
[----:B------:R-:W-:Y:S05]  /*20c50*/  BRA `(.L_x_862) ;  /* 0xffff916000007947 */ /* 0x000fea000383ffff */
.L_x_750:
[----:B------:R-:W-:Y:S01]  /*20c60*/  IMAD.MOV.U32 R52, RZ, RZ, R6 ;  /* 0x000000ffff347224 */ /* 0x000fe200078e0006 */
[----:B--2---:R-:W-:Y:S01]  /*20c70*/  MOV R2, 0x4 ;  /* 0x0000000400027802 */ /* 0x004fe20000000f00 */
[----:B------:R-:W-:Y:S01]  /*20c80*/  IMAD.MOV.U32 R57, RZ, RZ, 0x181f ;  /* 0x0000181fff397424 */ /* 0x000fe200078e00ff */
[----:B------:R-:W-:Y:S02]  /*20c90*/  MOV R3, 0x20cb0 ;  /* 0x00020cb000037802 */ /* 0x000fe40000000f00 */
[----:B-1-34-:R-:W-:Y:S05]  /*20ca0*/  CALL.REL.NOINC `($__internal_9_$__cuda_sm70_shflsync_idx_p) ;  /* 0x0000138000007944 */ /* 0x01afea0003c00000 */
[----:B------:R-:W-:Y:S01]  /*20cb0*/  MOV R2, R57 ;  /* 0x0000003900027202 */ /* 0x000fe20000000f00 */
[----:B------:R-:W-:Y:S05]  /*20cc0*/  BRA `(.L_x_863) ;  /* 0xffff911000007947 */ /* 0x000fea000383ffff */
.L_x_751:
[----:B------:R-:W-:Y:S01]  /*20cd0*/  IMAD.MOV.U32 R52, RZ, RZ, R5 ;  /* 0x000000ffff347224 */ /* 0x000fe200078e0005 */
[----:B-1----:R-:W-:Y:S01]  /*20ce0*/  MOV R2, 0x5 ;  /* 0x0000000500027802 */ /* 0x002fe20000000f00 */
[----:B------:R-:W-:Y:S01]  /*20cf0*/  IMAD.MOV.U32 R57, RZ, RZ, 0x181f ;  /* 0x0000181fff397424 */ /* 0x000fe200078e00ff */
[----:B------:R-:W-:-:S02]  /*20d00*/  MOV R3, 0x20d20 ;  /* 0x00020d2000037802 */ /* 0x000fc40000000f00 */
[----:B--234-:R-:W-:Y:S05]  /*20d10*/  CALL.REL.NOINC `($__internal_9_$__cuda_sm70_shflsync_idx_p) ;  /* 0x0000131000007944 */ /* 0x01cfea0003c00000 */
        /* <DEDUP_REMOVED lines=8> */
.L_x_752:
[----:B------:R-:W-:Y:S01]  /*20da0*/  IMAD.MOV.U32 R52, RZ, RZ, R5 ;  /* 0x000000ffff347224 */ /* 0x000fe200078e0005 */
[----:B--2---:R-:W-:Y:S01]  /*20db0*/  MOV R2, 0x6 ;  /* 0x0000000600027802 */ /* 0x004fe20000000f00 */
[----:B------:R-:W-:Y:S01]  /*20dc0*/  IMAD.MOV.U32 R57, RZ, RZ, 0x181f ;  /* 0x0000181fff397424 */ /* 0x000fe200078e00ff */
[----:B------:R-:W-:Y:S02]  /*20dd0*/  MOV R3, 0x20df0 ;  /* 0x00020df000037802 */ /* 0x000fe40000000f00 */
[----:B-1--4-:R-:W-:Y:S05]  /*20de0*/  CALL.REL.NOINC `($__internal_9_$__cuda_sm70_shflsync_idx_p) ;  /* 0x0000124000007944 */ /* 0x012fea0003c00000 */
[----:B------:R-:W-:Y:S01]  /*20df0*/  MOV R7, R57 ;  /* 0x0000003900077202 */ /* 0x000fe20000000f00 */
[----:B------:R-:W-:Y:S05]  /*20e00*/  BRA `(.L_x_865) ;  /* 0xffff90e000007947 */ /* 0x000fea000383ffff */
.L_x_753:
[----:B------:R-:W-:Y:S01]  /*20e10*/  IMAD.MOV.U32 R52, RZ, RZ, R6 ;  /* 0x000000ffff347224 */ /* 0x000fe200078e0006 */
[----:B--2---:R-:W-:Y:S01]  /*20e20*/  MOV R2, 0x6 ;  /* 0x0000000600027802 */ /* 0x004fe20000000f00 */
[----:B------:R-:W-:Y:S01]  /*20e30*/  IMAD.MOV.U32 R57, RZ, RZ, 0x181f ;  /* 0x0000181fff397424 */ /* 0x000fe200078e00ff */
[----:B------:R-:W-:Y:S02]  /*20e40*/  MOV R3, 0x20e60 ;  /* 0x00020e6000037802 */ /* 0x000fe40000000f00 */
[----:B-1-34-:R-:W-:Y:S05]  /*20e50*/  CALL.REL.NOINC `($__internal_9_$__cuda_sm70_shflsync_idx_p) ;  /* 0x000011d000007944 */ /* 0x01afea0003c00000 */
[----:B------:R-:W-:Y:S01]  /*20e60*/  MOV R2, R57 ;  /* 0x0000003900027202 */ /* 0x000fe20000000f00 */
[----:B------:R-:W-:Y:S05]  /*20e70*/  BRA `(.L_x_866) ;  /* 0xffff909000007947 */ /* 0x000fea000383ffff */
.L_x_754:
[----:B------:R-:W-:Y:S01]  /*20e80*/  IMAD.MOV.U32 R52, RZ, RZ, R5 ;  /* 0x000000ffff347224 */ /* 0x000fe200078e0005 */
[----:B-1----:R-:W-:Y:S01]  /*20e90*/  MOV R2, 0x7 ;  /* 0x0000000700027802 */ /* 0x002fe20000000f00 */
[----:B------:R-:W-:Y:S01]  /*20ea0*/  IMAD.MOV.U32 R57, RZ, RZ, 0x181f ;  /* 0x0000181fff397424 */ /* 0x000fe200078e00ff */
[----:B------:R-:W-:-:S02]  /*20eb0*/  MOV R3, 0x20ed0 ;  /* 0x00020ed000037802 */ /* 0x000fc40000000f00 */
[----:B--2-4-:R-:W-:Y:S05]  /*20ec0*/  CALL.REL.NOINC `($__internal_9_$__cuda_sm70_shflsync_idx_p) ;  /* 0x0000116000007944 */ /* 0x014fea0003c00000 */
        /* <DEDUP_REMOVED lines=8> */
.L_x_756:
[----:B------:R-:W-:Y:S01]  /*20f50*/  IMAD.MOV.U32 R52, RZ, RZ, R5 ;  /* 0x000000ffff347224 */ /* 0x000fe200078e0005 */
[----:B------:R-:W-:Y:S01]  /*20f60*/  MOV R2, RZ ;  /* 0x000000ff00027202 */ /* 0x000fe20000000f00 */
[----:B------:R-:W-:Y:S01]  /*20f70*/  IMAD.MOV.U32 R57, RZ, RZ, 0x1c1f ;  /* 0x00001c1fff397424 */ /* 0x000fe200078e00ff */
[----:B------:R-:W-:Y:S02]  /*20f80*/  MOV R3, 0x20fa0 ;  /* 0x00020fa000037802 */ /* 0x000fe40000000f00 */
[----:B------:R-:W-:Y:S05]  /*20f90*/  CALL.REL.NOINC `($__internal_9_$__cuda_sm70_shflsync_idx_p) ;  /* 0x0000109000007944 */ /* 0x000fea0003c00000 */
[----:B------:R-:W-:Y:S01]  /*20fa0*/  MOV R4, R57 ;  /* 0x0000003900047202 */ /* 0x000fe20000000f00 */
[----:B------:R-:W-:Y:S05]  /*20fb0*/  BRA `(.L_x_868) ;  /* 0xffff927000007947 */ /* 0x000fea000383ffff */
.L_x_757:
[----:B------:R-:W-:Y:S01]  /*20fc0*/  IMAD.MOV.U32 R52, RZ, RZ, R12 ;  /* 0x000000ffff347224 */ /* 0x000fe200078e000c */
[----:B------:R-:W-:Y:S01]  /*20fd0*/  MOV R2, RZ ;  /* 0x000000ff00027202 */ /* 0x000fe20000000f00 */
[----:B------:R-:W-:Y:S01]  /*20fe0*/  IMAD.MOV.U32 R57, RZ, RZ, 0x1c1f ;  /* 0x00001c1fff397424 */ /* 0x000fe200078e00ff */
[----:B------:R-:W-:Y:S02]  /*20ff0*/  MOV R3, 0x21010 ;  /* 0x0002101000037802 */ /* 0x000fe40000000f00 */
[----:B-12---:R-:W-:Y:S05]  /*21000*/  CALL.REL.NOINC `($__internal_9_$__cuda_sm70_shflsync_idx_p) ;  /* 0x0000102000007944 */ /* 0x006fea0003c00000 */
[----:B------:R-:W-:Y:S01]  /*21010*/  MOV R0, R57 ;  /* 0x0000003900007202 */ /* 0x000fe20000000f00 */
[----:B------:R-:W-:Y:S05]  /*21020*/  BRA `(.L_x_869) ;  /* 0xffff922000007947 */ /* 0x000fea000383ffff */
.L_x_760:
[----:B------:R-:W-:Y:S01]  /*21030*/  IMAD.MOV.U32 R52, RZ, RZ, R5 ;  /* 0x000000ffff347224 */ /* 0x000fe200078e0005 */
[----:B---3--:R-:W-:Y:S01]  /*21040*/  MOV R2, 0x1 ;  /* 0x0000000100027802 */ /* 0x008fe20000000f00 */
        /* <DEDUP_REMOVED lines=11> */
.L_x_763:
[----:B------:R-:W-:Y:S01]  /*21100*/  IMAD.MOV.U32 R52, RZ, RZ, R5 ;  /* 0x000000ffff347224 */ /* 0x000fe200078e0005 */
[----:B--23--:R-:W-:Y:S01]  /*21110*/  MOV R2, 0x2 ;  /* 0x0000000200027802 */ /* 0x00cfe20000000f00 */
[----:B------:R-:W-:Y:S01]  /*21120*/  IMAD.MOV.U32 R57, RZ, RZ, 0x1c1f ;  /* 0x00001c1fff397424 */ /* 0x000fe200078e00ff */
[----:B------:R-:W-:Y:S02]  /*21130*/  MOV R3, 0x21150 ;  /* 0x0002115000037802 */ /* 0x000fe40000000f00 */
[----:B-1--4-:R-:W-:Y:S05]  /*21140*/  CALL.REL.NOINC `($__internal_9_$__cuda_sm70_shflsync_idx_p) ;  /* 0x00000ee000007944 */ /* 0x012fea0003c00000 */
[----:B------:R-:W-:Y:S01]  /*21150*/  MOV R4, R57 ;  /* 0x0000003900047202 */ /* 0x000fe20000000f00 */
[----:B------:R-:W-:Y:S05]  /*21160*/  BRA `(.L_x_871) ;  /* 0xffff979000007947 */ /* 0x000fea000383ffff */
.L_x_764:
[----:B------:R-:W-:Y:S01]  /*21170*/  IMAD.MOV.U32 R52, RZ, RZ, R12 ;  /* 0x000000ffff347224 */ /* 0x000fe200078e000c */
[----:B--23--:R-:W-:Y:S01]  /*21180*/  MOV R2, 0x2 ;  /* 0x0000000200027802 */ /* 0x00cfe20000000f00 */
[----:B------:R-:W-:Y:S01]  /*21190*/  IMAD.MOV.U32 R57, RZ, RZ, 0x1c1f ;  /* 0x00001c1fff397424 */ /* 0x000fe200078e00ff */
[----:B------:R-:W-:Y:S02]  /*211a0*/  MOV R3, 0x211c0 ;  /* 0x000211c000037802 */ /* 0x000fe40000000f00 */
[----:B-1--4-:R-:W-:Y:S05]  /*211b0*/  CALL.REL.NOINC `($__internal_9_$__cuda_sm70_shflsync_idx_p) ;  /* 0x00000e7000007944 */ /* 0x012fea0003c00000 */
[----:B------:R-:W-:Y:S01]  /*211c0*/  MOV R0, R57 ;  /* 0x0000003900007202 */ /* 0x000fe20000000f00 */
[----:B------:R-:W-:Y:S05]  /*211d0*/  BRA `(.L_x_872) ;  /* 0xffff974000007947 */ /* 0x000fea000383ffff */
.L_x_767:
[----:B------:R-:W-:Y:S01]  /*211e0*/  IMAD.MOV.U32 R52, RZ, RZ, R5 ;  /* 0x000000ffff347224 */ /* 0x000fe200078e0005 */
[----:B--23--:R-:W-:Y:S01]  /*211f0*/  MOV R2, 0x3 ;  /* 0x0000000300027802 */ /* 0x00cfe20000000f00 */
[----:B------:R-:W-:Y:S01]  /*21200*/  IMAD.MOV.U32 R57, RZ, RZ, 0x1c1f ;  /* 0x00001c1fff397424 */ /* 0x000fe200078e00ff */
[----:B------:R-:W-:-:S02]  /*21210*/  MOV R3, 0x21230 ;  /* 0x0002123000037802 */ /* 0x000fc40000000f00 */
[----:B-1--4-:R-:W-:Y:S05]  /*21220*/  CALL.REL.NOINC `($__internal_9_$__cuda_sm70_shflsync_idx_p) ;  /* 0x00000e0000007944 */ /* 0x012fea0003c00000 */
        /* <DEDUP_REMOVED lines=8> */
.L_x_771:
[----:B------:R-:W-:Y:S01]  /*212b0*/  IMAD.MOV.U32 R52, RZ, RZ, R5 ;  /* 0x000000ffff347224 */ /* 0x000fe200078e0005 */
[----:B------:R-:W-:Y:S01]  /*212c0*/  MOV R2, RZ ;  /* 0x000000ff00027202 */ /* 0x000fe20000000f00 */
[----:B------:R-:W-:Y:S01]  /*212d0*/  IMAD.MOV.U32 R57, RZ, RZ, 0x181f ;  /* 0x0000181fff397424 */ /* 0x000fe200078e00ff */
[----:B------:R-:W-:Y:S02]  /*212e0*/  MOV R3, 0x21300 ;  /* 0x0002130000037802 */ /* 0x000fe40000000f00 */
[----:B------:R-:W-:Y:S05]  /*212f0*/  CALL.REL.NOINC `($__internal_9_$__cuda_sm70_shflsync_idx_p) ;  /* 0x00000d3000007944 */ /* 0x000fea0003c00000 */
[----:B------:R-:W-:Y:S01]  /*21300*/  MOV R7, R57 ;  /* 0x0000003900077202 */ /* 0x000fe20000000f00 */
[----:B------:R-:W-:Y:S05]  /*21310*/  BRA `(.L_x_874) ;  /* 0xffffa42000007947 */ /* 0x000fea000383ffff */
.L_x_772:
[----:B------:R-:W-:Y:S01]  /*21320*/  IMAD.MOV.U32 R52, RZ, RZ, R6 ;  /* 0x000000ffff347224 */ /* 0x000fe200078e0006 */
[----:B------:R-:W-:Y:S01]  /*21330*/  MOV R2, RZ ;  /* 0x000000ff00027202 */ /* 0x000fe20000000f00 */
[----:B------:R-:W-:Y:S01]  /*21340*/  IMAD.MOV.U32 R57, RZ, RZ, 0x181f ;  /* 0x0000181fff397424 */ /* 0x000fe200078e00ff */
[----:B------:R-:W-:Y:S02]  /*21350*/  MOV R3, 0x21370 ;  /* 0x0002137000037802 */ /* 0x000fe40000000f00 */
[----:B-12---:R-:W-:Y:S05]  /*21360*/  CALL.REL.NOINC `($__internal_9_$__cuda_sm70_shflsync_idx_p) ;  /* 0x00000cc000007944 */ /* 0x006fea0003c00000 */
[----:B------:R-:W-:Y:S01]  /*21370*/  MOV R2, R57 ;  /* 0x0000003900027202 */ /* 0x000fe20000000f00 */
[----:B------:R-:W-:Y:S05]  /*21380*/  BRA `(.L_x_875) ;  /* 0xffffa3d000007947 */ /* 0x000fea000383ffff */
.L_x_773:
        /* <DEDUP_REMOVED lines=13> */
.L_x_774:
[----:B------:R-:W-:Y:S01]  /*21460*/  IMAD.MOV.U32 R52, RZ, RZ, R5 ;  /* 0x000000ffff347224 */ /* 0x000fe200078e0005 */
[----:B-1----:R-:W-:Y:S01]  /*21470*/  MOV R2, 0x2 ;  /* 0x0000000200027802 */ /* 0x002fe20000000f00 */
[----:B------:R-:W-:Y:S01]  /*21480*/  IMAD.MOV.U32 R57, RZ, RZ, 0x181f ;  /* 0x0000181fff397424 */ /* 0x000fe200078e00ff */
[----:B------:R-:W-:Y:S02]  /*21490*/  MOV R3, 0x214b0 ;  /* 0x000214b000037802 */ /* 0x000fe40000000f00 */
[----:B--23--:R-:W-:Y:S05]  /*214a0*/  CALL.REL.NOINC `($__internal_9_$__cuda_sm70_shflsync_idx_p) ;  /* 0x00000b8000007944 */ /* 0x00cfea0003c00000 */
[----:B------:R-:W-:Y:S01]  /*214b0*/  MOV R7, R57 ;  /* 0x0000003900077202 */ /* 0x000fe20000000f00 */
[----:B------:R-:W-:Y:S05]  /*214c0*/  BRA `(.L_x_877) ;  /* 0xffffa40000007947 */ /* 0x000fea000383ffff */
.L_x_775:
[----:B------:R-:W-:Y:S01]  /*214d0*/  IMAD.MOV.U32 R52, RZ, RZ, R6 ;  /* 0x000000ffff347224 */ /* 0x000fe200078e0006 */
[----:B-1----:R-:W-:Y:S01]  /*214e0*/  MOV R2, 0x2 ;  /* 0x0000000200027802 */ /* 0x002fe20000000f00 */
[----:B------:R-:W-:Y:S01]  /*214f0*/  IMAD.MOV.U32 R57, RZ, RZ, 0x181f ;  /* 0x0000181fff397424 */ /* 0x000fe200078e00ff */
[----:B------:R-:W-:Y:S02]  /*21500*/  MOV R3, 0x21520 ;  /* 0x0002152000037802 */ /* 0x000fe40000000f00 */
[----:B--234-:R-:W-:Y:S05]  /*21510*/  CALL.REL.NOINC `($__internal_9_$__cuda_sm70_shflsync_idx_p) ;  /* 0x00000b1000007944 */ /* 0x01cfea0003c00000 */
[----:B------:R-:W-:Y:S01]  /*21520*/  MOV R2, R57 ;  /* 0x0000003900027202 */ /* 0x000fe20000000f00 */
[----:B------:R-:W-:Y:S05]  /*21530*/  BRA `(.L_x_878) ;  /* 0xffffa3b000007947 */ /* 0x000fea000383ffff */
.L_x_776:
        /* <DEDUP_REMOVED lines=13> */
.L_x_777:
[----:B------:R-:W-:Y:S01]  /*21610*/  IMAD.MOV.U32 R52, RZ, RZ, R5 ;  /* 0x000000ffff347224 */ /* 0x000fe200078e0005 */
[----:B--2---:R-:W-:Y:S01]  /*21620*/  MOV R2, 0x4 ;  /* 0x0000000400027802 */ /* 0x004fe20000000f00 */
[----:B------:R-:W-:Y:S01]  /*21630*/  IMAD.MOV.U32 R57, RZ, RZ, 0x181f ;  /* 0x0000181fff397424 */ /* 0x000fe200078e00ff */
[----:B------:R-:W-:Y:S02]  /*21640*/  MOV R3, 0x21660 ;  /* 0x0002166000037802 */ /* 0x000fe40000000f00 */
[----:B-1-34-:R-:W-:Y:S05]  /*21650*/  CALL.REL.NOINC `($__internal_9_$__cuda_sm70_shflsync_idx_p) ;  /* 0x000009d000007944 */ /* 0x01afea0003c00000 */
[----:B------:R-:W-:Y:S01]  /*21660*/  MOV R7, R57 ;  /* 0x0000003900077202 */ /* 0x000fe20000000f00 */
[----:B------:R-:W-:Y:S05]  /*21670*/  BRA `(.L_x_880) ;  /* 0xffffa38000007947 */ /* 0x000fea000383ffff */
.L_x_778:
[----:B------:R-:W-:Y:S01]  /*21680*/  IMAD.MOV.U32 R52, RZ, RZ, R6 ;  /* 0x000000ffff347224 */ /* 0x000fe200078e0006 */
[----:B--2---:R-:W-:Y:S01]  /*21690*/  MOV R2, 0x4 ;  /* 0x0000000400027802 */ /* 0x004fe20000000f00 */
[----:B------:R-:W-:Y:S01]  /*216a0*/  IMAD.MOV.U32 R57, RZ, RZ, 0x181f ;  /* 0x0000181fff397424 */ /* 0x000fe200078e00ff */
[----:B------:R-:W-:Y:S02]  /*216b0*/  MOV R3, 0x216d0 ;  /* 0x000216d000037802 */ /* 0x000fe40000000f00 */
[----:B-1-34-:R-:W-:Y:S05]  /*216c0*/  CALL.REL.NOINC `($__internal_9_$__cuda_sm70_shflsync_idx_p) ;  /* 0x0000096000007944 */ /* 0x01afea0003c00000 */
[----:B------:R-:W-:Y:S01]  /*216d0*/  MOV R2, R57 ;  /* 0x0000003900027202 */ /* 0x000fe20000000f00 */
[----:B------:R-:W-:Y:S05]  /*216e0*/  BRA `(.L_x_881) ;  /* 0xffffa33000007947 */ /* 0x000fea000383ffff */
.L_x_779:
        /* <DEDUP_REMOVED lines=13> */
.L_x_780:
[----:B------:R-:W-:Y:S01]  /*217c0*/  IMAD.MOV.U32 R52, RZ, RZ, R5 ;  /* 0x000000ffff347224 */ /* 0x000fe200078e0005 */
[----:B--2---:R-:W-:Y:S01]  /*217d0*/  MOV R2, 0x6 ;  /* 0x0000000600027802 */ /* 0x004fe20000000f00 */
[----:B------:R-:W-:Y:S01]  /*217e0*/  IMAD.MOV.U32 R57, RZ, RZ, 0x181f ;  /* 0x0000181fff397424 */ /* 0x000fe200078e00ff */
[----:B------:R-:W-:Y:S02]  /*217f0*/  MOV R3, 0x21810 ;  /* 0x0002181000037802 */ /* 0x000fe40000000f00 */
[----:B-1--4-:R-:W-:Y:S05]  /*21800*/  CALL.REL.NOINC `($__internal_9_$__cuda_sm70_shflsync_idx_p) ;  /* 0x0000082000007944 */ /* 0x012fea0003c00000 */
[----:B------:R-:W-:Y:S01]  /*21810*/  MOV R7, R57 ;  /* 0x0000003900077202 */ /* 0x000fe20000000f00 */
[----:B------:R-:W-:Y:S05]  /*21820*/  BRA `(.L_x_883) ;  /* 0xffffa30000007947 */ /* 0x000fea000383ffff */
.L_x_781:
[----:B------:R-:W-:Y:S01]  /*21830*/  IMAD.MOV.U32 R52, RZ, RZ, R6 ;  /* 0x000000ffff347224 */ /* 0x000fe200078e0006 */
[----:B--2---:R-:W-:Y:S01]  /*21840*/  MOV R2, 0x6 ;  /* 0x0000000600027802 */ /* 0x004fe20000000f00 */
[----:B------:R-:W-:Y:S01]  /*21850*/  IMAD.MOV.U32 R57, RZ, RZ, 0x181f ;  /* 0x0000181fff397424 */ /* 0x000fe200078e00ff */
[----:B------:R-:W-:Y:S02]  /*21860*/  MOV R3, 0x21880 ;  /* 0x0002188000037802 */ /* 0x000fe40000000f00 */
[----:B-1-34-:R-:W-:Y:S05]  /*21870*/  CALL.REL.NOINC `($__internal_9_$__cuda_sm70_shflsync_idx_p) ;  /* 0x000007b000007944 */ /* 0x01afea0003c00000 */
[----:B------:R-:W-:Y:S01]  /*21880*/  MOV R2, R57 ;  /* 0x0000003900027202 */ /* 0x000fe20000000f00 */
[----:B------:R-:W-:Y:S05]  /*21890*/  BRA `(.L_x_884) ;  /* 0xffffa2b000007947 */ /* 0x000fea000383ffff */
.L_x_782:
        /* <DEDUP_REMOVED lines=13> */
.L_x_784:
[----:B------:R-:W-:Y:S01]  /*21970*/  IMAD.MOV.U32 R52, RZ, RZ, R53 ;  /* 0x000000ffff347224 */ /* 0x000fe200078e0035 */
[----:B------:R-:W-:Y:S01]  /*21980*/  MOV R2, RZ ;  /* 0x000000ff00027202 */ /* 0x000fe20000000f00 */
[----:B------:R-:W-:Y:S01]  /*21990*/  IMAD.MOV.U32 R57, RZ, RZ, 0x1f ;  /* 0x0000001fff397424 */ /* 0x000fe200078e00ff */
[----:B------:R-:W-:Y:S02]  /*219a0*/  MOV R3, 0x219c0 ;  /* 0x000219c000037802 */ /* 0x000fe40000000f00 */
[----:B------:R-:W-:Y:S05]  /*219b0*/  CALL.REL.NOINC `($__internal_9_$__cuda_sm70_shflsync_idx_p) ;  /* 0x0000067000007944 */ /* 0x000fea0003c00000 */
[----:B------:R-:W-:Y:S01]  /*219c0*/  MOV R9, R57 ;  /* 0x0000003900097202 */ /* 0x000fe20000000f00 */
[----:B------:R-:W-:Y:S05]  /*219d0*/  BRA `(.L_x_886) ;  /* 0xffffa36000007947 */ /* 0x000fea000383ffff */
.L_x_785:
[----:B------:R-:W-:Y:S01]  /*219e0*/  IMAD.MOV.U32 R52, RZ, RZ, R53 ;  /* 0x000000ffff347224 */ /* 0x000fe200078e0035 */
[----:B------:R-:W-:Y:S01]  /*219f0*/  MOV R2, 0x1 ;  /* 0x0000000100027802 */ /* 0x000fe20000000f00 */
[----:B------:R-:W-:Y:S01]  /*21a00*/  IMAD.MOV.U32 R57, RZ, RZ, 0x1f ;  /* 0x0000001fff397424 */ /* 0x000fe200078e00ff */
[----:B------:R-:W-:Y:S02]  /*21a10*/  MOV R3, 0x21a30 ;  /* 0x00021a3000037802 */ /* 0x000fe40000000f00 */
[----:B-12---:R-:W-:Y:S05]  /*21a20*/  CALL.REL.NOINC `($__internal_9_$__cuda_sm70_shflsync_idx_p) ;  /* 0x0000060000007944 */ /* 0x006fea0003c00000 */
[----:B------:R-:W-:Y:S01]  /*21a30*/  MOV R8, R57 ;  /* 0x0000003900087202 */ /* 0x000fe20000000f00 */
[----:B------:R-:W-:Y:S05]  /*21a40*/  BRA `(.L_x_887) ;  /* 0xffffa31000007947 */ /* 0x000fea000383ffff */
.L_x_786:
[----:B------:R-:W-:Y:S02]  /*21a50*/  MOV R2, 0x1 ;  /* 0x0000000100027802 */ /* 0x000fe40000000f00 */
[----:B------:R-:W-:-:S02]  /*21a60*/  MOV R3, 0x21a80 ;  /* 0x00021a8000037802 */ /* 0x000fc40000000f00 */
[----:B-1234-:R-:W-:Y:S05]  /*21a70*/  CALL.REL.NOINC `($__internal_10_$__cuda_sm70_shflsync_up_p) ;  /* 0x0000061000007944 */ /* 0x01efea0003c00000 */
[----:B------:R-:W-:Y:S05]  /*21a80*/  BRA `(.L_x_888) ;  /* 0xffffa40000007947 */ /* 0x000fea000383ffff */
.L_x_787:
[----:B------:R-:W-:Y:S02]  /*21a90*/  MOV R2, 0x2 ;  /* 0x0000000200027802 */ /* 0x000fe40000000f00 */
[----:B------:R-:W-:-:S02]  /*21aa0*/  MOV R3, 0x21ac0 ;  /* 0x00021ac000037802 */ /* 0x000fc40000000f00 */
[----:B--2-4-:R-:W-:Y:S05]  /*21ab0*/  CALL.REL.NOINC `($__internal_10_$__cuda_sm70_shflsync_up_p) ;  /* 0x000005d000007944 */ /* 0x014fea0003c00000 */
        /* <DEDUP_REMOVED lines=24> */
.L_x_791:
[----:B------:R-:W-:Y:S02]  /*21c40*/  MOV R2, 0x1 ;  /* 0x0000000100027802 */ /* 0x000fe40000000f00 */
[----:B------:R-:W-:Y:S02]  /*21c50*/  MOV R3, 0x21c70 ;  /* 0x00021c7000037802 */ /* 0x000fe40000000f00 */
[----:B------:R-:W-:Y:S05]  /*21c60*/  CALL.REL.NOINC `($__internal_10_$__cuda_sm70_shflsync_up_p) ;  /* 0x0000042000007944 */ /* 0x000fea0003c00000 */
[----:B------:R-:W-:Y:S01]  /*21c70*/  MOV R2, R4 ;  /* 0x0000000400027202 */ /* 0x000fe20000000f00 */
[----:B------:R-:W-:Y:S05]  /*21c80*/  BRA `(.L_x_890) ;  /* 0xffffa46000007947 */ /* 0x000fea000383ffff */
.L_x_792:
        /* <DEDUP_REMOVED lines=27> */
.L_x_794:
[----:B------:R-:W-:Y:S02]  /*21e40*/  SEL R0, RZ, 0x1, P0 ;  /* 0x00000001ff007807 */ /* 0x000fe40000000000 */
[----:B------:R-:W-:Y:S02]  /*21e50*/  MOV R2, 0x21e70 ;  /* 0x00021e7000027802 */ /* 0x000fe40000000f00 */
[----:B-1----:R-:W-:Y:S05]  /*21e60*/  CALL.REL.NOINC `($__internal_11_$__cuda_sm70_votesync_ballot) ;  /* 0x0000029000007944 */ /* 0x002fea0003c00000 */
[----:B------:R-:W-:Y:S01]  /*21e70*/  MOV R10, R0 ;  /* 0x00000000000a7202 */ /* 0x000fe20000000f00 */
[----:B------:R-:W-:Y:S05]  /*21e80*/  BRA `(.L_x_892) ;  /* 0xffffa3f000007947 */ /* 0x000fea000383ffff */
.L_x_795:
[----:B------:R-:W-:Y:S01]  /*21e90*/  IMAD.MOV.U32 R52, RZ, RZ, R6 ;  /* 0x000000ffff347224 */ /* 0x000fe200078e0006 */
[----:B--2---:R-:W-:Y:S01]  /*21ea0*/  MOV R2, R0 ;  /* 0x0000000000027202 */ /* 0x004fe20000000f00 */
[----:B------:R-:W-:Y:S01]  /*21eb0*/  IMAD.MOV.U32 R57, RZ, RZ, 0x1f ;  /* 0x0000001fff397424 */ /* 0x000fe200078e00ff */
[----:B------:R-:W-:Y:S02]  /*21ec0*/  MOV R3, 0x21ee0 ;  /* 0x00021ee000037802 */ /* 0x000fe40000000f00 */
[----:B-1----:R-:W-:Y:S05]  /*21ed0*/  CALL.REL.NOINC `($__internal_9_$__cuda_sm70_shflsync_idx_p) ;  /* 0x0000015000007944 */ /* 0x002fea0003c00000 */
[----:B------:R-:W-:Y:S01]  /*21ee0*/  IMAD.MOV.U32 R8, RZ, RZ, R57 ;  /* 0x000000ffff087224 */ /* 0x000fe200078e0039 */
[----:B------:R-:W-:Y:S01]  /*21ef0*/  MOV R2, R0 ;  /* 0x0000000000027202 */ /* 0x000fe20000000f00 */
[----:B------:R-:W-:Y:S01]  /*21f00*/  IMAD.MOV.U32 R52, RZ, RZ, R7 ;  /* 0x000000ffff347224 */ /* 0x000fe200078e0007 */
[----:B------:R-:W-:-:S02]  /*21f10*/  MOV R57, 0x1f ;  /* 0x0000001f00397802 */ /* 0x000fc40000000f00 */
[----:B------:R-:W-:Y:S02]  /*21f20*/  MOV R3, 0x21f40 ;  /* 0x00021f4000037802 */ /* 0x000fe40000000f00 */
[----:B------:R-:W-:Y:S05]  /*21f30*/  CALL.REL.NOINC `($__internal_9_$__cuda_sm70_shflsync_idx_p) ;  /* 0x000000f000007944 */ /* 0x000fea0003c00000 */
[----:B------:R-:W-:Y:S01]  /*21f40*/  MOV R7, R57 ;  /* 0x0000003900077202 */ /* 0x000fe20000000f00 */
[----:B------:R-:W-:Y:S05]  /*21f50*/  BRA `(.L_x_893) ;  /* 0xffffa39000007947 */ /* 0x000fea000383ffff */
.L_x_798:
[----:B------:R-:W-:Y:S01]  /*21f60*/  IMAD.MOV.U32 R52, RZ, RZ, R4 ;  /* 0x000000ffff347224 */ /* 0x000fe200078e0004 */
[----:B--2---:R-:W-:Y:S01]  /*21f70*/  MOV R2, R0 ;  /* 0x0000000000027202 */ /* 0x004fe20000000f00 */
[----:B------:R-:W-:Y:S01]  /*21f80*/  IMAD.MOV.U32 R57, RZ, RZ, 0x1f ;  /* 0x0000001fff397424 */ /* 0x000fe200078e00ff */
[----:B------:R-:W-:Y:S02]  /*21f90*/  MOV R3, 0x21fb0 ;  /* 0x00021fb000037802 */ /* 0x000fe40000000f00 */
[----:B-1--4-:R-:W-:Y:S05]  /*21fa0*/  CALL.REL.NOINC `($__internal_9_$__cuda_sm70_shflsync_idx_p) ;  /* 0x0000008000007944 */ /* 0x012fea0003c00000 */
[----:B------:R-:W-:Y:S01]  /*21fb0*/  MOV R11, R57 ;  /* 0x00000039000b7202 */ /* 0x000fe20000000f00 */
[----:B------:R-:W-:Y:S05]  /*21fc0*/  BRA `(.L_x_797) ;  /* 0xffffa38000007947 */ /* 0x000fea000383ffff */
        .weak           $__internal_8_$__cuda_sm70_shflsync_bfly_p
        .type           $__internal_8_$__cuda_sm70_shflsync_bfly_p,@function
        .size           $__internal_8_$__cuda_sm70_shflsync_bfly_p,($__internal_9_$__cuda_sm70_shflsync_idx_p - $__internal_8_$__cuda_sm70_shflsync_bfly_p)
$__internal_8_$__cuda_sm70_shflsync_bfly_p:
[----:B------:R-:W-:Y:S02]  /*21fd0*/  MOV R9, 0x1f ;  /* 0x0000001f00097802 */ /* 0x000fe40000000f00 */
[----:B------:R-:W-:-:S04]  /*21fe0*/  MOV R52, 0xffffffff ;  /* 0xffffffff00347802 */ /* 0x000fc80000000f00 */
[----:B------:R-:W-:Y:S04]  /*21ff0*/  WARPSYNC R52 ;  /* 0x0000003400007348 */ /* 0x000fe80003800000 */
[----:B------:R1:W2:Y:S02]  /*22000*/  SHFL.BFLY PT, R9, R4, R3, R9 ;  /* 0x0c00000304097389 */ /* 0x0002a400000e0009 */
[----:B-1----:R-:W-:-:S04]  /*22010*/  MOV R3, 0x0 ;  /* 0x0000000000037802 */ /* 0x002fc80000000f00 */
[----:B--2---:R-:W-:Y:S05]  /*22020*/  RET.REL.NODEC R2 `(_ZN7cutlass13device_kernelIN5flash19enable_sm80_to_sm89INS1_16FlashAttnFwdSm80INS1_25CollectiveMainloopFwdSm80ILi4ELi1ELb0EN4cute5tupleIJNS5_1CILi128EEENS7_ILi80EEENS7_ILi64EEEEEELi64ENS_10bfloat16_tEfNS_4arch4Sm80ELb0ELb1ELb1ELb1ELb1ELb0ELb1ELb1EEENS1_21CollectiveEpilogueFwdINS6_IJS8_SA_S9_EEENS6_IJNS7_ILi1EEESI_SI_EEESC_SE_Li128ELb1ELb1ELb1ELb0EEENS1_36VarlenDynamicPersistentTileSchedulerILi128ELi80ELi128ELi128ELb1ELb1ELb0ELb1ELb0ELb1EEEEEEEEEvNT_6ParamsE) ;  /* 0xfffddfd002007950 */ /* 0x004fea0003c3ffff */
        .weak           $__internal_9_$__cuda_sm70_shflsync_idx_p
        .type           $__internal_9_$__cuda_sm70_shflsync_idx_p,@function
        .size           $__internal_9_$__cuda_sm70_shflsync_idx_p,($__internal_10_$__cuda_sm70_shflsync_up_p - $__internal_9_$__cuda_sm70_shflsync_idx_p)
$__internal_9_$__cuda_sm70_shflsync_idx_p:
[----:B------:R-:W-:-:S04]  /*22030*/  MOV R69, 0xffffffff ;  /* 0xffffffff00457802 */ /* 0x000fc80000000f00 */
[----:B------:R-:W-:Y:S04]  /*22040*/  WARPSYNC R69 ;  /* 0x0000004500007348 */ /* 0x000fe80003800000 */
[----:B------:R1:W2:Y:S02]  /*22050*/  SHFL.IDX PT, R57, R52, R2, R57 ;  /* 0x0000000234397389 */ /* 0x0002a400000e0039 */
[----:B-1----:R-:W-:Y:S02]  /*22060*/  MOV R2, R3 ;  /* 0x0000000300027202 */ /* 0x002fe40000000f00 */
[----:B------:R-:W-:-:S04]  /*22070*/  MOV R3, 0x0 ;  /* 0x0000000000037802 */ /* 0x000fc80000000f00 */
[----:B--2---:R-:W-:Y:S05]  /*22080*/  RET.REL.NODEC R2 `(_ZN7cutlass13device_kernelIN5flash19enable_sm80_to_sm89INS1_16FlashAttnFwdSm80INS1_25CollectiveMainloopFwdSm80ILi4ELi1ELb0EN4cute5tupleIJNS5_1CILi128EEENS7_ILi80EEENS7_ILi64EEEEEELi64ENS_10bfloat16_tEfNS_4arch4Sm80ELb0ELb1ELb1ELb1ELb1ELb0ELb1ELb1EEENS1_21CollectiveEpilogueFwdINS6_IJS8_SA_S9_EEENS6_IJNS7_ILi1EEESI_SI_EEESC_SE_Li128ELb1ELb1ELb1ELb0EEENS1_36VarlenDynamicPersistentTileSchedulerILi128ELi80ELi128ELi128ELb1ELb1ELb0ELb1ELb0ELb1EEEEEEEEEvNT_6ParamsE) ;  /* 0xfffddf7002007950 */ /* 0x004fea0003c3ffff */
        .weak           $__internal_10_$__cuda_sm70_shflsync_up_p
        .type           $__internal_10_$__cuda_sm70_shflsync_up_p,@function
        .size           $__internal_10_$__cuda_sm70_shflsync_up_p,($__internal_11_$__cuda_sm70_votesync_ballot - $__internal_10_$__cuda_sm70_shflsync_up_p)
$__internal_10_$__cuda_sm70_shflsync_up_p:
[----:B------:R-:W-:Y:S02]  /*22090*/  IMAD.MOV.U32 R4, RZ, RZ, RZ ;  /* 0x000000ffff047224 */ /* 0x000fe400078e00ff */
[----:B------:R-:W-:-:S04]  /*220a0*/  IMAD.MOV.U32 R10, RZ, RZ, -0x1 ;  /* 0xffffffffff0a7424 */ /* 0x000fc800078e00ff */
[----:B------:R-:W-:Y:S04]  /*220b0*/  WARPSYNC R10 ;  /* 0x0000000a00007348 */ /* 0x000fe80003800000 */
[----:B------:R1:W2:Y:S02]  /*220c0*/  SHFL.UP PT, R4, R0, R2, R4 ;  /* 0x0400000200047389 */ /* 0x0002a400000e0004 */
[----:B-1----:R-:W-:Y:S02]  /*220d0*/  MOV R2, R3 ;  /* 0x0000000300027202 */ /* 0x002fe40000000f00 */
[----:B------:R-:W-:-:S04]  /*220e0*/  MOV R3, 0x0 ;  /* 0x0000000000037802 */ /* 0x000fc80000000f00 */
[----:B--2---:R-:W-:Y:S05]  /*220f0*/  RET.REL.NODEC R2 `(_ZN7cutlass13device_kernelIN5flash19enable_sm80_to_sm89INS1_16FlashAttnFwdSm80INS1_25CollectiveMainloopFwdSm80ILi4ELi1ELb0EN4cute5tupleIJNS5_1CILi128EEENS7_ILi80EEENS7_ILi64EEEEEELi64ENS_10bfloat16_tEfNS_4arch4Sm80ELb0ELb1ELb1ELb1ELb1ELb0ELb1ELb1EEENS1_21CollectiveEpilogueFwdINS6_IJS8_SA_S9_EEENS6_IJNS7_ILi1EEESI_SI_EEESC_SE_Li128ELb1ELb1ELb1ELb0EEENS1_36VarlenDynamicPersistentTileSchedulerILi128ELi80ELi128ELi128ELb1ELb1ELb0ELb1ELb0ELb1EEEEEEEEEvNT_6ParamsE) ;  /* 0xfffddf0002007950 */ /* 0x004fea0003c3ffff */
        .weak           $__internal_11_$__cuda_sm70_votesync_ballot
        .type           $__internal_11_$__cuda_sm70_votesync_ballot,@function
        .size           $__internal_11_$__cuda_sm70_votesync_ballot,(.L_x_1921 - $__internal_11_$__cuda_sm70_votesync_ballot)
$__internal_11_$__cuda_sm70_votesync_ballot:
[----:B------:R-:W-:Y:S01]  /*22100*/  ISETP.NE.U32.AND P0, PT, R0, 0x1, PT ;  /* 0x000000010000780c */ /* 0x000fe20003f05070 */
[----:B------:R-:W-:-:S04]  /*22110*/  IMAD.MOV.U32 R3, RZ, RZ, -0x1 ;  /* 0xffffffffff037424 */ /* 0x000fc800078e00ff */
[----:B------:R-:W-:Y:S08]  /*22120*/  WARPSYNC R3 ;  /* 0x0000000300007348 */ /* 0x000ff00003800000 */
[----:B------:R-:W-:-:S04]  /*22130*/  VOTE.ANY R0, PT, !P0 ;  /* 0x0000000000007806 */ /* 0x000fc800040e0100 */
[----:B------:R-:W-:Y:S01]  /*22140*/  LOP3.LUT R0, R0, R3, RZ, 0xc0, !PT ;  /* 0x0000000300007212 */ /* 0x000fe200078ec0ff */
[----:B------:R-:W-:-:S04]  /*22150*/  IMAD.MOV.U32 R3, RZ, RZ, 0x0 ;  /* 0x00000000ff037424 */ /* 0x000fc800078e00ff */
[----:B------:R-:W-:Y:S05]  /*22160*/  RET.REL.NODEC R2 `(_ZN7cutlass13device_kernelIN5flash19enable_sm80_to_sm89INS1_16FlashAttnFwdSm80INS1_25CollectiveMainloopFwdSm80ILi4ELi1ELb0EN4cute5tupleIJNS5_1CILi128EEENS7_ILi80EEENS7_ILi64EEEEEELi64ENS_10bfloat16_tEfNS_4arch4Sm80ELb0ELb1ELb1ELb1ELb1ELb0ELb1ELb1EEENS1_21CollectiveEpilogueFwdINS6_IJS8_SA_S9_EEENS6_IJNS7_ILi1EEESI_SI_EEESC_SE_Li128ELb1ELb1ELb1ELb0EEENS1_36VarlenDynamicPersistentTileSchedulerILi128ELi80ELi128ELi128ELb1ELb1ELb0ELb1ELb0ELb1EEEEEEEEEvNT_6ParamsE) ;  /* 0xfffdde9002007950 */ /* 0x000fea0003c3ffff */
.L_x_894:
        /* <DEDUP_REMOVED lines=9> */
.L_x_1921:


//--------------------- .text._ZN7cutlass13device_kernelIN5flash19enable_sm80_to_sm89INS1_16FlashAttnFwdSm80INS1_25CollectiveMainloopFwdSm80ILi4ELi1ELb0EN4cute5tupleIJNS5_1CILi128EEENS7_ILi80EEENS7_ILi64EEEEEELi64ENS_10bfloat16_tEfNS_4arch4Sm80ELb0ELb1ELb1ELb1ELb1ELb1ELb1ELb1EEENS1_21CollectiveEpilogueFwdINS6_IJS8_SA_S9_EEENS6_IJNS7_ILi1EEESI_SI_EEESC_SE_Li128ELb1ELb1ELb1ELb0EEENS1_36VarlenDynamicPersistentTileSchedulerILi128ELi80ELi128ELi128ELb1ELb1ELb0ELb1ELb0ELb1EEEEEEEEEvNT_6ParamsE --------------------------
	.section	.text._ZN7cutlass13device_kernelIN5flash19enable_sm80_to_sm89INS1_16FlashAttnFwdSm80INS1_25CollectiveMainloopFwdSm80ILi4ELi1ELb0EN4cute5tupleIJNS5_1CILi128EEENS7_ILi80EEENS7_ILi64EEEEEELi64ENS_10bfloat16_tEfNS_4arch4Sm80ELb0ELb1ELb1ELb1ELb1ELb1ELb1ELb1EEENS1_21CollectiveEpilogueFwdINS6_IJS8_SA_S9_EEENS6_IJNS7_ILi1EEESI_SI_EEESC_SE_Li128ELb1ELb1ELb1ELb0EEENS1_36VarlenDynamicPersistentTileSchedulerILi128ELi80ELi128ELi128ELb1ELb1ELb0ELb1ELb0ELb1EEEEEEEEEvNT_6ParamsE,"ax",@progbits
	.sectioninfo	@"SHI_REGISTERS=255"
	.align	128
.text._ZN7cutlass13device_kernelIN5flash19enable_sm80_to_sm89INS1_16FlashAttnFwdSm80INS1_25CollectiveMainloopFwdSm80ILi4ELi1ELb0EN4cute5tupleIJNS5_1CILi128EEENS7_ILi80EEENS7_ILi64EEEEEELi64ENS_10bfloat16_tEfNS_4arch4Sm80ELb0ELb1ELb1ELb1ELb1ELb1ELb1ELb1EEENS1_21CollectiveEpilogueFwdINS6_IJS8_SA_S9_EEENS6_IJNS7_ILi1EEESI_SI_EEESC_SE_Li128ELb1ELb1ELb1ELb0EEENS1_36VarlenDynamicPersistentTileSchedulerILi128ELi80ELi128ELi128ELb1ELb1ELb0ELb1ELb0ELb1EEEEEEEEEvNT_6ParamsE:
        .type           _ZN7cutlass13device_kernelIN5flash19enable_sm80_to_sm89INS1_16FlashAttnFwdSm80INS1_25CollectiveMainloopFwdSm80ILi4ELi1ELb0EN4cute5tupleIJNS5_1CILi128EEENS7_ILi80EEENS7_ILi64EEEEEELi64ENS_10bfloat16_tEfNS_4arch4Sm80ELb0ELb1ELb1ELb1ELb1ELb1ELb1ELb1EEENS1_21CollectiveEpilogueFwdINS6_IJS8_SA_S9_EEENS6_IJNS7_ILi1EEESI_SI_EEESC_SE_Li128ELb1ELb1ELb1ELb0EEENS1_36VarlenDynamicPersistentTileSchedulerILi128ELi80ELi128ELi128ELb1ELb1ELb0ELb1ELb0ELb1EEEEEEEEEvNT_6ParamsE,@function
        .size           _ZN7cutlass13device_kernelIN5flash19enable_sm80_to_sm89INS1_16FlashAttnFwdSm80INS1_25CollectiveMainloopFwdSm80ILi4ELi1ELb0EN4cute5tupleIJNS5_1CILi128EEENS7_ILi80EEENS7_ILi64EEEEEELi64ENS_10bfloat16_tEfNS_4arch4Sm80ELb0ELb1ELb1ELb1ELb1ELb1ELb1ELb1EEENS1_21CollectiveEpilogueFwdINS6_IJS8_SA_S9_EEENS6_IJNS7_ILi1EEESI_SI_EEESC_SE_Li128ELb1ELb1ELb1ELb0EEENS1_36VarlenDynamicPersistentTileSchedulerILi128ELi80ELi128ELi128ELb1ELb1ELb0ELb1ELb0ELb1EEEEEEEEEvNT_6ParamsE,(.L_x_1926 - _ZN7cutlass13device_kernelIN5flash19enable_sm80_to_sm89INS1_16FlashAttnFwdSm80INS1_25CollectiveMainloopFwdSm80ILi4ELi1ELb0EN4cute5tupleIJNS5_1CILi128EEENS7_ILi80EEENS7_ILi64EEEEEELi64ENS_10bfloat16_tEfNS_4arch4Sm80ELb0ELb1ELb1ELb1ELb1ELb1ELb1ELb1EEENS1_21CollectiveEpilogueFwdINS6_IJS8_SA_S9_EEENS6_IJNS7_ILi1EEESI_SI_EEESC_SE_Li128ELb1ELb1ELb1ELb0EEENS1_36VarlenDynamicPersistentTileSchedulerILi128ELi80ELi128ELi128ELb1ELb1ELb0ELb1ELb0ELb1EEEEEEEEEvNT_6ParamsE)
        .other          _ZN7cutlass13device_kernelIN5flash19enable_sm80_to_sm89INS1_16FlashAttnFwdSm80INS1_25CollectiveMainloopFwdSm80ILi4ELi1ELb0EN4cute5tupleIJNS5_1CILi128EEENS7_ILi80EEENS7_ILi64EEEEEELi64ENS_10bfloat16_tEfNS_4arch4Sm80ELb0ELb1ELb1ELb1ELb1ELb1ELb1ELb1EEENS1_21CollectiveEpilogueFwdINS6_IJS8_SA_S9_EEENS6_IJNS7_ILi1EEESI_SI_EEESC_SE_Li128ELb1ELb1ELb1ELb0EEENS1_36VarlenDynamicPersistentTileSchedulerILi128ELi80ELi128ELi128ELb1ELb1ELb0ELb1ELb0ELb1EEEEEEEEEvNT_6ParamsE,@"STO_CUDA_ENTRY STV_DEFAULT"
_ZN7cutlass13device_kernelIN5flash19enable_sm80_to_sm89INS1_16FlashAttnFwdSm80INS1_25CollectiveMainloopFwdSm80ILi4ELi1ELb0EN4cute5tupleIJNS5_1CILi128EEENS7_ILi80EEENS7_ILi64EEEEEELi64ENS_10bfloat16_tEfNS_4arch4Sm80ELb0ELb1ELb1ELb1ELb1ELb1ELb1ELb1EEENS1_21CollectiveEpilogueFwdINS6_IJS8_SA_S9_EEENS6_IJNS7_ILi1EEESI_SI_EEESC_SE_Li128ELb1ELb1ELb1ELb0EEENS1_36VarlenDynamicPersistentTileSchedulerILi128ELi80ELi128ELi128ELb1ELb1ELb0ELb1ELb0ELb1EEEEEEEEEvNT_6ParamsE:
        /* <DEDUP_REMOVED lines=54> */
.L_x_900:
        /* <DEDUP_REMOVED lines=16> */
.L_x_1209:
        /* <DEDUP_REMOVED lines=16> */
.L_x_1210:
[----:B--2---:R-:W-:-:S05]  /*0560*/  IMAD R0, R0, c[0x0][0x538], RZ ;  /* 0x00014e0000007a24 */ /* 0x004fca00078e02ff */
[----:B------:R-:W-:-:S04]  /*0570*/  IADD3 R7, R0, R7, RZ ;  /* 0x0000000700077210 */ /* 0x000fc80007ffe0ff */
[----:B------:R-:W-:-:S13]  /*0580*/  ISETP.GT.AND P0, PT, R7, UR4, PT ;  /* 0x0000000407007c0c */ /* 0x000fda000bf04270 */
[----:B-1----:R-:W-:Y:S05]  /*0590*/  @!P0 BRA `(.L_x_900) ;  /* 0xfffffdc000008947 */ /* 0x002fea000383ffff */
.L_x_896:
[----:B------:R-:W-:-:S05]  /*05a0*/  IADD3 R10, -R0, R7, RZ ;  /* 0x00000007000a7210 */ /* 0x000fca0007ffe1ff */
[----:B------:R-:W-:-:S05]  /*05b0*/  IMAD R0, R4, c[0x0][0x538], R10 ;  /* 0x00014e0004007a24 */ /* 0x000fca00078e020a */
[----:B------:R-:W-:Y:S01]  /*05c0*/  ISETP.GT.AND P0, PT, R0, UR4, PT ;  /* 0x0000000400007c0c */ /* 0x000fe2000bf04270 */
[----:B------:R-:W-:-:S12]  /*05d0*/  BRA.DIV ~URZ, `(.L_x_901) ;  /* 0x00027ba27f007947 */ /* 0x000fd8000b800000 */
[----:B------:R-:W-:-:S04]  /*05e0*/  VOTE.ANY R7, PT, !P0 ;  /* 0x0000000000077806 */ /* 0x000fc800040e0100 */
.L_x_1211:
[----:B------:R-:W1:Y:S02]  /*05f0*/  POPC R0, R7 ;  /* 0x0000000700007309 */ /* 0x000e640000000000 */
[----:B-1----:R-:W-:-:S05]  /*0600*/  IADD3 R2, R0, R6, RZ ;  /* 0x0000000600027210 */ /* 0x002fca0007ffe0ff */
[----:B------:R1:W-:Y:S01]  /*0610*/  STL [R1+0x4c], R2 ;  /* 0x00004c0201007387 */ /* 0x0003e20000100800 */
[----:B------:R-:W-:Y:S05]  /*0620*/  BRA.DIV ~URZ, `(.L_x_902) ;  /* 0x00027ba27f007947 */ /* 0x000fea000b800000 */
[----:B------:R2:W3:Y:S01]  /*0630*/  SHFL.IDX PT, R12, R9, R0, 0x1f ;  /* 0x00001f00090c7589 */ /* 0x0004e200000e0000 */
[----:B------:R-:W-:-:S03]  /*0640*/  MOV R5, RZ ;  /* 0x000000ff00057202 */ /* 0x000fc60000000f00 */
[----:B------:R2:W4:Y:S04]  /*0650*/  SHFL.IDX PT, R9, R8, R0, 0x1f ;  /* 0x00001f0008097589 */ /* 0x00052800000e0000 */
.L_x_1212:
[----:B------:R-:W-:Y:S01]  /*0660*/  ISETP.NE.AND P0, PT, R7, RZ, PT ;  /* 0x000000ff0700720c */ /* 0x000fe20003f05270 */
[----:B------:R-:W-:-:S12]  /*0670*/  BSSY B0, `(.L_x_903) ;  /* 0x0000005000007945 */ /* 0x000fd80003800000 */
[----:B------:R-:W-:Y:S05]  /*0680*/  @!P0 BRA `(.L_x_904) ;  /* 0x0000003000008947 */ /* 0x000fea0003800000 */
[----:B--2---:R-:W-:Y:S01]  /*0690*/  IADD3 R0, R0, -0x1, RZ ;  /* 0xffffffff00007810 */ /* 0x004fe20007ffe0ff */
[----:B------:R-:W-:Y:S05]  /*06a0*/  BRA.DIV ~URZ, `(.L_x_905) ;  /* 0x00027c027f007947 */ /* 0x000fea000b800000 */
[----:B------:R2:W1:Y:S02]  /*06b0*/  SHFL.IDX PT, R5, R4, R0, 0x1f ;  /* 0x00001f0004057589 */ /* 0x00046400000e0000 */
.L_x_904:
[----:B------:R-:W-:Y:S05]  /*06c0*/  BSYNC B0 ;  /* 0x0000000000007941 */ /* 0x000fea0003800000 */
.L_x_903:
        /* <DEDUP_REMOVED lines=69> */
.L_x_907:
        /* <DEDUP_REMOVED lines=70> */
.L_x_908:
[----:B------:R-:W-:Y:S05]  /*0f80*/  BSYNC B0 ;  /* 0x0000000000007941 */ /* 0x000fea0003800000 */
.L_x_906:
[----:B------:R-:W-:-:S04]  /*0f90*/  LOP3.LUT R0, RZ, R0, RZ, 0x33, !PT ;  /* 0x00000000ff007212 */ /* 0x000fc800078e33ff */
[----:B------:R-:W-:-:S05]  /*0fa0*/  IADD3 R0, R0, R12, RZ ;  /* 0x0000000c00007210 */ /* 0x000fca0007ffe0ff */
[----:B------:R2:W-:Y:S01]  /*0fb0*/  STL [R1+0x44], R0 ;  /* 0x0000440001007387 */ /* 0x0005e20000100800 */
[----:B------:R-:W-:Y:S05]  /*0fc0*/  BRA `(.L_x_909) ;  /* 0x0000006000007947 */ /* 0x000fea0003800000 */
.L_x_897:
[----:B------:R-:W-:Y:S01]  /*0fd0*/  MOV R0, UR4 ;  /* 0x0000000400007c02 */ /* 0x000fe20008000f00 */
[----:B------:R-:W-:Y:S04]  /*0fe0*/  STL [R1+0x44], RZ ;  /* 0x000044ff01007387 */ /* 0x000fe80000100800 */
[----:B------:R-:W-:Y:S04]  /*0ff0*/  STL [R1+0x48], RZ ;  /* 0x000048ff01007387 */ /* 0x000fe80000100800 */
[----:B------:R1:W-:Y:S02]  /*1000*/  STL [R1+0x40], R0 ;  /* 0x0000400001007387 */ /* 0x0003e40000100800 */
[----:B-1----:R-:W-:-:S05]  /*1010*/  MOV R0, c[0x0][0x53c] ;  /* 0x00014f0000007a02 */ /* 0x002fca0000000f00 */
[----:B------:R1:W-:Y:S02]  /*1020*/  STL [R1+0x4c], R0 ;  /* 0x00004c0001007387 */ /* 0x0003e40000100800 */
.L_x_909:
        /* <DEDUP_REMOVED lines=8> */
.L_x_895:
[----:B-12---:R-:W2:Y:S02]  /*10b0*/  LDL R0, [R1+0x4c] ;  /* 0x00004c0001007983 */ /* 0x006ea40000100800 */
[----:B--2---:R-:W-:-:S13]  /*10c0*/  ISETP.GE.AND P0, PT, R0, c[0x0][0x53c], PT ;  /* 0x00014f0000007a0c */ /* 0x004fda0003f06270 */
[----:B------:R-:W-:Y:S05]  /*10d0*/  @P0 EXIT ;  /* 0x000000000000094d */ /* 0x000fea0003800000 */
[----:B------:R-:W1:Y:S01]  /*10e0*/  S2R R15, SR_TID.X ;  /* 0x00000000000f7919 */ /* 0x000e620000002100 */
[----:B------:R-:W-:Y:S01]  /*10f0*/  IMAD.MOV.U32 R16, RZ, RZ, 0x40 ;  /* 0x00000040ff107424 */ /* 0x000fe200078e00ff */
[----:B------:R-:W-:Y:S01]  /*1100*/  ULDC UR4, c[0x0][0x2ac] ;  /* 0x0000ab0000047ab9 */ /* 0x000fe20000000800 */
[----:B------:R-:W-:Y:S01]  /*1110*/  IMAD.MOV.U32 R17, RZ, RZ, 0x20 ;  /* 0x00000020ff117424 */ /* 0x000fe200078e00ff */
[----:B------:R-:W-:Y:S01]  /*1120*/  ULDC UR6, c[0x0][0x1d0] ;  /* 0x0000740000067ab9 */ /* 0x000fe20000000800 */
[----:B------:R-:W-:Y:S01]  /*1130*/  IMAD.MOV.U32 R18, RZ, RZ, -0x10 ;  /* 0xfffffff0ff127424 */ /* 0x000fe200078e00ff */
[----:B------:R-:W-:Y:S01]  /*1140*/  UIMAD UR6, UR4, UR6, URZ ;  /* 0x00000006040672a4 */ /* 0x000fe2000f8e023f */
[----:B-1----:R-:W-:-:S04]  /*1150*/  SHF.R.S32.HI R14, RZ, 0x1f, R15 ;  /* 0x0000001fff0e7819 */ /* 0x002fc8000001140f */
[CC--:B------:R-:W-:Y:S02]  /*1160*/  LEA.HI R10, R14.reuse, R15.reuse, RZ, 0x3 ;  /* 0x0000000f0e0a7211 */ /* 0x0c0fe400078f18ff */
[----:B------:R-:W-:Y:S02]  /*1170*/  LEA.HI R2, R14, R15, RZ, 0x4 ;  /* 0x0000000f0e027211 */ /* 0x000fe400078f20ff */
[----:B---3--:R-:W-:Y:S02]  /*1180*/  LOP3.LUT R4, R10, 0xfffffff8, RZ, 0xc0, !PT ;  /* 0xfffffff80a047812 */ /* 0x008fe400078ec0ff */
[----:B------:R-:W-:Y:S02]  /*1190*/  SHF.R.S32.HI R3, RZ, 0x4, R2 ;  /* 0x00000004ff037819 */ /* 0x000fe40000011402 */
[----:B------:R-:W-:Y:S01]  /*11a0*/  LOP3.LUT R0, R2, 0xfffffff0, RZ, 0xc0, !PT ;  /* 0xfffffff002007812 */ /* 0x000fe200078ec0ff */
[----:B------:R-:W-:Y:S01]  /*11b0*/  IMAD.IADD R9, R15, 0x1, -R4 ;  /* 0x000000010f097824 */ /* 0x000fe200078e0a04 */
[----:B------:R-:W-:-:S02]  /*11c0*/  SHF.R.S32.HI R27, RZ, 0x3, R10 ;  /* 0x00000003ff1b7819 */ /* 0x000fc4000001140a */
[----:B------:R-:W-:Y:S01]  /*11d0*/  LEA.HI R4, R2, R3, RZ, 0x1 ;  /* 0x0000000302047211 */ /* 0x000fe200078f08ff */
[----:B------:R-:W-:Y:S01]  /*11e0*/  IMAD.IADD R2, R15, 0x1, -R0 ;  /* 0x000000010f027824 */ /* 0x000fe200078e0a00 */
[----:B------:R-:W-:Y:S01]  /*11f0*/  LOP3.LUT P3, RZ, R9, 0x2, RZ, 0xc0, !PT ;  /* 0x0000000209ff7812 */ /* 0x000fe2000786c0ff */
[----:B------:R-:W-:Y:S01]  /*1200*/  IMAD.SHL.U32 R5, R27, 0x40, RZ ;  /* 0x000000401b057824 */ /* 0x000fe200078e00ff */
[----:B------:R-:W-:Y:S01]  /*1210*/  LOP3.LUT R4, R4, 0xfffffffe, RZ, 0xc0, !PT ;  /* 0xfffffffe04047812 */ /* 0x000fe200078ec0ff */
[C---:B------:R-:W-:Y:S01]  /*1220*/  IMAD.SHL.U32 R244, R9.reuse, 0x8, RZ ;  /* 0x0000000809f47824 */ /* 0x040fe200078e00ff */
[----:B------:R-:W-:Y:S01]  /*1230*/  SHF.R.S32.HI R8, RZ, 0x1f, R2 ;  /* 0x0000001fff087819 */ /* 0x000fe20000011402 */
[----:B------:R-:W-:Y:S01]  /*1240*/  IMAD.SHL.U32 R7, R9, 0x40, RZ ;  /* 0x0000004009077824 */ /* 0x000fe200078e00ff */
[----:B------:R-:W-:Y:S01]  /*1250*/  LOP3.LUT R0, R5, 0x1c0, RZ, 0xc0, !PT ;  /* 0x000001c005007812 */ /* 0x000fe200078ec0ff */
[----:B------:R-:W-:Y:S01]  /*1260*/  IMAD.IADD R12, R3, 0x1, -R4 ;  /* 0x00000001030c7824 */ /* 0x000fe200078e0a04 */
[----:B------:R-:W-:-:S02]  /*1270*/  LEA.HI R11, R8, R2, RZ, 0x3 ;  /* 0x00000002080b7211 */ /* 0x000fc400078f18ff */
[----:B------:R-:W-:Y:S02]  /*1280*/  LOP3.LUT R6, R0, 0x38, R244, 0xf8, !PT ;  /* 0x0000003800067812 */ /* 0x000fe400078ef8f4 */
[----:B------:R-:W-:Y:S02]  /*1290*/  SHF.R.U32.HI R5, RZ, 0x3, R0 ;  /* 0x00000003ff057819 */ /* 0x000fe40000011600 */
[----:B------:R-:W-:Y:S02]  /*12a0*/  LOP3.LUT R0, R7, 0x1c0, RZ, 0xc0, !PT ;  /* 0x000001c007007812 */ /* 0x000fe400078ec0ff */
[----:B------:R-:W-:Y:S02]  /*12b0*/  LEA.HI R7, R14, R15, RZ, 0x6 ;  /* 0x0000000f0e077211 */ /* 0x000fe400078f30ff */
[----:B------:R-:W-:Y:S02]  /*12c0*/  LOP3.LUT R4, R11, 0xfffffff8, RZ, 0xc0, !PT ;  /* 0xfffffff80b047812 */ /* 0x000fe400078ec0ff */
[----:B------:R-:W-:-:S02]  /*12d0*/  LOP3.LUT R6, R6, R5, RZ, 0x3c, !PT ;  /* 0x0000000506067212 */ /* 0x000fc400078e3cff */
[----:B------:R-:W-:Y:S01]  /*12e0*/  LOP3.LUT R5, R0, 0x8, R10, 0xf8, !PT ;  /* 0x0000000800057812 */ /* 0x000fe200078ef80a */
[----:B------:R-:W-:Y:S01]  /*12f0*/  IMAD.IADD R8, R2, 0x1, -R4 ;  /* 0x0000000102087824 */ /* 0x000fe200078e0a04 */
[----:B------:R-:W-:Y:S01]  /*1300*/  SHF.R.U32.HI R3, RZ, 0x3, R0 ;  /* 0x00000003ff037819 */ /* 0x000fe20000011600 */
[----:B------:R-:W-:Y:S01]  /*1310*/  IMAD.SHL.U32 R0, R7, 0x8, RZ ;  /* 0x0000000807007824 */ /* 0x000fe200078e00ff */
[CC--:B------:R-:W-:Y:S02]  /*1320*/  LEA.HI R10, R14.reuse, R15.reuse, RZ, 0x2 ;  /* 0x0000000f0e0a7211 */ /* 0x0c0fe400078f10ff */
[----:B------:R-:W-:Y:S02]  /*1330*/  LEA.HI R2, R14, R15, RZ, 0x5 ;  /* 0x0000000f0e027211 */ /* 0x000fe400078f28ff */
[----:B------:R-:W-:Y:S02]  /*1340*/  LOP3.LUT R13, R5, R3, RZ, 0x3c, !PT ;  /* 0x00000003050d7212 */ /* 0x000fe400078e3cff */
[----:B------:R-:W-:-:S02]  /*1350*/  SHF.R.S32.HI R125, RZ, 0x2, R10 ;  /* 0x00000002ff7d7819 */ /* 0x000fc4000001140a */
        /* <DEDUP_REMOVED lines=46> */
[----:B------:R-:W-:Y:S01]  /*1640*/  STL [R1+0x54], R21 ;  /* 0x0000541501007387 */ /* 0x000fe20000100800 */
[----:B------:R-:W-:Y:S01]  /*1650*/  LOP3.LUT R3, R3, 0xfffffe00, RZ, 0xc0, !PT ;  /* 0xfffffe0003037812 */ /* 0x000fe200078ec0ff */
[----:B------:R-:W-:Y:S01]  /*1660*/  IMAD.IADD R15, R6, 0x1, R4 ;  /* 0x00000001060f7824 */ /* 0x000fe200078e0204 */
[C---:B------:R-:W-:Y:S01]  /*1670*/  IADD3 R26, R125.reuse, 0x20, RZ ;  /* 0x000000207d1a7810 */ /* 0x040fe20007ffe0ff */
[----:B------:R-:W-:Y:S01]  /*1680*/  STL [R1+0x58], R20 ;  /* 0x0000581401007387 */ /* 0x000fe20000100800 */
[-C--:B------:R-:W-:Y:S01]  /*1690*/  IADD3 R4, R0, R3.reuse, R5 ;  /* 0x0000000300047210 */ /* 0x080fe20007ffe005 */
[----:B------:R-:W-:Y:S01]  /*16a0*/  IMAD R2, R12, 0x200, R13 ;  /* 0x000002000c027824 */ /* 0x000fe200078e020d */
[----:B------:R-:W-:Y:S01]  /*16b0*/  IADD3 R22, R125, 0x40, RZ ;  /* 0x000000407d167810 */ /* 0x000fe20007ffe0ff */
[----:B------:R-:W-:Y:S01]  /*16c0*/  IMAD.SHL.U32 R6, R26, 0x40, RZ ;  /* 0x000000401a067824 */ /* 0x000fe200078e00ff */
[----:B------:R-:W-:Y:S01]  /*16d0*/  LOP3.LUT R5, R0, R3, RZ, 0xfc, !PT ;  /* 0x0000000300057212 */ /* 0x000fe200078efcff */
[----:B------:R-:W-:Y:S01]  /*16e0*/  IMAD R0, R9, 0x10, R27 ;  /* 0x0000001009007824 */ /* 0x000fe200078e021b */
[----:B------:R-:W-:Y:S01]  /*16f0*/  IADD3 R24, R125, 0x60, RZ ;  /* 0x000000607d187810 */ /* 0x000fe20007ffe0ff */
[----:B------:R-:W-:Y:S01]  /*1700*/  IMAD.SHL.U32 R3, R22, 0x40, RZ ;  /* 0x0000004016037824 */ /* 0x000fe200078e00ff */
[----:B------:R-:W-:-:S02]  /*1710*/  LOP3.LUT P5, RZ, R8, 0x2, RZ, 0xc0, !PT ;  /* 0x0000000208ff7812 */ /* 0x000fc400078ac0ff */
[----:B------:R-:W-:Y:S01]  /*1720*/  LOP3.LUT P4, RZ, R8, 0x4, RZ, 0xc0, !PT ;  /* 0x0000000408ff7812 */ /* 0x000fe2000788c0ff */
[----:B------:R1:W-:Y:S01]  /*1730*/  STL [R1+0x10], R0 ;  /* 0x0000100001007387 */ /* 0x0003e20000100800 */
[----:B------:R-:W-:Y:S02]  /*1740*/  SHF.R.S32.HI R7, RZ, 0x1f, R26 ;  /* 0x0000001fff077819 */ /* 0x000fe4000001141a */
[----:B------:R-:W-:Y:S02]  /*1750*/  SHF.R.S32.HI R8, RZ, 0x1f, R22 ;  /* 0x0000001fff087819 */ /* 0x000fe40000011416 */
[----:B------:R-:W-:Y:S02]  /*1760*/  LOP3.LUT P2, RZ, R9, 0x4, RZ, 0xc0, !PT ;  /* 0x0000000409ff7812 */ /* 0x000fe4000784c0ff */
[----:B------:R-:W-:Y:S02]  /*1770*/  SHF.R.S32.HI R9, RZ, 0x1f, R24 ;  /* 0x0000001fff097819 */ /* 0x000fe40000011418 */
[----:B------:R-:W-:-:S02]  /*1780*/  LOP3.LUT R11, R6, 0x1c0, RZ, 0xc0, !PT ;  /* 0x000001c0060b7812 */ /* 0x000fc400078ec0ff */
[----:B------:R-:W-:Y:S02]  /*1790*/  LEA.HI R7, R7, R26, RZ, 0x3 ;  /* 0x0000001a07077211 */ /* 0x000fe400078f18ff */
[----:B------:R-:W-:Y:S02]  /*17a0*/  LEA.HI R6, R8, R22, RZ, 0x3 ;  /* 0x0000001608067211 */ /* 0x000fe400078f18ff */
[----:B------:R-:W-:Y:S01]  /*17b0*/  LOP3.LUT R22, R3, 0x1c0, RZ, 0xc0, !PT ;  /* 0x000001c003167812 */ /* 0x000fe200078ec0ff */
[----:B------:R-:W-:Y:S01]  /*17c0*/  IMAD.SHL.U32 R7, R7, 0x40, RZ ;  /* 0x0000004007077824 */ /* 0x000fe200078e00ff */
[----:B------:R-:W-:Y:S01]  /*17d0*/  LEA.HI R3, R9, R24, RZ, 0x3 ;  /* 0x0000001809037211 */ /* 0x000fe200078f18ff */
[----:B------:R-:W-:Y:S01]  /*17e0*/  IMAD.SHL.U32 R6, R6, 0x40, RZ ;  /* 0x0000004006067824 */ /* 0x000fe200078e00ff */
[----:B------:R-:W-:Y:S02]  /*17f0*/  IADD3 R124, R90, 0x10, RZ ;  /* 0x000000105a7c7810 */ /* 0x000fe40007ffe0ff */
[----:B------:R-:W-:Y:S01]  /*1800*/  IADD3 R241, R84, 0x20, RZ ;  /* 0x0000002054f17810 */ /* 0x000fe20007ffe0ff */
[----:B------:R-:W-:Y:S01]  /*1810*/  IMAD.SHL.U32 R3, R3, 0x40, RZ ;  /* 0x0000004003037824 */ /* 0x000fe200078e00ff */
[----:B------:R-:W-:Y:S01]  /*1820*/  LOP3.LUT R9, R10, 0x7ffffffc, RZ, 0xc0, !PT ;  /* 0x7ffffffc0a097812 */ /* 0x000fe200078ec0ff */
[----:B-1----:R-:W-:Y:S01]  /*1830*/  IMAD.SHL.U32 R0, R24, 0x40, RZ ;  /* 0x0000004018007824 */ /* 0x002fe200078e00ff */
[----:B------:R-:W-:-:S02]  /*1840*/  LOP3.LUT R12, R11, 0x38, R84, 0xf8, !PT ;  /* 0x000000380b0c7812 */ /* 0x000fc400078ef854 */
[----:B------:R-:W-:Y:S01]  /*1850*/  SHF.R.U32.HI R13, RZ, 0x3, R11 ;  /* 0x00000003ff0d7819 */ /* 0x000fe2000001160b */
[----:B------:R-:W-:Y:S01]  /*1860*/  IMAD.IADD R9, R23, 0x1, -R9 ;  /* 0x0000000117097824 */ /* 0x000fe200078e0a09 */
[----:B------:R-:W-:Y:S02]  /*1870*/  LOP3.LUT R8, R0, 0x1c0, RZ, 0xc0, !PT ;  /* 0x000001c000087812 */ /* 0x000fe400078ec0ff */
[----:B------:R-:W-:Y:S01]  /*1880*/  LOP3.LUT R11, R22, 0x38, R84, 0xf8, !PT ;  /* 0x00000038160b7812 */ /* 0x000fe200078ef854 */
[----:B------:R-:W-:Y:S01]  /*1890*/  IMAD.SHL.U32 R251, R9, 0x2, RZ ;  /* 0x0000000209fb7824 */ /* 0x000fe200078e00ff */
[----:B------:R-:W-:Y:S01]  /*18a0*/  SHF.R.U32.HI R24, RZ, 0x3, R22 ;  /* 0x00000003ff187819 */ /* 0x000fe20000011616 */
[----:B------:R-:W-:Y:S01]  /*18b0*/  IMAD.IADD R9, R25, 0x1, R14 ;  /* 0x0000000119097824 */ /* 0x000fe200078e020e */
[----:B------:R-:W-:Y:S02]  /*18c0*/  LOP3.LUT R10, R8, 0x38, R84, 0xf8, !PT ;  /* 0x00000038080a7812 */ /* 0x000fe400078ef854 */
[----:B------:R-:W-:-:S02]  /*18d0*/  SHF.R.U32.HI R22, RZ, 0x3, R8 ;  /* 0x00000003ff167819 */ /* 0x000fc40000011608 */
[----:B------:R-:W-:Y:S02]  /*18e0*/  SHF.R.S32.HI R26, RZ, 0x1f, R124 ;  /* 0x0000001fff1a7819 */ /* 0x000fe4000001147c */
[----:B------:R-:W-:Y:S02]  /*18f0*/  SHF.R.S32.HI R8, RZ, 0x1f, R241 ;  /* 0x0000001fff087819 */ /* 0x000fe400000114f1 */
[----:B------:R-:W-:Y:S01]  /*1900*/  LOP3.LUT R7, R7, 0xfffffe00, RZ, 0xc0, !PT ;  /* 0xfffffe0007077812 */ /* 0x000fe200078ec0ff */
[----:B------:R-:W-:Y:S01]  /*1910*/  STL [R1+0x68], R26 ;  /* 0x0000681a01007387 */ /* 0x000fe20000100800 */
[----:B------:R-:W-:Y:S02]  /*1920*/  LOP3.LUT R23, R6, 0xfffffe00, RZ, 0xc0, !PT ;  /* 0xfffffe0006177812 */ /* 0x000fe400078ec0ff */
[----:B------:R-:W-:Y:S01]  /*1930*/  LOP3.LUT R3, R3, 0xfffffe00, RZ, 0xc0, !PT ;  /* 0xfffffe0003037812 */ /* 0x000fe200078ec0ff */
[----:B------:R1:W-:Y:S01]  /*1940*/  STL [R1+0x4], R8 ;  /* 0x0000040801007387 */ /* 0x0003e20000100800 */
[----:B------:R-:W-:-:S02]  /*1950*/  LOP3.LUT R13, R7, R12, R13, 0xf6, !PT ;  /* 0x0000000c070d7212 */ /* 0x000fc400078ef60d */
[----:B------:R-:W-:Y:S01]  /*1960*/  LOP3.LUT R12, R23, R11, R24, 0xf6, !PT ;  /* 0x0000000b170c7212 */ /* 0x000fe200078ef618 */
[----:B------:R-:W-:Y:S01]  /*1970*/  STL [R1+0x60], R7 ;  /* 0x0000600701007387 */ /* 0x000fe20000100800 */
[----:B------:R-:W-:Y:S02]  /*1980*/  LOP3.LUT R11, R3, R10, R22, 0xf6, !PT ;  /* 0x0000000a030b7212 */ /* 0x000fe400078ef616 */
[----:B------:R-:W-:Y:S01]  /*1990*/  LOP3.LUT R10, R21, 0x38, R84, 0xf8, !PT ;  /* 0x00000038150a7812 */ /* 0x000fe200078ef854 */
[----:B------:R-:W-:Y:S01]  /*19a0*/  STL [R1+0x5c], R23 ;  /* 0x00005c1701007387 */ /* 0x000fe20000100800 */
[----:B------:R-:W-:Y:S02]  /*19b0*/  LEA R14, R13, 0x5100, 0x1 ;  /* 0x000051000d0e7811 */ /* 0x000fe400078e08ff */
[----:B------:R-:W-:Y:S01]  /*19c0*/  LOP3.LUT R10, R19, R10, R20, 0xf6, !PT ;  /* 0x0000000a130a7212 */ /* 0x000fe200078ef614 */
[----:B------:R2:W-:Y:S01]  /*19d0*/  STL [R1+0xa4], R3 ;  /* 0x0000a40301007387 */ /* 0x0005e20000100800 */
[----:B------:R-:W-:-:S02]  /*19e0*/  LEA R13, R12, 0x5100, 0x1 ;  /* 0x000051000c0d7811 */ /* 0x000fc400078e08ff */
[----:B------:R-:W-:Y:S01]  /*19f0*/  LEA R12, R11, 0x5100, 0x1 ;  /* 0x000051000b0c7811 */ /* 0x000fe200078e08ff */
[----:B------:R3:W-:Y:S01]  /*1a00*/  STL [R1+0x50], R9 ;  /* 0x0000500901007387 */ /* 0x0007e20000100800 */
[----:B------:R-:W-:Y:S02]  /*1a10*/  SEL R0, R16, 0xffffffc0, !P2 ;  /* 0xffffffc010007807 */ /* 0x000fe40005000000 */
[----:B------:R-:W-:Y:S01]  /*1a20*/  SHF.R.S32.HI R11, RZ, 0x1f, R251 ;  /* 0x0000001fff0b7819 */ /* 0x000fe200000114fb */
[----:B------:R-:W-:Y:S01]  /*1a30*/  STL [R1+0x9c], R14 ;  /* 0x00009c0e01007387 */ /* 0x000fe20000100800 */
[----:B------:R-:W-:Y:S02]  /*1a40*/  LEA R127, R2, 0x2900, 0x1 ;  /* 0x00002900027f7811 */ /* 0x000fe400078e08ff */
[----:B------:R-:W-:Y:S01]  /*1a50*/  IADD3 R11, R251, 0x30, RZ ;  /* 0x00000030fb0b7810 */ /* 0x000fe20007ffe0ff */
[----:B------:R4:W-:Y:S01]  /*1a60*/  STL [R1+0x98], R13 ;  /* 0x0000980d01007387 */ /* 0x0009e20000100800 */
[----:B-1----:R-:W-:Y:S01]  /*1a70*/  SEL R8, R16, 0xffffffc0, !P6 ;  /* 0xffffffc010087807 */ /* 0x002fe20007000000 */
[----:B------:R-:W-:Y:S01]  /*1a80*/  IMAD.IADD R197, R127, 0x1, R0 ;  /* 0x000000017fc57824 */ /* 0x000fe200078e0200 */
[C---:B------:R-:W-:Y:S01]  /*1a90*/  SEL R6, R17.reuse, 0xffffffe0, !P0 ;  /* 0xffffffe011067807 */ /* 0x040fe20004000000 */
[----:B------:R1:W-:Y:S01]  /*1aa0*/  STL [R1+0x94], R12 ;  /* 0x0000940c01007387 */ /* 0x0003e20000100800 */
[----:B------:R-:W-:-:S02]  /*1ab0*/  SEL R2, R17, 0xffffffe0, !P5 ;  /* 0xffffffe011027807 */ /* 0x000fc40006800000 */
[----:B------:R-:W-:Y:S02]  /*1ac0*/  IADD3 R17, R251, 0x10, RZ ;  /* 0x00000010fb117810 */ /* 0x000fe40007ffe0ff */
[C---:B------:R-:W-:Y:S02]  /*1ad0*/  IADD3 R202, R127.reuse, 0x20, RZ ;  /* 0x000000207fca7810 */ /* 0x040fe40007ffe0ff */
[----:B------:R-:W-:Y:S02]  /*1ae0*/  @P3 IADD3 R202, R127, -0x20, RZ ;  /* 0xffffffe07fca3810 */ /* 0x000fe40007ffe0ff */
[----:B--2---:R-:W-:Y:S02]  /*1af0*/  LOP3.LUT R3, R21, 0x18, R84, 0xf8, !PT ;  /* 0x0000001815037812 */ /* 0x004fe400078ef854 */
[----:B------:R-:W-:Y:S01]  /*1b00*/  SEL R7, R18, 0x10, !P1 ;  /* 0x0000001012077807 */ /* 0x000fe20004800000 */
[----:B------:R-:W-:Y:S01]  /*1b10*/  IMAD.IADD R194, R0, 0x1, R202 ;  /* 0x0000000100c27824 */ /* 0x000fe200078e02ca */
[----:B---3--:R-:W-:-:S02]  /*1b20*/  LOP3.LUT R9, R19, R3, R20, 0xf6, !PT ;  /* 0x0000000313097212 */ /* 0x008fc400078ef614 */
[----:B------:R-:W-:Y:S02]  /*1b30*/  SEL R3, R16, 0xffffffc0, !P4 ;  /* 0xffffffc010037807 */ /* 0x000fe40006000000 */
[----:B------:R-:W-:Y:S02]  /*1b40*/  LEA R252, R9, 0x100, 0x1 ;  /* 0x0000010009fc7811 */ /* 0x000fe400078e08ff */
[----:B------:R-:W-:Y:S02]  /*1b50*/  LEA R9, R10, 0x5100, 0x1 ;  /* 0x000051000a097811 */ /* 0x000fe400078e08ff */
[C---:B------:R-:W-:Y:S02]  /*1b60*/  IADD3 R16, R251.reuse, 0x18, RZ ;  /* 0x00000018fb107810 */ /* 0x040fe40007ffe0ff */
[C---:B----4-:R-:W-:Y:S01]  /*1b70*/  IADD3 R13, R251.reuse, 0x28, RZ ;  /* 0x00000028fb0d7810 */ /* 0x050fe20007ffe0ff */
[----:B------:R2:W-:Y:S01]  /*1b80*/  STL [R1+0x90], R9 ;  /* 0x0000900901007387 */ /* 0x0005e20000100800 */
[----:B-1----:R-:W-:-:S02]  /*1b90*/  IADD3 R12, R251, 0x38, RZ ;  /* 0x00000038fb0c7810 */ /* 0x002fc40007ffe0ff */
[----:B------:R-:W-:Y:S02]  /*1ba0*/  SHF.R.S32.HI R10, RZ, 0x1f, R17 ;  /* 0x0000001fff0a7819 */ /* 0x000fe40000011411 */
[----:B------:R-:W-:Y:S02]  /*1bb0*/  SHF.R.S32.HI R10, RZ, 0x1f, R13 ;  /* 0x0000001fff0a7819 */ /* 0x000fe4000001140d */
[----:B------:R-:W-:Y:S02]  /*1bc0*/  SHF.R.S32.HI R10, RZ, 0x1f, R12 ;  /* 0x0000001fff0a7819 */ /* 0x000fe4000001140c */
[----:B------:R-:W-:Y:S02]  /*1bd0*/  LEA R198, R4, 0x5100, 0x1 ;  /* 0x0000510004c67811 */ /* 0x000fe400078e08ff */
[----:B------:R-:W-:Y:S02]  /*1be0*/  LEA R192, R5, 0x100, 0x1 ;  /* 0x0000010005c07811 */ /* 0x000fe400078e08ff */
[C---:B------:R-:W-:Y:S01]  /*1bf0*/  IADD3 R18, R251.reuse, 0x8, RZ ;  /* 0x00000008fb127810 */ /* 0x040fe20007ffe0ff */
[C---:B------:R-:W-:Y:S01]  /*1c00*/  IMAD.IADD R199, R198.reuse, 0x1, R3 ;  /* 0x00000001c6c77824 */ /* 0x040fe200078e0203 */
[----:B------:R-:W-:Y:S01]  /*1c10*/  IADD3 R14, R251, 0x20, RZ ;  /* 0x00000020fb0e7810 */ /* 0x000fe20007ffe0ff */
[----:B------:R-:W-:Y:S01]  /*1c20*/  IMAD.IADD R193, R3, 0x1, R192 ;  /* 0x0000000103c17824 */ /* 0x000fe200078e02c0 */
[----:B------:R-:W-:Y:S01]  /*1c30*/  SHF.R.S32.HI R245, RZ, 0x1f, R244 ;  /* 0x0000001ffff57819 */ /* 0x000fe200000114f4 */
[----:B------:R-:W-:Y:S01]  /*1c40*/  IMAD.IADD R201, R198, 0x1, R2 ;  /* 0x00000001c6c97824 */ /* 0x000fe200078e0202 */
[----:B------:R-:W-:Y:S01]  /*1c50*/  SHF.R.S32.HI R85, RZ, 0x1f, R84 ;  /* 0x0000001fff557819 */ /* 0x000fe20000011454 */
[C---:B------:R-:W-:Y:S01]  /*1c60*/  IMAD.IADD R196, R2.reuse, 0x1, R192 ;  /* 0x0000000102c47824 */ /* 0x040fe200078e02c0 */
[----:B------:R-:W-:Y:S01]  /*1c70*/  SHF.R.S32.HI R91, RZ, 0x1f, R90 ;  /* 0x0000001fff5b7819 */ /* 0x000fe2000001145a */
[C---:B------:R-:W-:Y:S01]  /*1c80*/  IMAD.IADD R200, R2.reuse, 0x1, R199 ;  /* 0x0000000102c87824 */ /* 0x040fe200078e02c7 */
[----:B------:R-:W-:Y:S01]  /*1c90*/  SHF.R.S32.HI R18, RZ, 0x1f, R18 ;  /* 0x0000001fff127819 */ /* 0x000fe20000011412 */
[----:B------:R-:W-:Y:S01]  /*1ca0*/  IMAD.IADD R195, R2, 0x1, R193 ;  /* 0x0000000102c37824 */ /* 0x000fe200078e02c1 */
[----:B--2---:R-:W-:-:S02]  /*1cb0*/  SHF.R.S32.HI R9, RZ, 0x1f, R16 ;  /* 0x0000001fff097819 */ /* 0x004fc40000011410 */
[----:B------:R-:W-:Y:S01]  /*1cc0*/  SHF.R.S32.HI R9, RZ, 0x1f, R11 ;  /* 0x0000001fff097819 */ /* 0x000fe2000001140b */
[----:B------:R-:W-:Y:S01]  /*1cd0*/  IMAD.IADD R9, R252, 0x1, R8 ;  /* 0x00000001fc097824 */ /* 0x000fe200078e0208 */
[----:B------:R-:W-:Y:S02]  /*1ce0*/  LEA R11, R15, 0x80, 0x1 ;  /* 0x000000800f0b7811 */ /* 0x000fe400078e08ff */
[----:B------:R-:W-:Y:S02]  /*1cf0*/  SHF.R.S32.HI R14, RZ, 0x1f, R14 ;  /* 0x0000001fff0e7819 */ /* 0x000fe4000001140e */
[C---:B------:R-:W-:Y:S01]  /*1d00*/  IADD3 R206, R202.reuse, 0x800, RZ ;  /* 0x00000800cace7810 */ /* 0x040fe20007ffe0ff */
[C---:B------:R-:W-:Y:S01]  /*1d10*/  IMAD.IADD R10, R11.reuse, 0x1, R8 ;  /* 0x000000010b0a7824 */ /* 0x040fe200078e0208 */
[----:B------:R-:W-:Y:S01]  /*1d20*/  STL [R1+0x6c], R11 ;  /* 0x00006c0b01007387 */ /* 0x000fe20000100800 */
[----:B------:R-:W-:Y:S01]  /*1d30*/  IMAD.IADD R0, R11, 0x1, R6 ;  /* 0x000000010b007824 */ /* 0x000fe200078e0206 */
[----:B------:R-:W-:Y:S01]  /*1d40*/  IADD3 R205, R202, 0x1000, RZ ;  /* 0x00001000cacd7810 */ /* 0x000fe20007ffe0ff */
[----:B------:R-:W-:Y:S01]  /*1d50*/  IMAD.IADD R4, R6, 0x1, R10 ;  /* 0x0000000106047824 */ /* 0x000fe200078e020a */
[----:B------:R1:W-:Y:S01]  /*1d60*/  STL [R1], R9 ;  /* 0x0000000901007387 */ /* 0x0003e20000100800 */
[----:B------:R-:W-:-:S02]  /*1d70*/  IADD3 R204, R202, 0x1800, RZ ;  /* 0x00001800cacc7810 */ /* 0x000fc40007ffe0ff */
[----:B------:R-:W-:Y:S01]  /*1d80*/  IMAD.IADD R3, R7, 0x1, R4 ;  /* 0x0000000107037824 */ /* 0x000fe200078e0204 */
[----:B------:R-:W-:Y:S01]  /*1d90*/  STL [R1+0x70], R10 ;  /* 0x0000700a01007387 */ /* 0x000fe20000100800 */
[----:B------:R-:W-:-:S03]  /*1da0*/  IADD3 R203, R202, 0x2000, RZ ;  /* 0x00002000cacb7810 */ /* 0x000fc60007ffe0ff */
        /* <DEDUP_REMOVED lines=11> */
.L_x_1208:
[----:B------:R-:W3:Y:S01]  /*1e60*/  LDL R25, [R1+0x4c] ;  /* 0x00004c0001197983 */ /* 0x000ee20000100800 */
[----:B------:R-:W-:Y:S01]  /*1e70*/  ISETP.NE.U32.AND P0, PT, RZ, c[0x0][0x370], PT ;  /* 0x0000dc00ff007a0c */ /* 0x000fe20003f05070 */
[----:B------:R-:W-:Y:S01]  /*1e80*/  IMAD.MOV.U32 R148, RZ, RZ, 0x4 ;  /* 0x00000004ff947424 */ /* 0x000fe200078e00ff */
[----:B------:R-:W-:Y:S01]  /*1e90*/  ISETP.NE.U32.AND P1, PT, RZ, c[0x0][0x360], PT ;  /* 0x0000d800ff007a0c */ /* 0x000fe20003f25070 */
[----:B------:R-:W-:Y:S01]  /*1ea0*/  IMAD.MOV.U32 R12, RZ, RZ, RZ ;  /* 0x000000ffff0c7224 */ /* 0x000fe200078e00ff */
[----:B------:R-:W-:Y:S01]  /*1eb0*/  ISETP.NE.AND.EX P2, PT, RZ, c[0x0][0x374], PT, P0 ;  /* 0x0000dd00ff007a0c */ /* 0x000fe20003f45300 */
[----:B------:R-:W-:Y:S01]  /*1ec0*/  IMAD.MOV.U32 R143, RZ, RZ, RZ ;  /* 0x000000ffff8f7224 */ /* 0x000fe200078e00ff */
[----:B------:R-:W-:Y:S01]  /*1ed0*/  ISETP.NE.AND.EX P0, PT, RZ, c[0x0][0x364], PT, P1 ;  /* 0x0000d900ff007a0c */ /* 0x000fe20003f05310 */
[----:B------:R-:W-:Y:S01]  /*1ee0*/  CS2R R14, SRZ ;  /* 0x00000000000e7805 */ /* 0x000fe2000001ff00 */
[----:B------:R-:W-:Y:S02]  /*1ef0*/  ISETP.NE.U32.AND P1, PT, RZ, c[0x0][0x348], PT ;  /* 0x0000d200ff007a0c */ /* 0x000fe40003f25070 */
[----:B------:R-:W-:-:S02]  /*1f00*/  ISETP.NE.U32.AND P3, PT, RZ, c[0x0][0x350], PT ;  /* 0x0000d400ff007a0c */ /* 0x000fc40003f65070 */
[----:B------:R-:W-:Y:S02]  /*1f10*/  ISETP.NE.U32.AND P5, PT, RZ, c[0x0][0x358], PT ;  /* 0x0000d600ff007a0c */ /* 0x000fe40003fa5070 */
[----:B------:R-:W-:Y:S02]  /*1f20*/  ISETP.NE.AND.EX P1, PT, RZ, c[0x0][0x34c], PT, P1 ;  /* 0x0000d300ff007a0c */ /* 0x000fe40003f25310 */
[----:B------:R-:W-:Y:S02]  /*1f30*/  ISETP.NE.AND.EX P3, PT, RZ, c[0x0][0x354], PT, P3 ;  /* 0x0000d500ff007a0c */ /* 0x000fe40003f65330 */
[----:B------:R-:W-:Y:S01]  /*1f40*/  ISETP.NE.AND.EX P5, PT, RZ, c[0x0][0x35c], PT, P5 ;  /* 0x0000d700ff007a0c */ /* 0x000fe20003fa5350 */
[----:B---3--:R-:W-:-:S04]  /*1f50*/  @P2 IMAD.WIDE R10, R25, R148, c[0x0][0x370] ;  /* 0x0000dc00190a2625 */ /* 0x008fc800078e0294 */
[CC--:B------:R-:W-:Y:S01]  /*1f60*/  @P0 IMAD.WIDE R8, R25.reuse, R148.reuse, c[0x0][0x360] ;  /* 0x0000d80019080625 */ /* 0x0c0fe200078e0294 */
[----:B------:R-:W3:Y:S03]  /*1f70*/  @P2 LDG.E R12, [R10.64] ;  /* 0x000000080a0c2981 */ /* 0x000ee6000c1e1900 */
[CC--:B------:R-:W-:Y:S01]  /*1f80*/  IMAD.WIDE R6, R25.reuse, R148.reuse, c[0x0][0x348] ;  /* 0x0000d20019067625 */ /* 0x0c0fe200078e0294 */
[----:B------:R1:W5:Y:S03]  /*1f90*/  @P0 LDG.E R249, [R8.64] ;  /* 0x0000000808f90981 */ /* 0x000366000c1e1900 */
[CC--:B--2---:R-:W-:Y:S01]  /*1fa0*/  IMAD.WIDE R4, R25.reuse, R148.reuse, c[0x0][0x350] ;  /* 0x0000d40019047625 */ /* 0x0c4fe200078e0294 */
[----:B------:R1:W5:Y:S03]  /*1fb0*/  @P1 LDG.E R143, [R6.64] ;  /* 0x00000008068f1981 */ /* 0x000366000c1e1900 */
[----:B------:R-:W-:Y:S01]  /*1fc0*/  IMAD.WIDE R2, R25, R148, c[0x0][0x358] ;  /* 0x0000d60019027625 */ /* 0x000fe200078e0294 */
[----:B------:R1:W5:Y:S04]  /*1fd0*/  @P3 LDG.E R15, [R4.64] ;  /* 0x00000008040f3981 */ /* 0x000368000c1e1900 */
[----:B------:R1:W5:Y:S01]  /*1fe0*/  @P5 LDG.E R14, [R2.64] ;  /* 0x00000008020e5981 */ /* 0x000362000c1e1900 */
[----:B------:R-:W-:Y:S03]  /*1ff0*/  YIELD ;  /* 0x0000000000007946 */ /* 0x000fe60003800000 */
[----:B---3--:R1:W-:Y:S01]  /*2000*/  STL [R1+0x3c], R12 ;  /* 0x00003c0c01007387 */ /* 0x0083e20000100800 */
[----:B------:R-:W-:Y:S05]  /*2010*/  @P0 BRA `(.L_x_910) ;  /* 0x0000005000000947 */ /* 0x000fea0003800000 */
[----:B-----5:R-:W-:Y:S01]  /*2020*/  MOV R249, c[0x0][0x168] ;  /* 0x00005a0000f97a02 */ /* 0x020fe20000000f00 */
[----:B------:R-:W-:Y:S05]  /*2030*/  @!P1 BRA `(.L_x_910) ;  /* 0x0000003000009947 */ /* 0x000fea0003800000 */
[----:B-1----:R-:W2:Y:S04]  /*2040*/  LDG.E R8, [R6.64] ;  /* 0x0000000806087981 */ /* 0x002ea8000c1e1900 */
[----:B------:R-:W2:Y:S02]  /*2050*/  LDG.E R0, [R6.64+0x4] ;  /* 0x0000040806007981 */ /* 0x000ea4000c1e1900 */
[----:B--2---:R-:W-:-:S02]  /*2060*/  IADD3 R249, -R8, R0, RZ ;  /* 0x0000000008f97210 */ /* 0x004fc40007ffe1ff */
.L_x_910:
[----:B------:R-:W-:-:S04]  /*2070*/  ISETP.NE.U32.AND P0, PT, RZ, c[0x0][0x368], PT ;  /* 0x0000da00ff007a0c */ /* 0x000fc80003f05070 */
[----:B------:R-:W-:-:S13]  /*2080*/  ISETP.NE.AND.EX P0, PT, RZ, c[0x0][0x36c], PT, P0 ;  /* 0x0000db00ff007a0c */ /* 0x000fda0003f05300 */
[----:B------:R-:W-:Y:S05]  /*2090*/  @!P0 BRA `(.L_x_911) ;  /* 0x0000003000008947 */ /* 0x000fea0003800000 */
[----:B-1----:R-:W-:-:S05]  /*20a0*/  IMAD.WIDE R4, R25, R148, c[0x0][0x368] ;  /* 0x0000da0019047625 */ /* 0x002fca00078e0294 */
[----:B------:R1:W5:Y:S01]  /*20b0*/  LDG.E R13, [R4.64] ;  /* 0x00000008040d7981 */ /* 0x000362000c1e1900 */
[----:B------:R-:W-:Y:S05]  /*20c0*/  BRA `(.L_x_912) ;  /* 0x0000005000007947 */ /* 0x000fea0003800000 */
.L_x_911:
[----:B------:R-:W-:Y:S01]  /*20d0*/  MOV R13, UR6 ;  /* 0x00000006000d7c02 */ /* 0x000fe20008000f00 */
[----:B------:R-:W-:Y:S05]  /*20e0*/  @!P3 BRA `(.L_x_912) ;  /* 0x000000300000b947 */ /* 0x000fea0003800000 */
[----:B-1----:R-:W2:Y:S04]  /*20f0*/  LDG.E R6, [R4.64] ;  /* 0x0000000804067981 */ /* 0x002ea8000c1e1900 */
[----:B------:R-:W2:Y:S02]  /*2100*/  LDG.E R0, [R4.64+0x4] ;  /* 0x0000040804007981 */ /* 0x000ea4000c1e1900 */
[----:B--2---:R-:W-:Y:S02]  /*2110*/  IADD3 R13, -R6, R0, RZ ;  /* 0x00000000060d7210 */ /* 0x004fe40007ffe1ff */
.L_x_912:
[----:B-1----:R-:W2:Y:S04]  /*2120*/  LDL.LU R5, [R1+0x44] ;  /* 0x0000440001057983 */ /* 0x002ea80000300800 */
[----:B------:R1:W3:Y:S04]  /*2130*/  @P5 LDG.E R4, [R2.64] ;  /* 0x0000000802045981 */ /* 0x0002e8000c1e1900 */
[----:B------:R1:W3:Y:S01]  /*2140*/  @P5 LDG.E R0, [R2.64+0x4] ;  /* 0x0000040802005981 */ /* 0x0002e2000c1e1900 */
[----:B------:R-:W-:Y:S01]  /*2150*/  ISETP.NE.U32.AND P0, PT, RZ, c[0x0][0x378], PT ;  /* 0x0000de00ff007a0c */ /* 0x000fe20003f05070 */
[----:B-----5:R-:W-:-:S03]  /*2160*/  IMAD.MOV.U32 R136, RZ, RZ, R13 ;  /* 0x000000ffff887224 */ /* 0x020fc600078e000d */
[----:B------:R-:W-:Y:S01]  /*2170*/  ISETP.NE.AND.EX P0, PT, RZ, c[0x0][0x37c], PT, P0 ;  /* 0x0000df00ff007a0c */ /* 0x000fe20003f05300 */
[----:B------:R-:W-:-:S05]  /*2180*/  IMAD.MOV.U32 R6, RZ, RZ, c[0x0][0x2c4] ;  /* 0x0000b100ff067624 */ /* 0x000fca00078e00ff */
[----:B------:R-:W-:Y:S01]  /*2190*/  ISETP.NE.AND P2, PT, R6, 0x1, PT ;  /* 0x000000010600780c */ /* 0x000fe20003f45270 */
[----:B------:R-:W-:Y:S02]  /*21a0*/  IMAD.IADD R12, R13, 0x1, -R12 ;  /* 0x000000010d0c7824 */ /* 0x000fe400078e0a0c */
[----:B------:R-:W-:-:S04]  /*21b0*/  IMAD.MOV.U32 R6, RZ, RZ, c[0x0][0x32c] ;  /* 0x0000cb00ff067624 */ /* 0x000fc800078e00ff */
[----:B-1----:R-:W-:-:S05]  /*21c0*/  @P0 IMAD.WIDE R2, R25, R148, c[0x0][0x378] ;  /* 0x0000de0019020625 */ /* 0x002fca00078e0294 */
[----:B------:R1:W5:Y:S01]  /*21d0*/  @P0 LDG.E R136, [R2.64] ;  /* 0x0000000802880981 */ /* 0x000362000c1e1900 */
[----:B------:R-:W-:Y:S02]  /*21e0*/  ISETP.GE.AND P1, PT, R6, 0x1, PT ;  /* 0x000000010600780c */ /* 0x000fe40003f26270 */
[----:B------:R-:W-:-:S04]  /*21f0*/  LOP3.LUT R207, R207, 0xfffbffff, RZ, 0xc0, !PT ;  /* 0xfffbffffcfcf7812 */ /* 0x000fc800078ec0ff */
[----:B------:R-:W-:-:S04]  /*2200*/  @P2 LOP3.LUT R207, R207, 0x40000, RZ, 0xfc, !PT ;  /* 0x00040000cfcf2812 */ /* 0x000fc800078efcff */
[----:B------:R-:W-:-:S04]  /*2210*/  LOP3.LUT R207, R207, 0xfffeffff, RZ, 0xc0, !PT ;  /* 0xfffeffffcfcf7812 */ /* 0x000fc800078ec0ff */
[----:B------:R-:W-:Y:S01]  /*2220*/  @P1 LOP3.LUT R207, R207, 0x10000, RZ, 0xfc, !PT ;  /* 0x00010000cfcf1812 */ /* 0x000fe200078efcff */
[----:B-1----:R-:W-:Y:S02]  /*2230*/  IMAD.MOV.U32 R2, RZ, RZ, c[0x0][0x228] ;  /* 0x00008a00ff027624 */ /* 0x002fe400078e00ff */
[----:B--2---:R-:W-:-:S05]  /*2240*/  IMAD.SHL.U32 R7, R5, 0x80, RZ ;  /* 0x0000008005077824 */ /* 0x004fca00078e00ff */
[----:B------:R1:W-:Y:S01]  /*2250*/  STL [R1+0x38], R7 ;  /* 0x0000380701007387 */ /* 0x0003e20000100800 */
[----:B---3--:R-:W-:Y:S01]  /*2260*/  @P5 IMAD.IADD R2, R0, 0x1, -R4 ;  /* 0x0000000100025824 */ /* 0x008fe200078e0a04 */
[----:B------:R-:W-:-:S03]  /*2270*/  IADD3 R0, R7, 0x7f, RZ ;  /* 0x0000007f07007810 */ /* 0x000fc60007ffe0ff */
[----:B------:R-:W-:Y:S02]  /*2280*/  IMAD.IADD R250, R12, 0x1, R2 ;  /* 0x000000010cfa7824 */ /* 0x000fe400078e0202 */
[----:B------:R-:W-:-:S03]  /*2290*/  @P2 IMAD.HI.U32 R4, R0, c[0x0][0x2c8], RZ ;  /* 0x0000b20000042a27 */ /* 0x000fc600078e00ff */
[C---:B------:R-:W-:Y:S02]  /*22a0*/  IADD3 R3, R250.reuse, 0x4f, RZ ;  /* 0x0000004ffa037810 */ /* 0x040fe40007ffe0ff */
[----:B------:R-:W-:Y:S02]  /*22b0*/  @P2 SHF.R.U32.HI R0, RZ, c[0x0][0x2cc], R4 ;  /* 0x0000b300ff002a19 */ /* 0x000fe40000011604 */
[----:B------:R-:W-:Y:S01]  /*22c0*/  IADD3 R4, R250, 0x1, -R249 ;  /* 0x00000001fa047810 */ /* 0x000fe20007ffe8f9 */
[----:B------:R-:W-:-:S04]  /*22d0*/  IMAD.HI R3, R3, 0x66666667, RZ ;  /* 0x6666666703037827 */ /* 0x000fc800078e02ff */
[----:B------:R-:W-:Y:S01]  /*22e0*/  IMAD.IADD R0, R4, 0x1, R0 ;  /* 0x0000000104007824 */ /* 0x000fe200078e0200 */
[----:B------:R-:W-:-:S04]  /*22f0*/  SHF.R.U32.HI R5, RZ, 0x1f, R3 ;  /* 0x0000001fff057819 */ /* 0x000fc80000011603 */
[----:B------:R-:W-:Y:S02]  /*2300*/  LEA.HI.SX32 R144, R3, R5, 0x1b ;  /* 0x0000000503907211 */ /* 0x000fe400078fdaff */
[----:B------:R-:W-:Y:S01]  /*2310*/  IADD3 R4, R0, c[0x0][0x328], RZ ;  /* 0x0000ca0000047a10 */ /* 0x000fe20007ffe0ff */
[----:B------:R-:W-:Y:S05]  /*2320*/  @!P1 BRA `(.L_x_913) ;  /* 0x0000010000009947 */ /* 0x000fea0003800000 */
[C---:B-1----:R-:W-:Y:S01]  /*2330*/  ISETP.GT.AND P0, PT, R0.reuse, RZ, PT ;  /* 0x000000ff0000720c */ /* 0x042fe20003f04270 */
        /* <DEDUP_REMOVED lines=9> */
.L_x_915:
[----:B------:R-:W-:-:S13]  /*23d0*/  ISETP.NE.AND P0, PT, R6, 0x1, PT ;  /* 0x000000010600780c */ /* 0x000fda0003f05270 */
[----:B------:R-:W-:-:S05]  /*23e0*/  @P0 IMAD.HI.U32 R0, R3, c[0x0][0x330], RZ ;  /* 0x0000cc0003000a27 */ /* 0x000fca00078e00ff */
[----:B------:R-:W-:Y:S02]  /*23f0*/  @P0 SHF.R.U32.HI R3, RZ, c[0x0][0x334], R0 ;  /* 0x0000cd00ff030a19 */ /* 0x000fe40000011600 */
.L_x_916:
[----:B------:R-:W-:Y:S05]  /*2400*/  BSYNC B0 ;  /* 0x0000000000007941 */ /* 0x000fea0003800000 */
.L_x_914:
[----:B------:R-:W-:-:S05]  /*2410*/  IMAD R3, R3, R6, c[0x0][0x32c] ;  /* 0x0000cb0003037624 */ /* 0x000fca00078e0206 */
[----:B------:R-:W-:-:S04]  /*2420*/  IMNMX R4, R4, R3, PT ;  /* 0x0000000304047217 */ /* 0x000fc80003800200 */
.L_x_913:
[----:B-1----:R-:W-:Y:S01]  /*2430*/  IADD3 R4, R4, 0x4f, RZ ;  /* 0x0000004f04047810 */ /* 0x002fe20007ffe0ff */
[----:B------:R-:W-:-:S04]  /*2440*/  @P2 IMAD.HI.U32 R3, R7, c[0x0][0x2c8], RZ ;  /* 0x0000b20007032a27 */ /* 0x000fc800078e00ff */
[----:B------:R-:W-:-:S04]  /*2450*/  IMAD.HI R4, R4, 0x66666667, RZ ;  /* 0x6666666704047827 */ /* 0x000fc800078e02ff */
[----:B------:R-:W-:Y:S01]  /*2460*/  IMAD.MOV.U32 R0, RZ, RZ, R7 ;  /* 0x000000ffff007224 */ /* 0x000fe200078e0007 */
[----:B------:R-:W-:Y:S01]  /*2470*/  @P2 SHF.R.U32.HI R0, RZ, c[0x0][0x2cc], R3 ;  /* 0x0000b300ff002a19 */ /* 0x000fe20000011603 */
[----:B------:R-:W-:Y:S01]  /*2480*/  IMAD.IADD R230, R250, 0x1, -R249 ;  /* 0x00000001fae67824 */ /* 0x000fe200078e0af9 */
[----:B------:R-:W-:-:S03]  /*2490*/  SHF.R.U32.HI R3, RZ, 0x1f, R4 ;  /* 0x0000001fff037819 */ /* 0x000fc60000011604 */
[----:B------:R-:W-:Y:S01]  /*24a0*/  IMAD.IADD R0, R230, 0x1, R0 ;  /* 0x00000001e6007824 */ /* 0x000fe200078e0200 */
[----:B------:R-:W-:-:S04]  /*24b0*/  LEA.HI.SX32 R7, R4, R3, 0x1b ;  /* 0x0000000304077211 */ /* 0x000fc800078fdaff */
[----:B------:R-:W-:Y:S02]  /*24c0*/  IADD3 R3, R0, -c[0x0][0x324], RZ ;  /* 0x8000c90000037a10 */ /* 0x000fe40007ffe0ff */
        /* <DEDUP_REMOVED lines=11> */
.L_x_919:
[----:B------:R-:W-:-:S13]  /*2580*/  ISETP.NE.AND P0, PT, R6, 0x1, PT ;  /* 0x000000010600780c */ /* 0x000fda0003f05270 */
[----:B------:R-:W-:-:S05]  /*2590*/  @P0 IMAD.HI.U32 R4, R0, c[0x0][0x330], RZ ;  /* 0x0000cc0000040a27 */ /* 0x000fca00078e00ff */
[----:B------:R-:W-:Y:S02]  /*25a0*/  @P0 SHF.R.U32.HI R0, RZ, c[0x0][0x334], R4 ;  /* 0x0000cd00ff000a19 */ /* 0x000fe40000011604 */
.L_x_920:
[----:B------:R-:W-:Y:S05]  /*25b0*/  BSYNC B0 ;  /* 0x0000000000007941 */ /* 0x000fea0003800000 */
.L_x_918:
[----:B------:R-:W-:-:S05]  /*25c0*/  IMAD R0, R0, c[0x0][0x32c], RZ ;  /* 0x0000cb0000007a24 */ /* 0x000fca00078e02ff */
[----:B------:R-:W-:-:S04]  /*25d0*/  IMNMX R3, R3, R0, !PT ;  /* 0x0000000003037217 */ /* 0x000fc80007800200 */
.L_x_917:
        /* <DEDUP_REMOVED lines=12> */
[----:B------:R-:W-:Y:S02]  /*26a0*/  SHF.R.U32.HI R8, RZ, 0x10, R3 ;  /* 0x00000010ff087819 */ /* 0x000fe40000011603 */
[----:B------:R-:W-:Y:S02]  /*26b0*/  LOP3.LUT R17, R3, 0xff, RZ, 0xc0, !PT ;  /* 0x000000ff03117812 */ /* 0x000fe400078ec0ff */
[C---:B------:R-:W-:Y:S01]  /*26c0*/  ISETP.NE.AND P1, PT, R8.reuse, RZ, PT ;  /* 0x000000ff0800720c */ /* 0x040fe20003f25270 */
[----:B------:R1:W-:Y:S03]  /*26d0*/  STL [R1+0x44], R8 ;  /* 0x0000440801007387 */ /* 0x0003e60000100800 */
[----:B------:R-:W-:Y:S01]  /*26e0*/  SEL R130, R8, c[0x0][0x338], P1 ;  /* 0x0000ce0008827a07 */ /* 0x000fe20000800000 */
[----:B------:R1:W-:Y:S01]  /*26f0*/  STL [R1+0x64], R17 ;  /* 0x0000641101007387 */ /* 0x0003e20000100800 */
[----:B------:R-:W-:Y:S05]  /*2700*/  @!P0 BRA `(.L_x_922) ;  /* 0x000001d000008947 */ /* 0x000fea0003800000 */
[----:B------:R-:W-:Y:S02]  /*2710*/  IABS R3, R130 ;  /* 0x0000008200037213 */ /* 0x000fe40000000000 */
[----:B------:R-:W-:-:S02]  /*2720*/  IADD3 R4, R130, -0x1, R7 ;  /* 0xffffffff82047810 */ /* 0x000fc40007ffe007 */
[----:B------:R-:W2:Y:S03]  /*2730*/  I2F.RP R0, R3 ;  /* 0x0000000300007306 */ /* 0x000ea60000209400 */
[----:B-1----:R-:W-:Y:S02]  /*2740*/  IMAD.IADD R8, R4, 0x1, -R6 ;  /* 0x0000000104087824 */ /* 0x002fe400078e0a06 */
[----:B------:R-:W-:-:S03]  /*2750*/  IMAD.MOV.U32 R4, RZ, RZ, RZ ;  /* 0x000000ffff047224 */ /* 0x000fc600078e00ff */
[----:B------:R-:W-:Y:S01]  /*2760*/  IABS R11, R8 ;  /* 0x00000008000b7213 */ /* 0x000fe20000000000 */
[----:B--2---:R-:W1:Y:S02]  /*2770*/  MUFU.RCP R0, R0 ;  /* 0x0000000000007308 */ /* 0x004e640000001000 */
        /* <DEDUP_REMOVED lines=22> */
.L_x_922:
[----:B------:R-:W-:Y:S05]  /*28e0*/  BSYNC B0 ;  /* 0x0000000000007941 */ /* 0x000fea0003800000 */
.L_x_921:
[----:B------:R-:W-:-:S04]  /*28f0*/  IMAD R3, R17, R0, R6 ;  /* 0x0000000011037224 */ /* 0x000fc800078e0206 */
[C---:B------:R-:W-:Y:S02]  /*2900*/  IMAD.IADD R0, R3.reuse, 0x1, R0 ;  /* 0x0000000103007824 */ /* 0x040fe400078e0200 */
[----:B------:R-:W-:-:S03]  /*2910*/  IMAD R3, R3, 0x50, -R12 ;  /* 0x0000005003037824 */ /* 0x000fc600078e0a0c */
[----:B------:R-:W-:Y:S02]  /*2920*/  IMNMX R0, R7, R0, PT ;  /* 0x0000000007007217 */ /* 0x000fe40003800200 */
[----:B------:R-:W-:-:S03]  /*2930*/  IMNMX R3, RZ, R3, !PT ;  /* 0x00000003ff037217 */ /* 0x000fc60007800200 */
[----:B------:R-:W-:Y:S02]  /*2940*/  IMAD R0, R0, 0x50, -R12 ;  /* 0x0000005000007824 */ /* 0x000fe400078e0a0c */
[----:B------:R-:W-:-:S03]  /*2950*/  IMAD.WIDE.U32 R4, R3, -0x33333333, RZ ;  /* 0xcccccccd03047825 */ /* 0x000fc600078e00ff */
        /* <DEDUP_REMOVED lines=11> */
[----:B------:R-:W2:Y:S03]  /*2a10*/  S2R R9, SR_TID.X ;  /* 0x0000000000097919 */ /* 0x000ea60000002100 */
[----:B------:R-:W-:-:S13]  /*2a20*/  ISETP.NE.AND.EX P4, PT, RZ, c[0x0][0x344], PT, P0 ;  /* 0x0000d100ff007a0c */ /* 0x000fda0003f85300 */
[----:B------:R-:W-:-:S05]  /*2a30*/  @P4 IMAD.WIDE R4, R25, R148, c[0x0][0x340] ;  /* 0x0000d00019044625 */ /* 0x000fca00078e0294 */
[----:B------:R3:W4:Y:S01]  /*2a40*/  @P4 LDG.E R21, [R4.64] ;  /* 0x0000000804154981 */ /* 0x000722000c1e1900 */
[----:B-12---:R-:W-:-:S04]  /*2a50*/  SHF.R.S32.HI R8, RZ, 0x1f, R9 ;  /* 0x0000001fff087819 */ /* 0x006fc80000011409 */
[----:B------:R-:W-:-:S04]  /*2a60*/  LEA.HI R8, R8, R9, RZ, 0x3 ;  /* 0x0000000908087211 */ /* 0x000fc800078f18ff */
[----:B------:R-:W-:Y:S02]  /*2a70*/  SHF.R.S32.HI R8, RZ, 0x3, R8 ;  /* 0x00000003ff087819 */ /* 0x000fe40000011408 */
[----:B------:R-:W-:Y:S02]  /*2a80*/  SHF.R.S32.HI R3, RZ, 0x1f, R14 ;  /* 0x0000001fff037819 */ /* 0x000fe4000001140e */
[----:B------:R-:W-:-:S04]  /*2a90*/  IADD3 R104, P0, R8, R14, RZ ;  /* 0x0000000e08687210 */ /* 0x000fc80007f1e0ff */
[----:B------:R-:W-:-:S05]  /*2aa0*/  LEA.HI.X.SX32 R105, R8, R3, 0x1, P0 ;  /* 0x0000000308697211 */ /* 0x000fca00000f0eff */
[----:B------:R-:W-:Y:S02]  /*2ab0*/  IMAD R3, R105, c[0x0][0x238], RZ ;  /* 0x00008e0069037a24 */ /* 0x000fe400078e02ff */
[----:B---3--:R-:W-:Y:S01]  /*2ac0*/  IMAD.WIDE.U32 R4, R104, c[0x0][0x238], R244 ;  /* 0x00008e0068047a25 */ /* 0x008fe200078e00f4 */
[----:B------:R-:W-:-:S03]  /*2ad0*/  LOP3.LUT R24, R16, 0xffff, RZ, 0xc0, !PT ;  /* 0x0000ffff10187812 */ /* 0x000fc600078ec0ff */
[----:B------:R-:W-:Y:S01]  /*2ae0*/  IMAD R3, R104, c[0x0][0x23c], R3 ;  /* 0x00008f0068037a24 */ /* 0x000fe200078e0203 */
[----:B------:R-:W-:-:S03]  /*2af0*/  SHF.R.S32.HI R20, RZ, 0x1f, R25 ;  /* 0x0000001fff147819 */ /* 0x000fc60000011419 */
[----:B------:R-:W-:Y:S01]  /*2b00*/  IMAD.IADD R5, R5, 0x1, R3 ;  /* 0x0000000105057824 */ /* 0x000fe200078e0203 */
[----:B------:R-:W-:Y:S01]  /*2b10*/  SEL R22, R20, RZ, !P5 ;  /* 0x000000ff14167207 */ /* 0x000fe20006800000 */
[----:B------:R-:W-:Y:S01]  /*2b20*/  IMAD.MOV.U32 R134, RZ, RZ, 0x50 ;  /* 0x00000050ff867424 */ /* 0x000fe200078e00ff */
[----:B------:R-:W-:Y:S01]  /*2b30*/  IADD3 R29, R0, -0x1, RZ ;  /* 0xffffffff001d7810 */ /* 0x000fe20007ffe0ff */
[----:B------:R-:W-:Y:S01]  /*2b40*/  IMAD.WIDE.U32 R4, R24, c[0x0][0x240], R4 ;  /* 0x0000900018047a25 */ /* 0x000fe200078e0004 */
[----:B------:R-:W-:Y:S02]  /*2b50*/  IADD3 R103, -R8, R2, RZ ;  /* 0x0000000208677210 */ /* 0x000fe40007ffe1ff */
[----:B------:R-:W-:Y:S01]  /*2b60*/  SEL R23, R25, RZ, !P5 ;  /* 0x000000ff19177207 */ /* 0x000fe20006800000 */
[----:B------:R-:W-:Y:S02]  /*2b70*/  IMAD R5, R24, c[0x0][0x244], R5 ;  /* 0x0000910018057a24 */ /* 0x000fe400078e0205 */
[----:B------:R-:W-:-:S02]  /*2b80*/  IMAD R0, R22, c[0x0][0x248], RZ ;  /* 0x0000920016007a24 */ /* 0x000fc400078e02ff */
        /* <DEDUP_REMOVED lines=15> */
[----:B------:R-:W-:-:S03]  /*2c80*/  MOV R16, c[0x0][0x238] ;  /* 0x00008e0000107a02 */ /* 0x000fc60000000f00 */
[----:B------:R-:W-:Y:S01]  /*2c90*/  IMAD.IADD R5, R5, 0x1, R0 ;  /* 0x0000000105057824 */ /* 0x000fe200078e0200 */
[----:B------:R-:W-:Y:S02]  /*2ca0*/  @P0 LEA R6, P2, R4, c[0x0][0x220], 0x1 ;  /* 0x0000880004060a11 */ /* 0x000fe400078408ff */
[----:B------:R-:W-:Y:S02]  /*2cb0*/  SHF.L.U32 R153, R16, 0x4, RZ ;  /* 0x0000000410997819 */ /* 0x000fe400000006ff */
[----:B------:R-:W-:Y:S02]  /*2cc0*/  @P0 LEA.HI.X R7, R4, c[0x0][0x224], R5, 0x1, P2 ;  /* 0x0000890004070a11 */ /* 0x000fe400010f0c05 */
[----:B------:R-:W-:Y:S02]  /*2cd0*/  SHF.L.U64.HI R148, R16, R148, c[0x0][0x23c] ;  /* 0x00008f0010947619 */ /* 0x000fe40000010294 */
[----:B------:R-:W-:Y:S01]  /*2ce0*/  @P1 IADD3 R0, P3, R153, R4, RZ ;  /* 0x0000000499001210 */ /* 0x000fe20007f7e0ff */
[----:B------:R-:W-:Y:S01]  /*2cf0*/  @!PT LDS RZ, [RZ] ;  /* 0x00000000fffff984 */ /* 0x000fe20000000800 */
[----:B------:R-:W-:Y:S01]  /*2d00*/  @!PT LDS RZ, [RZ] ;  /* 0x00000000fffff984 */ /* 0x000fe20000000800 */
[----:B------:R-:W-:Y:S01]  /*2d10*/  @!PT LDS RZ, [RZ] ;  /* 0x00000000fffff984 */ /* 0x000fe20000000800 */
[----:B------:R1:W-:Y:S01]  /*2d20*/  @P0 LDGSTS.E.BYPASS.LTC128B.128 [R208+0x2900], [R6.64], !P6 ;  /* 0x0290000006d00fae */ /* 0x0003e2000f101d48 */
[----:B------:R-:W-:-:S03]  /*2d30*/  ISETP.GE.AND P2, PT, R3, 0x21, PT ;  /* 0x000000210300780c */ /* 0x000fc60003f46270 */
[----:B-1----:R-:W-:Y:S01]  /*2d40*/  @P1 IMAD.X R7, R5, 0x1, R148, P3 ;  /* 0x0000000105071824 */ /* 0x002fe200018e0694 */
[----:B------:R-:W-:-:S04]  /*2d50*/  @P1 LEA R6, P0, R0, c[0x0][0x220], 0x1 ;  /* 0x0000880000061a11 */ /* 0x000fc800078008ff */
[----:B------:R-:W-:Y:S02]  /*2d60*/  @P1 LEA.HI.X R7, R0, c[0x0][0x224], R7, 0x1, P0 ;  /* 0x0000890000071a11 */ /* 0x000fe400000f0c07 */
[----:B------:R-:W-:-:S03]  /*2d70*/  ISETP.GE.AND P0, PT, R3, 0x31, PT ;  /* 0x000000310300780c */ /* 0x000fc60003f06270 */
[----:B------:R1:W-:Y:S01]  /*2d80*/  @P1 LDGSTS.E.BYPASS.LTC128B.128 [R208+0x3100], [R6.64], !P6 ;  /* 0x0310000006d01fae */ /* 0x0003e2000f101d48 */
[----:B------:R-:W-:Y:S02]  /*2d90*/  @P2 LEA R0, P1, R16, R4, 0x5 ;  /* 0x0000000410002211 */ /* 0x000fe400078228ff */
[----:B-1----:R-:W-:-:S04]  /*2da0*/  @P2 MOV R6, c[0x0][0x23c] ;  /* 0x00008f0000062a02 */ /* 0x002fc80000000f00 */
[----:B------:R-:W-:Y:S02]  /*2db0*/  @P2 LEA.HI.X R6, R16, R5, R6, 0x5, P1 ;  /* 0x0000000510062211 */ /* 0x000fe400008f2c06 */
[----:B------:R-:W-:Y:S01]  /*2dc0*/  @P2 LEA R8, P1, R0, c[0x0][0x220], 0x1 ;  /* 0x0000880000082a11 */ /* 0x000fe200078208ff */
[----:B------:R-:W-:-:S03]  /*2dd0*/  @P0 IMAD.MOV.U32 R7, RZ, RZ, c[0x0][0x23c] ;  /* 0x00008f00ff070624 */ /* 0x000fc600078e00ff */
[----:B------:R-:W-:Y:S02]  /*2de0*/  @P2 LEA.HI.X R9, R0, c[0x0][0x224], R6, 0x1, P1 ;  /* 0x0000890000092a11 */ /* 0x000fe400008f0c06 */
[----:B------:R-:W-:Y:S01]  /*2df0*/  ISETP.GE.AND P1, PT, R3, 0x41, PT ;  /* 0x000000410300780c */ /* 0x000fe20003f26270 */
[----:B------:R-:W-:Y:S02]  /*2e00*/  @P0 IMAD R0, R7, 0x30, RZ ;  /* 0x0000003007000824 */ /* 0x000fe400078e02ff */
[----:B------:R-:W-:Y:S01]  /*2e10*/  @P0 IMAD.WIDE.U32 R6, R16, 0x30, R4 ;  /* 0x0000003010060825 */ /* 0x000fe200078e0004 */
[----:B------:R1:W-:Y:S01]  /*2e20*/  @P2 LDGSTS.E.BYPASS.LTC128B.128 [R208+0x3900], [R8.64], !P6 ;  /* 0x0390000008d02fae */ /* 0x0003e2000f101d48 */
[----:B------:R-:W-:-:S03]  /*2e30*/  SHF.R.S32.HI R3, RZ, 0x1f, R125 ;  /* 0x0000001fff037819 */ /* 0x000fc6000001147d */
[----:B------:R-:W-:Y:S02]  /*2e40*/  @P0 IADD3 R0, R7, R0, RZ ;  /* 0x0000000007000210 */ /* 0x000fe40007ffe0ff */
[----:B------:R-:W-:-:S03]  /*2e50*/  @P0 LEA R18, P2, R6, c[0x0][0x220], 0x1 ;  /* 0x0000880006120a11 */ /* 0x000fc600078408ff */
[----:B------:R-:W-:Y:S02]  /*2e60*/  @P1 MOV R12, c[0x0][0x23c] ;  /* 0x00008f00000c1a02 */ /* 0x000fe40000000f00 */
[----:B------:R-:W-:Y:S01]  /*2e70*/  @P0 LEA.HI.X R19, R6, c[0x0][0x224], R0, 0x1, P2 ;  /* 0x0000890006130a11 */ /* 0x000fe200010f0c00 */
[C---:B------:R-:W-:Y:S01]  /*2e80*/  IMAD R0, R3.reuse, c[0x0][0x280], RZ ;  /* 0x0000a00003007a24 */ /* 0x040fe200078e02ff */
[C---:B------:R-:W-:Y:S01]  /*2e90*/  @P1 LEA R4, P2, R16.reuse, R4, 0x6 ;  /* 0x0000000410041211 */ /* 0x040fe200078430ff */
[----:B------:R-:W-:Y:S02]  /*2ea0*/  IMAD R3, R3, c[0x0][0x290], RZ ;  /* 0x0000a40003037a24 */ /* 0x000fe400078e02ff */
[C---:B------:R-:W-:Y:S01]  /*2eb0*/  IMAD.WIDE.U32 R6, R125.reuse, c[0x0][0x280], R90 ;  /* 0x0000a0007d067a25 */ /* 0x040fe200078e005a */
[----:B------:R-:W-:Y:S01]  /*2ec0*/  @P1 LEA.HI.X R5, R16, R5, R12, 0x6, P2 ;  /* 0x0000000510051211 */ /* 0x000fe200010f340c */
[----:B------:R2:W-:Y:S01]  /*2ed0*/  @P0 LDGSTS.E.BYPASS.LTC128B.128 [R208+0x4100], [R18.64], !P6 ;  /* 0x0410000012d00fae */ /* 0x0005e2000f101d48 */
[----:B------:R-:W-:Y:S01]  /*2ee0*/  @P1 LEA R16, P2, R4, c[0x0][0x220], 0x1 ;  /* 0x0000880004101a11 */ /* 0x000fe200078408ff */
[----:B------:R-:W-:-:S02]  /*2ef0*/  IMAD R0, R125, c[0x0][0x284], R0 ;  /* 0x0000a1007d007a24 */ /* 0x000fc400078e0200 */
[----:B------:R-:W-:Y:S02]  /*2f00*/  IMAD.IADD R128, R13, 0x1, R15 ;  /* 0x000000010d807824 */ /* 0x000fe400078e020f */
[----:B-1----:R-:W-:Y:S01]  /*2f10*/  IMAD.WIDE.U32 R8, R125, c[0x0][0x280], R84 ;  /* 0x0000a0007d087a25 */ /* 0x002fe200078e0054 */
[----:B------:R-:W-:-:S03]  /*2f20*/  @P1 LEA.HI.X R17, R4, c[0x0][0x224], R5, 0x1, P2 ;  /* 0x0000890004111a11 */ /* 0x000fc600010f0c05 */
[----:B------:R-:W-:-:S04]  /*2f30*/  IMAD.WIDE.U32 R10, R125, c[0x0][0x290], R90 ;  /* 0x0000a4007d0a7a25 */ /* 0x000fc800078e005a */
[C---:B------:R-:W-:Y:S01]  /*2f40*/  IMAD R3, R125.reuse, c[0x0][0x294], R3 ;  /* 0x0000a5007d037a24 */ /* 0x040fe200078e0203 */
[----:B------:R2:W-:Y:S01]  /*2f50*/  @P1 LDGSTS.E.BYPASS.LTC128B.128 [R208+0x4900], [R16.64], !P6 ;  /* 0x0490000010d01fae */ /* 0x0005e2000f101d48 */
[----:B------:R-:W-:-:S04]  /*2f60*/  IMAD.WIDE.U32 R14, R125, c[0x0][0x290], R84 ;  /* 0x0000a4007d0e7a25 */ /* 0x000fc800078e0054 */
[----:B------:R-:W-:Y:S02]  /*2f70*/  IMAD.IADD R13, R7, 0x1, R0 ;  /* 0x00000001070d7824 */ /* 0x000fe400078e0200 */
[----:B------:R-:W-:Y:S01]  /*2f80*/  IMAD.IADD R9, R0, 0x1, R9 ;  /* 0x0000000100097824 */ /* 0x000fe200078e0209 */
[----:B-----5:R-:W-:Y:S01]  /*2f90*/  SHF.R.S32.HI R0, RZ, 0x1f, R136 ;  /* 0x0000001fff007819 */ /* 0x020fe20000011488 */
[----:B------:R-:W-:Y:S01]  /*2fa0*/  IMAD.MOV.U32 R12, RZ, RZ, R6 ;  /* 0x000000ffff0c7224 */ /* 0x000fe200078e0006 */
[----:B------:R-:W-:Y:S01]  /*2fb0*/  IADD3 R11, R11, R3, RZ ;  /* 0x000000030b0b7210 */ /* 0x000fe20007ffe0ff */
[----:B------:R-:W-:Y:S01]  /*2fc0*/  IMAD.MOV.U32 R131, RZ, RZ, c[0x0][0x280] ;  /* 0x0000a000ff837624 */ /* 0x000fe200078e00ff */
[----:B------:R-:W-:Y:S01]  /*2fd0*/  IADD3 R7, R3, R15, RZ ;  /* 0x0000000f03077210 */ /* 0x000fe20007ffe0ff */
[C---:B------:R-:W-:Y:S01]  /*2fe0*/  IMAD R3, R0.reuse, c[0x0][0x280], RZ ;  /* 0x0000a00000037a24 */ /* 0x040fe200078e02ff */
[----:B------:R-:W-:Y:S01]  /*2ff0*/  MOV R6, R14 ;  /* 0x0000000e00067202 */ /* 0x000fe20000000f00 */
[----:B------:R-:W-:Y:S01]  /*3000*/  IMAD R0, R0, c[0x0][0x290], RZ ;  /* 0x0000a40000007a24 */ /* 0x000fe200078e02ff */
[----:B------:R-:W-:Y:S01]  /*3010*/  MOV R142, 0x5 ;  /* 0x00000005008e7802 */ /* 0x000fe20000000f00 */
[----:B------:R-:W-:-:S02]  /*3020*/  IMAD R145, R134, c[0x0][0x284], RZ ;  /* 0x0000a10086917a24 */ /* 0x000fc400078e02ff */
[C---:B------:R-:W-:Y:S02]  /*3030*/  IMAD R146, R134.reuse, c[0x0][0x294], RZ ;  /* 0x0000a50086927a24 */ /* 0x040fe400078e02ff */
[----:B------:R-:W-:Y:S01]  /*3040*/  IMAD.WIDE.U32 R138, R134, c[0x0][0x280], RZ ;  /* 0x0000a000868a7a25 */ /* 0x000fe200078e00ff */
[----:B------:R-:W-:Y:S01]  /*3050*/  ISETP.GE.AND P1, PT, R241, c[0x0][0x1d4], PT ;  /* 0x00007500f1007a0c */ /* 0x000fe20003f26270 */
[----:B------:R-:W0:Y:S01]  /*3060*/  LDGDEPBAR ;  /* 0x00000000000079af */ /* 0x000e220000000000 */
        /* <DEDUP_REMOVED lines=19> */
[----:B------:R-:W-:Y:S01]  /*31a0*/  SHF.L.U64.HI R142, R150, R142, c[0x0][0x294] ;  /* 0x0000a500968e7619 */ /* 0x000fe2000001028e */
[----:B------:R-:W-:Y:S01]  /*31b0*/  IMAD R123, R24, c[0x0][0x1ec], R115 ;  /* 0x00007b00187b7a24 */ /* 0x000fe200078e0273 */
[----:B------:R-:W-:Y:S01]  /*31c0*/  SHF.L.U32 R152, R150, 0x5, RZ ;  /* 0x0000000596987819 */ /* 0x000fe200000006ff */
[----:B------:R-:W-:Y:S01]  /*31d0*/  IMAD R122, R24, c[0x0][0x214], R113 ;  /* 0x00008500187a7a24 */ /* 0x000fe200078e0271 */
[----:B------:R-:W-:Y:S01]  /*31e0*/  IADD3 R146, R135, R146, RZ ;  /* 0x0000009287927210 */ /* 0x000fe20007ffe0ff */
[----:B------:R-:W-:Y:S01]  /*31f0*/  IMAD.IADD R101, R93, 0x1, R3 ;  /* 0x000000015d657824 */ /* 0x000fe200078e0203 */
[----:B------:R-:W-:Y:S01]  /*3200*/  IADD3 R99, R3, R87, RZ ;  /* 0x0000005703637210 */ /* 0x000fe20007ffe0ff */
[----:B------:R-:W-:Y:S01]  /*3210*/  IMAD.IADD R100, R89, 0x1, R0 ;  /* 0x0000000159647824 */ /* 0x000fe200078e0200 */
[----:B------:R-:W-:-:S02]  /*3220*/  IADD3 R98, R0, R83, RZ ;  /* 0x0000005300627210 */ /* 0x000fc40007ffe0ff */
[--C-:B----4-:R-:W-:Y:S01]  /*3230*/  @P4 SHF.R.S32.HI R5, RZ, 0x1f, R21.reuse ;  /* 0x0000001fff054819 */ /* 0x110fe20000011415 */
[----:B------:R-:W-:Y:S02]  /*3240*/  @!P4 IMAD.MOV.U32 R5, RZ, RZ, R20 ;  /* 0x000000ffff05c224 */ /* 0x000fe400078e0014 */
[----:B------:R-:W-:Y:S01]  /*3250*/  @P4 IMAD.MOV.U32 R4, RZ, RZ, R21 ;  /* 0x000000ffff044224 */ /* 0x000fe200078e0015 */
[----:B------:R-:W-:Y:S01]  /*3260*/  @!P4 MOV R4, R25 ;  /* 0x000000190004c202 */ /* 0x000fe20000000f00 */
[----:B------:R-:W-:-:S04]  /*3270*/  IMAD R5, R5, c[0x0][0x2b0], RZ ;  /* 0x0000ac0005057a24 */ /* 0x000fc800078e02ff */
[C---:B------:R-:W-:Y:S02]  /*3280*/  IMAD R5, R4.reuse, c[0x0][0x2b4], R5 ;  /* 0x0000ad0004057a24 */ /* 0x040fe400078e0205 */
[----:B------:R-:W-:-:S05]  /*3290*/  IMAD.WIDE.U32 R110, R4, c[0x0][0x2b0], RZ ;  /* 0x0000ac00046e7a25 */ /* 0x000fca00078e00ff */
[----:B------:R-:W-:Y:S02]  /*32a0*/  IADD3 R120, R111, R5, RZ ;  /* 0x000000056f787210 */ /* 0x000fe40007ffe0ff */
[----:B--2---:R-:W2:Y:S04]  /*32b0*/  LDL R19, [R1+0x54] ;  /* 0x0000540001137983 */ /* 0x004ea80000100800 */
[----:B------:R-:W3:Y:S04]  /*32c0*/  LDL R16, [R1+0x58] ;  /* 0x0000580001107983 */ /* 0x000ee80000100800 */
[----:B------:R-:W4:Y:S04]  /*32d0*/  LDL R15, [R1+0x60] ;  /* 0x00006000010f7983 */ /* 0x000f280000100800 */
[----:B------:R-:W5:Y:S01]  /*32e0*/  LDL R14, [R1+0x5c] ;  /* 0x00005c00010e7983 */ /* 0x000f620000100800 */
[----:B------:R-:W-:Y:S01]  /*32f0*/  ISETP.GE.AND P0, PT, R84, c[0x0][0x27c], PT ;  /* 0x00009f0054007a0c */ /* 0x000fe20003f06270 */
[----:B------:R-:W-:Y:S01]  /*3300*/  IMAD R0, R22, c[0x0][0x268], RZ ;  /* 0x00009a0016007a24 */ /* 0x000fe200078e02ff */
[C---:B------:R-:W-:Y:S01]  /*3310*/  IADD3 R17, R125.reuse, 0x20, RZ ;  /* 0x000000207d117810 */ /* 0x040fe20007ffe0ff */
[----:B------:R-:W-:Y:S01]  /*3320*/  IMAD.WIDE.U32 R4, R24, c[0x0][0x260], R244 ;  /* 0x0000980018047a25 */ /* 0x000fe200078e00f4 */
[----:B------:R-:W-:Y:S01]  /*3330*/  SEL R3, RZ, c[0x0][0x27c], !P0 ;  /* 0x00009f00ff037a07 */ /* 0x000fe20004000000 */
[----:B------:R-:W-:Y:S01]  /*3340*/  ULDC.U8 UR5, c[0x0][0x298] ;  /* 0x0000a60000057ab9 */ /* 0x000fe20000000000 */
[----:B------:R-:W-:Y:S01]  /*3350*/  IADD3 R18, R125, 0x40, RZ ;  /* 0x000000407d127810 */ /* 0x000fe20007ffe0ff */
[----:B------:R-:W-:Y:S01]  /*3360*/  IMAD.SHL.U32 R17, R17, 0x40, RZ ;  /* 0x0000004011117824 */ /* 0x000fe200078e00ff */
[----:B------:R-:W-:Y:S01]  /*3370*/  P2R R121, PR, RZ, 0x1 ;  /* 0x00000001ff797803 */ /* 0x000fe20000000000 */
[----:B------:R-:W-:-:S02]  /*3380*/  IMAD.IADD R3, R84, 0x1, R3 ;  /* 0x0000000154037824 */ /* 0x000fc400078e0203 */
[----:B------:R-:W-:Y:S01]  /*3390*/  IMAD R6, R23, c[0x0][0x26c], R0 ;  /* 0x00009b0017067a24 */ /* 0x000fe200078e0200 */
[----:B------:R-:W-:Y:S01]  /*33a0*/  LOP3.LUT R17, R17, 0x1c0, RZ, 0xc0, !PT ;  /* 0x000001c011117812 */ /* 0x000fe200078ec0ff */
[----:B------:R-:W-:Y:S01]  /*33b0*/  IMAD R5, R24, c[0x0][0x264], R5 ;  /* 0x0000990018057a24 */ /* 0x000fe200078e0205 */
[----:B------:R-:W-:Y:S01]  /*33c0*/  SHF.R.S32.HI R0, RZ, 0x1f, R3 ;  /* 0x0000001fff007819 */ /* 0x000fe20000011403 */
[----:B------:R-:W-:Y:S02]  /*33d0*/  IMAD.SHL.U32 R18, R18, 0x40, RZ ;  /* 0x0000004012127824 */ /* 0x000fe400078e00ff */
[----:B------:R-:W-:Y:S01]  /*33e0*/  IMAD.WIDE.U32 R78, R23, c[0x0][0x268], R4 ;  /* 0x00009a00174e7a25 */ /* 0x000fe200078e0004 */
[----:B------:R-:W-:Y:S02]  /*33f0*/  LEA.HI R3, R0, R3, RZ, 0x3 ;  /* 0x0000000300037211 */ /* 0x000fe400078f18ff */
[----:B------:R-:W-:Y:S01]  /*3400*/  LOP3.LUT R18, R18, 0x1c0, RZ, 0xc0, !PT ;  /* 0x000001c012127812 */ /* 0x000fe200078ec0ff */
[----:B------:R-:W-:Y:S01]  /*3410*/  IMAD.IADD R80, R79, 0x1, R6 ;  /* 0x000000014f507824 */ /* 0x000fe200078e0206 */
[--C-:B------:R-:W-:Y:S01]  /*3420*/  LOP3.LUT R5, R17, 0x38, R3.reuse, 0xf8, !PT ;  /* 0x0000003811057812 */ /* 0x100fe200078ef803 */
[----:B------:R-:W-:Y:S01]  /*3430*/  IMAD.MOV.U32 R137, RZ, RZ, 0x6 ;  /* 0x00000006ff897424 */ /* 0x000fe200078e00ff */
[----:B------:R-:W1:Y:S01]  /*3440*/  S2R R17, SR_TID.X ;  /* 0x0000000000117919 */ /* 0x000e620000002100 */
[--C-:B------:R-:W-:Y:S01]  /*3450*/  LOP3.LUT R4, R18, 0x38, R3.reuse, 0xf8, !PT ;  /* 0x0000003812047812 */ /* 0x100fe200078ef803 */
[----:B------:R-:W-:Y:S01]  /*3460*/  IMAD.MOV.U32 R155, RZ, RZ, c[0x0][0x2b8] ;  /* 0x0000ae00ff9b7624 */ /* 0x000fe200078e00ff */
[----:B------:R-:W-:Y:S01]  /*3470*/  IADD3 R18, R125, 0x20, RZ ;  /* 0x000000207d127810 */ /* 0x000fe20007ffe0ff */
[----:B------:R-:W-:Y:S01]  /*3480*/  IMAD.MOV.U32 R154, RZ, RZ, c[0x0][0x27c] ;  /* 0x00009f00ff9a7624 */ /* 0x000fe200078e00ff */
        /* <DEDUP_REMOVED lines=8> */
[----:B------:R-:W-:-:S02]  /*3510*/  LOP3.LUT R18, R18, 0x1c0, RZ, 0xc0, !PT ;  /* 0x000001c012127812 */ /* 0x000fc400078ec0ff */
[----:B------:R-:W-:Y:S02]  /*3520*/  SHF.R.S32.HI R96, RZ, 0x1f, R77 ;  /* 0x0000001fff607819 */ /* 0x000fe4000001144d */
        /* <DEDUP_REMOVED lines=22> */
.L_x_958:
[----:B------:R-:W-:Y:S01]  /*3690*/  IMAD R3, R29, 0x50, R0 ;  /* 0x000000501d037824 */ /* 0x000fe200078e0200 */
[----:B------:R-:W-:Y:S01]  /*36a0*/  ISETP.NE.AND P1, PT, R155, 0x1, PT ;  /* 0x000000019b00780c */ /* 0x000fe20003f25270 */
[----:B------:R-:W-:Y:S01]  /*36b0*/  IMAD.MOV.U32 R73, RZ, RZ, RZ ;  /* 0x000000ffff497224 */ /* 0x000fe200078e00ff */
[----:B-1---5:R1:W5:Y:S01]  /*36c0*/  LDL R157, [R1+0x4] ;  /* 0x00000400019d7983 */ /* 0x0223620000100800 */
[----:B------:R-:W-:Y:S01]  /*36d0*/  IMAD.IADD R4, R128, 0x1, R3 ;  /* 0x0000000180047824 */ /* 0x000fe200078e0203 */
[----:B------:R-:W-:Y:S01]  /*36e0*/  ISETP.GE.AND P0, PT, R3, R2, PT ;  /* 0x000000020300720c */ /* 0x000fe20003f06270 */
[----:B------:R-:W-:Y:S04]  /*36f0*/  DEPBAR.LE SB0, 0x0 ;  /* 0x000080000000791a */ /* 0x000fe80000000000 */
[--C-:B------:R-:W-:Y:S01]  /*3700*/  IMAD.MOV.U32 R3, RZ, RZ, R4.reuse ;  /* 0x000000ffff037224 */ /* 0x100fe200078e0004 */
[----:B------:R-:W-:Y:S01]  /*3710*/  ISETP.GT.OR P0, PT, R0, 0x4f, P0 ;  /* 0x0000004f0000780c */ /* 0x000fe20000704670 */
[----:B------:R1:W5:Y:S01]  /*3720*/  LDL R156, [R1] ;  /* 0x00000000019c7983 */ /* 0x0003620000100800 */
[----:B------:R-:W-:Y:S01]  /*3730*/  WARPSYNC 0xffffffff ;  /* 0xffffffff00007948 */ /* 0x000fe20003800000 */
[----:B------:R-:W-:Y:S01]  /*3740*/  @P1 IMAD.HI.U32 R5, R4, c[0x0][0x2bc], RZ ;  /* 0x0000af0004051a27 */ /* 0x000fe200078e00ff */
[----:B------:R-:W-:Y:S01]  /*3750*/  ISETP.GE.AND P2, PT, R154, 0x1, PT ;  /* 0x000000019a00780c */ /* 0x000fe20003f46270 */
[----:B------:R-:W-:Y:S03]  /*3760*/  BSSY B2, `(.L_x_924) ;  /* 0x0000414000027945 */ /* 0x000fe60003800000 */
[----:B------:R-:W-:Y:S05]  /*3770*/  @P1 SHF.R.U32.HI R3, RZ, c[0x0][0x2c0], R5 ;  /* 0x0000b000ff031a19 */ /* 0x000fea0000011605 */
[C---:B------:R-:W-:Y:S04]  /*3780*/  @!P0 IADD3 R5, P1, R3.reuse, R110, RZ ;  /* 0x0000006e03058210 */ /* 0x040fe80007f3e0ff */
[----:B------:R-:W-:Y:S01]  /*3790*/  @!P0 LEA.HI.X.SX32 R7, R3, R120, 0x1, P1 ;  /* 0x0000007803078211 */ /* 0x000fe200008f0eff */
[----:B------:R-:W-:Y:S01]  /*37a0*/  IMAD.MOV R3, RZ, RZ, -R3 ;  /* 0x000000ffff037224 */ /* 0x000fe200078e0a03 */
[----:B------:R-:W-:Y:S03]  /*37b0*/  @!P0 LEA R6, P1, R5, c[0x0][0x2a0], 0x2 ;  /* 0x0000a80005068a11 */ /* 0x000fe600078210ff */
[----:B------:R-:W-:Y:S01]  /*37c0*/  IMAD R76, R3, c[0x0][0x2b8], R4 ;  /* 0x0000ae00034c7a24 */ /* 0x000fe200078e0204 */
[----:B------:R-:W-:Y:S03]  /*37d0*/  @!P0 LEA.HI.X R7, R5, c[0x0][0x2a4], R7, 0x2, P1 ;  /* 0x0000a90005078a11 */ /* 0x000fe600008f1407 */
[----:B------:R-:W-:Y:S01]  /*37e0*/  IMAD.WIDE.U32 R4, R76, c[0x0][0x1e0], RZ ;  /* 0x000078004c047a25 */ /* 0x000fe200078e00ff */
[----:B------:R-:W-:Y:S01]  /*37f0*/  SHF.R.S32.HI R94, RZ, 0x1f, R76 ;  /* 0x0000001fff5e7819 */ /* 0x000fe2000001144c */
[----:B--2---:R-:W2:Y:S04]  /*3800*/  @!P0 LDG.E R73, [R6.64] ;  /* 0x0000000806498981 */ /* 0x004ea8000c1e1900 */
[----:B------:R-:W-:Y:S01]  /*3810*/  IMAD R3, R94, c[0x0][0x1e0], RZ ;  /* 0x000078005e037a24 */ /* 0x000fe200078e02ff */
[----:B------:R-:W-:Y:S03]  /*3820*/  BAR.SYNC.DEFER_BLOCKING 0x0 ;  /* 0x0000000000007b1d */ /* 0x000fe60000010000 */
[----:B------:R-:W-:Y:S04]  /*3830*/  IMAD R3, R76, c[0x0][0x1e4], R3 ;  /* 0x000079004c037a24 */ /* 0x000fe800078e0203 */
[----:B------:R-:W-:Y:S01]  /*3840*/  IMAD.IADD R5, R5, 0x1, R3 ;  /* 0x0000000105057824 */ /* 0x000fe200078e0203 */
[----:B--2---:R-:W-:Y:S03]  /*3850*/  SHF.R.S32.HI R95, RZ, 0x1f, R73 ;  /* 0x0000001fff5f7819 */ /* 0x004fe60000011449 */
[----:B------:R-:W-:Y:S04]  /*3860*/  IMAD.WIDE.U32 R4, R73, c[0x0][0x1f0], R4 ;  /* 0x00007c0049047a25 */ /* 0x000fe800078e0004 */
[----:B------:R-:W-:Y:S01]  /*3870*/  IMAD R6, R95, c[0x0][0x1f0], RZ ;  /* 0x00007c005f067a24 */ /* 0x000fe200078e02ff */
[----:B------:R-:W-:Y:S03]  /*3880*/  IADD3 R3, P0, R114, R4, RZ ;  /* 0x0000000472037210 */ /* 0x000fe60007f1e0ff */
[----:B------:R-:W-:Y:S05]  /*3890*/  IMAD R6, R73, c[0x0][0x1f4], R6 ;  /* 0x00007d0049067a24 */ /* 0x000fea00078e0206 */
[----:B------:R-:W-:Y:S02]  /*38a0*/  IADD3.X R4, R123, R5, R6, P0, !PT ;  /* 0x000000057b047210 */ /* 0x000fe400007fe406 */
[C---:B------:R-:W-:Y:S04]  /*38b0*/  LEA R72, P0, R3.reuse, c[0x0][0x1c8], 0x1 ;  /* 0x0000720003487a11 */ /* 0x040fe800078008ff */
[----:B------:R-:W-:Y:S01]  /*38c0*/  LEA.HI.X R71, R3, c[0x0][0x1cc], R4, 0x1, P0 ;  /* 0x0000730003477a11 */ /* 0x000fe200000f0c04 */
[----:B------:R-:W-:-:S05]  /*38d0*/  @!P2 BRA `(.L_x_925) ;  /* 0x00003c400000a947 */ /* 0x000fca0003800000 */
[-C--:B-1----:R-:W-:Y:S01]  /*38e0*/  IMAD R6, R145, R29.reuse, RZ ;  /* 0x0000001d91067224 */ /* 0x082fe200078e02ff */
[----:B------:R-:W-:Y:S01]  /*38f0*/  ISETP.NE.AND P0, PT, RZ, UR5, PT ;  /* 0x00000005ff007c0c */ /* 0x000fe2000bf05270 */
[-C--:B------:R-:W-:Y:S01]  /*3900*/  IMAD R5, R146, R29.reuse, RZ ;  /* 0x0000001d92057224 */ /* 0x080fe200078e02ff */
[----:B------:R-:W-:Y:S01]  /*3910*/  SHF.R.S32.HI R4, RZ, 0x1f, R29 ;  /* 0x0000001fff047819 */ /* 0x000fe2000001141d */
[----:B------:R-:W-:Y:S02]  /*3920*/  IMAD R3, R29, -0x50, R2 ;  /* 0xffffffb01d037824 */ /* 0x000fe400078e0202 */
[-C--:B------:R-:W-:Y:S03]  /*3930*/  IMAD.WIDE.U32 R32, R138, R29.reuse, RZ ;  /* 0x0000001d8a207225 */ /* 0x080fe600078e00ff */
[----:B------:R-:W-:Y:S01]  /*3940*/  IMNMX R60, R3, 0x50, PT ;  /* 0x00000050033c7817 */ /* 0x000fe20003800200 */
[C---:B------:R-:W-:Y:S02]  /*3950*/  IMAD R6, R4.reuse, R138, R6 ;  /* 0x0000008a04067224 */ /* 0x040fe400078e0206 */
[----:B------:R-:W-:Y:S02]  /*3960*/  IMAD R5, R4, R134, R5 ;  /* 0x0000008604057224 */ /* 0x000fe400078e0205 */
[----:B------:R-:W-:Y:S01]  /*3970*/  IMAD.WIDE.U32 R10, R134, R29, RZ ;  /* 0x0000001d860a7225 */ /* 0x000fe200078e00ff */
[----:B------:R-:W-:Y:S04]  /*3980*/  IADD3 R34, R33, R6, RZ ;  /* 0x0000000621227210 */ /* 0x000fe80007ffe0ff */
        /* <DEDUP_REMOVED lines=30> */
.L_x_928:
[----:B------:R-:W-:Y:S05]  /*3b70*/  BSYNC B0 ;  /* 0x0000000000007941 */ /* 0x000fea0003800000 */
.L_x_927:
        /* <DEDUP_REMOVED lines=39> */
.L_x_930:
[----:B------:R-:W-:Y:S05]  /*3df0*/  BSYNC B0 ;  /* 0x0000000000007941 */ /* 0x000fea0003800000 */
.L_x_929:
        /* <DEDUP_REMOVED lines=38> */
.L_x_932:
[----:B------:R-:W-:Y:S05]  /*4060*/  BSYNC B0 ;  /* 0x0000000000007941 */ /* 0x000fea0003800000 */
.L_x_931:
        /* <DEDUP_REMOVED lines=74> */
.L_x_936:
[----:B------:R-:W-:Y:S05]  /*4510*/  BSYNC B0 ;  /* 0x0000000000007941 */ /* 0x000fea0003800000 */
.L_x_935:
        /* <DEDUP_REMOVED lines=57> */
.L_x_934:
[----:B------:R-:W-:Y:S05]  /*48b0*/  BSYNC B1 ;  /* 0x0000000000017941 */ /* 0x000fea0003800000 */
.L_x_933:
        /* <DEDUP_REMOVED lines=62> */
.L_x_940:
[----:B------:R-:W-:Y:S05]  /*4ca0*/  BSYNC B0 ;  /* 0x0000000000007941 */ /* 0x000fea0003800000 */
.L_x_939:
        /* <DEDUP_REMOVED lines=57> */
.L_x_938:
[----:B------:R-:W-:Y:S05]  /*5040*/  BSYNC B1 ;  /* 0x0000000000017941 */ /* 0x000fea0003800000 */
.L_x_937:
        /* <DEDUP_REMOVED lines=61> */
.L_x_943:
[----:B------:R-:W-:Y:S05]  /*5420*/  BSYNC B0 ;  /* 0x0000000000007941 */ /* 0x000fea0003800000 */
.L_x_942:
        /* <DEDUP_REMOVED lines=58> */
.L_x_926:
        /* <DEDUP_REMOVED lines=213> */
.L_x_945:
[----:B----4-:R-:W-:Y:S05]  /*6520*/  BSYNC B0 ;  /* 0x0000000000007941 */ /* 0x010fea0003800000 */
.L_x_944:
        /* <DEDUP_REMOVED lines=126> */
.L_x_947:
[----:B------:R-:W-:Y:S05]  /*6d10*/  BSYNC B0 ;  /* 0x0000000000007941 */ /* 0x000fea0003800000 */
.L_x_946:
[----:B------:R1:W2:Y:S01]  /*6d20*/  SHFL.IDX PT, R37, R71, 0x2, 0x1c1f ;  /* 0x005c1f0047257f89 */ /* 0x0002a200000e0000 */
[----:B------:R-:W-:Y:S03]  /*6d30*/  ISETP.GE.OR P0, PT, R158, R60, P5 ;  /* 0x0000003c9e00720c */ /* 0x000fe60002f06670 */
[----:B------:R1:W4:Y:S10]  /*6d40*/  SHFL.IDX PT, R36, R72, 0x2, 0x1c1f ;  /* 0x005c1f0048247f89 */ /* 0x00033400000e0000 */
[----:B------:R-:W-:-:S05]  /*6d50*/  @P0 BRA `(.L_x_941) ;  /* 0x00000b4000000947 */ /* 0x000fca0003800000 */
[----:B------:R-:W-:Y:S01]  /*6d60*/  SEL R3, R140, R129, !P4 ;  /* 0x000000818c037207 */ /* 0x000fe20006000000 */
[----:B------:R-:W5:Y:S01]  /*6d70*/  LDL R5, [R1+0x5c] ;  /* 0x00005c0001057983 */ /* 0x000f620000100800 */
[C---:B------:R-:W-:Y:S02]  /*6d80*/  IADD3 R6, R125.reuse, 0x40, RZ ;  /* 0x000000407d067810 */ /* 0x040fe40007ffe0ff */
[----:B------:R-:W-:Y:S01]  /*6d90*/  SHF.R.S32.HI R4, RZ, 0x1f, R3 ;  /* 0x0000001fff047819 */ /* 0x000fe20000011403 */
[----:B---34-:R-:W3:Y:S01]  /*6da0*/  LDS.128 R32, [R117+0x2900] ;  /* 0x0029000075207984 */ /* 0x018ee20000000c00 */
[----:B------:R-:W-:Y:S01]  /*6db0*/  IADD3 R7, R125, 0x40, RZ ;  /* 0x000000407d077810 */ /* 0x000fe20007ffe0ff */
[----:B------:R-:W-:Y:S01]  /*6dc0*/  IMAD.SHL.U32 R6, R6, 0x40, RZ ;  /* 0x0000004006067824 */ /* 0x000fe200078e00ff */
[----:B------:R-:W-:Y:S02]  /*6dd0*/  LEA.HI R3, R4, R3, RZ, 0x4 ;  /* 0x0000000304037211 */ /* 0x000fe400078f20ff */
[----:B-1----:R-:W-:Y:S01]  /*6de0*/  LEA R46, P0, R77, R36, 0x1 ;  /* 0x000000244d2e7211 */ /* 0x002fe200078008ff */
[----:B------:R-:W-:Y:S01]  /*6df0*/  IMAD.SHL.U32 R7, R7, 0x40, RZ ;  /* 0x0000004007077824 */ /* 0x000fe200078e00ff */
[----:B------:R-:W-:Y:S02]  /*6e00*/  LEA.HI.SX32 R3, R3, R97, 0x1c ;  /* 0x0000006103037211 */ /* 0x000fe400078fe2ff */
[----:B--2---:R-:W-:Y:S02]  /*6e10*/  LEA.HI.X R47, R77, R37, R96, 0x1, P0 ;  /* 0x000000254d2f7211 */ /* 0x004fe400000f0c60 */
[----:B------:R-:W-:Y:S01]  /*6e20*/  @!P1 SHF.R.U32.HI R10, RZ, 0x10, R55 ;  /* 0x00000010ff0a9819 */ /* 0x000fe20000011637 */
[----:B------:R-:W-:Y:S01]  /*6e30*/  IMAD.SHL.U32 R38, R3, 0x8, RZ ;  /* 0x0000000803267824 */ /* 0x000fe200078e00ff */
[----:B------:R-:W-:Y:S02]  /*6e40*/  LOP3.LUT R6, R6, 0x1c0, RZ, 0xc0, !PT ;  /* 0x000001c006067812 */ /* 0x000fe400078ec0ff */
[----:B------:R-:W-:Y:S02]  /*6e50*/  LOP3.LUT R7, R7, 0x1c0, RZ, 0xc0, !PT ;  /* 0x000001c007077812 */ /* 0x000fe400078ec0ff */
[----:B------:R-:W-:Y:S02]  /*6e60*/  SHF.R.U32.HI R6, RZ, 0x3, R6 ;  /* 0x00000003ff067819 */ /* 0x000fe40000011606 */
[----:B------:R-:W-:Y:S02]  /*6e70*/  LOP3.LUT R3, R7, 0x38, R38, 0xf8, !PT ;  /* 0x0000003807037812 */ /* 0x000fe400078ef826 */
[----:B------:R-:W-:Y:S02]  /*6e80*/  @!P1 PRMT R23, R59, 0x5410, R10 ;  /* 0x000054103b179816 */ /* 0x000fe4000000000a */
[----:B------:R-:W-:Y:S02]  /*6e90*/  LOP3.LUT R3, R3, R6, RZ, 0x3c, !PT ;  /* 0x0000000603037212 */ /* 0x000fe400078e3cff */
[----:B------:R-:W-:Y:S02]  /*6ea0*/  @!P1 SHF.R.U64 R7, R52, 0x10, R53 ;  /* 0x0000001034079819 */ /* 0x000fe40000001235 */
[----:B------:R-:W-:Y:S02]  /*6eb0*/  @!P1 SHF.R.U64 R16, R54, 0x10, R55 ;  /* 0x0000001036109819 */ /* 0x000fe40000001237 */
[----:B------:R-:W-:Y:S02]  /*6ec0*/  @!P1 PRMT R18, R58, 0x5410, R7 ;  /* 0x000054103a129816 */ /* 0x000fe40000000007 */
[----:B------:R-:W-:Y:S02]  /*6ed0*/  @!P1 SHF.R.U32.HI R6, RZ, 0x10, R27 ;  /* 0x00000010ff069819 */ /* 0x000fe4000001161b */
[----:B------:R-:W-:Y:S01]  /*6ee0*/  @!P1 LOP3.LUT R30, R23, 0xffff0000, RZ, 0xc0, !PT ;  /* 0xffff0000171e9812 */ /* 0x000fe200078ec0ff */
[----:B------:R-:W-:Y:S01]  /*6ef0*/  @!P1 IMAD.U32 R7, R18, 0x10000, RZ ;  /* 0x0001000012079824 */ /* 0x000fe200078e00ff */
[----:B------:R-:W-:Y:S02]  /*6f00*/  @!P1 PRMT R11, R28, 0x5410, R6 ;  /* 0x000054101c0b9816 */ /* 0x000fe40000000006 */
[----:B------:R-:W-:Y:S02]  /*6f10*/  @!P1 SHF.R.U32.HI R8, RZ, 0x10, R53 ;  /* 0x00000010ff089819 */ /* 0x000fe40000011635 */
[----:B------:R-:W-:Y:S01]  /*6f20*/  @!P1 SHF.R.U32.HI R4, RZ, 0x10, R25 ;  /* 0x00000010ff049819 */ /* 0x000fe20000011619 */
[----:B---3--:R-:W-:Y:S01]  /*6f30*/  @!P1 IMAD.U32 R20, R33, 0x10000, RZ ;  /* 0x0001000021149824 */ /* 0x008fe200078e00ff */
[----:B------:R-:W-:Y:S02]  /*6f40*/  @!P1 SHF.L.U32 R10, R32, 0x10, RZ ;  /* 0x00000010200a9819 */ /* 0x000fe400000006ff */
[----:B------:R-:W-:Y:S02]  /*6f50*/  @!P1 LOP3.LUT R31, R35, 0xffff0000, RZ, 0xc0, !PT ;  /* 0xffff0000231f9812 */ /* 0x000fe400078ec0ff */
[----:B------:R-:W-:Y:S02]  /*6f60*/  @!P1 PRMT R17, R58, 0x5432, R8 ;  /* 0x000054323a119816 */ /* 0x000fe40000000008 */
[----:B------:R-:W-:Y:S02]  /*6f70*/  @!P1 PRMT R8, R19, 0x5410, R4 ;  /* 0x0000541013089816 */ /* 0x000fe40000000004 */
[----:B------:R-:W-:Y:S03]  /*6f80*/  ISETP.GE.AND P0, PT, R38, c[0x0][0x1d4], PT ;  /* 0x0000750026007a0c */ /* 0x000fe60003f06270 */
[----:B------:R-:W-:Y:S02]  /*6f90*/  @!P1 IMAD.U32 R6, R8, 0x10000, RZ ;  /* 0x0001000008069824 */ /* 0x000fe400078e00ff */
[----:B-----5:R-:W-:Y:S01]  /*6fa0*/  IMAD.IADD R3, R5, 0x1, R3 ;  /* 0x0000000105037824 */ /* 0x020fe200078e0203 */
[----:B------:R-:W-:Y:S01]  /*6fb0*/  @!P1 SHF.R.U64 R5, R26, 0x10, R27 ;  /* 0x000000101a059819 */ /* 0x000fe2000000121b */
[----:B------:R-:W-:Y:S01]  /*6fc0*/  @!P1 IMAD.U32 R27, R23, 0x10000, RZ ;  /* 0x00010000171b9824 */ /* 0x000fe200078e00ff */
[----:B------:R-:W-:Y:S01]  /*6fd0*/  @!P1 LOP3.LUT R26, R34, 0xffff0000, RZ, 0xc0, !PT ;  /* 0xffff0000221a9812 */ /* 0x000fe200078ec0ff */
[----:B------:R-:W-:Y:S05]  /*6fe0*/  IMAD.SHL.U32 R3, R3, 0x2, RZ ;  /* 0x0000000203037824 */ /* 0x000fea00078e00ff */
[----:B------:R1:W2:Y:S02]  /*6ff0*/  LDS.128 R12, [R3+0x2900] ;  /* 0x00290000030c7984 */ /* 0x0002a40000000c00 */
[----:B-1----:R-:W-:Y:S02]  /*7000*/  @!P1 SHF.R.U64 R3, R24, 0x10, R25 ;  /* 0x0000001018039819 */ /* 0x002fe40000001219 */
[----:B------:R-:W-:Y:S02]  /*7010*/  @!P1 PRMT R25, R59, 0x5432, R16 ;  /* 0x000054323b199816 */ /* 0x000fe40000000010 */
[----:B------:R-:W-:Y:S01]  /*7020*/  @!P1 PRMT R16, R28, 0x5432, R5 ;  /* 0x000054321c109816 */ /* 0x000fe20000000005 */
[----:B------:R-:W-:Y:S01]  /*7030*/  @!P1 IMAD.U32 R28, R35, 0x10000, RZ ;  /* 0x00010000231c9824 */ /* 0x000fe200078e00ff */
[----:B------:R-:W-:Y:S01]  /*7040*/  @!P1 PRMT R9, R19, 0x5432, R3 ;  /* 0x0000543213099816 */ /* 0x000fe20000000003 */
[----:B------:R-:W-:Y:S04]  /*7050*/  @!P1 IMAD.U32 R19, R17, 0x10000, RZ ;  /* 0x0001000011139824 */ /* 0x000fe800078e00ff */
[----:B------:R-:W-:Y:S02]  /*7060*/  @!P1 IMAD.U32 R4, R9, 0x10000, RZ ;  /* 0x0001000009049824 */ /* 0x000fe400078e00ff */
[----:B--2---:R-:W-:Y:S01]  /*7070*/  @!P1 IMAD.U32 R3, R12, 0x10000, RZ ;  /* 0x000100000c039824 */ /* 0x004fe200078e00ff */
[----:B------:R-:W-:Y:S03]  /*7080*/  @!P1 SHF.L.U32 R5, R13, 0x10, RZ ;  /* 0x000000100d059819 */ /* 0x000fe600000006ff */
[C---:B------:R-:W-:Y:S02]  /*7090*/  @!P1 FMUL.FTZ R21, R3.reuse, R7 ;  /* 0x0000000703159220 */ /* 0x040fe40000410000 */
[-C--:B------:R-:W-:Y:S02]  /*70a0*/  @!P1 FMUL.FTZ R3, R3, R4.reuse ;  /* 0x0000000403039220 */ /* 0x080fe40000410000 */
        /* <DEDUP_REMOVED lines=8> */
[----:B------:R-:W-:Y:S02]  /*7130*/  @!P1 LOP3.LUT R22, R33, 0xffff0000, RZ, 0xc0, !PT ;  /* 0xffff000021169812 */ /* 0x000fe400078ec0ff */
[----:B------:R-:W-:Y:S02]  /*7140*/  @!P1 LOP3.LUT R7, R12, 0xffff0000, RZ, 0xc0, !PT ;  /* 0xffff00000c079812 */ /* 0x000fe400078ec0ff */
[----:B------:R-:W-:Y:S02]  /*7150*/  @!P1 LOP3.LUT R4, R8, 0xffff0000, RZ, 0xc0, !PT ;  /* 0xffff000008049812 */ /* 0x000fe400078ec0ff */
[----:B------:R-:W-:Y:S01]  /*7160*/  @!P1 LOP3.LUT R8, R9, 0xffff0000, RZ, 0xc0, !PT ;  /* 0xffff000009089812 */ /* 0x000fe200078ec0ff */
[----:B------:R-:W-:Y:S01]  /*7170*/  @!P1 FMUL.FTZ R10, R7, R17 ;  /* 0x00000011070a9220 */ /* 0x000fe20000410000 */
[----:B------:R-:W-:Y:S03]  /*7180*/  @!P1 LOP3.LUT R6, R13, 0xffff0000, RZ, 0xc0, !PT ;  /* 0xffff00000d069812 */ /* 0x000fe600078ec0ff */
[----:B------:R-:W-:Y:S01]  /*7190*/  @!P1 FFMA.FTZ R43, R18, R8, -R10 ;  /* 0x00000008122b9223 */ /* 0x000fe2000001080a */
[----:B------:R-:W-:Y:S01]  /*71a0*/  @!P1 LOP3.LUT R10, R15, 0xffff0000, RZ, 0xc0, !PT ;  /* 0xffff00000f0a9812 */ /* 0x000fe200078ec0ff */
[C---:B------:R-:W-:Y:S02]  /*71b0*/  @!P1 FMUL.FTZ R9, R6.reuse, R21 ;  /* 0x0000001506099220 */ /* 0x040fe40000410000 */
[-C--:B------:R-:W-:Y:S02]  /*71c0*/  @!P1 FMUL.FTZ R6, R6, R4.reuse ;  /* 0x0000000406069220 */ /* 0x080fe40000410000 */
[----:B------:R-:W-:Y:S02]  /*71d0*/  @!P1 FFMA.FTZ R44, R22, R4, -R9 ;  /* 0x00000004162c9223 */ /* 0x000fe40000010809 */
[----:B------:R-:W-:Y:S01]  /*71e0*/  @!P1 FMUL.FTZ R4, R7, R8 ;  /* 0x0000000807049220 */ /* 0x000fe20000410000 */
[----:B------:R-:W-:Y:S01]  /*71f0*/  @!P1 SHF.L.U32 R7, R15, 0x10, RZ ;  /* 0x000000100f079819 */ /* 0x000fe200000006ff */
[C---:B------:R-:W-:Y:S01]  /*7200*/  @!P1 IMAD.U32 R8, R11.reuse, 0x10000, RZ ;  /* 0x000100000b089824 */ /* 0x040fe200078e00ff */
[----:B------:R-:W-:Y:S01]  /*7210*/  @!P1 LOP3.LUT R11, R11, 0xffff0000, RZ, 0xc0, !PT ;  /* 0xffff00000b0b9812 */ /* 0x000fe200078ec0ff */
[C---:B------:R-:W-:Y:S02]  /*7220*/  @!P1 FMUL.FTZ R24, R10.reuse, R30 ;  /* 0x0000001e0a189220 */ /* 0x040fe40000410000 */
[----:B------:R-:W-:Y:S02]  /*7230*/  @!P1 FMUL.FTZ R23, R7, R27 ;  /* 0x0000001b07179220 */ /* 0x000fe40000410000 */
[-C--:B------:R-:W-:Y:S02]  /*7240*/  @!P1 FMUL.FTZ R10, R10, R11.reuse ;  /* 0x0000000b0a0a9220 */ /* 0x080fe40000410000 */
[-C--:B------:R-:W-:Y:S02]  /*7250*/  @!P1 FFMA.FTZ R42, R28, R8.reuse, -R23 ;  /* 0x000000081c2a9223 */ /* 0x080fe40000010817 */
        /* <DEDUP_REMOVED lines=11> */
[----:B------:R-:W-:Y:S02]  /*7310*/  @!P1 FFMA.FTZ R39, R24, R8, -R39 ;  /* 0x0000000818279223 */ /* 0x000fe40000010827 */
[----:B------:R-:W-:Y:S02]  /*7320*/  @!P1 FFMA.FTZ R40, R26, R16, -R40 ;  /* 0x000000101a289223 */ /* 0x000fe40000010828 */
[----:B------:R-:W-:Y:S02]  /*7330*/  @!P1 FMUL.FTZ R7, R7, R8 ;  /* 0x0000000807079220 */ /* 0x000fe40000410000 */
[----:B------:R-:W-:Y:S01]  /*7340*/  @!P1 FMUL.FTZ R8, R11, R16 ;  /* 0x000000100b089220 */ /* 0x000fe20000410000 */
[----:B------:R-:W-:Y:S01]  /*7350*/  @!P1 F2FP.BF16.PACK_AB R16, R41, R42 ;  /* 0x0000002a2910923e */ /* 0x000fe200000010ff */
[----:B------:R-:W-:Y:S01]  /*7360*/  @!P1 FFMA.FTZ R4, R17, R18, R4 ;  /* 0x0000001211049223 */ /* 0x000fe20000010004 */
[----:B------:R-:W-:Y:S01]  /*7370*/  @!P1 F2FP.BF16.PACK_AB R18, R44, R45 ;  /* 0x0000002d2c12923e */ /* 0x000fe200000010ff */
[----:B------:R-:W-:Y:S01]  /*7380*/  @!P1 FFMA.FTZ R5, R19, R20, R5 ;  /* 0x0000001413059223 */ /* 0x000fe20000010005 */
[----:B------:R-:W-:Y:S01]  /*7390*/  @!P1 F2FP.BF16.PACK_AB R17, R43, R48 ;  /* 0x000000302b11923e */ /* 0x000fe200000010ff */
[----:B------:R-:W-:Y:S01]  /*73a0*/  @!P1 IMAD.MOV.U32 R35, RZ, RZ, R16 ;  /* 0x000000ffff239224 */ /* 0x000fe200078e0010 */
[----:B------:R-:W-:Y:S01]  /*73b0*/  @!P1 F2FP.BF16.PACK_AB R11, R40, R39 ;  /* 0x00000027280b923e */ /* 0x000fe200000010ff */
[----:B------:R-:W-:Y:S01]  /*73c0*/  @!P1 IMAD.MOV.U32 R33, RZ, RZ, R18 ;  /* 0x000000ffff219224 */ /* 0x000fe200078e0012 */
[----:B------:R-:W-:Y:S01]  /*73d0*/  @!P1 F2FP.BF16.PACK_AB R4, R4, R3 ;  /* 0x000000030404923e */ /* 0x000fe200000010ff */
[----:B------:R-:W-:Y:S02]  /*73e0*/  @!P1 IMAD.MOV.U32 R32, RZ, RZ, R17 ;  /* 0x000000ffff209224 */ /* 0x000fe400078e0011 */
[----:B------:R-:W-:Y:S01]  /*73f0*/  @!P1 IMAD.MOV.U32 R34, RZ, RZ, R11 ;  /* 0x000000ffff229224 */ /* 0x000fe200078e000b */
[----:B------:R-:W-:Y:S01]  /*7400*/  @!P1 MOV R12, R4 ;  /* 0x00000004000c9202 */ /* 0x000fe20000000f00 */
[----:B------:R-:W-:Y:S02]  /*7410*/  @!P1 FFMA.FTZ R6, R21, R22, R6 ;  /* 0x0000001615069223 */ /* 0x000fe40000010006 */
[----:B------:R-:W-:Y:S01]  /*7420*/  @!P1 FFMA.FTZ R7, R23, R24, R7 ;  /* 0x0000001817079223 */ /* 0x000fe20000010007 */
[----:B------:R1:W-:Y:S01]  /*7430*/  ST.E.128 [R46.64], R32 ;  /* 0x000000202e007985 */ /* 0x0003e2000c101d08 */
[----:B------:R-:W-:Y:S01]  /*7440*/  @!P1 FFMA.FTZ R8, R25, R26, R8 ;  /* 0x0000001a19089223 */ /* 0x000fe20000010008 */
[----:B------:R-:W-:Y:S01]  /*7450*/  @!P1 F2FP.BF16.PACK_AB R5, R6, R5 ;  /* 0x000000050605923e */ /* 0x000fe200000010ff */
        /* <DEDUP_REMOVED lines=12> */
.L_x_925:
[----:B-1----:R1:W2:Y:S01]  /*7520*/  SHFL.IDX PT, R5, R71, RZ, 0x1c1f ;  /* 0x001c1fff47057589 */ /* 0x0022a200000e0000 */
        /* <DEDUP_REMOVED lines=16> */
[----:B-----5:R-:W-:Y:S01]  /*7630*/  @!P0 LEA.HI.X R5, R241, R5, R157, 0x1, P2 ;  /* 0x00000005f1058211 */ /* 0x020fe200010f0c9d */
[----:B-1----:R-:W-:Y:S04]  /*7640*/  @!P1 ST.E.128 [R6.64], R8 ;  /* 0x0000000806009985 */ /* 0x002fe8000c101d08 */
[----:B------:R-:W1:Y:S04]  /*7650*/  @!P0 LDS.128 R8, [R156+0x2800] ;  /* 0x002800009c088984 */ /* 0x000e680000000c00 */
[----:B-1----:R1:W-:Y:S02]  /*7660*/  @!P0 ST.E.128 [R4.64], R8 ;  /* 0x0000000804008985 */ /* 0x0023e4000c101d08 */
.L_x_949:
[----:B-12---:R-:W-:Y:S05]  /*7670*/  BSYNC B0 ;  /* 0x0000000000007941 */ /* 0x006fea0003800000 */
.L_x_948:
        /* <DEDUP_REMOVED lines=13> */
[----:B-----5:R-:W-:Y:S01]  /*7750*/  @!P0 LEA.HI.X R5, R241, R5, R157, 0x1, P2 ;  /* 0x00000005f1058211 */ /* 0x020fe200010f0c9d */
[----:B----4-:R-:W-:Y:S04]  /*7760*/  @!P1 ST.E.128 [R6.64], R8 ;  /* 0x0000000806009985 */ /* 0x010fe8000c101d08 */
[----:B------:R-:W2:Y:S04]  /*7770*/  @!P0 LDS.128 R8, [R156+0x3800] ;  /* 0x003800009c088984 */ /* 0x000ea80000000c00 */
[----:B--2---:R2:W-:Y:S02]  /*7780*/  @!P0 ST.E.128 [R4.64], R8 ;  /* 0x0000000804008985 */ /* 0x0045e4000c101d08 */
.L_x_951:
[----:B------:R-:W-:Y:S05]  /*7790*/  BSYNC B0 ;  /* 0x0000000000007941 */ /* 0x000fea0003800000 */
.L_x_950:
[----:B--2---:R2:W4:Y:S01]  /*77a0*/  SHFL.IDX PT, R5, R71, 0x2, 0x1c1f ;  /* 0x005c1f0047057f89 */ /* 0x00452200000e0000 */
[----:B------:R-:W-:Y:S03]  /*77b0*/  ISETP.GE.AND P0, PT, R3, 0x41, PT ;  /* 0x000000410300780c */ /* 0x000fe60003f06270 */
[----:B---3--:R2:W3:Y:S10]  /*77c0*/  SHFL.IDX PT, R4, R72, 0x2, 0x1c1f ;  /* 0x005c1f0048047f89 */ /* 0x0084f400000e0000 */
[----:B------:R-:W-:-:S05]  /*77d0*/  @!P0 BRA `(.L_x_941) ;  /* 0x000000c000008947 */ /* 0x000fca0003800000 */
[C---:B------:R-:W-:Y:S11]  /*77e0*/  ISETP.GE.AND P1, PT, R84.reuse, c[0x0][0x1d4], PT ;  /* 0x0000750054007a0c */ /* 0x040ff60003f26270 */
[----:B------:R-:W-:Y:S02]  /*77f0*/  @!UPT UIADD3 URZ, URZ, URZ, URZ ;  /* 0x0000003f3f3ff290 */ /* 0x000fe4000fffe03f */
[----:B------:R-:W1:Y:S01]  /*7800*/  @!P1 LDS.128 R8, [R252+0x4800] ;  /* 0x00480000fc089984 */ /* 0x000e620000000c00 */
[CC--:B---3--:R-:W-:Y:S04]  /*7810*/  @!P1 LEA R6, P0, R84.reuse, R4.reuse, 0x1 ;  /* 0x0000000454069211 */ /* 0x0c8fe800078008ff */
[-C--:B----4-:R-:W-:Y:S02]  /*7820*/  @!P1 LEA.HI.X R7, R84, R5.reuse, R85, 0x1, P0 ;  /* 0x0000000554079211 */ /* 0x090fe400000f0c55 */
[C---:B------:R-:W-:Y:S11]  /*7830*/  ISETP.GE.AND P0, PT, R241.reuse, c[0x0][0x1d4], PT ;  /* 0x00007500f1007a0c */ /* 0x040ff60003f06270 */
[----:B------:R-:W-:Y:S02]  /*7840*/  @!UPT UIADD3 URZ, URZ, URZ, URZ ;  /* 0x0000003f3f3ff290 */ /* 0x000fe4000fffe03f */
[C---:B------:R-:W-:Y:S04]  /*7850*/  @!P0 LEA R4, P2, R241.reuse, R4, 0x1 ;  /* 0x00000004f1048211 */ /* 0x040fe800078408ff */
[----:B-----5:R-:W-:Y:S01]  /*7860*/  @!P0 LEA.HI.X R5, R241, R5, R157, 0x1, P2 ;  /* 0x00000005f1058211 */ /* 0x020fe200010f0c9d */
[----:B-1----:R-:W-:Y:S04]  /*7870*/  @!P1 ST.E.128 [R6.64], R8 ;  /* 0x0000000806009985 */ /* 0x002fe8000c101d08 */
[----:B------:R-:W1:Y:S04]  /*7880*/  @!P0 LDS.128 R8, [R156+0x4800] ;  /* 0x004800009c088984 */ /* 0x000e680000000c00 */
[----:B-1----:R1:W-:Y:S02]  /*7890*/  @!P0 ST.E.128 [R4.64], R8 ;  /* 0x0000000804008985 */ /* 0x0023e4000c101d08 */
.L_x_941:
[----:B------:R-:W-:Y:S05]  /*78a0*/  BSYNC B2 ;  /* 0x0000000000027941 */ /* 0x000fea0003800000 */
.L_x_924:
[----:B------:R-:W-:Y:S01]  /*78b0*/  IMAD R20, R29, -0x50, RZ ;  /* 0xffffffb01d147824 */ /* 0x000fe200078e02ff */
[----:B------:R-:W-:Y:S01]  /*78c0*/  BSSY B0, `(.L_x_952) ;  /* 0x0000063000007945 */ /* 0x000fe20003800000 */
[----:B-123--:R-:W-:Y:S02]  /*78d0*/  IMAD R4, R94, c[0x0][0x208], RZ ;  /* 0x000082005e047a24 */ /* 0x00efe400078e02ff */
[----:B------:R-:W-:Y:S02]  /*78e0*/  IMAD.IADD R3, R103, 0x1, R20 ;  /* 0x0000000167037824 */ /* 0x000fe400078e0214 */
[C---:B------:R-:W-:Y:S02]  /*78f0*/  IMAD R8, R76.reuse, c[0x0][0x20c], R4 ;  /* 0x000083004c087a24 */ /* 0x040fe400078e0204 */
[----:B----4-:R-:W-:Y:S01]  /*7900*/  IMAD.WIDE.U32 R4, R76, c[0x0][0x208], RZ ;  /* 0x000082004c047a25 */ /* 0x010fe200078e00ff */
[C---:B------:R-:W-:Y:S02]  /*7910*/  ISETP.GE.AND P3, PT, R3.reuse, 0x11, PT ;  /* 0x000000110300780c */ /* 0x040fe40003f66270 */
[----:B------:R-:W-:Y:S01]  /*7920*/  ISETP.GE.AND P2, PT, R3, 0x21, PT ;  /* 0x000000210300780c */ /* 0x000fe20003f46270 */
[----:B------:R-:W-:Y:S01]  /*7930*/  IMAD.WIDE R6, R29, 0x50, R104 ;  /* 0x000000501d067825 */ /* 0x000fe200078e0268 */
[----:B------:R-:W-:Y:S02]  /*7940*/  IADD3 R5, R5, R8, RZ ;  /* 0x0000000805057210 */ /* 0x000fe40007ffe0ff */
[----:B------:R-:W-:Y:S01]  /*7950*/  ISETP.GE.AND P1, PT, R3, 0x31, PT ;  /* 0x000000310300780c */ /* 0x000fe20003f26270 */
[----:B------:R-:W-:Y:S02]  /*7960*/  IMAD R9, R95, c[0x0][0x218], RZ ;  /* 0x000086005f097a24 */ /* 0x000fe400078e02ff */
[C---:B------:R-:W-:Y:S04]  /*7970*/  IMAD.WIDE.U32 R4, R73.reuse, c[0x0][0x218], R4 ;  /* 0x0000860049047a25 */ /* 0x040fe800078e0004 */
[C---:B------:R-:W-:Y:S01]  /*7980*/  @P3 IADD3 R10, P0, R6.reuse, 0x10, RZ ;  /* 0x00000010060a3810 */ /* 0x040fe20007f1e0ff */
[----:B------:R-:W-:Y:S03]  /*7990*/  IMAD R9, R73, c[0x0][0x21c], R9 ;  /* 0x0000870049097a24 */ /* 0x000fe600078e0209 */
[----:B------:R-:W-:Y:S02]  /*79a0*/  @P3 IADD3.X R12, RZ, R7, RZ, P0, !PT ;  /* 0x00000007ff0c3210 */ /* 0x000fe400007fe4ff */
[----:B------:R-:W-:Y:S05]  /*79b0*/  @P2 IADD3 R11, P0, R6, 0x20, RZ ;  /* 0x00000020060b2810 */ /* 0x000fea0007f1e0ff */
[----:B------:R-:W-:Y:S01]  /*79c0*/  @P2 IMAD.X R22, RZ, RZ, R7, P0 ;  /* 0x000000ffff162224 */ /* 0x000fe200000e0607 */
[----:B------:R-:W-:Y:S04]  /*79d0*/  IADD3 R8, P0, R112, R4, RZ ;  /* 0x0000000470087210 */ /* 0x000fe80007f1e0ff */
[----:B------:R-:W-:Y:S02]  /*79e0*/  IADD3.X R9, R122, R5, R9, P0, !PT ;  /* 0x000000057a097210 */ /* 0x000fe400007fe409 */
[C---:B------:R-:W-:Y:S05]  /*79f0*/  @P1 IADD3 R16, P0, R6.reuse, 0x30, RZ ;  /* 0x0000003006101810 */ /* 0x040fea0007f1e0ff */
[----:B------:R-:W-:Y:S01]  /*7a00*/  @P1 IMAD.X R21, RZ, RZ, R7, P0 ;  /* 0x000000ffff151224 */ /* 0x000fe200000e0607 */
[C---:B------:R-:W-:Y:S11]  /*7a10*/  ISETP.GE.AND P0, PT, R3.reuse, 0x41, PT ;  /* 0x000000410300780c */ /* 0x040ff60003f06270 */
[----:B------:R-:W-:Y:S02]  /*7a20*/  @!UPT UIADD3 URZ, URZ, URZ, URZ ;  /* 0x0000003f3f3ff290 */ /* 0x000fe4000fffe03f */
[C---:B------:R-:W-:Y:S04]  /*7a30*/  @P0 IADD3 R19, P4, R6.reuse, 0x40, RZ ;  /* 0x0000004006130810 */ /* 0x040fe80007f9e0ff */
[----:B------:R-:W-:Y:S02]  /*7a40*/  @P0 IADD3.X R23, RZ, R7, RZ, P4, !PT ;  /* 0x00000007ff170210 */ /* 0x000fe400027fe4ff */
[----:B------:R-:W-:Y:S11]  /*7a50*/  ISETP.GE.AND P4, PT, R3, 0x1, PT ;  /* 0x000000010300780c */ /* 0x000ff60003f86270 */
[----:B------:R-:W-:Y:S02]  /*7a60*/  @!UPT UIADD3 URZ, URZ, URZ, URZ ;  /* 0x0000003f3f3ff290 */ /* 0x000fe4000fffe03f */
[----:B------:R-:W-:Y:S01]  /*7a70*/  @P4 MOV R5, R80 ;  /* 0x0000005000054202 */ /* 0x000fe20000000f00 */
[----:B------:R-:W-:Y:S02]  /*7a80*/  @P4 IMAD R3, R7, c[0x0][0x258], RZ ;  /* 0x0000960007034a24 */ /* 0x000fe400078e02ff */
[----:B------:R-:W-:Y:S02]  /*7a90*/  @P4 IMAD.MOV.U32 R4, RZ, RZ, R78 ;  /* 0x000000ffff044224 */ /* 0x000fe400078e004e */
[C---:B------:R-:W-:Y:S02]  /*7aa0*/  @P4 IMAD R3, R6.reuse, c[0x0][0x25c], R3 ;  /* 0x0000970006034a24 */ /* 0x040fe400078e0203 */
[----:B------:R-:W-:Y:S04]  /*7ab0*/  @P4 IMAD.WIDE.U32 R4, R6, c[0x0][0x258], R4 ;  /* 0x0000960006044a25 */ /* 0x000fe800078e0004 */
[----:B------:R-:W-:Y:S01]  /*7ac0*/  @P4 IMAD.IADD R3, R5, 0x1, R3 ;  /* 0x0000000105034824 */ /* 0x000fe200078e0203 */
[C---:B------:R-:W-:Y:S01]  /*7ad0*/  @P4 LEA R14, P5, R4.reuse, c[0x0][0x250], 0x1 ;  /* 0x00009400040e4a11 */ /* 0x040fe200078a08ff */
[----:B------:R-:W-:Y:S03]  /*7ae0*/  @P3 IMAD.MOV.U32 R5, RZ, RZ, R80 ;  /* 0x000000ffff053224 */ /* 0x000fe600078e0050 */
[----:B------:R-:W-:Y:S01]  /*7af0*/  @P4 LEA.HI.X R15, R4, c[0x0][0x254], R3, 0x1, P5 ;  /* 0x00009500040f4a11 */ /* 0x000fe200028f0c03 */
[----:B------:R-:W-:Y:S01]  /*7b00*/  @P3 IMAD R3, R12, c[0x0][0x258], RZ ;  /* 0x000096000c033a24 */ /* 0x000fe200078e02ff */
[----:B------:R-:W-:Y:S02]  /*7b10*/  @P3 MOV R4, R78 ;  /* 0x0000004e00043202 */ /* 0x000fe40000000f00 */
[----:B------:R-:W-:Y:S01]  /*7b20*/  LEA R18, P5, R8, c[0x0][0x1f8], 0x1 ;  /* 0x00007e0008127a11 */ /* 0x000fe200078a08ff */
[----:B------:R-:W-:Y:S01]  /*7b30*/  @!PT LDS RZ, [RZ] ;  /* 0x00000000fffff984 */ /* 0x000fe20000000800 */
[----:B------:R-:W-:Y:S01]  /*7b40*/  @!PT LDS RZ, [RZ] ;  /* 0x00000000fffff984 */ /* 0x000fe20000000800 */
[----:B------:R-:W-:Y:S01]  /*7b50*/  @!PT LDS RZ, [RZ] ;  /* 0x00000000fffff984 */ /* 0x000fe20000000800 */
[----:B------:R1:W-:Y:S01]  /*7b60*/  @P4 LDGSTS.E.BYPASS.LTC128B.128 [R208+0x100], [R14.64], !P6 ;  /* 0x001000000ed04fae */ /* 0x0003e2000f101d48 */
[C---:B------:R-:W-:Y:S02]  /*7b70*/  @P3 IMAD R3, R10.reuse, c[0x0][0x25c], R3 ;  /* 0x000097000a033a24 */ /* 0x040fe400078e0203 */
[----:B------:R-:W-:Y:S01]  /*7b80*/  @P3 IMAD.WIDE.U32 R4, R10, c[0x0][0x258], R4 ;  /* 0x000096000a043a25 */ /* 0x000fe200078e0004 */
[----:B------:R-:W-:Y:S04]  /*7b90*/  LEA.HI.X R17, R8, c[0x0][0x1fc], R9, 0x1, P5 ;  /* 0x00007f0008117a11 */ /* 0x000fe800028f0c09 */
[C---:B------:R-:W-:Y:S02]  /*7ba0*/  @P3 LEA R12, P5, R4.reuse, c[0x0][0x250], 0x1 ;  /* 0x00009400040c3a11 */ /* 0x040fe400078a08ff */
[----:B------:R-:W-:Y:S02]  /*7bb0*/  @P3 IADD3 R3, R5, R3, RZ ;  /* 0x0000000305033210 */ /* 0x000fe40007ffe0ff */
[----:B------:R-:W-:Y:S02]  /*7bc0*/  @P2 MOV R5, R80 ;  /* 0x0000005000052202 */ /* 0x000fe40000000f00 */
[----:B------:R-:W-:Y:S01]  /*7bd0*/  @P3 LEA.HI.X R13, R4, c[0x0][0x254], R3, 0x1, P5 ;  /* 0x00009500040d3a11 */ /* 0x000fe200028f0c03 */
[----:B------:R-:W-:Y:S02]  /*7be0*/  @P2 IMAD R3, R22, c[0x0][0x258], RZ ;  /* 0x0000960016032a24 */ /* 0x000fe400078e02ff */
[----:B------:R-:W-:Y:S02]  /*7bf0*/  @P2 IMAD.MOV.U32 R4, RZ, RZ, R78 ;  /* 0x000000ffff042224 */ /* 0x000fe400078e004e */
        /* <DEDUP_REMOVED lines=23> */
[----:B------:R1:W2:Y:S03]  /*7d70*/  SHFL.IDX PT, R5, R17, RZ, 0x1c1f ;  /* 0x001c1fff11057589 */ /* 0x0002a600000e0000 */
[----:B------:R-:W-:Y:S02]  /*7d80*/  @P0 LEA.HI.X R7, R4, c[0x0][0x254], R3, 0x1, P5 ;  /* 0x0000950004070a11 */ /* 0x000fe400028f0c03 */
[----:B------:R-:W-:Y:S02]  /*7d90*/  IADD3 R3, R20, R2, RZ ;  /* 0x0000000214037210 */ /* 0x000fe40007ffe0ff */
[----:B------:R1:W3:Y:S02]  /*7da0*/  SHFL.IDX PT, R4, R18, RZ, 0x1c1f ;  /* 0x001c1fff12047589 */ /* 0x0002e400000e0000 */
[----:B------:R-:W-:Y:S05]  /*7db0*/  IMNMX R3, R3, 0x50, PT ;  /* 0x0000005003037817 */ /* 0x000fea0003800200 */
[----:B------:R1:W-:Y:S01]  /*7dc0*/  @P0 LDGSTS.E.BYPASS.LTC128B.128 [R208+0x2100], [R6.64], !P6 ;  /* 0x0210000006d00fae */ /* 0x0003e2000f101d48 */
[----:B------:R-:W-:Y:S05]  /*7dd0*/  IMAD.IADD R3, R3, 0x1, -R125 ;  /* 0x0000000103037824 */ /* 0x000fea00078e0a7d */
[----:B------:R-:W-:Y:S01]  /*7de0*/  ISETP.GE.AND P0, PT, R3, 0x1, PT ;  /* 0x000000010300780c */ /* 0x000fe20003f06270 */
[----:B------:R-:W0:Y:S01]  /*7df0*/  LDGDEPBAR ;  /* 0x00000000000079af */ /* 0x000e220000000000 */
[----:B------:R-:W-:Y:S06]  /*7e00*/  DEPBAR.LE SB0, 0x0 ;  /* 0x000080000000791a */ /* 0x000fec0000000000 */
[----:B------:R-:W-:Y:S06]  /*7e10*/  BAR.SYNC.DEFER_BLOCKING 0x0 ;  /* 0x0000000000007b1d */ /* 0x000fec0000010000 */
[----:B------:R-:W-:-:S05]  /*7e20*/  @!P0 BRA `(.L_x_953) ;  /* 0x000000c000008947 */ /* 0x000fca0003800000 */
[C---:B-123--:R-:W-:Y:S11]  /*7e30*/  ISETP.GE.AND P1, PT, R84.reuse, c[0x0][0x1d4], PT ;  /* 0x0000750054007a0c */ /* 0x04eff60003f26270 */
[----:B------:R-:W-:Y:S02]  /*7e40*/  @!UPT UIADD3 URZ, URZ, URZ, URZ ;  /* 0x0000003f3f3ff290 */ /* 0x000fe4000fffe03f */
[----:B------:R-:W1:Y:S01]  /*7e50*/  @!P1 LDS.128 R8, [R252] ;  /* 0x00000000fc089984 */ /* 0x000e620000000c00 */
[CC--:B------:R-:W-:Y:S04]  /*7e60*/  @!P1 LEA R6, P0, R84.reuse, R4.reuse, 0x1 ;  /* 0x0000000454069211 */ /* 0x0c0fe800078008ff */
[-C--:B------:R-:W-:Y:S02]  /*7e70*/  @!P1 LEA.HI.X R7, R84, R5.reuse, R85, 0x1, P0 ;  /* 0x0000000554079211 */ /* 0x080fe400000f0c55 */
[C---:B------:R-:W-:Y:S11]  /*7e80*/  ISETP.GE.AND P0, PT, R241.reuse, c[0x0][0x1d4], PT ;  /* 0x00007500f1007a0c */ /* 0x040ff60003f06270 */
[----:B------:R-:W-:Y:S02]  /*7e90*/  @!UPT UIADD3 URZ, URZ, URZ, URZ ;  /* 0x0000003f3f3ff290 */ /* 0x000fe4000fffe03f */
[C---:B------:R-:W-:Y:S04]  /*7ea0*/  @!P0 LEA R4, P2, R241.reuse, R4, 0x1 ;  /* 0x00000004f1048211 */ /* 0x040fe800078408ff */
[----:B-----5:R-:W-:Y:S01]  /*7eb0*/  @!P0 LEA.HI.X R5, R241, R5, R157, 0x1, P2 ;  /* 0x00000005f1058211 */ /* 0x020fe200010f0c9d */
[----:B-1----:R-:W-:Y:S04]  /*7ec0*/  @!P1 ST.E.128 [R6.64], R8 ;  /* 0x0000000806009985 */ /* 0x002fe8000c101d08 */
[----:B------:R-:W1:Y:S04]  /*7ed0*/  @!P0 LDS.128 R8, [R156] ;  /* 0x000000009c088984 */ /* 0x000e680000000c00 */
[----:B-1----:R1:W-:Y:S02]  /*7ee0*/  @!P0 ST.E.128 [R4.64], R8 ;  /* 0x0000000804008985 */ /* 0x0023e4000c101d08 */
.L_x_953:
[----:B-123--:R-:W-:Y:S05]  /*7ef0*/  BSYNC B0 ;  /* 0x0000000000007941 */ /* 0x00efea0003800000 */
.L_x_952:
[----:B------:R1:W2:Y:S01]  /*7f00*/  SHFL.IDX PT, R5, R17, 0x1, 0x1c1f ;  /* 0x003c1f0011057f89 */ /* 0x0002a200000e0000 */
[----:B------:R-:W-:Y:S01]  /*7f10*/  ISETP.GE.AND P0, PT, R3, 0x21, PT ;  /* 0x000000210300780c */ /* 0x000fe20003f06270 */
[----:B------:R-:W-:Y:S02]  /*7f20*/  BSSY B0, `(.L_x_954) ;  /* 0x000000f000007945 */ /* 0x000fe40003800000 */
[----:B------:R1:W3:Y:S10]  /*7f30*/  SHFL.IDX PT, R4, R18, 0x1, 0x1c1f ;  /* 0x003c1f0012047f89 */ /* 0x0002f400000e0000 */
        /* <DEDUP_REMOVED lines=13> */
.L_x_955:
[----:B------:R-:W-:Y:S05]  /*8010*/  BSYNC B0 ;  /* 0x0000000000007941 */ /* 0x000fea0003800000 */
.L_x_954:
[----:B--2---:R2:W4:Y:S01]  /*8020*/  SHFL.IDX PT, R5, R17, 0x2, 0x1c1f ;  /* 0x005c1f0011057f89 */ /* 0x00452200000e0000 */
[----:B------:R-:W-:Y:S01]  /*8030*/  ISETP.GE.AND P0, PT, R3, 0x41, PT ;  /* 0x000000410300780c */ /* 0x000fe20003f06270 */
[----:B------:R-:W-:Y:S02]  /*8040*/  BSSY B0, `(.L_x_956) ;  /* 0x000000f000007945 */ /* 0x000fe40003800000 */
        /* <DEDUP_REMOVED lines=14> */
.L_x_957:
[----:B------:R-:W-:Y:S05]  /*8130*/  BSYNC B0 ;  /* 0x0000000000007941 */ /* 0x000fea0003800000 */
.L_x_956:
[C---:B------:R-:W-:Y:S02]  /*8140*/  ISETP.GT.AND P0, PT, R29.reuse, R116, PT ;  /* 0x000000741d00720c */ /* 0x040fe40003f04270 */
[----:B------:R-:W-:Y:S11]  /*8150*/  IADD3 R29, R29, -0x1, RZ ;  /* 0xffffffff1d1d7810 */ /* 0x000ff60007ffe0ff */
[----:B------:R-:W-:Y:S01]  /*8160*/  @P0 SHF.R.S32.HI R6, RZ, 0x1f, R29 ;  /* 0x0000001fff060819 */ /* 0x000fe2000001141d */
[----:B------:R-:W-:Y:S02]  /*8170*/  @P0 IMAD R3, R147, R29, RZ ;  /* 0x0000001d93030224 */ /* 0x000fe400078e02ff */
[----:B-1-3--:R-:W-:Y:S02]  /*8180*/  @P0 IMAD.MOV.U32 R4, RZ, RZ, R108 ;  /* 0x000000ffff040224 */ /* 0x00afe400078e006c */
[----:B----4-:R-:W-:Y:S02]  /*8190*/  @P0 IMAD.MOV.U32 R5, RZ, RZ, R107 ;  /* 0x000000ffff050224 */ /* 0x010fe400078e006b */
[-C--:B------:R-:W-:Y:S02]  /*81a0*/  @P0 IMAD R3, R6, R132.reuse, R3 ;  /* 0x0000008406030224 */ /* 0x080fe400078e0203 */
[----:B------:R-:W-:Y:S04]  /*81b0*/  @P0 IMAD.WIDE.U32 R4, R29, R132, R4 ;  /* 0x000000841d040225 */ /* 0x000fe800078e0004 */
[----:B------:R-:W-:Y:S01]  /*81c0*/  @P0 IMAD.IADD R3, R5, 0x1, R3 ;  /* 0x0000000105030824 */ /* 0x000fe200078e0203 */
[C---:B------:R-:W-:Y:S01]  /*81d0*/  @P0 LEA R10, P1, R4.reuse, c[0x0][0x220], 0x1 ;  /* 0x00008800040a0a11 */ /* 0x040fe200078208ff */
[C---:B------:R-:W-:Y:S03]  /*81e0*/  @P0 IMAD.SHL.U32 R12, R153.reuse, 0x2, RZ ;  /* 0x00000002990c0824 */ /* 0x040fe600078e00ff */
[----:B------:R-:W-:Y:S02]  /*81f0*/  @P0 LEA.HI.X R11, R4, c[0x0][0x224], R3, 0x1, P1 ;  /* 0x00008900040b0a11 */ /* 0x000fe400008f0c03 */
[----:B------:R-:W-:Y:S02]  /*8200*/  @P0 IADD3 R8, P1, R12, R10, RZ ;  /* 0x0000000a0c080210 */ /* 0x000fe40007f3e0ff */
[----:B------:R-:W-:Y:S01]  /*8210*/  @P0 SHF.L.U64.HI R3, R153, 0x1, R148 ;  /* 0x0000000199030819 */ /* 0x000fe20000010294 */
[----:B------:R-:W-:Y:S01]  /*8220*/  @!PT LDS RZ, [RZ] ;  /* 0x00000000fffff984 */ /* 0x000fe20000000800 */
[----:B------:R-:W-:Y:S01]  /*8230*/  @!PT LDS RZ, [RZ] ;  /* 0x00000000fffff984 */ /* 0x000fe20000000800 */
[----:B------:R-:W-:Y:S01]  /*8240*/  @!PT LDS RZ, [RZ] ;  /* 0x00000000fffff984 */ /* 0x000fe20000000800 */
[----:B------:R1:W-:Y:S03]  /*8250*/  @P0 LDGSTS.E.BYPASS.LTC128B.128 [R208+0x2900], [R10.64], !P6 ;  /* 0x029000000ad00fae */ /* 0x0003e6000f101d48 */
        /* <DEDUP_REMOVED lines=15> */
.L_x_923:
[----:B-1----:R-:W3:Y:S01]  /*8350*/  LDL R11, [R1+0x38] ;  /* 0x00003800010b7983 */ /* 0x002ee20000100800 */
[----:B------:R-:W-:-:S05]  /*8360*/  IMAD.MOV.U32 R0, RZ, RZ, c[0x0][0x2c4] ;  /* 0x0000b100ff007624 */ /* 0x000fca00078e00ff */
[----:B------:R-:W-:Y:S01]  /*8370*/  ISETP.NE.AND P3, PT, R0, 0x1, PT ;  /* 0x000000010000780c */ /* 0x000fe20003f65270 */
[----:B------:R-:W-:-:S05]  /*8380*/  IMAD.MOV.U32 R4, RZ, RZ, c[0x0][0x32c] ;  /* 0x0000cb00ff047624 */ /* 0x000fca00078e00ff */
[----:B------:R-:W-:Y:S02]  /*8390*/  ISETP.GE.AND P1, PT, R4, 0x1, PT ;  /* 0x000000010400780c */ /* 0x000fe40003f26270 */
[----:B------:R-:W-:Y:S02]  /*83a0*/  IADD3 R2, R250, 0x1, -R249 ;  /* 0x00000001fa027810 */ /* 0x000fe40007ffe8f9 */
[----:B---3--:R-:W-:-:S05]  /*83b0*/  IADD3 R0, R11, 0x7f, RZ ;  /* 0x0000007f0b007810 */ /* 0x008fca0007ffe0ff */
[----:B------:R-:W-:-:S05]  /*83c0*/  @P3 IMAD.HI.U32 R3, R0, c[0x0][0x2c8], RZ ;  /* 0x0000b20000033a27 */ /* 0x000fca00078e00ff */
[----:B------:R-:W-:-:S05]  /*83d0*/  @P3 SHF.R.U32.HI R0, RZ, c[0x0][0x2cc], R3 ;  /* 0x0000b300ff003a19 */ /* 0x000fca0000011603 */
[----:B------:R-:W-:-:S05]  /*83e0*/  IMAD.IADD R0, R2, 0x1, R0 ;  /* 0x0000000102007824 */ /* 0x000fca00078e0200 */
[----:B------:R-:W-:Y:S01]  /*83f0*/  IADD3 R3, R0, c[0x0][0x328], RZ ;  /* 0x0000ca0000037a10 */ /* 0x000fe20007ffe0ff */
[----:B------:R-:W-:Y:S05]  /*8400*/  @!P1 BRA `(.L_x_959) ;  /* 0x0000011000009947 */ /* 0x000fea0003800000 */
[C---:B------:R-:W-:Y:S01]  /*8410*/  ISETP.GT.AND P0, PT, R0.reuse, RZ, PT ;  /* 0x000000ff0000720c */ /* 0x040fe20003f04270 */
[----:B------:R-:W-:Y:S01]  /*8420*/  BSSY B0, `(.L_x_960) ;  /* 0x000000d000007945 */ /* 0x000fe20003800000 */
[----:B------:R-:W-:Y:S01]  /*8430*/  IADD3 R2, R0, -0x1, RZ ;  /* 0xffffffff00027810 */ /* 0x000fe20007ffe0ff */
[----:B------:R-:W-:-:S10]  /*8440*/  IMAD.MOV.U32 R4, RZ, RZ, c[0x0][0x32c] ;  /* 0x0000cb00ff047624 */ /* 0x000fd400078e00ff */
[----:B------:R-:W-:Y:S05]  /*8450*/  @P0 BRA `(.L_x_961) ;  /* 0x0000006000000947 */ /* 0x000fea0003800000 */
[----:B------:R-:W-:Y:S01]  /*8460*/  ISETP.NE.AND P0, PT, R4, 0x1, PT ;  /* 0x000000010400780c */ /* 0x000fe20003f05270 */
[----:B------:R-:W-:-:S12]  /*8470*/  IMAD.MOV R0, RZ, RZ, -R0 ;  /* 0x000000ffff007224 */ /* 0x000fd800078e0a00 */
[----:B------:R-:W-:-:S05]  /*8480*/  @P0 IMAD.HI.U32 R2, R0, c[0x0][0x330], RZ ;  /* 0x0000cc0000020a27 */ /* 0x000fca00078e00ff */
[----:B------:R-:W-:-:S04]  /*8490*/  @P0 SHF.R.U32.HI R0, RZ, c[0x0][0x334], R2 ;  /* 0x0000cd00ff000a19 */ /* 0x000fc80000011602 */
[----:B------:R-:W-:Y:S01]  /*84a0*/  LOP3.LUT R2, RZ, R0, RZ, 0x33, !PT ;  /* 0x00000000ff027212 */ /* 0x000fe200078e33ff */
[----:B------:R-:W-:Y:S05]  /*84b0*/  BRA `(.L_x_962) ;  /* 0x0000003000007947 */ /* 0x000fea0003800000 */
.L_x_961:
[----:B------:R-:W-:-:S13]  /*84c0*/  ISETP.NE.AND P0, PT, R4, 0x1, PT ;  /* 0x000000010400780c */ /* 0x000fda0003f05270 */
[----:B------:R-:W-:-:S05]  /*84d0*/  @P0 IMAD.HI.U32 R0, R2, c[0x0][0x330], RZ ;  /* 0x0000cc0002000a27 */ /* 0x000fca00078e00ff */
[----:B------:R-:W-:Y:S02]  /*84e0*/  @P0 SHF.R.U32.HI R2, RZ, c[0x0][0x334], R0 ;  /* 0x0000cd00ff020a19 */ /* 0x000fe40000011600 */
.L_x_962:
[----:B------:R-:W-:Y:S05]  /*84f0*/  BSYNC B0 ;  /* 0x0000000000007941 */ /* 0x000fea0003800000 */
.L_x_960:
[----:B------:R-:W-:-:S05]  /*8500*/  IMAD R2, R2, R4, c[0x0][0x32c] ;  /* 0x0000cb0002027624 */ /* 0x000fca00078e0204 */
[----:B------:R-:W-:-:S04]  /*8510*/  IMNMX R3, R3, R2, PT ;  /* 0x0000000203037217 */ /* 0x000fc80003800200 */
.L_x_959:
[----:B------:R-:W-:Y:S01]  /*8520*/  IADD3 R3, R3, 0x4f, RZ ;  /* 0x0000004f03037810 */ /* 0x000fe20007ffe0ff */
[----:B------:R-:W-:-:S04]  /*8530*/  @P3 IMAD.HI.U32 R2, R11, c[0x0][0x2c8], RZ ;  /* 0x0000b2000b023a27 */ /* 0x000fc800078e00ff */
[----:B------:R-:W-:-:S04]  /*8540*/  IMAD.HI R3, R3, 0x66666667, RZ ;  /* 0x6666666703037827 */ /* 0x000fc800078e02ff */
[----:B------:R-:W-:Y:S01]  /*8550*/  IMAD.MOV.U32 R0, RZ, RZ, R11 ;  /* 0x000000ffff007224 */ /* 0x000fe200078e000b */
[----:B------:R-:W-:Y:S02]  /*8560*/  @P3 SHF.R.U32.HI R0, RZ, c[0x0][0x2cc], R2 ;  /* 0x0000b300ff003a19 */ /* 0x000fe40000011602 */
        /* <DEDUP_REMOVED lines=16> */
.L_x_965:
[----:B------:R-:W-:-:S04]  /*8670*/  MOV R3, c[0x0][0x32c] ;  /* 0x0000cb0000037a02 */ /* 0x000fc80000000f00 */
[----:B------:R-:W-:-:S13]  /*8680*/  ISETP.NE.AND P0, PT, R3, 0x1, PT ;  /* 0x000000010300780c */ /* 0x000fda0003f05270 */
[----:B------:R-:W-:-:S05]  /*8690*/  @P0 IMAD.HI.U32 R3, R0, c[0x0][0x330], RZ ;  /* 0x0000cc0000030a27 */ /* 0x000fca00078e00ff */
[----:B------:R-:W-:Y:S02]  /*86a0*/  @P0 SHF.R.U32.HI R0, RZ, c[0x0][0x334], R3 ;  /* 0x0000cd00ff000a19 */ /* 0x000fe40000011603 */
.L_x_966:
[----:B------:R-:W-:Y:S05]  /*86b0*/  BSYNC B0 ;  /* 0x0000000000007941 */ /* 0x000fea0003800000 */
.L_x_964:
[----:B------:R-:W-:-:S05]  /*86c0*/  IMAD R0, R0, c[0x0][0x32c], RZ ;  /* 0x0000cb0000007a24 */ /* 0x000fca00078e02ff */
[----:B------:R-:W-:-:S05]  /*86d0*/  IMNMX R2, R2, R0, !PT ;  /* 0x0000000002027217 */ /* 0x000fca0007800200 */
.L_x_963:
[----:B------:R-:W-:Y:S01]  /*86e0*/  IMAD.HI R2, R2, 0x66666667, RZ ;  /* 0x6666666702027827 */ /* 0x000fe200078e02ff */
[----:B------:R-:W-:Y:S04]  /*86f0*/  BSSY B0, `(.L_x_967) ;  /* 0x0000024000007945 */ /* 0x000fe80003800000 */
[----:B------:R-:W-:-:S04]  /*8700*/  SHF.R.U32.HI R0, RZ, 0x1f, R2 ;  /* 0x0000001fff007819 */ /* 0x000fc80000011602 */
[----:B------:R-:W-:Y:S01]  /*8710*/  LEA.HI.SX32 R2, R2, R0, 0x1b ;  /* 0x0000000002027211 */ /* 0x000fe200078fdaff */
[----:B------:R-:W-:-:S03]  /*8720*/  IMAD.MOV.U32 R0, RZ, RZ, RZ ;  /* 0x000000ffff007224 */ /* 0x000fc600078e00ff */
[----:B------:R-:W-:-:S04]  /*8730*/  IMNMX R6, RZ, R2, !PT ;  /* 0x00000002ff067217 */ /* 0x000fc80007800200 */
[----:B------:R-:W-:-:S13]  /*8740*/  ISETP.GT.AND P0, PT, R7, R6, PT ;  /* 0x000000060700720c */ /* 0x000fda0003f04270 */
[----:B------:R-:W-:Y:S05]  /*8750*/  @!P0 BRA `(.L_x_968) ;  /* 0x000001d000008947 */ /* 0x000fea0003800000 */
[----:B------:R-:W-:Y:S02]  /*8760*/  IABS R2, R130 ;  /* 0x0000008200027213 */ /* 0x000fe40000000000 */
[----:B------:R-:W-:Y:S02]  /*8770*/  IADD3 R3, R130, -0x1, R7 ;  /* 0xffffffff82037810 */ /* 0x000fe40007ffe007 */
[----:B------:R-:W1:Y:S03]  /*8780*/  I2F.RP R0, R2 ;  /* 0x0000000200007306 */ /* 0x000e660000209400 */
[----:B------:R-:W-:-:S05]  /*8790*/  IMAD.IADD R8, R3, 0x1, -R6 ;  /* 0x0000000103087824 */ /* 0x000fca00078e0a06 */
[----:B------:R-:W-:Y:S01]  /*87a0*/  IABS R10, R8 ;  /* 0x00000008000a7213 */ /* 0x000fe20000000000 */
[----:B-1----:R-:W1:Y:S02]  /*87b0*/  MUFU.RCP R0, R0 ;  /* 0x0000000000007308 */ /* 0x002e640000001000 */
[----:B-1----:R-:W-:-:S06]  /*87c0*/  IADD3 R0, R0, 0xffffffe, RZ ;  /* 0x0ffffffe00007810 */ /* 0x002fcc0007ffe0ff */
[----:B------:R-:W1:Y:S02]  /*87d0*/  F2I.FTZ.U32.TRUNC.NTZ R5, R0 ;  /* 0x0000000000057305 */ /* 0x000e64000021f000 */
        /* <DEDUP_REMOVED lines=21> */
.L_x_968:
[----:B------:R-:W-:Y:S05]  /*8930*/  BSYNC B0 ;  /* 0x0000000000007941 */ /* 0x000fea0003800000 */
.L_x_967:
[----:B------:R-:W3:Y:S01]  /*8940*/  LDL R2, [R1+0x64] ;  /* 0x0000640001027983 */ /* 0x000ee20000100800 */
        /* <DEDUP_REMOVED lines=34> */
[----:B---3--:R-:W-:-:S04]  /*8b70*/  IMAD R3, R2, R0, R6 ;  /* 0x0000000002037224 */ /* 0x008fc800078e0206 */
[--C-:B------:R-:W-:Y:S01]  /*8b80*/  IMAD.IADD R2, R3, 0x1, R0.reuse ;  /* 0x0000000103027824 */ /* 0x100fe200078e0200 */
[----:B------:R1:W-:Y:S01]  /*8b90*/  STL [R1+0x8], R3 ;  /* 0x0000080301007387 */ /* 0x0003e20000100800 */
[----:B------:R-:W-:-:S03]  /*8ba0*/  PRMT R0, RZ, 0x7610, R0 ;  /* 0x00007610ff007816 */ /* 0x000fc60000000000 */
[----:B------:R-:W-:-:S04]  /*8bb0*/  IMNMX R228, R7, R2, PT ;  /* 0x0000000207e47217 */ /* 0x000fc80003800200 */
[----:B------:R-:W-:-:S13]  /*8bc0*/  ISETP.GT.AND P0, PT, R228, R3, PT ;  /* 0x00000003e400720c */ /* 0x000fda0003f04270 */
[----:B------:R-:W-:Y:S05]  /*8bd0*/  @!P0 BRA `(.L_x_969) ;  /* 0x0001b0e000008947 */ /* 0x000fea0003800000 */
[----:B------:R-:W3:Y:S04]  /*8be0*/  LDL R9, [R1+0x4c] ;  /* 0x00004c0001097983 */ /* 0x000ee80000100800 */
[----:B------:R-:W4:Y:S04]  /*8bf0*/  LDL R5, [R1+0x48] ;  /* 0x0000480001057983 */ /* 0x000f280000100800 */
[----:B--2---:R-:W2:Y:S01]  /*8c00*/  LDL R4, [R1+0x10] ;  /* 0x0000100001047983 */ /* 0x004ea20000100800 */
[----:B------:R-:W-:-:S04]  /*8c10*/  ISETP.NE.U32.AND P0, PT, RZ, c[0x0][0x340], PT ;  /* 0x0000d000ff007a0c */ /* 0x000fc80003f05070 */
[----:B------:R-:W-:-:S13]  /*8c20*/  ISETP.NE.AND.EX P1, PT, RZ, c[0x0][0x344], PT, P0 ;  /* 0x0000d100ff007a0c */ /* 0x000fda0003f25300 */
[----:B------:R-:W-:Y:S01]  /*8c30*/  @P1 IMAD.MOV.U32 R2, RZ, RZ, 0x4 ;  /* 0x00000004ff021424 */ /* 0x000fe200078e00ff */
[----:B------:R-:W-:-:S05]  /*8c40*/  SHF.R.S32.HI R0, RZ, 0x1f, R143 ;  /* 0x0000001fff007819 */ /* 0x000fca000001148f */
[----:B------:R-:W-:Y:S01]  /*8c50*/  IMAD R0, R0, c[0x0][0x178], RZ ;  /* 0x00005e0000007a24 */ /* 0x000fe200078e02ff */
[----:B------:R-:W-:-:S03]  /*8c60*/  ISETP.NE.U32.AND P0, PT, RZ, c[0x0][0x348], PT ;  /* 0x0000d200ff007a0c */ /* 0x000fc60003f05070 */
[----:B------:R-:W-:Y:S01]  /*8c70*/  IMAD R0, R143, c[0x0][0x17c], R0 ;  /* 0x00005f008f007a24 */ /* 0x000fe200078e0200 */
[----:B------:R-:W-:Y:S01]  /*8c80*/  ISETP.NE.AND.EX P0, PT, RZ, c[0x0][0x34c], PT, P0 ;  /* 0x0000d300ff007a0c */ /* 0x000fe20003f05300 */
[----:B-1-3--:R-:W-:-:S05]  /*8c90*/  @P1 IMAD.WIDE R2, R9, R2, c[0x0][0x340] ;  /* 0x0000d00009021625 */ /* 0x00afca00078e0202 */
[----:B------:R1:W5:Y:S01]  /*8ca0*/  @P1 LDG.E R8, [R2.64] ;  /* 0x0000000802081981 */ /* 0x000362000c1e1900 */
[----:B----4-:R-:W-:Y:S02]  /*8cb0*/  LOP3.LUT R69, R5, 0xffff, RZ, 0xc0, !PT ;  /* 0x0000ffff05457812 */ /* 0x010fe400078ec0ff */
[----:B--2---:R-:W-:Y:S01]  /*8cc0*/  IADD3 R4, R4, R11, RZ ;  /* 0x0000000b04047210 */ /* 0x004fe20007ffe0ff */
[----:B------:R-:W2:Y:S01]  /*8cd0*/  S2R R12, SR_TID.X ;  /* 0x00000000000c7919 */ /* 0x000ea20000002100 */
[----:B------:R-:W-:-:S03]  /*8ce0*/  SEL R5, R9, RZ, !P0 ;  /* 0x000000ff09057207 */ /* 0x000fc60004000000 */
[----:B------:R-:W-:-:S04]  /*8cf0*/  @P3 IMAD.HI.U32 R7, R4, c[0x0][0x2c8], RZ ;  /* 0x0000b20004073a27 */ /* 0x000fc800078e00ff */
[----:B-1----:R-:W-:-:S04]  /*8d00*/  IMAD.WIDE.U32 R2, R143, c[0x0][0x178], RZ ;  /* 0x00005e008f027a25 */ /* 0x002fc800078e00ff */
[----:B------:R-:W-:Y:S01]  /*8d10*/  IMAD.IADD R3, R3, 0x1, R0 ;  /* 0x0000000103037824 */ /* 0x000fe200078e0200 */
[----:B------:R-:W-:-:S03]  /*8d20*/  SHF.R.S32.HI R0, RZ, 0x1f, R9 ;  /* 0x0000001fff007819 */ /* 0x000fc60000011409 */
[----:B------:R-:W-:Y:S01]  /*8d30*/  IMAD.WIDE.U32 R2, R69, c[0x0][0x1b8], R2 ;  /* 0x00006e0045027a25 */ /* 0x000fe200078e0002 */
[----:B------:R-:W-:-:S03]  /*8d40*/  SEL R6, R0, RZ, !P0 ;  /* 0x000000ff00067207 */ /* 0x000fc60004000000 */
[----:B------:R-:W-:Y:S01]  /*8d50*/  IMAD.MOV.U32 R0, RZ, RZ, R4 ;  /* 0x000000ffff007224 */ /* 0x000fe200078e0004 */
[----:B------:R-:W-:Y:S01]  /*8d60*/  @P3 SHF.R.U32.HI R0, RZ, c[0x0][0x2cc], R7 ;  /* 0x0000b300ff003a19 */ /* 0x000fe20000011607 */
[----:B------:R-:W-:Y:S02]  /*8d70*/  IMAD R3, R69, c[0x0][0x1bc], R3 ;  /* 0x00006f0045037a24 */ /* 0x000fe400078e0203 */
[----:B------:R-:W-:Y:S02]  /*8d80*/  IMAD R6, R6, c[0x0][0x1c0], RZ ;  /* 0x0000700006067a24 */ /* 0x000fe400078e02ff */
[----:B------:R-:W-:Y:S01]  /*8d90*/  IMAD.WIDE.U32 R2, R5, c[0x0][0x1c0], R2 ;  /* 0x0000700005027a25 */ /* 0x000fe200078e0002 */
[----:B------:R-:W-:-:S03]  /*8da0*/  SHF.R.S32.HI R7, RZ, 0x1f, R0 ;  /* 0x0000001fff077819 */ /* 0x000fc60000011400 */
[----:B------:R-:W-:Y:S01]  /*8db0*/  IMAD R6, R5, c[0x0][0x1c4], R6 ;  /* 0x0000710005067a24 */ /* 0x000fe200078e0206 */
[----:B------:R-:W-:-:S03]  /*8dc0*/  IADD3 R5, -R0, RZ, RZ ;  /* 0x000000ff00057210 */ /* 0x000fc60007ffe1ff */
[----:B------:R-:W-:Y:S02]  /*8dd0*/  IMAD.IADD R3, R3, 0x1, R6 ;  /* 0x0000000103037824 */ /* 0x000fe400078e0206 */
[----:B------:R-:W-:Y:S02]  /*8de0*/  IMAD R4, R5, c[0x0][0x2c4], R4 ;  /* 0x0000b10005047a24 */ /* 0x000fe400078e0204 */
[----:B------:R-:W-:Y:S02]  /*8df0*/  IMAD R5, R7, c[0x0][0x1b0], RZ ;  /* 0x00006c0007057a24 */ /* 0x000fe400078e02ff */
[----:B------:R-:W-:-:S04]  /*8e00*/  IMAD.WIDE.U32 R2, R0, c[0x0][0x1b0], R2 ;  /* 0x00006c0000027a25 */ /* 0x000fc800078e0002 */
[----:B------:R-:W-:Y:S01]  /*8e10*/  IMAD R6, R0, c[0x0][0x1b4], R5 ;  /* 0x00006d0000067a24 */ /* 0x000fe200078e0205 */
[----:B------:R-:W-:Y:S02]  /*8e20*/  SHF.R.S32.HI R5, RZ, 0x1f, R4 ;  /* 0x0000001fff057819 */ /* 0x000fe40000011404 */
[----:B--2---:R-:W-:Y:S02]  /*8e30*/  SHF.R.S32.HI R10, RZ, 0x1f, R12 ;  /* 0x0000001fff0a7819 */ /* 0x004fe4000001140c */
[----:B------:R-:W-:Y:S01]  /*8e40*/  IADD3 R3, R3, R6, RZ ;  /* 0x0000000603037210 */ /* 0x000fe20007ffe0ff */
[----:B------:R-:W-:Y:S01]  /*8e50*/  IMAD R0, R5, c[0x0][0x1a8], RZ ;  /* 0x00006a0005007a24 */ /* 0x000fe200078e02ff */
[----:B------:R-:W-:-:S03]  /*8e60*/  LEA.HI R10, R10, R12, RZ, 0x3 ;  /* 0x0000000c0a0a7211 */ /* 0x000fc600078f18ff */
[C---:B------:R-:W-:Y:S02]  /*8e70*/  IMAD R0, R4.reuse, c[0x0][0x1ac], R0 ;  /* 0x00006b0004007a24 */ /* 0x040fe400078e0200 */
[----:B------:R-:W-:Y:S01]  /*8e80*/  IMAD.WIDE.U32 R2, R4, c[0x0][0x1a8], R2 ;  /* 0x00006a0004027a25 */ /* 0x000fe200078e0002 */
[----:B------:R-:W-:-:S03]  /*8e90*/  SHF.R.S32.HI R10, RZ, 0x3, R10 ;  /* 0x00000003ff0a7819 */ /* 0x000fc6000001140a */
[----:B------:R-:W-:Y:S01]  /*8ea0*/  IMAD.IADD R0, R3, 0x1, R0 ;  /* 0x0000000103007824 */ /* 0x000fe200078e0200 */
[----:B------:R-:W-:Y:S02]  /*8eb0*/  LEA R6, P0, R2, c[0x0][0x160], 0x1 ;  /* 0x0000580002067a11 */ /* 0x000fe400078008ff */
[----:B------:R-:W-:Y:S02]  /*8ec0*/  ISETP.GE.AND P2, PT, R244, c[0x0][0x198], PT ;  /* 0x00006600f4007a0c */ /* 0x000fe40003f46270 */
[----:B------:R-:W-:Y:S02]  /*8ed0*/  LEA.HI.X R5, R2, c[0x0][0x164], R0, 0x1, P0 ;  /* 0x0000590002057a11 */ /* 0x000fe400000f0c00 */
[----:B------:R-:W-:Y:S02]  /*8ee0*/  IADD3 R158, R228, -0x1, RZ ;  /* 0xffffffffe49e7810 */ /* 0x000fe40007ffe0ff */
[----:B------:R-:W-:Y:S01]  /*8ef0*/  IADD3 R4, R10, R11, RZ ;  /* 0x0000000b0a047210 */ /* 0x000fe20007ffe0ff */
[----:B------:R-:W-:Y:S01]  /*8f00*/  @!P1 IMAD.MOV.U32 R8, RZ, RZ, R9 ;  /* 0x000000ffff089224 */ /* 0x000fe200078e0009 */
[----:B------:R-:W-:Y:S05]  /*8f10*/  BRA.DIV ~URZ, `(.L_x_970) ;  /* 0x0001f4027f007947 */ /* 0x000fea000b800000 */
[----:B------:R1:W2:Y:S02]  /*8f20*/  SHFL.IDX PT, R7, R5, RZ, 0x181f ;  /* 0x00181fff05077589 */ /* 0x0002a400000e0000 */
.L_x_1213:
[----:B------:R-:W-:Y:S05]  /*8f30*/  BRA.DIV ~URZ, `(.L_x_971) ;  /* 0x0001f4527f007947 */ /* 0x000fea000b800000 */
[----:B------:R3:W4:Y:S02]  /*8f40*/  SHFL.IDX PT, R2, R6, RZ, 0x181f ;  /* 0x00181fff06027589 */ /* 0x00072400000e0000 */
.L_x_1214:
        /* <DEDUP_REMOVED lines=10> */
.L_x_973:
[----:B------:R-:W-:Y:S05]  /*8ff0*/  BSYNC B0 ;  /* 0x0000000000007941 */ /* 0x000fea0003800000 */
.L_x_972:
[----:B------:R-:W-:Y:S05]  /*9000*/  BRA.DIV ~URZ, `(.L_x_974) ;  /* 0x0001f3f27f007947 */ /* 0x000fea000b800000 */
[----:B--2---:R2:W1:Y:S04]  /*9010*/  SHFL.IDX PT, R7, R5, 0x1, 0x181f ;  /* 0x00381f0005077f89 */ /* 0x00446800000e0000 */
[----:B----4-:R2:W4:Y:S02]  /*9020*/  SHFL.IDX PT, R2, R6, 0x1, 0x181f ;  /* 0x00381f0006027f89 */ /* 0x01052400000e0000 */
.L_x_1215:
        /* <DEDUP_REMOVED lines=10> */
.L_x_976:
[----:B------:R-:W-:Y:S05]  /*90d0*/  BSYNC B0 ;  /* 0x0000000000007941 */ /* 0x000fea0003800000 */
.L_x_975:
[----:B------:R-:W-:Y:S05]  /*90e0*/  BRA.DIV ~URZ, `(.L_x_977) ;  /* 0x0001f3e27f007947 */ /* 0x000fea000b800000 */
[----:B-1----:R1:W2:Y:S02]  /*90f0*/  SHFL.IDX PT, R7, R5, 0x2, 0x181f ;  /* 0x00581f0005077f89 */ /* 0x0022a400000e0000 */
.L_x_1216:
[----:B------:R-:W-:Y:S05]  /*9100*/  BRA.DIV ~URZ, `(.L_x_978) ;  /* 0x0001f4327f007947 */ /* 0x000fea000b800000 */
[----:B----4-:R4:W1:Y:S02]  /*9110*/  SHFL.IDX PT, R2, R6, 0x2, 0x181f ;  /* 0x00581f0006027f89 */ /* 0x01086400000e0000 */
.L_x_1217:
        /* <DEDUP_REMOVED lines=10> */
.L_x_980:
[----:B------:R-:W-:Y:S05]  /*91c0*/  BSYNC B0 ;  /* 0x0000000000007941 */ /* 0x000fea0003800000 */
.L_x_979:
[----:B------:R-:W-:Y:S05]  /*91d0*/  BRA.DIV ~URZ, `(.L_x_981) ;  /* 0x0001f3d27f007947 */ /* 0x000fea000b800000 */
[----:B--2---:R2:W3:Y:S04]  /*91e0*/  SHFL.IDX PT, R7, R5, 0x3, 0x181f ;  /* 0x00781f0005077f89 */ /* 0x0044e800000e0000 */
[----:B-1----:R2:W1:Y:S02]  /*91f0*/  SHFL.IDX PT, R2, R6, 0x3, 0x181f ;  /* 0x00781f0006027f89 */ /* 0x00246400000e0000 */
.L_x_1218:
        /* <DEDUP_REMOVED lines=10> */
.L_x_983:
[----:B------:R-:W-:Y:S05]  /*92a0*/  BSYNC B0 ;  /* 0x0000000000007941 */ /* 0x000fea0003800000 */
.L_x_982:
[----:B------:R-:W-:Y:S05]  /*92b0*/  BRA.DIV ~URZ, `(.L_x_984) ;  /* 0x0001f3c27f007947 */ /* 0x000fea000b800000 */
[----:B---3--:R3:W2:Y:S02]  /*92c0*/  SHFL.IDX PT, R7, R5, 0x4, 0x181f ;  /* 0x00981f0005077f89 */ /* 0x0086a400000e0000 */
.L_x_1219:
[----:B------:R-:W-:Y:S05]  /*92d0*/  BRA.DIV ~URZ, `(.L_x_985) ;  /* 0x0001f4127f007947 */ /* 0x000fea000b800000 */
[----:B-1----:R1:W3:Y:S02]  /*92e0*/  SHFL.IDX PT, R2, R6, 0x4, 0x181f ;  /* 0x00981f0006027f89 */ /* 0x0022e400000e0000 */
.L_x_1220:
        /* <DEDUP_REMOVED lines=10> */
.L_x_987:
[----:B------:R-:W-:Y:S05]  /*9390*/  BSYNC B0 ;  /* 0x0000000000007941 */ /* 0x000fea0003800000 */
.L_x_986:
[----:B------:R-:W-:Y:S05]  /*93a0*/  BRA.DIV ~URZ, `(.L_x_988) ;  /* 0x0001f3b27f007947 */ /* 0x000fea000b800000 */
[----:B--2---:R2:W1:Y:S04]  /*93b0*/  SHFL.IDX PT, R7, R5, 0x5, 0x181f ;  /* 0x00b81f0005077f89 */ /* 0x00446800000e0000 */
[----:B---3--:R2:W3:Y:S02]  /*93c0*/  SHFL.IDX PT, R2, R6, 0x5, 0x181f ;  /* 0x00b81f0006027f89 */ /* 0x0084e400000e0000 */
.L_x_1221:
        /* <DEDUP_REMOVED lines=10> */
.L_x_990:
[----:B------:R-:W-:Y:S05]  /*9470*/  BSYNC B0 ;  /* 0x0000000000007941 */ /* 0x000fea0003800000 */
.L_x_989:
[----:B------:R-:W-:Y:S05]  /*9480*/  BRA.DIV ~URZ, `(.L_x_991) ;  /* 0x0001f3a27f007947 */ /* 0x000fea000b800000 */
[----:B-1----:R1:W2:Y:S02]  /*9490*/  SHFL.IDX PT, R7, R5, 0x6, 0x181f ;  /* 0x00d81f0005077f89 */ /* 0x0022a400000e0000 */
.L_x_1222:
[----:B------:R-:W-:Y:S05]  /*94a0*/  BRA.DIV ~URZ, `(.L_x_992) ;  /* 0x0001f3f27f007947 */ /* 0x000fea000b800000 */
[----:B---3--:R3:W1:Y:S02]  /*94b0*/  SHFL.IDX PT, R2, R6, 0x6, 0x181f ;  /* 0x00d81f0006027f89 */ /* 0x00866400000e0000 */
.L_x_1223:
        /* <DEDUP_REMOVED lines=10> */
.L_x_994:
[----:B------:R-:W-:Y:S05]  /*9560*/  BSYNC B0 ;  /* 0x0000000000007941 */ /* 0x000fea0003800000 */
.L_x_993:
[----:B------:R-:W-:Y:S05]  /*9570*/  BRA.DIV ~URZ, `(.L_x_995) ;  /* 0x0001f3927f007947 */ /* 0x000fea000b800000 */
[----:B-12---:R-:W1:Y:S04]  /*9580*/  SHFL.IDX PT, R5, R5, 0x7, 0x181f ;  /* 0x00f81f0005057f89 */ /* 0x006e6800000e0000 */
[----:B------:R2:W3:Y:S02]  /*9590*/  SHFL.IDX PT, R3, R6, 0x7, 0x181f ;  /* 0x00f81f0006037f89 */ /* 0x0004e400000e0000 */
.L_x_1224:
        /* <DEDUP_REMOVED lines=17> */
[----:B------:R-:W3:Y:S04]  /*96b0*/  LDL R163, [R1+0x10] ;  /* 0x0000100001a37983 */ /* 0x000ee80000100800 */
[----:B------:R-:W5:Y:S01]  /*96c0*/  LDL R166, [R1+0x3c] ;  /* 0x00003c0001a67983 */ /* 0x000f620000100800 */
[----:B------:R-:W-:Y:S02]  /*96d0*/  IMAD.MOV.U32 R86, RZ, RZ, 0x50 ;  /* 0x00000050ff567424 */ /* 0x000fe400078e00ff */
[----:B------:R-:W-:Y:S02]  /*96e0*/  IMAD.MOV.U32 R167, RZ, RZ, c[0x0][0x2b8] ;  /* 0x0000ae00ffa77624 */ /* 0x000fe400078e00ff */
[----:B------:R-:W-:-:S03]  /*96f0*/  IMAD R157, R228, R86, -0x50 ;  /* 0xffffffb0e49d7424 */ /* 0x000fc600078e0256 */
[----:B------:R-:W-:Y:S02]  /*9700*/  ISETP.NE.AND P1, PT, R167, 0x1, PT ;  /* 0x00000001a700780c */ /* 0x000fe40003f25270 */
[----:B------:R-:W-:Y:S01]  /*9710*/  LOP3.LUT R207, R207, 0xfffdffff, RZ, 0xc0, !PT ;  /* 0xfffdffffcfcf7812 */ /* 0x000fe200078ec0ff */
[----:B------:R-:W-:-:S10]  /*9720*/  IMAD.MOV.U32 R216, RZ, RZ, RZ ;  /* 0x000000ffffd87224 */ /* 0x000fd400078e00ff */
[----:B------:R-:W-:Y:S01]  /*9730*/  @P1 LOP3.LUT R207, R207, 0x20000, RZ, 0xfc, !PT ;  /* 0x00020000cfcf1812 */ /* 0x000fe200078efcff */
[----:B------:R-:W-:Y:S01]  /*9740*/  BAR.SYNC.DEFER_BLOCKING 0x0 ;  /* 0x0000000000007b1d */ /* 0x000fe20000010000 */
[----:B---3--:R-:W-:-:S05]  /*9750*/  IMAD.IADD R3, R163, 0x1, R157 ;  /* 0x00000001a3037824 */ /* 0x008fca00078e029d */
[C---:B------:R-:W-:Y:S01]  /*9760*/  ISETP.GE.AND P0, PT, R3.reuse, R250, PT ;  /* 0x000000fa0300720c */ /* 0x040fe20003f06270 */
[----:B-----5:R-:W-:-:S03]  /*9770*/  IMAD.IADD R3, R3, 0x1, R166 ;  /* 0x0000000103037824 */ /* 0x020fc600078e02a6 */
[----:B------:R-:W-:Y:S01]  /*9780*/  ISETP.GT.OR P0, PT, R163, 0x4f, P0 ;  /* 0x0000004fa300780c */ /* 0x000fe20000704670 */
[----:B------:R-:W-:-:S04]  /*9790*/  @P1 IMAD.HI.U32 R4, R3, c[0x0][0x2bc], RZ ;  /* 0x0000af0003041a27 */ /* 0x000fc800078e00ff */
[----:B------:R-:W-:Y:S01]  /*97a0*/  IMAD.MOV.U32 R2, RZ, RZ, R3 ;  /* 0x000000ffff027224 */ /* 0x000fe200078e0003 */
[----:B------:R-:W-:-:S07]  /*97b0*/  @P1 SHF.R.U32.HI R2, RZ, c[0x0][0x2c0], R4 ;  /* 0x0000b000ff021a19 */ /* 0x000fce0000011604 */
[----:B------:R-:W-:-:S04]  /*97c0*/  @!P0 IADD3 R5, P1, R2, R164, RZ ;  /* 0x000000a402058210 */ /* 0x000fc80007f3e0ff */
[----:B--2-4-:R-:W-:Y:S02]  /*97d0*/  @!P0 LEA.HI.X.SX32 R6, R2, R162, 0x1, P1 ;  /* 0x000000a202068211 */ /* 0x014fe400008f0eff */
[----:B------:R-:W-:-:S04]  /*97e0*/  @!P0 LEA R4, P1, R5, c[0x0][0x2a0], 0x2 ;  /* 0x0000a80005048a11 */ /* 0x000fc800078210ff */
[----:B------:R-:W-:-:S05]  /*97f0*/  @!P0 LEA.HI.X R5, R5, c[0x0][0x2a4], R6, 0x2, P1 ;  /* 0x0000a90005058a11 */ /* 0x000fca00008f1406 */
[----:B------:R1:W2:Y:S01]  /*9800*/  @!P0 LDG.E R216, [R4.64] ;  /* 0x0000000804d88981 */ /* 0x0002a2000c1e1900 */
[----:B------:R-:W-:-:S04]  /*9810*/  IMAD.MOV R2, RZ, RZ, -R2 ;  /* 0x000000ffff027224 */ /* 0x000fc800078e0a02 */
[----:B------:R-:W-:Y:S01]  /*9820*/  IMAD R229, R2, c[0x0][0x2b8], R3 ;  /* 0x0000ae0002e57a24 */ /* 0x000fe200078e0203 */
[----:B------:R-:W3:Y:S04]  /*9830*/  S2R R9, SR_TID.X ;  /* 0x0000000000097919 */ /* 0x000ee80000002100 */
[----:B------:R-:W-:Y:S01]  /*9840*/  SHF.R.S32.HI R74, RZ, 0x1f, R229 ;  /* 0x0000001fff4a7819 */ /* 0x000fe200000114e5 */
[----:B------:R-:W-:-:S04]  /*9850*/  IMAD.WIDE.U32 R2, R229, c[0x0][0x1e0], RZ ;  /* 0x00007800e5027a25 */ /* 0x000fc800078e00ff */
[----:B-1----:R-:W-:-:S04]  /*9860*/  IMAD R4, R74, c[0x0][0x1e0], RZ ;  /* 0x000078004a047a24 */ /* 0x002fc800078e02ff */
[----:B------:R-:W-:-:S04]  /*9870*/  IMAD R4, R229, c[0x0][0x1e4], R4 ;  /* 0x00007900e5047a24 */ /* 0x000fc800078e0204 */
[----:B------:R-:W-:Y:S02]  /*9880*/  IMAD.IADD R3, R3, 0x1, R4 ;  /* 0x0000000103037824 */ /* 0x000fe400078e0204 */
[----:B------:R-:W-:-:S04]  /*9890*/  IMAD.WIDE.U32 R160, R69, c[0x0][0x1e8], RZ ;  /* 0x00007a0045a07a25 */ /* 0x000fc800078e00ff */
[----:B------:R-:W-:Y:S01]  /*98a0*/  IMAD R159, R69, c[0x0][0x1ec], R161 ;  /* 0x00007b00459f7a24 */ /* 0x000fe200078e02a1 */
[----:B---3--:R-:W-:Y:S01]  /*98b0*/  SHF.R.S32.HI R7, RZ, 0x1f, R9 ;  /* 0x0000001fff077819 */ /* 0x008fe20000011409 */
[----:B------:R-:W-:-:S03]  /*98c0*/  IMAD R86, R228, -0x50, R86 ;  /* 0xffffffb0e4567824 */ /* 0x000fc600078e0256 */
[----:B------:R-:W-:Y:S01]  /*98d0*/  LEA.HI R7, R7, R9, RZ, 0x3 ;  /* 0x0000000907077211 */ /* 0x000fe200078f18ff */
[----:B------:R-:W-:-:S03]  /*98e0*/  IMAD.IADD R156, R250, 0x1, R86 ;  /* 0x00000001fa9c7824 */ /* 0x000fc600078e0256 */
[----:B------:R-:W-:-:S05]  /*98f0*/  SHF.R.S32.HI R7, RZ, 0x3, R7 ;  /* 0x00000003ff077819 */ /* 0x000fca0000011407 */
[----:B------:R-:W-:Y:S01]  /*9900*/  IMAD.IADD R60, R156, 0x1, -R7 ;  /* 0x000000019c3c7824 */ /* 0x000fe200078e0a07 */
[----:B------:R-:W-:-:S04]  /*9910*/  ISETP.GE.AND P2, PT, R244, c[0x0][0x1d4], PT ;  /* 0x00007500f4007a0c */ /* 0x000fc80003f46270 */
[C---:B------:R-:W-:Y:S02]  /*9920*/  ISETP.GE.AND P5, PT, R60.reuse, 0x11, PT ;  /* 0x000000113c00780c */ /* 0x040fe40003fa6270 */
[----:B------:R-:W-:Y:S01]  /*9930*/  ISETP.GE.AND P4, PT, R60, 0x21, PT ;  /* 0x000000213c00780c */ /* 0x000fe20003f86270 */
[----:B------:R-:W-:Y:S04]  /*9940*/  STL.64 [R1+0x20], R160 ;  /* 0x000020a001007387 */ /* 0x000fe80000100a00 */
[----:B------:R-:W-:Y:S01]  /*9950*/  STL [R1+0x30], R159 ;  /* 0x0000309f01007387 */ /* 0x000fe20000100800 */
[----:B------:R-:W-:Y:S02]  /*9960*/  ISETP.GT.AND P6, PT, R163, 0x4f, PT ;  /* 0x0000004fa300780c */ /* 0x000fe40003fc4270 */
[----:B------:R-:W-:-:S11]  /*9970*/  LOP3.LUT R207, R207, 0xffff7fff, RZ, 0xc0, !PT ;  /* 0xffff7fffcfcf7812 */ /* 0x000fd600078ec0ff */
[----:B------:R-:W-:Y:S02]  /*9980*/  @P6 LOP3.LUT R207, R207, 0x8000, RZ, 0xfc, !PT ;  /* 0x00008000cfcf6812 */ /* 0x000fe400078efcff */
        /* <DEDUP_REMOVED lines=14> */
[----:B------:R-:W5:Y:S01]  /*9a70*/  SHFL.IDX PT, R11, R10, 0x2, 0x181f ;  /* 0x00581f000a0b7f89 */ /* 0x000f6200000e0000 */
[----:B-1----:R-:W-:-:S03]  /*9a80*/  @P0 LEA R4, P1, R244, R3, 0x1 ;  /* 0x00000003f4040211 */ /* 0x002fc600078208ff */
[----:B------:R-:W1:Y:S01]  /*9a90*/  SHFL.IDX PT, R3, R2, 0x3, 0x181f ;  /* 0x00781f0002037f89 */ /* 0x000e6200000e0000 */
[----:B--2---:R-:W-:-:S05]  /*9aa0*/  @P0 LEA.HI.X R5, R244, R5, R245, 0x1, P1 ;  /* 0x00000005f4050211 */ /* 0x004fca00008f0cf5 */
[----:B------:R2:W-:Y:S01]  /*9ab0*/  @P0 LDGSTS.E.BYPASS.LTC128B.128 [R208+0x2900], [R4.64], !P2 ;  /* 0x0290000004d00fae */ /* 0x0005e2000d101d48 */
[----:B------:R-:W-:Y:S02]  /*9ac0*/  ISETP.GE.AND P1, PT, R60, 0x31, PT ;  /* 0x000000313c00780c */ /* 0x000fe40003f26270 */
[C---:B---3--:R-:W-:Y:S01]  /*9ad0*/  @P5 LEA R8, P0, R244.reuse, R6, 0x1 ;  /* 0x00000006f4085211 */ /* 0x048fe200078008ff */
[----:B------:R-:W-:Y:S03]  /*9ae0*/  SHFL.IDX PT, R2, R2, 0x4, 0x181f ;  /* 0x00981f0002027f89 */ /* 0x000fe600000e0000 */
[C---:B----4-:R-:W-:Y:S02]  /*9af0*/  @P5 LEA.HI.X R9, R244.reuse, R9, R245, 0x1, P0 ;  /* 0x00000009f4095211 */ /* 0x050fe400000f0cf5 */
[----:B-----5:R-:W-:-:S03]  /*9b00*/  @P4 LEA R6, P0, R244, R7, 0x1 ;  /* 0x00000007f4064211 */ /* 0x020fc600078008ff */
[----:B------:R3:W-:Y:S04]  /*9b10*/  @P5 LDGSTS.E.BYPASS.LTC128B.128 [R208+0x3100], [R8.64], !P2 ;  /* 0x0310000008d05fae */ /* 0x0007e8000d101d48 */
[----:B--2---:R-:W2:Y:S01]  /*9b20*/  SHFL.IDX PT, R5, R10, 0x3, 0x181f ;  /* 0x00781f000a057f89 */ /* 0x004ea200000e0000 */
[C-C-:B------:R-:W-:Y:S02]  /*9b30*/  @P4 LEA.HI.X R7, R244.reuse, R11, R245.reuse, 0x1, P0 ;  /* 0x0000000bf4074211 */ /* 0x140fe400000f0cf5 */
[C---:B-1----:R-:W-:Y:S02]  /*9b40*/  @P1 LEA R4, P0, R244.reuse, R3, 0x1 ;  /* 0x00000003f4041211 */ /* 0x042fe400078008ff */
[----:B------:R-:W1:Y:S04]  /*9b50*/  SHFL.IDX PT, R3, R10, 0x4, 0x181f ;  /* 0x00981f000a037f89 */ /* 0x000e6800000e0000 */
[----:B------:R3:W-:Y:S01]  /*9b60*/  @P4 LDGSTS.E.BYPASS.LTC128B.128 [R208+0x3900], [R6.64], !P2 ;  /* 0x0390000006d04fae */ /* 0x0007e2000d101d48 */
[----:B--2---:R-:W-:-:S02]  /*9b70*/  @P1 LEA.HI.X R5, R244, R5, R245, 0x1, P0 ;  /* 0x00000005f4051211 */ /* 0x004fc400000f0cf5 */
[----:B------:R-:W-:-:S03]  /*9b80*/  ISETP.GE.AND P0, PT, R60, 0x41, PT ;  /* 0x000000413c00780c */ /* 0x000fc60003f06270 */
[----:B------:R3:W-:Y:S10]  /*9b90*/  @P1 LDGSTS.E.BYPASS.LTC128B.128 [R208+0x4100], [R4.64], !P2 ;  /* 0x0410000004d01fae */ /* 0x0007f4000d101d48 */
[----:B------:R-:W-:-:S04]  /*9ba0*/  @P0 LEA R2, P3, R244, R2, 0x1 ;  /* 0x00000002f4020211 */ /* 0x000fc800078608ff */
[----:B-1----:R-:W-:-:S05]  /*9bb0*/  @P0 LEA.HI.X R3, R244, R3, R245, 0x1, P3 ;  /* 0x00000003f4030211 */ /* 0x002fca00018f0cf5 */
[----:B------:R3:W-:Y:S01]  /*9bc0*/  @P0 LDGSTS.E.BYPASS.LTC128B.128 [R208+0x4900], [R2.64], !P2 ;  /* 0x0490000002d00fae */ /* 0x0007e2000d101d48 */
[----:B------:R-:W-:-:S03]  /*9bd0*/  ISETP.LT.AND P0, PT, RZ, c[0x0][0x27c], PT ;  /* 0x00009f00ff007a0c */ /* 0x000fc60003f01270 */
[----:B------:R-:W0:Y:S10]  /*9be0*/  LDGDEPBAR ;  /* 0x00000000000079af */ /* 0x000e340000000000 */
[----:B------:R-:W-:Y:S05]  /*9bf0*/  @P0 BRA `(.L_x_996) ;  /* 0x0000002000000947 */ /* 0x000fea0003800000 */
[----:B------:R-:W-:-:S04]  /*9c00*/  DEPBAR.LE SB0, 0x1 ;  /* 0x000080400000791a */ /* 0x000fc80000000000 */
[----:B------:R-:W-:Y:S05]  /*9c10*/  BRA `(.L_x_997) ;  /* 0x00004dc000007947 */ /* 0x000fea0003800000 */
.L_x_996:
[----:B------:R-:W2:Y:S01]  /*9c20*/  LDL R76, [R1+0x38] ;  /* 0x00003800014c7983 */ /* 0x000ea20000100800 */
[----:B------:R-:W-:Y:S01]  /*9c30*/  ULDC.U8 UR4, c[0x0][0x298] ;  /* 0x0000a60000047ab9 */ /* 0x000fe20000000000 */
[----:B---3--:R-:W-:Y:S01]  /*9c40*/  SHF.R.S32.HI R2, RZ, 0x1f, R136 ;  /* 0x0000001fff027819 */ /* 0x008fe20000011488 */
[----:B------:R-:W-:Y:S01]  /*9c50*/  IMAD.WIDE.U32 R6, R136, c[0x0][0x280], RZ ;  /* 0x0000a00088067a25 */ /* 0x000fe200078e00ff */
[----:B------:R-:W-:Y:S01]  /*9c60*/  ISETP.NE.AND P0, PT, RZ, UR4, PT ;  /* 0x00000004ff007c0c */ /* 0x000fe2000bf05270 */
[----:B------:R-:W-:Y:S02]  /*9c70*/  BSSY B2, `(.L_x_997) ;  /* 0x00004d6000027945 */ /* 0x000fe40003800000 */
[C---:B------:R-:W-:Y:S02]  /*9c80*/  IMAD R3, R2.reuse, c[0x0][0x280], RZ ;  /* 0x0000a00002037a24 */ /* 0x040fe400078e02ff */
[----:B------:R-:W-:Y:S02]  /*9c90*/  IMAD R2, R2, c[0x0][0x290], RZ ;  /* 0x0000a40002027a24 */ /* 0x000fe400078e02ff */
[----:B------:R-:W-:-:S02]  /*9ca0*/  IMAD R3, R136, c[0x0][0x284], R3 ;  /* 0x0000a10088037a24 */ /* 0x000fc400078e0203 */
[C---:B------:R-:W-:Y:S02]  /*9cb0*/  IMAD R8, R136.reuse, c[0x0][0x294], R2 ;  /* 0x0000a50088087a24 */ /* 0x040fe400078e0202 */
[----:B------:R-:W-:Y:S01]  /*9cc0*/  IMAD.WIDE.U32 R4, R136, c[0x0][0x290], RZ ;  /* 0x0000a40088047a25 */ /* 0x000fe200078e00ff */
[----:B------:R-:W-:-:S04]  /*9cd0*/  IADD3 R3, R3, R7, RZ ;  /* 0x0000000703037210 */ /* 0x000fc80007ffe0ff */
[----:B------:R-:W-:Y:S02]  /*9ce0*/  IADD3 R8, R8, R5, RZ ;  /* 0x0000000508087210 */ /* 0x000fe40007ffe0ff */
[----:B--2---:R-:W-:-:S04]  /*9cf0*/  IADD3 R14, R125, R76, RZ ;  /* 0x0000004c7d0e7210 */ /* 0x004fc80007ffe0ff */
[----:B------:R-:W-:Y:S01]  /*9d00*/  LEA R2, R126, R14, 0x5 ;  /* 0x0000000e7e027211 */ /* 0x000fe200078e28ff */
[----:B------:R-:W-:Y:S05]  /*9d10*/  @!P0 BRA `(.L_x_998) ;  /* 0x0000272000008947 */ /* 0x000fea0003800000 */
[----:B------:R1:W5:Y:S01]  /*9d20*/  LDL R45, [R1+0x68] ;  /* 0x00006800012d7983 */ /* 0x0003620000100800 */
[----:B------:R-:W-:-:S05]  /*9d30*/  IMAD.MOV.U32 R9, RZ, RZ, c[0x0][0x2c4] ;  /* 0x0000b100ff097624 */ /* 0x000fca00078e00ff */
[----:B------:R-:W-:-:S13]  /*9d40*/  ISETP.NE.AND P1, PT, R9, 0x1, PT ;  /* 0x000000010900780c */ /* 0x000fda0003f25270 */
[----:B------:R-:W-:-:S05]  /*9d50*/  @P1 IMAD.HI.U32 R5, R2, c[0x0][0x2c8], RZ ;  /* 0x0000b20002051a27 */ /* 0x000fca00078e00ff */
[----:B------:R-:W-:-:S04]  /*9d60*/  @P1 SHF.R.U32.HI R2, RZ, c[0x0][0x2cc], R5 ;  /* 0x0000b300ff021a19 */ /* 0x000fc80000011605 */
[----:B------:R-:W-:Y:S01]  /*9d70*/  SHF.R.S32.HI R5, RZ, 0x1f, R2 ;  /* 0x0000001fff057819 */ /* 0x000fe20000011402 */
[----:B------:R-:W-:Y:S01]  /*9d80*/  IMAD.MOV.U32 R7, RZ, RZ, R3 ;  /* 0x000000ffff077224 */ /* 0x000fe200078e0003 */
[----:B------:R-:W-:Y:S01]  /*9d90*/  MOV R9, R8 ;  /* 0x0000000800097202 */ /* 0x000fe20000000f00 */
[----:B------:R-:W-:Y:S02]  /*9da0*/  IMAD.MOV.U32 R8, RZ, RZ, R4 ;  /* 0x000000ffff087224 */ /* 0x000fe400078e0004 */
[C---:B------:R-:W-:Y:S02]  /*9db0*/  IMAD R3, R5.reuse, c[0x0][0x280], RZ ;  /* 0x0000a00005037a24 */ /* 0x040fe400078e02ff */
[----:B------:R-:W-:Y:S02]  /*9dc0*/  IMAD R10, R5, c[0x0][0x290], RZ ;  /* 0x0000a400050a7a24 */ /* 0x000fe400078e02ff */
[----:B------:R-:W-:-:S04]  /*9dd0*/  IMAD.WIDE.U32 R6, R2, c[0x0][0x280], R6 ;  /* 0x0000a00002067a25 */ /* 0x000fc800078e0006 */
[----:B------:R-:W-:-:S04]  /*9de0*/  IMAD.WIDE.U32 R4, R2, c[0x0][0x290], R8 ;  /* 0x0000a40002047a25 */ /* 0x000fc800078e0008 */
[C---:B------:R-:W-:Y:S02]  /*9df0*/  IMAD R3, R2.reuse, c[0x0][0x284], R3 ;  /* 0x0000a10002037a24 */ /* 0x040fe400078e0203 */
[----:B------:R-:W-:Y:S01]  /*9e00*/  IMAD R2, R2, c[0x0][0x294], R10 ;  /* 0x0000a50002027a24 */ /* 0x000fe200078e020a */
[----:B------:R-:W-:-:S04]  /*9e10*/  LEA R27, P0, R4, c[0x0][0x288], 0x1 ;  /* 0x0000a200041b7a11 */ /* 0x000fc800078008ff */
[----:B------:R-:W-:-:S04]  /*9e20*/  IADD3 R2, R5, R2, RZ ;  /* 0x0000000205027210 */ /* 0x000fc80007ffe0ff */
[----:B------:R-:W-:Y:S02]  /*9e30*/  LEA.HI.X R15, R4, c[0x0][0x28c], R2, 0x1, P0 ;  /* 0x0000a300040f7a11 */ /* 0x000fe400000f0c02 */
[----:B------:R-:W-:Y:S02]  /*9e40*/  ISETP.GE.AND P0, PT, R14, R0, PT ;  /* 0x000000000e00720c */ /* 0x000fe40003f06270 */
[----:B------:R-:W-:Y:S02]  /*9e50*/  LEA R26, P1, R6, c[0x0][0x270], 0x1 ;  /* 0x00009c00061a7a11 */ /* 0x000fe400078208ff */
[----:B------:R-:W-:-:S04]  /*9e60*/  IADD3 R3, R7, R3, RZ ;  /* 0x0000000307037210 */ /* 0x000fc80007ffe0ff */
[----:B------:R-:W-:Y:S01]  /*9e70*/  LEA.HI.X R24, R6, c[0x0][0x274], R3, 0x1, P1 ;  /* 0x00009d0006187a11 */ /* 0x000fe200008f0c03 */
[----:B------:R1:W2:Y:S01]  /*9e80*/  SHFL.IDX PT, R20, R26, RZ, 0x1c1f ;  /* 0x001c1fff1a147589 */ /* 0x0002a200000e0000 */
[----:B------:R-:W-:Y:S03]  /*9e90*/  BSSY B0, `(.L_x_999) ;  /* 0x0000020000007945 */ /* 0x000fe60003800000 */
[----:B------:R1:W3:Y:S01]  /*9ea0*/  SHFL.IDX PT, R21, R27, RZ, 0x1c1f ;  /* 0x001c1fff1b157589 */ /* 0x0002e200000e0000 */
[----:B------:R-:W-:-:S03]  /*9eb0*/  CS2R R36, SRZ ;  /* 0x0000000000247805 */ /* 0x000fc6000001ff00 */
[----:B------:R1:W4:Y:S01]  /*9ec0*/  SHFL.IDX PT, R22, R24, RZ, 0x1c1f ;  /* 0x001c1fff18167589 */ /* 0x00032200000e0000 */
[----:B------:R-:W-:-:S03]  /*9ed0*/  CS2R R12, SRZ ;  /* 0x00000000000c7805 */ /* 0x000fc6000001ff00 */
[----:B------:R1:W1:Y:S01]  /*9ee0*/  SHFL.IDX PT, R23, R15, RZ, 0x1c1f ;  /* 0x001c1fff0f177589 */ /* 0x00026200000e0000 */
[----:B------:R-:W-:Y:S01]  /*9ef0*/  CS2R R10, SRZ ;  /* 0x00000000000a7805 */ /* 0x000fe2000001ff00 */
[----:B------:R-:W-:Y:S01]  /*9f00*/  CS2R R8, SRZ ;  /* 0x0000000000087805 */ /* 0x000fe2000001ff00 */
[----:B------:R-:W-:Y:S01]  /*9f10*/  CS2R R6, SRZ ;  /* 0x0000000000067805 */ /* 0x000fe2000001ff00 */
[----:B------:R-:W-:Y:S05]  /*9f20*/  @P0 BRA `(.L_x_1000) ;  /* 0x0000016000000947 */ /* 0x000fea0003800000 */
[----:B------:R-:W-:Y:S01]  /*9f30*/  ISETP.GE.AND P1, PT, R90, c[0x0][0x27c], PT ;  /* 0x00009f005a007a0c */ /* 0x000fe20003f26270 */
[----:B------:R-:W-:Y:S01]  /*9f40*/  CS2R R12, SRZ ;  /* 0x00000000000c7805 */ /* 0x000fe2000001ff00 */
[----:B------:R-:W-:-:S11]  /*9f50*/  CS2R R10, SRZ ;  /* 0x00000000000a7805 */ /* 0x000fd6000001ff00 */
[C---:B------:R-:W-:Y:S01]  /*9f60*/  @!P1 IMAD.SHL.U32 R3, R90.reuse, 0x2, RZ ;  /* 0x000000025a039824 */ /* 0x040fe200078e00ff */
[----:B------:R-:W-:-:S04]  /*9f70*/  @!P1 SHF.L.U64.HI R2, R90, 0x1, R91 ;  /* 0x000000015a029819 */ /* 0x000fc8000001025b */
[----:B--2---:R-:W-:-:S05]  /*9f80*/  @!P1 IADD3 R18, P0, R20, R3, RZ ;  /* 0x0000000314129210 */ /* 0x004fca0007f1e0ff */
[--C-:B----4-:R-:W-:Y:S01]  /*9f90*/  @!P1 IMAD.X R19, R22, 0x1, R2.reuse, P0 ;  /* 0x0000000116139824 */ /* 0x110fe200000e0602 */
[----:B---3--:R-:W-:Y:S01]  /*9fa0*/  @!P1 IADD3 R16, P0, R21, R3, RZ ;  /* 0x0000000315109210 */ /* 0x008fe20007f1e0ff */
[----:B------:R-:W-:Y:S01]  /*9fb0*/  CS2R R6, SRZ ;  /* 0x0000000000067805 */ /* 0x000fe2000001ff00 */
[----:B------:R-:W-:Y:S02]  /*9fc0*/  CS2R R8, SRZ ;  /* 0x0000000000087805 */ /* 0x000fe4000001ff00 */
[----:B------:R2:W5:Y:S01]  /*9fd0*/  @!P1 LD.E.64 R10, [R18.64] ;  /* 0x00000008120a9980 */ /* 0x000562000c101b00 */
[----:B-1----:R-:W-:Y:S01]  /*9fe0*/  @!P1 IMAD.X R17, R23, 0x1, R2, P0 ;  /* 0x0000000117119824 */ /* 0x002fe200000e0602 */
[----:B------:R-:W-:-:S04]  /*9ff0*/  ISETP.GE.AND P0, PT, R124, c[0x0][0x27c], PT ;  /* 0x00009f007c007a0c */ /* 0x000fc80003f06270 */
[----:B------:R2:W5:Y:S09]  /*a000*/  @!P1 LD.E.64 R6, [R16.64] ;  /* 0x0000000810069980 */ /* 0x000572000c101b00 */
[C---:B------:R-:W-:Y:S01]  /*a010*/  @!P0 IMAD.SHL.U32 R4, R124.reuse, 0x2, RZ ;  /* 0x000000027c048824 */ /* 0x040fe200078e00ff */
[----:B-----5:R-:W-:-:S04]  /*a020*/  @!P0 SHF.L.U64.HI R5, R124, 0x1, R45 ;  /* 0x000000017c058819 */ /* 0x020fc8000001022d */
[----:B------:R-:W-:-:S05]  /*a030*/  @!P0 IADD3 R2, P3, R20, R4, RZ ;  /* 0x0000000414028210 */ /* 0x000fca0007f7e0ff */
[----:B------:R-:W-:Y:S01]  /*a040*/  @!P0 IMAD.X R3, R22, 0x1, R5, P3 ;  /* 0x0000000116038824 */ /* 0x000fe200018e0605 */
[----:B------:R-:W-:-:S04]  /*a050*/  @!P0 IADD3 R4, P3, R21, R4, RZ ;  /* 0x0000000415048210 */ /* 0x000fc80007f7e0ff */
[----:B------:R2:W5:Y:S01]  /*a060*/  @!P0 LD.E.64 R12, [R2.64] ;  /* 0x00000008020c8980 */ /* 0x000562000c101b00 */
[----:B------:R-:W-:-:S05]  /*a070*/  @!P0 IMAD.X R5, R23, 0x1, R5, P3 ;  /* 0x0000000117058824 */ /* 0x000fca00018e0605 */
[----:B------:R2:W5:Y:S03]  /*a080*/  @!P0 LD.E.64 R8, [R4.64] ;  /* 0x0000000804088980 */ /* 0x000566000c101b00 */
.L_x_1000:
[----:B------:R-:W-:Y:S05]  /*a090*/  BSYNC B0 ;  /* 0x0000000000007941 */ /* 0x000fea0003800000 */
.L_x_999:
[----:B--2---:R-:W-:Y:S01]  /*a0a0*/  IADD3 R2, R14, 0x20, RZ ;  /* 0x000000200e027810 */ /* 0x004fe20007ffe0ff */
[----:B-----5:R-:W-:Y:S01]  /*a0b0*/  IMAD.MOV.U32 R5, RZ, RZ, R12 ;  /* 0x000000ffff057224 */ /* 0x020fe200078e000c */
[----:B----4-:R2:W4:Y:S01]  /*a0c0*/  SHFL.IDX PT, R22, R24, 0x1, 0x1c1f ;  /* 0x003c1f0018167f89 */ /* 0x01052200000e0000 */
[----:B------:R-:W-:Y:S01]  /*a0d0*/  IMAD.MOV.U32 R4, RZ, RZ, R13 ;  /* 0x000000ffff047224 */ /* 0x000fe200078e000d */
[----:B------:R-:W-:Y:S01]  /*a0e0*/  ISETP.GE.AND P0, PT, R2, R0, PT ;  /* 0x000000000200720c */ /* 0x000fe20003f06270 */
[----:B------:R-:W-:Y:S01]  /*a0f0*/  IMAD.MOV.U32 R3, RZ, RZ, R10 ;  /* 0x000000ffff037224 */ /* 0x000fe200078e000a */
[----:B------:R2:W3:Y:S01]  /*a100*/  SHFL.IDX PT, R16, R26, 0x1, 0x1c1f ;  /* 0x003c1f001a107f89 */ /* 0x0004e200000e0000 */
[----:B------:R-:W-:Y:S01]  /*a110*/  IMAD.MOV.U32 R2, RZ, RZ, R11 ;  /* 0x000000ffff027224 */ /* 0x000fe200078e000b */
[----:B------:R-:W-:Y:S01]  /*a120*/  PRMT R48, R4, 0x5410, R5 ;  /* 0x0000541004307816 */ /* 0x000fe20000000005 */
[----:B------:R-:W-:Y:S01]  /*a130*/  IMAD.MOV.U32 R4, RZ, RZ, R9 ;  /* 0x000000ffff047224 */ /* 0x000fe200078e0009 */
[----:B------:R-:W-:Y:S01]  /*a140*/  MOV R5, R8 ;  /* 0x0000000800057202 */ /* 0x000fe20000000f00 */
[----:B-1----:R2:W1:Y:S01]  /*a150*/  SHFL.IDX PT, R23, R15, 0x1, 0x1c1f ;  /* 0x003c1f000f177f89 */ /* 0x00246200000e0000 */
[----:B------:R-:W-:Y:S01]  /*a160*/  PRMT R46, R2, 0x5410, R3 ;  /* 0x00005410022e7816 */ /* 0x000fe20000000003 */
[----:B------:R-:W-:Y:S01]  /*a170*/  IMAD.MOV.U32 R3, RZ, RZ, R6 ;  /* 0x000000ffff037224 */ /* 0x000fe200078e0006 */
[----:B------:R-:W-:Y:S01]  /*a180*/  MOV R2, R7 ;  /* 0x0000000700027202 */ /* 0x000fe20000000f00 */
[----:B------:R2:W1:Y:S01]  /*a190*/  SHFL.IDX PT, R17, R27, 0x1, 0x1c1f ;  /* 0x003c1f001b117f89 */ /* 0x00046200000e0000 */
[----:B------:R-:W-:Y:S01]  /*a1a0*/  BSSY B0, `(.L_x_1001) ;  /* 0x000001d000007945 */ /* 0x000fe20003800000 */
[----:B------:R-:W-:Y:S01]  /*a1b0*/  PRMT R47, R4, 0x5410, R5 ;  /* 0x00005410042f7816 */ /* 0x000fe20000000005 */
[----:B------:R-:W-:Y:S01]  /*a1c0*/  CS2R R30, SRZ ;  /* 0x00000000001e7805 */ /* 0x000fe2000001ff00 */
[----:B------:R-:W-:Y:S01]  /*a1d0*/  PRMT R44, R2, 0x5410, R3 ;  /* 0x00005410022c7816 */ /* 0x000fe20000000003 */
[----:B------:R-:W-:Y:S01]  /*a1e0*/  CS2R R4, SRZ ;  /* 0x0000000000047805 */ /* 0x000fe2000001ff00 */
[----:B------:R-:W-:Y:S01]  /*a1f0*/  CS2R R2, SRZ ;  /* 0x0000000000027805 */ /* 0x000fe2000001ff00 */
[----:B------:R-:W-:Y:S05]  /*a200*/  @P0 BRA `(.L_x_1002) ;  /* 0x0000016000000947 */ /* 0x000fea0003800000 */
[----:B------:R-:W-:Y:S01]  /*a210*/  ISETP.GE.AND P1, PT, R90, c[0x0][0x27c], PT ;  /* 0x00009f005a007a0c */ /* 0x000fe20003f26270 */
[----:B------:R-:W-:-:S12]  /*a220*/  CS2R R36, SRZ ;  /* 0x0000000000247805 */ /* 0x000fd8000001ff00 */
[C---:B------:R-:W-:Y:S01]  /*a230*/  @!P1 IMAD.SHL.U32 R2, R90.reuse, 0x2, RZ ;  /* 0x000000025a029824 */ /* 0x040fe200078e00ff */
[----:B------:R-:W-:-:S04]  /*a240*/  @!P1 SHF.L.U64.HI R3, R90, 0x1, R91 ;  /* 0x000000015a039819 */ /* 0x000fc8000001025b */
[----:B---3--:R-:W-:-:S05]  /*a250*/  @!P1 IADD3 R20, P0, R16, R2, RZ ;  /* 0x0000000210149210 */ /* 0x008fca0007f1e0ff */
[----:B----4-:R-:W-:Y:S01]  /*a260*/  @!P1 IMAD.X R21, R22, 0x1, R3, P0 ;  /* 0x0000000116159824 */ /* 0x010fe200000e0603 */
[----:B-1----:R-:W-:-:S05]  /*a270*/  @!P1 IADD3 R18, P0, R17, R2, RZ ;  /* 0x0000000211129210 */ /* 0x002fca0007f1e0ff */
[----:B------:R-:W-:Y:S01]  /*a280*/  @!P1 IMAD.X R19, R23, 0x1, R3, P0 ;  /* 0x0000000117139824 */ /* 0x000fe200000e0603 */
[----:B------:R-:W-:-:S13]  /*a290*/  ISETP.GE.AND P0, PT, R124, c[0x0][0x27c], PT ;  /* 0x00009f007c007a0c */ /* 0x000fda0003f06270 */
[C---:B------:R-:W-:Y:S01]  /*a2a0*/  @!P0 IMAD.SHL.U32 R4, R124.reuse, 0x2, RZ ;  /* 0x000000027c048824 */ /* 0x040fe200078e00ff */
[----:B------:R-:W-:-:S04]  /*a2b0*/  @!P0 SHF.L.U64.HI R5, R124, 0x1, R45 ;  /* 0x000000017c058819 */ /* 0x000fc8000001022d */
[----:B------:R-:W-:-:S05]  /*a2c0*/  @!P0 IADD3 R2, P3, R16, R4, RZ ;  /* 0x0000000410028210 */ /* 0x000fca0007f7e0ff */
[----:B------:R-:W-:Y:S01]  /*a2d0*/  @!P0 IMAD.X R3, R22, 0x1, R5, P3 ;  /* 0x0000000116038824 */ /* 0x000fe200018e0605 */
[----:B------:R-:W-:Y:S01]  /*a2e0*/  @!P0 IADD3 R16, P3, R17, R4, RZ ;  /* 0x0000000411108210 */ /* 0x000fe20007f7e0ff */
[----:B------:R-:W-:-:S03]  /*a2f0*/  CS2R R30, SRZ ;  /* 0x00000000001e7805 */ /* 0x000fc6000001ff00 */
[----:B------:R1:W5:Y:S01]  /*a300*/  @!P0 LD.E.64 R36, [R2.64] ;  /* 0x0000000802248980 */ /* 0x000362000c101b00 */
[----:B------:R-:W-:Y:S02]  /*a310*/  @!P0 IMAD.X R17, R23, 0x1, R5, P3 ;  /* 0x0000000117118824 */ /* 0x000fe400018e0605 */
[----:B------:R-:W-:-:S03]  /*a320*/  CS2R R4, SRZ ;  /* 0x0000000000047805 */ /* 0x000fc6000001ff00 */
[----:B------:R3:W5:Y:S04]  /*a330*/  @!P0 LD.E.64 R30, [R16.64] ;  /* 0x00000008101e8980 */ /* 0x000768000c101b00 */
[----:B------:R3:W5:Y:S01]  /*a340*/  @!P1 LD.E.64 R4, [R20.64] ;  /* 0x0000000814049980 */ /* 0x000762000c101b00 */
[----:B-1----:R-:W-:-:S06]  /*a350*/  CS2R R2, SRZ ;  /* 0x0000000000027805 */ /* 0x002fcc000001ff00 */
[----:B------:R3:W5:Y:S02]  /*a360*/  @!P1 LD.E.64 R2, [R18.64] ;  /* 0x0000000812029980 */ /* 0x000764000c101b00 */
.L_x_1002:
[----:B------:R-:W-:Y:S05]  /*a370*/  BSYNC B0 ;  /* 0x0000000000007941 */ /* 0x000fea0003800000 */
.L_x_1001:
[----:B---3--:R-:W-:Y:S01]  /*a380*/  IADD3 R16, R14, 0x40, RZ ;  /* 0x000000400e107810 */ /* 0x008fe20007ffe0ff */
[----:B-----5:R-:W-:Y:S01]  /*a390*/  IMAD.MOV.U32 R21, RZ, RZ, R36 ;  /* 0x000000ffff157224 */ /* 0x020fe200078e0024 */
[----:B------:R3:W2:Y:S01]  /*a3a0*/  SHFL.IDX PT, R19, R24, 0x2, 0x1c1f ;  /* 0x005c1f0018137f89 */ /* 0x0006a200000e0000 */
[----:B------:R-:W-:Y:S01]  /*a3b0*/  IMAD.MOV.U32 R20, RZ, RZ, R37 ;  /* 0x000000ffff147224 */ /* 0x000fe200078e0025 */
[----:B------:R-:W-:Y:S01]  /*a3c0*/  ISETP.GE.AND P0, PT, R16, R0, PT ;  /* 0x000000001000720c */ /* 0x000fe20003f06270 */
[----:B-1----:R-:W-:Y:S01]  /*a3d0*/  IMAD.MOV.U32 R17, RZ, RZ, R4 ;  /* 0x000000ffff117224 */ /* 0x002fe200078e0004 */
[----:B------:R3:W1:Y:S01]  /*a3e0*/  SHFL.IDX PT, R18, R26, 0x2, 0x1c1f ;  /* 0x005c1f001a127f89 */ /* 0x00066200000e0000 */
[----:B------:R-:W-:Y:S01]  /*a3f0*/  IMAD.MOV.U32 R16, RZ, RZ, R5 ;  /* 0x000000ffff107224 */ /* 0x000fe200078e0005 */
[----:B------:R-:W-:Y:S01]  /*a400*/  PRMT R52, R20, 0x5410, R21 ;  /* 0x0000541014347816 */ /* 0x000fe20000000015 */
[----:B------:R-:W-:Y:S01]  /*a410*/  IMAD.MOV.U32 R20, RZ, RZ, R31 ;  /* 0x000000ffff147224 */ /* 0x000fe200078e001f */
[----:B------:R-:W-:Y:S01]  /*a420*/  MOV R21, R30 ;  /* 0x0000001e00157202 */ /* 0x000fe20000000f00 */
[----:B------:R3:W4:Y:S01]  /*a430*/  SHFL.IDX PT, R28, R15, 0x2, 0x1c1f ;  /* 0x005c1f000f1c7f89 */ /* 0x00072200000e0000 */
        /* <DEDUP_REMOVED lines=18> */
[----:B-1--4-:R-:W-:-:S05]  /*a560*/  @!P1 IADD3 R22, P0, R18, R16, RZ ;  /* 0x0000001012169210 */ /* 0x012fca0007f1e0ff */
[--C-:B--2---:R-:W-:Y:S01]  /*a570*/  @!P1 IMAD.X R23, R19, 0x1, R17.reuse, P0 ;  /* 0x0000000113179824 */ /* 0x104fe200000e0611 */
[----:B------:R-:W-:Y:S01]  /*a580*/  @!P1 IADD3 R20, P0, R25, R16, RZ ;  /* 0x0000001019149210 */ /* 0x000fe20007f1e0ff */
[----:B------:R-:W-:Y:S01]  /*a590*/  CS2R R34, SRZ ;  /* 0x0000000000227805 */ /* 0x000fe2000001ff00 */
[----:B------:R-:W-:Y:S02]  /*a5a0*/  CS2R R40, SRZ ;  /* 0x0000000000287805 */ /* 0x000fe4000001ff00 */
[----:B------:R1:W5:Y:S01]  /*a5b0*/  @!P1 LD.E.64 R32, [R22.64] ;  /* 0x0000000816209980 */ /* 0x000362000c101b00 */
[----:B------:R-:W-:Y:S01]  /*a5c0*/  @!P1 IMAD.X R21, R28, 0x1, R17, P0 ;  /* 0x000000011c159824 */ /* 0x000fe200000e0611 */
[----:B------:R-:W-:-:S04]  /*a5d0*/  ISETP.GE.AND P0, PT, R124, c[0x0][0x27c], PT ;  /* 0x00009f007c007a0c */ /* 0x000fc80003f06270 */
[----:B------:R1:W5:Y:S09]  /*a5e0*/  @!P1 LD.E.64 R34, [R20.64] ;  /* 0x0000000814229980 */ /* 0x000372000c101b00 */
[C---:B------:R-:W-:Y:S01]  /*a5f0*/  @!P0 IMAD.SHL.U32 R16, R124.reuse, 0x2, RZ ;  /* 0x000000027c108824 */ /* 0x040fe200078e00ff */
[----:B------:R-:W-:-:S04]  /*a600*/  @!P0 SHF.L.U64.HI R17, R124, 0x1, R45 ;  /* 0x000000017c118819 */ /* 0x000fc8000001022d */
[----:B------:R-:W-:-:S05]  /*a610*/  @!P0 IADD3 R18, P3, R18, R16, RZ ;  /* 0x0000001012128210 */ /* 0x000fca0007f7e0ff */
[----:B------:R-:W-:Y:S01]  /*a620*/  @!P0 IMAD.X R19, R19, 0x1, R17, P3 ;  /* 0x0000000113138824 */ /* 0x000fe200018e0611 */
[----:B------:R-:W-:-:S04]  /*a630*/  @!P0 IADD3 R16, P3, R25, R16, RZ ;  /* 0x0000001019108210 */ /* 0x000fc80007f7e0ff */
[----:B------:R1:W5:Y:S01]  /*a640*/  @!P0 LD.E.64 R38, [R18.64] ;  /* 0x0000000812268980 */ /* 0x000362000c101b00 */
[----:B------:R-:W-:-:S05]  /*a650*/  @!P0 IMAD.X R17, R28, 0x1, R17, P3 ;  /* 0x000000011c118824 */ /* 0x000fca00018e0611 */
[----:B------:R1:W5:Y:S03]  /*a660*/  @!P0 LD.E.64 R40, [R16.64] ;  /* 0x0000000810288980 */ /* 0x000366000c101b00 */
.L_x_1004:
[----:B------:R-:W-:Y:S05]  /*a670*/  BSYNC B0 ;  /* 0x0000000000007941 */ /* 0x000fea0003800000 */
.L_x_1003:
[----:B------:R-:W-:Y:S01]  /*a680*/  IADD3 R14, R14, 0x60, RZ ;  /* 0x000000600e0e7810 */ /* 0x000fe20007ffe0ff */
[----:B-1----:R1:W3:Y:S01]  /*a690*/  SHFL.IDX PT, R23, R15, 0x3, 0x1c1f ;  /* 0x007c1f000f177f89 */ /* 0x0022e200000e0000 */
[----:B--2--5:R-:W-:Y:S01]  /*a6a0*/  IMAD.MOV.U32 R19, RZ, RZ, R38 ;  /* 0x000000ffff137224 */ /* 0x024fe200078e0026 */
[----:B------:R-:W-:Y:S01]  /*a6b0*/  BSSY B0, `(.L_x_1005) ;  /* 0x000002a000007945 */ /* 0x000fe20003800000 */
[----:B------:R-:W-:Y:S01]  /*a6c0*/  ISETP.GE.AND P0, PT, R14, R0, PT ;  /* 0x000000000e00720c */ /* 0x000fe20003f06270 */
[----:B------:R-:W-:Y:S01]  /*a6d0*/  IMAD.MOV.U32 R18, RZ, RZ, R39 ;  /* 0x000000ffff127224 */ /* 0x000fe200078e0027 */
[----:B------:R2:W4:Y:S01]  /*a6e0*/  SHFL.IDX PT, R17, R24, 0x3, 0x1c1f ;  /* 0x007c1f0018117f89 */ /* 0x00052200000e0000 */
[----:B------:R-:W-:Y:S01]  /*a6f0*/  IMAD.MOV.U32 R14, RZ, RZ, R33 ;  /* 0x000000ffff0e7224 */ /* 0x000fe200078e0021 */
[----:B----4-:R-:W-:Y:S02]  /*a700*/  CS2R R28, SRZ ;  /* 0x00000000001c7805 */ /* 0x010fe4000001ff00 */
[----:B------:R-:W-:Y:S01]  /*a710*/  PRMT R56, R18, 0x5410, R19 ;  /* 0x0000541012387816 */ /* 0x000fe20000000013 */
[----:B------:R-:W-:Y:S01]  /*a720*/  IMAD.MOV.U32 R18, RZ, RZ, R41 ;  /* 0x000000ffff127224 */ /* 0x000fe200078e0029 */
[----:B------:R-:W-:Y:S01]  /*a730*/  MOV R19, R40 ;  /* 0x0000002800137202 */ /* 0x000fe20000000f00 */
[----:B------:R-:W4:Y:S03]  /*a740*/  SHFL.IDX PT, R16, R26, 0x3, 0x1c1f ;  /* 0x007c1f001a107f89 */ /* 0x000f2600000e0000 */
[----:B------:R-:W-:Y:S01]  /*a750*/  PRMT R55, R18, 0x5410, R19 ;  /* 0x0000541012377816 */ /* 0x000fe20000000013 */
[----:B------:R3:W4:Y:S02]  /*a760*/  SHFL.IDX PT, R22, R27, 0x3, 0x1c1f ;  /* 0x007c1f001b167f89 */ /* 0x00072400000e0000 */
[----:B-1-3--:R-:W-:-:S05]  /*a770*/  IMAD.MOV.U32 R15, RZ, RZ, R32 ;  /* 0x000000ffff0f7224 */ /* 0x00afca00078e0020 */
[----:B------:R-:W-:Y:S01]  /*a780*/  PRMT R54, R14, 0x5410, R15 ;  /* 0x000054100e367816 */ /* 0x000fe2000000000f */
[----:B------:R-:W-:Y:S01]  /*a790*/  IMAD.MOV.U32 R15, RZ, RZ, R34 ;  /* 0x000000ffff0f7224 */ /* 0x000fe200078e0022 */
[----:B------:R-:W-:Y:S01]  /*a7a0*/  MOV R14, R35 ;  /* 0x00000023000e7202 */ /* 0x000fe20000000f00 */
[----:B--2---:R-:W-:-:S03]  /*a7b0*/  CS2R R24, SRZ ;  /* 0x0000000000187805 */ /* 0x004fc6000001ff00 */
[----:B------:R-:W-:Y:S01]  /*a7c0*/  PRMT R53, R14, 0x5410, R15 ;  /* 0x000054100e357816 */ /* 0x000fe2000000000f */
[----:B------:R-:W-:Y:S01]  /*a7d0*/  CS2R R26, SRZ ;  /* 0x00000000001a7805 */ /* 0x000fe2000001ff00 */
[----:B------:R-:W-:Y:S05]  /*a7e0*/  @P0 BRA `(.L_x_1006) ;  /* 0x0000016000000947 */ /* 0x000fea0003800000 */
[----:B----4-:R-:W-:Y:S01]  /*a7f0*/  ISETP.GE.AND P1, PT, R90, c[0x0][0x27c], PT ;  /* 0x00009f005a007a0c */ /* 0x010fe20003f26270 */
[----:B------:R-:W-:Y:S01]  /*a800*/  CS2R R42, SRZ ;  /* 0x00000000002a7805 */ /* 0x000fe2000001ff00 */
[----:B------:R-:W-:-:S11]  /*a810*/  CS2R R24, SRZ ;  /* 0x0000000000187805 */ /* 0x000fd6000001ff00 */
[C---:B------:R-:W-:Y:S01]  /*a820*/  @!P1 IMAD.SHL.U32 R14, R90.reuse, 0x2, RZ ;  /* 0x000000025a0e9824 */ /* 0x040fe200078e00ff */
[----:B------:R-:W-:-:S04]  /*a830*/  @!P1 SHF.L.U64.HI R15, R90, 0x1, R91 ;  /* 0x000000015a0f9819 */ /* 0x000fc8000001025b */
[----:B------:R-:W-:-:S05]  /*a840*/  @!P1 IADD3 R20, P0, R16, R14, RZ ;  /* 0x0000000e10149210 */ /* 0x000fca0007f1e0ff */
[--C-:B------:R-:W-:Y:S01]  /*a850*/  @!P1 IMAD.X R21, R17, 0x1, R15.reuse, P0 ;  /* 0x0000000111159824 */ /* 0x100fe200000e060f */
        /* <DEDUP_REMOVED lines=15> */
.L_x_1006:
[----:B----4-:R-:W-:Y:S05]  /*a950*/  BSYNC B0 ;  /* 0x0000000000007941 */ /* 0x010fea0003800000 */
.L_x_1005:
[----:B-1---5:R-:W-:Y:S01]  /*a960*/  IMAD.MOV.U32 R14, RZ, RZ, R42 ;  /* 0x000000ffff0e7224 */ /* 0x022fe200078e002a */
[----:B------:R-:W-:-:S04]  /*a970*/  DEPBAR.LE SB0, 0x1 ;  /* 0x000080400000791a */ /* 0x000fc80000000000 */
[----:B------:R-:W-:Y:S01]  /*a980*/  IMAD.MOV.U32 R16, RZ, RZ, R43 ;  /* 0x000000ffff107224 */ /* 0x000fe200078e002b */
[----:B------:R-:W-:Y:S01]  /*a990*/  BSSY B1, `(.L_x_1007) ;  /* 0x0000073000017945 */ /* 0x000fe20003800000 */
[----:B------:R-:W-:-:S03]  /*a9a0*/  IMAD.MOV.U32 R15, RZ, RZ, R24 ;  /* 0x000000ffff0f7224 */ /* 0x000fc600078e0018 */
[----:B------:R-:W-:Y:S01]  /*a9b0*/  PRMT R61, R16, 0x5410, R14 ;  /* 0x00005410103d7816 */ /* 0x000fe2000000000e */
[----:B------:R-:W-:Y:S01]  /*a9c0*/  IMAD.MOV.U32 R16, RZ, RZ, R28 ;  /* 0x000000ffff107224 */ /* 0x000fe200078e001c */
[----:B------:R-:W-:Y:S01]  /*a9d0*/  IADD3 R14, -R76, R0, RZ ;  /* 0x000000004c0e7210 */ /* 0x000fe20007ffe1ff */
[----:B------:R-:W-:-:S03]  /*a9e0*/  IMAD.MOV.U32 R0, RZ, RZ, R25 ;  /* 0x000000ffff007224 */ /* 0x000fc600078e0019 */
[----:B------:R-:W-:Y:S01]  /*a9f0*/  IMNMX R45, R14, 0x80, PT ;  /* 0x000000800e2d7817 */ /* 0x000fe20003800200 */
[----:B------:R-:W-:Y:S01]  /*aa00*/  IMAD.MOV.U32 R14, RZ, RZ, R26 ;  /* 0x000000ffff0e7224 */ /* 0x000fe200078e001a */
[----:B------:R-:W-:Y:S01]  /*aa10*/  PRMT R58, R0, 0x5410, R15 ;  /* 0x00005410003a7816 */ /* 0x000fe2000000000f */
[----:B------:R-:W-:Y:S01]  /*aa20*/  BAR.SYNC.DEFER_BLOCKING 0x0 ;  /* 0x0000000000007b1d */ /* 0x000fe20000010000 */
[----:B------:R-:W-:Y:S02]  /*aa30*/  ISETP.GE.AND P0, PT, R125, R45, PT ;  /* 0x0000002d7d00720c */ /* 0x000fe40003f06270 */
[----:B------:R-:W-:Y:S02]  /*aa40*/  MOV R15, R29 ;  /* 0x0000001d000f7202 */ /* 0x000fe40000000f00 */
[----:B------:R-:W-:Y:S02]  /*aa50*/  MOV R0, R27 ;  /* 0x0000001b00007202 */ /* 0x000fe40000000f00 */
[----:B------:R-:W-:-:S02]  /*aa60*/  PRMT R59, R15, 0x5410, R16 ;  /* 0x000054100f3b7816 */ /* 0x000fc40000000010 */
[----:B------:R-:W-:-:S05]  /*aa70*/  PRMT R57, R0, 0x5410, R14 ;  /* 0x0000541000397816 */ /* 0x000fca000000000e */
[----:B------:R-:W-:Y:S05]  /*aa80*/  @P0 BRA `(.L_x_1008) ;  /* 0x0000063000000947 */ /* 0x000fea0003800000 */
[----:B------:R-:W-:Y:S01]  /*aa90*/  ISETP.GE.AND P0, PT, R90, c[0x0][0x27c], PT ;  /* 0x00009f005a007a0c */ /* 0x000fe20003f06270 */
[----:B------:R-:W-:-:S12]  /*aaa0*/  BSSY B0, `(.L_x_1009) ;  /* 0x0000030000007945 */ /* 0x000fd80003800000 */
[----:B------:R-:W-:Y:S05]  /*aab0*/  @P0 BRA `(.L_x_1010) ;  /* 0x000002e000000947 */ /* 0x000fea0003800000 */
[----:B------:R-:W1:Y:S01]  /*aac0*/  LDS.128 R16, [R252+0x5000] ;  /* 0x00500000fc107984 */ /* 0x000e620000000c00 */
[--C-:B------:R-:W-:Y:S02]  /*aad0*/  SHF.R.U64 R10, R10, 0x10, R11.reuse ;  /* 0x000000100a0a7819 */ /* 0x100fe4000000120b */
[----:B------:R-:W-:Y:S02]  /*aae0*/  SHF.R.U32.HI R0, RZ, 0x10, R11 ;  /* 0x00000010ff007819 */ /* 0x000fe4000001160b */
[--C-:B------:R-:W-:Y:S02]  /*aaf0*/  SHF.R.U64 R11, R6, 0x10, R7.reuse ;  /* 0x00000010060b7819 */ /* 0x100fe40000001207 */
[----:B------:R-:W-:Y:S02]  /*ab00*/  SHF.R.U32.HI R6, RZ, 0x10, R7 ;  /* 0x00000010ff067819 */ /* 0x000fe40000011607 */
[----:B------:R-:W-:Y:S02]  /*ab10*/  PRMT R14, R46, 0x5410, R0 ;  /* 0x000054102e0e7816 */ /* 0x000fe40000000000 */
[----:B------:R-:W-:-:S02]  /*ab20*/  PRMT R0, R44, 0x5410, R6 ;  /* 0x000054102c007816 */ /* 0x000fc40000000006 */
[----:B------:R-:W-:Y:S02]  /*ab30*/  PRMT R21, R46, 0x5432, R10 ;  /* 0x000054322e157816 */ /* 0x000fe4000000000a */
[----:B------:R-:W-:Y:S01]  /*ab40*/  PRMT R20, R44, 0x5432, R11 ;  /* 0x000054322c147816 */ /* 0x000fe2000000000b */
[C---:B------:R-:W-:Y:S01]  /*ab50*/  IMAD.U32 R23, R0.reuse, 0x10000, RZ ;  /* 0x0001000000177824 */ /* 0x040fe200078e00ff */
[----:B------:R-:W-:Y:S02]  /*ab60*/  LOP3.LUT R46, R0, 0xffff0000, RZ, 0xc0, !PT ;  /* 0xffff0000002e7812 */ /* 0x000fe400078ec0ff */
[----:B------:R-:W-:Y:S01]  /*ab70*/  LOP3.LUT R44, R14, 0xffff0000, RZ, 0xc0, !PT ;  /* 0xffff00000e2c7812 */ /* 0x000fe200078ec0ff */
[C---:B-1----:R-:W-:Y:S01]  /*ab80*/  IMAD.U32 R22, R18.reuse, 0x10000, RZ ;  /* 0x0001000012167824 */ /* 0x042fe200078e00ff */
[----:B------:R-:W-:Y:S01]  /*ab90*/  LOP3.LUT R15, R18, 0xffff0000, RZ, 0xc0, !PT ;  /* 0xffff0000120f7812 */ /* 0x000fe200078ec0ff */
[C---:B------:R-:W-:Y:S01]  /*aba0*/  IMAD.U32 R18, R19.reuse, 0x10000, RZ ;  /* 0x0001000013127824 */ /* 0x040fe200078e00ff */
[----:B------:R-:W-:Y:S01]  /*abb0*/  LOP3.LUT R6, R19, 0xffff0000, RZ, 0xc0, !PT ;  /* 0xffff000013067812 */ /* 0x000fe200078ec0ff */
[----:B------:R-:W-:Y:S01]  /*abc0*/  IMAD.U32 R19, R14, 0x10000, RZ ;  /* 0x000100000e137824 */ /* 0x000fe200078e00ff */
[----:B------:R-:W-:-:S02]  /*abd0*/  SHF.L.U32 R11, R16, 0x10, RZ ;  /* 0x00000010100b7819 */ /* 0x000fc400000006ff */
[----:B------:R-:W-:Y:S01]  /*abe0*/  LOP3.LUT R10, R16, 0xffff0000, RZ, 0xc0, !PT ;  /* 0xffff0000100a7812 */ /* 0x000fe200078ec0ff */
[----:B------:R-:W-:Y:S01]  /*abf0*/  FMUL.FTZ R16, R15, R23 ;  /* 0x000000170f107220 */ /* 0x000fe20000410000 */
[----:B------:R-:W-:Y:S01]  /*ac00*/  SHF.L.U32 R7, R17, 0x10, RZ ;  /* 0x0000001011077819 */ /* 0x000fe200000006ff */
[-C--:B------:R-:W-:Y:S01]  /*ac10*/  FMUL.FTZ R15, R15, R19.reuse ;  /* 0x000000130f0f7220 */ /* 0x080fe20000410000 */
[----:B------:R-:W-:Y:S01]  /*ac20*/  LOP3.LUT R0, R17, 0xffff0000, RZ, 0xc0, !PT ;  /* 0xffff000011007812 */ /* 0x000fe200078ec0ff */
[C---:B------:R-:W-:Y:S02]  /*ac30*/  FFMA.FTZ R17, R22.reuse, R19, -R16 ;  /* 0x0000001316117223 */ /* 0x040fe40000010810 */
[----:B------:R-:W-:Y:S01]  /*ac40*/  FFMA.FTZ R16, R22, R23, R15 ;  /* 0x0000001716107223 */ /* 0x000fe2000001000f */
[C---:B------:R-:W-:Y:S01]  /*ac50*/  SHF.L.U32 R22, R21.reuse, 0x10, RZ ;  /* 0x0000001015167819 */ /* 0x040fe200000006ff */
[----:B------:R-:W-:Y:S01]  /*ac60*/  FMUL.FTZ R14, R6, R46 ;  /* 0x0000002e060e7220 */ /* 0x000fe20000410000 */
[----:B------:R-:W-:Y:S01]  /*ac70*/  LOP3.LUT R21, R21, 0xffff0000, RZ, 0xc0, !PT ;  /* 0xffff000015157812 */ /* 0x000fe200078ec0ff */
[C---:B------:R-:W-:Y:S01]  /*ac80*/  IMAD.U32 R23, R20.reuse, 0x10000, RZ ;  /* 0x0001000014177824 */ /* 0x040fe200078e00ff */
[----:B------:R-:W-:Y:S01]  /*ac90*/  LOP3.LUT R20, R20, 0xffff0000, RZ, 0xc0, !PT ;  /* 0xffff000014147812 */ /* 0x000fe200078ec0ff */
[----:B------:R-:W-:-:S02]  /*aca0*/  FMUL.FTZ R6, R6, R44 ;  /* 0x0000002c06067220 */ /* 0x000fc40000410000 */
[C---:B------:R-:W-:Y:S02]  /*acb0*/  FFMA.FTZ R19, R18.reuse, R44, -R14 ;  /* 0x0000002c12137223 */ /* 0x040fe4000001080e */
[----:B------:R-:W-:Y:S01]  /*acc0*/  FFMA.FTZ R15, R18, R46, R6 ;  /* 0x0000002e120f7223 */ /* 0x000fe20000010006 */
[----:B------:R-:W-:Y:S01]  /*acd0*/  F2FP.BF16.PACK_AB R18, R16, R17 ;  /* 0x000000111012723e */ /* 0x000fe200000010ff */
[----:B------:R-:W-:Y:S02]  /*ace0*/  FMUL.FTZ R14, R10, R23 ;  /* 0x000000170a0e7220 */ /* 0x000fe40000410000 */
[----:B------:R-:W-:Y:S01]  /*acf0*/  FMUL.FTZ R6, R0, R20 ;  /* 0x0000001400067220 */ /* 0x000fe20000410000 */
[----:B------:R-:W-:Y:S01]  /*ad00*/  F2FP.BF16.PACK_AB R19, R15, R19 ;  /* 0x000000130f13723e */ /* 0x000fe200000010ff */
[----:B------:R-:W-:Y:S02]  /*ad10*/  FMUL.FTZ R10, R10, R22 ;  /* 0x000000160a0a7220 */ /* 0x000fe40000410000 */
[----:B------:R-:W-:-:S02]  /*ad20*/  FMUL.FTZ R0, R0, R21 ;  /* 0x0000001500007220 */ /* 0x000fc40000410000 */
[C---:B------:R-:W-:Y:S02]  /*ad30*/  FFMA.FTZ R14, R11.reuse, R22, -R14 ;  /* 0x000000160b0e7223 */ /* 0x040fe4000001080e */
[----:B------:R-:W-:Y:S02]  /*ad40*/  FFMA.FTZ R10, R11, R23, R10 ;  /* 0x000000170b0a7223 */ /* 0x000fe4000001000a */
[C---:B------:R-:W-:Y:S02]  /*ad50*/  FFMA.FTZ R6, R7.reuse, R21, -R6 ;  /* 0x0000001507067223 */ /* 0x040fe40000010806 */
[----:B------:R-:W-:Y:S01]  /*ad60*/  FFMA.FTZ R0, R7, R20, R0 ;  /* 0x0000001407007223 */ /* 0x000fe20000010000 */
[----:B------:R-:W-:-:S04]  /*ad70*/  F2FP.BF16.PACK_AB R16, R10, R14 ;  /* 0x0000000e0a10723e */ /* 0x000fc800000010ff */
[----:B------:R-:W-:-:S05]  /*ad80*/  F2FP.BF16.PACK_AB R17, R0, R6 ;  /* 0x000000060011723e */ /* 0x000fca00000010ff */
[----:B------:R1:W-:Y:S02]  /*ad90*/  STS.128 [R252+0x5000], R16 ;  /* 0x00500010fc007388 */ /* 0x0003e40000000c00 */
.L_x_1010:
[----:B------:R-:W-:Y:S05]  /*ada0*/  BSYNC B0 ;  /* 0x0000000000007941 */ /* 0x000fea0003800000 */
.L_x_1009:
[----:B------:R-:W-:-:S13]  /*adb0*/  ISETP.GE.AND P0, PT, R124, c[0x0][0x27c], PT ;  /* 0x00009f007c007a0c */ /* 0x000fda0003f06270 */
[----:B------:R-:W-:Y:S05]  /*adc0*/  @P0 BRA `(.L_x_1008) ;  /* 0x000002f000000947 */ /* 0x000fea0003800000 */
[----:B------:R-:W2:Y:S01]  /*add0*/  LDL R22, [R1] ;  /* 0x0000000001167983 */ /* 0x000ea20000100800 */
[----:B------:R-:W-:Y:S02]  /*ade0*/  SHF.R.U32.HI R0, RZ, 0x10, R13 ;  /* 0x00000010ff007819 */ /* 0x000fe4000001160d */
[--C-:B------:R-:W-:Y:S02]  /*adf0*/  SHF.R.U32.HI R6, RZ, 0x10, R9.reuse ;  /* 0x00000010ff067819 */ /* 0x100fe40000011609 */
[----:B------:R-:W-:Y:S02]  /*ae00*/  PRMT R10, R48, 0x5410, R0 ;  /* 0x00005410300a7816 */ /* 0x000fe40000000000 */
[----:B------:R-:W-:Y:S02]  /*ae10*/  PRMT R0, R47, 0x5410, R6 ;  /* 0x000054102f007816 */ /* 0x000fe40000000006 */
[----:B------:R-:W-:Y:S02]  /*ae20*/  SHF.R.U64 R8, R8, 0x10, R9 ;  /* 0x0000001008087819 */ /* 0x000fe40000001209 */
[----:B------:R-:W-:-:S02]  /*ae30*/  SHF.R.U64 R7, R12, 0x10, R13 ;  /* 0x000000100c077819 */ /* 0x000fc4000000120d */
[----:B------:R-:W-:Y:S02]  /*ae40*/  LOP3.LUT R21, R0, 0xffff0000, RZ, 0xc0, !PT ;  /* 0xffff000000157812 */ /* 0x000fe400078ec0ff */
[----:B------:R-:W-:Y:S02]  /*ae50*/  PRMT R12, R47, 0x5432, R8 ;  /* 0x000054322f0c7816 */ /* 0x000fe40000000008 */
[----:B------:R-:W-:Y:S02]  /*ae60*/  LOP3.LUT R20, R10, 0xffff0000, RZ, 0xc0, !PT ;  /* 0xffff00000a147812 */ /* 0x000fe400078ec0ff */
[----:B------:R-:W-:Y:S01]  /*ae70*/  PRMT R13, R48, 0x5432, R7 ;  /* 0x00005432300d7816 */ /* 0x000fe20000000007 */
[----:B-12---:R-:W1:Y:S02]  /*ae80*/  LDS.128 R16, [R22+0x5000] ;  /* 0x0050000016107984 */ /* 0x006e640000000c00 */
[C---:B-1----:R-:W-:Y:S01]  /*ae90*/  LOP3.LUT R11, R18.reuse, 0xffff0000, RZ, 0xc0, !PT ;  /* 0xffff0000120b7812 */ /* 0x042fe200078ec0ff */
[C---:B------:R-:W-:Y:S01]  /*aea0*/  IMAD.U32 R14, R19.reuse, 0x10000, RZ ;  /* 0x00010000130e7824 */ /* 0x040fe200078e00ff */
[----:B------:R-:W-:Y:S01]  /*aeb0*/  LOP3.LUT R6, R19, 0xffff0000, RZ, 0xc0, !PT ;  /* 0xffff000013067812 */ /* 0x000fe200078ec0ff */
[----:B------:R-:W-:Y:S01]  /*aec0*/  IMAD.U32 R15, R18, 0x10000, RZ ;  /* 0x00010000120f7824 */ /* 0x000fe200078e00ff */
[----:B------:R-:W-:Y:S01]  /*aed0*/  SHF.L.U32 R9, R16, 0x10, RZ ;  /* 0x0000001010097819 */ /* 0x000fe200000006ff */
[----:B------:R-:W-:Y:S01]  /*aee0*/  IMAD.U32 R19, R0, 0x10000, RZ ;  /* 0x0001000000137824 */ /* 0x000fe200078e00ff */
[----:B------:R-:W-:Y:S01]  /*aef0*/  LOP3.LUT R8, R16, 0xffff0000, RZ, 0xc0, !PT ;  /* 0xffff000010087812 */ /* 0x000fe200078ec0ff */
[----:B------:R-:W-:Y:S01]  /*af00*/  IMAD.U32 R18, R10, 0x10000, RZ ;  /* 0x000100000a127824 */ /* 0x000fe200078e00ff */
[----:B------:R-:W-:Y:S01]  /*af10*/  SHF.L.U32 R7, R17, 0x10, RZ ;  /* 0x0000001011077819 */ /* 0x000fe200000006ff */
[----:B------:R-:W-:Y:S01]  /*af20*/  FMUL.FTZ R16, R11, R19 ;  /* 0x000000130b107220 */ /* 0x000fe20000410000 */
[----:B------:R-:W-:Y:S01]  /*af30*/  LOP3.LUT R0, R17, 0xffff0000, RZ, 0xc0, !PT ;  /* 0xffff000011007812 */ /* 0x000fe200078ec0ff */
[----:B------:R-:W-:-:S02]  /*af40*/  FMUL.FTZ R11, R11, R18 ;  /* 0x000000120b0b7220 */ /* 0x000fc40000410000 */
[C---:B------:R-:W-:Y:S02]  /*af50*/  FMUL.FTZ R10, R6.reuse, R21 ;  /* 0x00000015060a7220 */ /* 0x040fe40000410000 */
[----:B------:R-:W-:Y:S01]  /*af60*/  FFMA.FTZ R17, R15, R18, -R16 ;  /* 0x000000120f117223 */ /* 0x000fe20000010810 */
[----:B------:R-:W-:Y:S01]  /*af70*/  SHF.L.U32 R18, R13, 0x10, RZ ;  /* 0x000000100d127819 */ /* 0x000fe200000006ff */
[----:B------:R-:W-:Y:S01]  /*af80*/  FFMA.FTZ R16, R15, R19, R11 ;  /* 0x000000130f107223 */ /* 0x000fe2000001000b */
[----:B------:R-:W-:Y:S01]  /*af90*/  LOP3.LUT R13, R13, 0xffff0000, RZ, 0xc0, !PT ;  /* 0xffff00000d0d7812 */ /* 0x000fe200078ec0ff */
[-C--:B------:R-:W-:Y:S02]  /*afa0*/  FMUL.FTZ R6, R6, R20.reuse ;  /* 0x0000001406067220 */ /* 0x080fe40000410000 */
[----:B------:R-:W-:Y:S01]  /*afb0*/  FFMA.FTZ R15, R14, R20, -R10 ;  /* 0x000000140e0f7223 */ /* 0x000fe2000001080a */
[C---:B------:R-:W-:Y:S01]  /*afc0*/  LOP3.LUT R20, R12.reuse, 0xffff0000, RZ, 0xc0, !PT ;  /* 0xffff00000c147812 */ /* 0x040fe200078ec0ff */
[----:B------:R-:W-:-:S02]  /*afd0*/  IMAD.U32 R19, R12, 0x10000, RZ ;  /* 0x000100000c137824 */ /* 0x000fc400078e00ff */
[----:B------:R-:W-:Y:S02]  /*afe0*/  FFMA.FTZ R11, R14, R21, R6 ;  /* 0x000000150e0b7223 */ /* 0x000fe40000010006 */
[----:B------:R-:W-:Y:S02]  /*aff0*/  FMUL.FTZ R10, R8, R19 ;  /* 0x00000013080a7220 */ /* 0x000fe40000410000 */
[----:B------:R-:W-:Y:S01]  /*b000*/  FMUL.FTZ R6, R0, R20 ;  /* 0x0000001400067220 */ /* 0x000fe20000410000 */
[----:B------:R-:W-:Y:S01]  /*b010*/  F2FP.BF16.PACK_AB R11, R11, R15 ;  /* 0x0000000f0b0b723e */ /* 0x000fe200000010ff */
[-C--:B------:R-:W-:Y:S02]  /*b020*/  FMUL.FTZ R8, R8, R18.reuse ;  /* 0x0000001208087220 */ /* 0x080fe40000410000 */
[----:B------:R-:W-:Y:S02]  /*b030*/  FMUL.FTZ R0, R0, R13 ;  /* 0x0000000d00007220 */ /* 0x000fe40000410000 */
[C---:B------:R-:W-:Y:S01]  /*b040*/  FFMA.FTZ R12, R9.reuse, R18, -R10 ;  /* 0x00000012090c7223 */ /* 0x040fe2000001080a */
[----:B------:R-:W-:Y:S01]  /*b050*/  F2FP.BF16.PACK_AB R10, R16, R17 ;  /* 0x00000011100a723e */ /* 0x000fe200000010ff */
[----:B------:R-:W-:-:S02]  /*b060*/  FFMA.FTZ R8, R9, R19, R8 ;  /* 0x0000001309087223 */ /* 0x000fc40000010008 */
[C---:B------:R-:W-:Y:S02]  /*b070*/  FFMA.FTZ R6, R7.reuse, R13, -R6 ;  /* 0x0000000d07067223 */ /* 0x040fe40000010806 */
[----:B------:R-:W-:Y:S01]  /*b080*/  FFMA.FTZ R0, R7, R20, R0 ;  /* 0x0000001407007223 */ /* 0x000fe20000010000 */
[----:B------:R-:W-:-:S04]  /*b090*/  F2FP.BF16.PACK_AB R8, R8, R12 ;  /* 0x0000000c0808723e */ /* 0x000fc800000010ff */
[----:B------:R-:W-:-:S05]  /*b0a0*/  F2FP.BF16.PACK_AB R9, R0, R6 ;  /* 0x000000060009723e */ /* 0x000fca00000010ff */
[----:B------:R1:W-:Y:S02]  /*b0b0*/  STS.128 [R22+0x5000], R8 ;  /* 0x0050000816007388 */ /* 0x0003e40000000c00 */
.L_x_1008:
[----:B------:R-:W-:Y:S05]  /*b0c0*/  BSYNC B1 ;  /* 0x0000000000017941 */ /* 0x000fea0003800000 */
.L_x_1007:
        /* <DEDUP_REMOVED lines=26> */
[-C--:B------:R-:W-:Y:S01]  /*b270*/  FMUL.FTZ R8, R7, R16.reuse ;  /* 0x0000001007087220 */ /* 0x080fe20000410000 */
[----:B------:R-:W-:Y:S01]  /*b280*/  LOP3.LUT R0, R9, 0xffff0000, RZ, 0xc0, !PT ;  /* 0xffff000009007812 */ /* 0x000fe200078ec0ff */
[-C--:B------:R-:W-:Y:S01]  /*b290*/  FMUL.FTZ R7, R7, R11.reuse ;  /* 0x0000000b07077220 */ /* 0x080fe20000410000 */
[----:B------:R-:W-:Y:S01]  /*b2a0*/  SHF.L.U32 R3, R9, 0x10, RZ ;  /* 0x0000001009037819 */ /* 0x000fe200000006ff */
[C---:B------:R-:W-:Y:S01]  /*b2b0*/  FFMA.FTZ R15, R14.reuse, R11, -R8 ;  /* 0x0000000b0e0f7223 */ /* 0x040fe20000010808 */
[C---:B------:R-:W-:Y:S01]  /*b2c0*/  SHF.L.U32 R8, R13.reuse, 0x10, RZ ;  /* 0x000000100d087819 */ /* 0x040fe200000006ff */
[----:B------:R-:W-:Y:S01]  /*b2d0*/  FFMA.FTZ R11, R14, R16, R7 ;  /* 0x000000100e0b7223 */ /* 0x000fe20000010007 */
[----:B------:R-:W-:Y:S01]  /*b2e0*/  LOP3.LUT R13, R13, 0xffff0000, RZ, 0xc0, !PT ;  /* 0xffff00000d0d7812 */ /* 0x000fe200078ec0ff */
[----:B------:R-:W-:Y:S02]  /*b2f0*/  FMUL.FTZ R6, R2, R18 ;  /* 0x0000001202067220 */ /* 0x000fe40000410000 */
[C---:B------:R-:W-:Y:S01]  /*b300*/  IMAD.U32 R14, R12.reuse, 0x10000, RZ ;  /* 0x000100000c0e7824 */ /* 0x040fe200078e00ff */
[----:B------:R-:W-:Y:S01]  /*b310*/  LOP3.LUT R12, R12, 0xffff0000, RZ, 0xc0, !PT ;  /* 0xffff00000c0c7812 */ /* 0x000fe200078ec0ff */
[----:B------:R-:W-:-:S02]  /*b320*/  FMUL.FTZ R2, R2, R17 ;  /* 0x0000001102027220 */ /* 0x000fc40000410000 */
[C---:B------:R-:W-:Y:S02]  /*b330*/  FFMA.FTZ R9, R10.reuse, R17, -R6 ;  /* 0x000000110a097223 */ /* 0x040fe40000010806 */
[----:B------:R-:W-:Y:S02]  /*b340*/  FFMA.FTZ R7, R10, R18, R2 ;  /* 0x000000120a077223 */ /* 0x000fe40000010002 */
[----:B------:R-:W-:Y:S02]  /*b350*/  FMUL.FTZ R6, R4, R14 ;  /* 0x0000000e04067220 */ /* 0x000fe40000410000 */
[----:B------:R-:W-:Y:S01]  /*b360*/  FMUL.FTZ R2, R0, R12 ;  /* 0x0000000c00027220 */ /* 0x000fe20000410000 */
[----:B------:R-:W-:Y:S01]  /*b370*/  F2FP.BF16.PACK_AB R7, R7, R9 ;  /* 0x000000090707723e */ /* 0x000fe200000010ff */
[----:B------:R-:W-:Y:S02]  /*b380*/  FMUL.FTZ R4, R4, R8 ;  /* 0x0000000804047220 */ /* 0x000fe40000410000 */
[----:B------:R-:W-:-:S02]  /*b390*/  FMUL.FTZ R0, R0, R13 ;  /* 0x0000000d00007220 */ /* 0x000fc40000410000 */
[----:B------:R-:W-:Y:S01]  /*b3a0*/  FFMA.FTZ R8, R5, R8, -R6 ;  /* 0x0000000805087223 */ /* 0x000fe20000010806 */
[----:B------:R-:W-:Y:S01]  /*b3b0*/  F2FP.BF16.PACK_AB R6, R11, R15 ;  /* 0x0000000f0b06723e */ /* 0x000fe200000010ff */
[----:B------:R-:W-:Y:S02]  /*b3c0*/  FFMA.FTZ R4, R5, R14, R4 ;  /* 0x0000000e05047223 */ /* 0x000fe40000010004 */
[C---:B------:R-:W-:Y:S02]  /*b3d0*/  FFMA.FTZ R2, R3.reuse, R13, -R2 ;  /* 0x0000000d03027223 */ /* 0x040fe40000010802 */
[----:B------:R-:W-:Y:S01]  /*b3e0*/  FFMA.FTZ R0, R3, R12, R0 ;  /* 0x0000000c03007223 */ /* 0x000fe20000010000 */
[----:B------:R-:W-:-:S04]  /*b3f0*/  F2FP.BF16.PACK_AB R4, R4, R8 ;  /* 0x000000080404723e */ /* 0x000fc800000010ff */
[----:B------:R-:W-:-:S05]  /*b400*/  F2FP.BF16.PACK_AB R5, R0, R2 ;  /* 0x000000020005723e */ /* 0x000fca00000010ff */
[----:B------:R1:W-:Y:S02]  /*b410*/  STS.128 [R252+0x6000], R4 ;  /* 0x00600004fc007388 */ /* 0x0003e40000000c00 */
.L_x_1014:
[----:B------:R-:W-:Y:S05]  /*b420*/  BSYNC B0 ;  /* 0x0000000000007941 */ /* 0x000fea0003800000 */
.L_x_1013:
[----:B------:R-:W-:-:S13]  /*b430*/  ISETP.GE.AND P0, PT, R124, c[0x0][0x27c], PT ;  /* 0x00009f007c007a0c */ /* 0x000fda0003f06270 */
[----:B------:R-:W-:Y:S05]  /*b440*/  @P0 BRA `(.L_x_1012) ;  /* 0x000002f000000947 */ /* 0x000fea0003800000 */
[----:B-1----:R-:W2:Y:S01]  /*b450*/  LDL R18, [R1] ;  /* 0x0000000001127983 */ /* 0x002ea20000100800 */
[--C-:B------:R-:W-:Y:S02]  /*b460*/  SHF.R.U64 R0, R36, 0x10, R37.reuse ;  /* 0x0000001024007819 */ /* 0x100fe40000001225 */
[----:B------:R-:W-:Y:S02]  /*b470*/  SHF.R.U32.HI R2, RZ, 0x10, R37 ;  /* 0x00000010ff027819 */ /* 0x000fe40000011625 */
[----:B------:R-:W-:Y:S02]  /*b480*/  SHF.R.U32.HI R9, RZ, 0x10, R31 ;  /* 0x00000010ff097819 */ /* 0x000fe4000001161f */
[C---:B------:R-:W-:Y:S02]  /*b490*/  PRMT R11, R52.reuse, 0x5432, R0 ;  /* 0x00005432340b7816 */ /* 0x040fe40000000000 */
[----:B------:R-:W-:Y:S02]  /*b4a0*/  PRMT R8, R52, 0x5410, R2 ;  /* 0x0000541034087816 */ /* 0x000fe40000000002 */
[----:B------:R-:W-:-:S02]  /*b4b0*/  PRMT R0, R51, 0x5410, R9 ;  /* 0x0000541033007816 */ /* 0x000fc40000000009 */
[----:B------:R-:W-:Y:S01]  /*b4c0*/  SHF.R.U64 R3, R30, 0x10, R31 ;  /* 0x000000101e037819 */ /* 0x000fe2000000121f */
[----:B------:R-:W-:Y:S01]  /*b4d0*/  IMAD.U32 R14, R8, 0x10000, RZ ;  /* 0x00010000080e7824 */ /* 0x000fe200078e00ff */
[C---:B------:R-:W-:Y:S01]  /*b4e0*/  LOP3.LUT R17, R0.reuse, 0xffff0000, RZ, 0xc0, !PT ;  /* 0xffff000000117812 */ /* 0x040fe200078ec0ff */
[----:B------:R-:W-:Y:S01]  /*b4f0*/  IMAD.U32 R15, R0, 0x10000, RZ ;  /* 0x00010000000f7824 */ /* 0x000fe200078e00ff */
[----:B------:R-:W-:Y:S02]  /*b500*/  PRMT R10, R51, 0x5432, R3 ;  /* 0x00005432330a7816 */ /* 0x000fe40000000003 */
[----:B------:R-:W-:Y:S01]  /*b510*/  LOP3.LUT R16, R8, 0xffff0000, RZ, 0xc0, !PT ;  /* 0xffff000008107812 */ /* 0x000fe200078ec0ff */
[----:B--2---:R-:W1:Y:S02]  /*b520*/  LDS.128 R4, [R18+0x6000] ;  /* 0x0060000012047984 */ /* 0x004e640000000c00 */
[C---:B-1----:R-:W-:Y:S01]  /*b530*/  LOP3.LUT R9, R6.reuse, 0xffff0000, RZ, 0xc0, !PT ;  /* 0xffff000006097812 */ /* 0x042fe200078ec0ff */
[C---:B------:R-:W-:Y:S01]  /*b540*/  IMAD.U32 R12, R7.reuse, 0x10000, RZ ;  /* 0x00010000070c7824 */ /* 0x040fe200078e00ff */
[----:B------:R-:W-:Y:S01]  /*b550*/  LOP3.LUT R2, R7, 0xffff0000, RZ, 0xc0, !PT ;  /* 0xffff000007027812 */ /* 0x000fe200078ec0ff */
[----:B------:R-:W-:Y:S01]  /*b560*/  IMAD.U32 R13, R6, 0x10000, RZ ;  /* 0x00010000060d7824 */ /* 0x000fe200078e00ff */
[C---:B------:R-:W-:Y:S01]  /*b570*/  SHF.L.U32 R6, R4.reuse, 0x10, RZ ;  /* 0x0000001004067819 */ /* 0x040fe200000006ff */
[----:B------:R-:W-:Y:S01]  /*b580*/  FMUL.FTZ R7, R9, R14 ;  /* 0x0000000e09077220 */ /* 0x000fe20000410000 */
[----:B------:R-:W-:Y:S01]  /*b590*/  SHF.L.U32 R3, R5, 0x10, RZ ;  /* 0x0000001005037819 */ /* 0x000fe200000006ff */
[-C--:B------:R-:W-:Y:S01]  /*b5a0*/  FMUL.FTZ R8, R9, R15.reuse ;  /* 0x0000000f09087220 */ /* 0x080fe20000410000 */
[----:B------:R-:W-:Y:S01]  /*b5b0*/  LOP3.LUT R0, R5, 0xffff0000, RZ, 0xc0, !PT ;  /* 0xffff000005007812 */ /* 0x000fe200078ec0ff */
[----:B------:R-:W-:Y:S01]  /*b5c0*/  FFMA.FTZ R9, R13, R15, R7 ;  /* 0x0000000f0d097223 */ /* 0x000fe20000010007 */
[----:B------:R-:W-:Y:S01]  /*b5d0*/  LOP3.LUT R4, R4, 0xffff0000, RZ, 0xc0, !PT ;  /* 0xffff000004047812 */ /* 0x000fe200078ec0ff */
[----:B------:R-:W-:-:S02]  /*b5e0*/  FMUL.FTZ R5, R2, R17 ;  /* 0x0000001102057220 */ /* 0x000fc40000410000 */
[----:B------:R-:W-:Y:S01]  /*b5f0*/  FFMA.FTZ R14, R13, R14, -R8 ;  /* 0x0000000e0d0e7223 */ /* 0x000fe20000010808 */
[C---:B------:R-:W-:Y:S01]  /*b600*/  SHF.L.U32 R13, R11.reuse, 0x10, RZ ;  /* 0x000000100b0d7819 */ /* 0x040fe200000006ff */
[C---:B------:R-:W-:Y:S01]  /*b610*/  IMAD.U32 R15, R10.reuse, 0x10000, RZ ;  /* 0x000100000a0f7824 */ /* 0x040fe200078e00ff */
[----:B------:R-:W-:Y:S01]  /*b620*/  LOP3.LUT R10, R10, 0xffff0000, RZ, 0xc0, !PT ;  /* 0xffff00000a0a7812 */ /* 0x000fe200078ec0ff */
[-C--:B------:R-:W-:Y:S01]  /*b630*/  FMUL.FTZ R2, R2, R16.reuse ;  /* 0x0000001002027220 */ /* 0x080fe20000410000 */
[----:B------:R-:W-:Y:S01]  /*b640*/  LOP3.LUT R11, R11, 0xffff0000, RZ, 0xc0, !PT ;  /* 0xffff00000b0b7812 */ /* 0x000fe200078ec0ff */
[C---:B------:R-:W-:Y:S02]  /*b650*/  FFMA.FTZ R8, R12.reuse, R16, -R5 ;  /* 0x000000100c087223 */ /* 0x040fe40000010805 */
[----:B------:R-:W-:Y:S02]  /*b660*/  FFMA.FTZ R7, R12, R17, R2 ;  /* 0x000000110c077223 */ /* 0x000fe40000010002 */
[----:B------:R-:W-:-:S02]  /*b670*/  FMUL.FTZ R5, R4, R15 ;  /* 0x0000000f04057220 */ /* 0x000fc40000410000 */
[----:B------:R-:W-:Y:S01]  /*b680*/  FMUL.FTZ R4, R4, R13 ;  /* 0x0000000d04047220 */ /* 0x000fe20000410000 */
[----:B------:R-:W-:Y:S01]  /*b690*/  F2FP.BF16.PACK_AB R7, R7, R8 ;  /* 0x000000080707723e */ /* 0x000fe200000010ff */
[C---:B------:R-:W-:Y:S02]  /*b6a0*/  FMUL.FTZ R2, R0.reuse, R10 ;  /* 0x0000000a00027220 */ /* 0x040fe40000410000 */
[----:B------:R-:W-:Y:S02]  /*b6b0*/  FMUL.FTZ R0, R0, R11 ;  /* 0x0000000b00007220 */ /* 0x000fe40000410000 */
[C---:B------:R-:W-:Y:S02]  /*b6c0*/  FFMA.FTZ R5, R6.reuse, R13, -R5 ;  /* 0x0000000d06057223 */ /* 0x040fe40000010805 */
[----:B------:R-:W-:Y:S01]  /*b6d0*/  FFMA.FTZ R4, R6, R15, R4 ;  /* 0x0000000f06047223 */ /* 0x000fe20000010004 */
[----:B------:R-:W-:Y:S01]  /*b6e0*/  F2FP.BF16.PACK_AB R6, R9, R14 ;  /* 0x0000000e0906723e */ /* 0x000fe200000010ff */
[----:B------:R-:W-:-:S02]  /*b6f0*/  FFMA.FTZ R2, R3, R11, -R2 ;  /* 0x0000000b03027223 */ /* 0x000fc40000010802 */
[----:B------:R-:W-:Y:S01]  /*b700*/  FFMA.FTZ R0, R3, R10, R0 ;  /* 0x0000000a03007223 */ /* 0x000fe20000010000 */
[----:B------:R-:W-:-:S04]  /*b710*/  F2FP.BF16.PACK_AB R4, R4, R5 ;  /* 0x000000050404723e */ /* 0x000fc800000010ff */
[----:B------:R-:W-:-:S05]  /*b720*/  F2FP.BF16.PACK_AB R5, R0, R2 ;  /* 0x000000020005723e */ /* 0x000fca00000010ff */
[----:B------:R1:W-:Y:S02]  /*b730*/  STS.128 [R18+0x6000], R4 ;  /* 0x0060000412007388 */ /* 0x0003e40000000c00 */
.L_x_1012:
[----:B------:R-:W-:Y:S05]  /*b740*/  BSYNC B1 ;  /* 0x0000000000017941 */ /* 0x000fea0003800000 */
.L_x_1011:
        /* <DEDUP_REMOVED lines=19> */
[----:B------:R-:W-:Y:S02]  /*b880*/  LOP3.LUT R16, R8, 0xffff0000, RZ, 0xc0, !PT ;  /* 0xffff000008107812 */ /* 0x000fe400078ec0ff */
        /* <DEDUP_REMOVED lines=33> */
.L_x_1018:
[----:B------:R-:W-:Y:S05]  /*baa0*/  BSYNC B0 ;  /* 0x0000000000007941 */ /* 0x000fea0003800000 */
.L_x_1017:
        /* <DEDUP_REMOVED lines=49> */
.L_x_1016:
[----:B------:R-:W-:Y:S05]  /*bdc0*/  BSYNC B1 ;  /* 0x0000000000017941 */ /* 0x000fea0003800000 */
.L_x_1015:
[----:B------:R-:W-:-:S04]  /*bdd0*/  IADD3 R0, R125, 0x60, RZ ;  /* 0x000000607d007810 */ /* 0x000fc80007ffe0ff */
        /* <DEDUP_REMOVED lines=51> */
.L_x_1021:
[----:B------:R-:W-:Y:S05]  /*c110*/  BSYNC B0 ;  /* 0x0000000000007941 */ /* 0x000fea0003800000 */
.L_x_1020:
        /* <DEDUP_REMOVED lines=50> */
.L_x_998:
[----:B------:R-:W-:Y:S01]  /*c440*/  IMAD.MOV.U32 R5, RZ, RZ, c[0x0][0x2c4] ;  /* 0x0000b100ff057624 */ /* 0x000fe200078e00ff */
[----:B------:R-:W-:Y:S01]  /*c450*/  ISETP.GE.AND P1, PT, R84, c[0x0][0x27c], PT ;  /* 0x00009f0054007a0c */ /* 0x000fe20003f26270 */
[----:B------:R-:W-:Y:S01]  /*c460*/  IMAD.MOV.U32 R7, RZ, RZ, R3 ;  /* 0x000000ffff077224 */ /* 0x000fe200078e0003 */
[----:B------:R-:W-:Y:S01]  /*c470*/  CS2R R22, SRZ ;  /* 0x0000000000167805 */ /* 0x000fe2000001ff00 */
[----:B------:R-:W-:Y:S01]  /*c480*/  IMAD.MOV.U32 R9, RZ, RZ, R8 ;  /* 0x000000ffff097224 */ /* 0x000fe200078e0008 */
[----:B------:R-:W-:Y:S01]  /*c490*/  ISETP.NE.AND P0, PT, R5, 0x1, PT ;  /* 0x000000010500780c */ /* 0x000fe20003f05270 */
[----:B------:R-:W-:Y:S01]  /*c4a0*/  IMAD.MOV.U32 R8, RZ, RZ, R4 ;  /* 0x000000ffff087224 */ /* 0x000fe200078e0004 */
[----:B------:R-:W-:-:S11]  /*c4b0*/  CS2R R20, SRZ ;  /* 0x0000000000147805 */ /* 0x000fd6000001ff00 */
[----:B------:R-:W-:-:S05]  /*c4c0*/  @P0 IMAD.HI.U32 R5, R2, c[0x0][0x2c8], RZ ;  /* 0x0000b20002050a27 */ /* 0x000fca00078e00ff */
[----:B------:R-:W-:-:S04]  /*c4d0*/  @P0 SHF.R.U32.HI R2, RZ, c[0x0][0x2cc], R5 ;  /* 0x0000b300ff020a19 */ /* 0x000fc80000011605 */
[----:B------:R-:W-:Y:S01]  /*c4e0*/  SHF.R.S32.HI R5, RZ, 0x1f, R2 ;  /* 0x0000001fff057819 */ /* 0x000fe20000011402 */
[----:B------:R-:W-:-:S04]  /*c4f0*/  IMAD.WIDE.U32 R6, R2, c[0x0][0x280], R6 ;  /* 0x0000a00002067a25 */ /* 0x000fc800078e0006 */
[C---:B------:R-:W-:Y:S01]  /*c500*/  IMAD R10, R5.reuse, c[0x0][0x280], RZ ;  /* 0x0000a000050a7a24 */ /* 0x040fe200078e02ff */
[----:B------:R-:W-:Y:S01]  /*c510*/  LEA R13, P0, R6, c[0x0][0x270], 0x1 ;  /* 0x00009c00060d7a11 */ /* 0x000fe200078008ff */
[----:B------:R-:W-:Y:S02]  /*c520*/  IMAD R3, R5, c[0x0][0x290], RZ ;  /* 0x0000a40005037a24 */ /* 0x000fe400078e02ff */
[C---:B------:R-:W-:Y:S02]  /*c530*/  IMAD R10, R2.reuse, c[0x0][0x284], R10 ;  /* 0x0000a100020a7a24 */ /* 0x040fe400078e020a */
[----:B------:R-:W-:Y:S02]  /*c540*/  IMAD.WIDE.U32 R4, R2, c[0x0][0x290], R8 ;  /* 0x0000a40002047a25 */ /* 0x000fe400078e0008 */
[----:B------:R-:W1:Y:S02]  /*c550*/  SHFL.IDX PT, R8, R13, RZ, 0x1c1f ;  /* 0x001c1fff0d087589 */ /* 0x000e6400000e0000 */
[----:B------:R-:W-:-:S02]  /*c560*/  IMAD.IADD R7, R7, 0x1, R10 ;  /* 0x0000000107077824 */ /* 0x000fc400078e020a */
[----:B------:R-:W-:-:S03]  /*c570*/  IMAD R2, R2, c[0x0][0x294], R3 ;  /* 0x0000a50002027a24 */ /* 0x000fc600078e0203 */
[----:B------:R-:W-:Y:S02]  /*c580*/  LEA.HI.X R12, R6, c[0x0][0x274], R7, 0x1, P0 ;  /* 0x00009d00060c7a11 */ /* 0x000fe400000f0c07 */
[C---:B------:R-:W-:Y:S02]  /*c590*/  LEA R3, P0, R4.reuse, c[0x0][0x288], 0x1 ;  /* 0x0000a20004037a11 */ /* 0x040fe400078008ff */
[----:B------:R-:W-:Y:S02]  /*c5a0*/  IADD3 R2, R5, R2, RZ ;  /* 0x0000000205027210 */ /* 0x000fe40007ffe0ff */
[----:B------:R-:W2:Y:S02]  /*c5b0*/  SHFL.IDX PT, R5, R12, RZ, 0x1c1f ;  /* 0x001c1fff0c057589 */ /* 0x000ea400000e0000 */
[----:B------:R-:W-:Y:S02]  /*c5c0*/  LEA.HI.X R2, R4, c[0x0][0x28c], R2, 0x1, P0 ;  /* 0x0000a30004027a11 */ /* 0x000fe400000f0c02 */
[----:B------:R-:W-:-:S03]  /*c5d0*/  ISETP.GE.OR P0, PT, R14, R0, P1 ;  /* 0x000000000e00720c */ /* 0x000fc60000f06670 */
[----:B------:R-:W-:Y:S10]  /*c5e0*/  SHFL.IDX PT, R9, R2, RZ, 0x1c1f ;  /* 0x001c1fff02097589 */ /* 0x000ff400000e0000 */
[C---:B------:R-:W-:Y:S01]  /*c5f0*/  @!P0 IMAD.SHL.U32 R6, R84.reuse, 0x2, RZ ;  /* 0x0000000254068824 */ /* 0x040fe200078e00ff */
[----:B------:R-:W-:-:S04]  /*c600*/  @!P0 SHF.L.U64.HI R7, R84, 0x1, R85 ;  /* 0x0000000154078819 */ /* 0x000fc80000010255 */
[----:B-1----:R-:W-:Y:S02]  /*c610*/  @!P0 IADD3 R4, P3, R8, R6, RZ ;  /* 0x0000000608048210 */ /* 0x002fe40007f7e0ff */
[----:B------:R-:W1:Y:S03]  /*c620*/  SHFL.IDX PT, R8, R3, RZ, 0x1c1f ;  /* 0x001c1fff03087589 */ /* 0x000e6600000e0000 */
[----:B--2---:R-:W-:Y:S01]  /*c630*/  @!P0 IMAD.X R5, R5, 0x1, R7, P3 ;  /* 0x0000000105058824 */ /* 0x004fe200018e0607 */
[----:B------:R-:W-:Y:S01]  /*c640*/  CS2R R18, SRZ ;  /* 0x0000000000127805 */ /* 0x000fe2000001ff00 */
[----:B------:R-:W-:-:S03]  /*c650*/  CS2R R16, SRZ ;  /* 0x0000000000107805 */ /* 0x000fc6000001ff00 */
[----:B------:R2:W3:Y:S01]  /*c660*/  @!P0 LD.E.128 R20, [R4.64] ;  /* 0x0000000804148980 */ /* 0x0004e2000c101d00 */
[----:B-1----:R-:W-:-:S05]  /*c670*/  @!P0 IADD3 R6, P3, R8, R6, RZ ;  /* 0x0000000608068210 */ /* 0x002fca0007f7e0ff */
[----:B------:R-:W-:-:S05]  /*c680*/  @!P0 IMAD.X R7, R9, 0x1, R7, P3 ;  /* 0x0000000109078824 */ /* 0x000fca00018e0607 */
[----:B------:R3:W4:Y:S01]  /*c690*/  @!P0 LD.E.128 R16, [R6.64] ;  /* 0x0000000806108980 */ /* 0x000722000c101d00 */
[----:B--2---:R-:W-:-:S04]  /*c6a0*/  IADD3 R4, R14, 0x20, RZ ;  /* 0x000000200e047810 */ /* 0x004fc80007ffe0ff */
[----:B------:R-:W-:Y:S01]  /*c6b0*/  ISETP.GE.AND P0, PT, R4, R0, PT ;  /* 0x000000000400720c */ /* 0x000fe20003f06270 */
[----:B------:R1:W2:Y:S01]  /*c6c0*/  SHFL.IDX PT, R15, R13, 0x1, 0x1c1f ;  /* 0x003c1f000d0f7f89 */ /* 0x0002a200000e0000 */
[----:B------:R-:W-:Y:S03]  /*c6d0*/  BSSY B0, `(.L_x_1022) ;  /* 0x0000024000007945 */ /* 0x000fe60003800000 */
[----:B------:R1:W1:Y:S01]  /*c6e0*/  SHFL.IDX PT, R24, R3, 0x1, 0x1c1f ;  /* 0x003c1f0003187f89 */ /* 0x00026200000e0000 */
[----:B------:R-:W-:-:S03]  /*c6f0*/  CS2R R10, SRZ ;  /* 0x00000000000a7805 */ /* 0x000fc6000001ff00 */
[----:B------:R1:W1:Y:S01]  /*c700*/  SHFL.IDX PT, R25, R12, 0x1, 0x1c1f ;  /* 0x003c1f000c197f89 */ /* 0x00026200000e0000 */
[----:B------:R-:W-:-:S03]  /*c710*/  CS2R R8, SRZ ;  /* 0x0000000000087805 */ /* 0x000fc6000001ff00 */
[----:B------:R1:W1:Y:S01]  /*c720*/  SHFL.IDX PT, R26, R2, 0x1, 0x1c1f ;  /* 0x003c1f00021a7f89 */ /* 0x00026200000e0000 */
[----:B---3--:R-:W-:Y:S02]  /*c730*/  IMAD.MOV.U32 R7, RZ, RZ, R22 ;  /* 0x000000ffff077224 */ /* 0x008fe400078e0016 */
[----:B------:R-:W-:Y:S02]  /*c740*/  IMAD.MOV.U32 R5, RZ, RZ, R20 ;  /* 0x000000ffff057224 */ /* 0x000fe400078e0014 */
[----:B------:R-:W-:Y:S01]  /*c750*/  IMAD.MOV.U32 R4, RZ, RZ, R21 ;  /* 0x000000ffff047224 */ /* 0x000fe200078e0015 */
[----:B------:R-:W-:Y:S02]  /*c760*/  MOV R6, R23 ;  /* 0x0000001700067202 */ /* 0x000fe40000000f00 */
[----:B------:R-:W-:Y:S02]  /*c770*/  PRMT R35, R7, 0x7610, R35 ;  /* 0x0000761007237816 */ /* 0x000fe40000000023 */
[----:B------:R-:W-:-:S02]  /*c780*/  PRMT R29, R5, 0x7610, R29 ;  /* 0x00007610051d7816 */ /* 0x000fc4000000001d */
[----:B------:R-:W-:Y:S02]  /*c790*/  PRMT R31, R4, 0x7610, R31 ;  /* 0x00007610041f7816 */ /* 0x000fe4000000001f */
[----:B------:R-:W-:Y:S01]  /*c7a0*/  PRMT R34, R6, 0x7610, R34 ;  /* 0x0000761006227816 */ /* 0x000fe20000000022 */
[----:B----4-:R-:W-:Y:S01]  /*c7b0*/  IMAD.MOV.U32 R7, RZ, RZ, R18 ;  /* 0x000000ffff077224 */ /* 0x010fe200078e0012 */
[----:B------:R-:W-:Y:S01]  /*c7c0*/  MOV R6, R19 ;  /* 0x0000001300067202 */ /* 0x000fe20000000f00 */
[----:B------:R-:W-:Y:S02]  /*c7d0*/  IMAD.MOV.U32 R5, RZ, RZ, R16 ;  /* 0x000000ffff057224 */ /* 0x000fe400078e0010 */
[----:B------:R-:W-:Y:S01]  /*c7e0*/  IMAD.MOV.U32 R4, RZ, RZ, R17 ;  /* 0x000000ffff047224 */ /* 0x000fe200078e0011 */
[----:B------:R-:W-:Y:S02]  /*c7f0*/  PRMT R33, R7, 0x7610, R33 ;  /* 0x0000761007217816 */ /* 0x000fe40000000021 */
[----:B------:R-:W-:-:S02]  /*c800*/  PRMT R31, R31, 0x5410, R6 ;  /* 0x000054101f1f7816 */ /* 0x000fc40000000006 */
[----:B------:R-:W-:Y:S01]  /*c810*/  PRMT R30, R4, 0x5410, R5 ;  /* 0x00005410041e7816 */ /* 0x000fe20000000005 */
[----:B------:R-:W-:Y:S01]  /*c820*/  CS2R R6, SRZ ;  /* 0x0000000000067805 */ /* 0x000fe2000001ff00 */
[----:B------:R-:W-:Y:S01]  /*c830*/  CS2R R4, SRZ ;  /* 0x0000000000047805 */ /* 0x000fe2000001ff00 */
[----:B------:R-:W-:Y:S05]  /*c840*/  @P0 BRA `(.L_x_1023) ;  /* 0x000000c000000947 */ /* 0x000fea0003800000 */
[----:B-12---:R-:W-:Y:S01]  /*c850*/  CS2R R8, SRZ ;  /* 0x0000000000087805 */ /* 0x006fe2000001ff00 */
[----:B------:R-:W-:Y:S01]  /*c860*/  CS2R R6, SRZ ;  /* 0x0000000000067805 */ /* 0x000fe2000001ff00 */
[----:B------:R-:W-:Y:S01]  /*c870*/  CS2R R4, SRZ ;  /* 0x0000000000047805 */ /* 0x000fe2000001ff00 */
[----:B------:R-:W-:Y:S05]  /*c880*/  @P1 BRA `(.L_x_1023) ;  /* 0x0000008000001947 */ /* 0x000fea0003800000 */
[C---:B------:R-:W-:Y:S01]  /*c890*/  IMAD.SHL.U32 R6, R84.reuse, 0x2, RZ ;  /* 0x0000000254067824 */ /* 0x040fe200078e00ff */
[----:B------:R-:W-:-:S04]  /*c8a0*/  SHF.L.U64.HI R7, R84, 0x1, R85 ;  /* 0x0000000154077819 */ /* 0x000fc80000010255 */
[----:B------:R-:W-:-:S05]  /*c8b0*/  IADD3 R4, P0, R15, R6, RZ ;  /* 0x000000060f047210 */ /* 0x000fca0007f1e0ff */
[----:B------:R-:W-:Y:S01]  /*c8c0*/  IMAD.X R5, R25, 0x1, R7, P0 ;  /* 0x0000000119057824 */ /* 0x000fe200000e0607 */
[----:B------:R-:W-:-:S04]  /*c8d0*/  IADD3 R6, P0, R24, R6, RZ ;  /* 0x0000000618067210 */ /* 0x000fc80007f1e0ff */
[----:B------:R1:W5:Y:S01]  /*c8e0*/  LD.E.128 R8, [R4.64] ;  /* 0x0000000804087980 */ /* 0x000362000c101d00 */
[----:B------:R-:W-:-:S06]  /*c8f0*/  IMAD.X R7, R26, 0x1, R7, P0 ;  /* 0x000000011a077824 */ /* 0x000fcc00000e0607 */
[----:B-1----:R-:W5:Y:S02]  /*c900*/  LD.E.128 R4, [R6.64] ;  /* 0x0000000806047980 */ /* 0x002f64000c101d00 */
.L_x_1023:
[----:B-12---:R-:W-:Y:S05]  /*c910*/  BSYNC B0 ;  /* 0x0000000000007941 */ /* 0x006fea0003800000 */
.L_x_1022:
[----:B------:R-:W1:Y:S01]  /*c920*/  SHFL.IDX PT, R26, R13, 0x2, 0x1c1f ;  /* 0x005c1f000d1a7f89 */ /* 0x000e6200000e0000 */
[----:B------:R-:W-:Y:S01]  /*c930*/  IADD3 R15, R14, 0x40, RZ ;  /* 0x000000400e0f7810 */ /* 0x000fe20007ffe0ff */
[----:B------:R-:W-:Y:S01]  /*c940*/  CS2R R38, SRZ ;  /* 0x0000000000267805 */ /* 0x000fe2000001ff00 */
[----:B------:R-:W-:Y:S01]  /*c950*/  CS2R R36, SRZ ;  /* 0x0000000000247805 */ /* 0x000fe2000001ff00 */
[----:B------:R-:W2:Y:S01]  /*c960*/  SHFL.IDX PT, R24, R12, 0x2, 0x1c1f ;  /* 0x005c1f000c187f89 */ /* 0x000ea200000e0000 */
[----:B------:R-:W-:-:S03]  /*c970*/  ISETP.GE.OR P0, PT, R15, R0, P1 ;  /* 0x000000000f00720c */ /* 0x000fc60000f06670 */
[----:B------:R-:W-:Y:S10]  /*c980*/  SHFL.IDX PT, R28, R2, 0x2, 0x1c1f ;  /* 0x005c1f00021c7f89 */ /* 0x000ff400000e0000 */
[C---:B------:R-:W-:Y:S01]  /*c990*/  @!P0 IMAD.SHL.U32 R15, R84.reuse, 0x2, RZ ;  /* 0x00000002540f8824 */ /* 0x040fe200078e00ff */
[----:B------:R-:W-:-:S04]  /*c9a0*/  @!P0 SHF.L.U64.HI R25, R84, 0x1, R85 ;  /* 0x0000000154198819 */ /* 0x000fc80000010255 */
[----:B-1----:R-:W-:-:S05]  /*c9b0*/  @!P0 IADD3 R26, P3, R26, R15, RZ ;  /* 0x0000000f1a1a8210 */ /* 0x002fca0007f7e0ff */
[----:B--2---:R-:W-:Y:S02]  /*c9c0*/  @!P0 IMAD.X R27, R24, 0x1, R25, P3 ;  /* 0x00000001181b8824 */ /* 0x004fe400018e0619 */
[----:B------:R-:W1:Y:S01]  /*c9d0*/  SHFL.IDX PT, R24, R3, 0x2, 0x1c1f ;  /* 0x005c1f0003187f89 */ /* 0x000e6200000e0000 */
[----:B------:R-:W-:Y:S01]  /*c9e0*/  CS2R R42, SRZ ;  /* 0x00000000002a7805 */ /* 0x000fe2000001ff00 */
[----:B------:R-:W-:Y:S02]  /*c9f0*/  CS2R R40, SRZ ;  /* 0x0000000000287805 */ /* 0x000fe4000001ff00 */
[----:B------:R-:W2:Y:S01]  /*ca00*/  @!P0 LD.E.128 R36, [R26.64] ;  /* 0x000000081a248980 */ /* 0x000ea2000c101d00 */
[----:B-1----:R-:W-:-:S05]  /*ca10*/  @!P0 IADD3 R24, P3, R24, R15, RZ ;  /* 0x0000000f18188210 */ /* 0x002fca0007f7e0ff */
[----:B------:R-:W-:-:S05]  /*ca20*/  @!P0 IMAD.X R25, R28, 0x1, R25, P3 ;  /* 0x000000011c198824 */ /* 0x000fca00018e0619 */
[----:B------:R1:W3:Y:S01]  /*ca30*/  @!P0 LD.E.128 R40, [R24.64] ;  /* 0x0000000818288980 */ /* 0x0002e2000c101d00 */
[----:B------:R-:W-:Y:S01]  /*ca40*/  IADD3 R14, R14, 0x60, RZ ;  /* 0x000000600e0e7810 */ /* 0x000fe20007ffe0ff */
[----:B-----5:R-:W-:-:S03]  /*ca50*/  IMAD.MOV.U32 R15, RZ, RZ, R8 ;  /* 0x000000ffff0f7224 */ /* 0x020fc600078e0008 */
[----:B------:R-:W-:Y:S02]  /*ca60*/  ISETP.GE.AND P0, PT, R14, R0, PT ;  /* 0x000000000e00720c */ /* 0x000fe40003f06270 */
[----:B------:R-:W-:-:S04]  /*ca70*/  MOV R14, R9 ;  /* 0x00000009000e7202 */ /* 0x000fc80000000f00 */
[----:B------:R-:W-:Y:S01]  /*ca80*/  PRMT R62, R14, 0x5410, R15 ;  /* 0x000054100e3e7816 */ /* 0x000fe2000000000f */
[----:B------:R-:W-:Y:S02]  /*ca90*/  IMAD.MOV.U32 R15, RZ, RZ, R4 ;  /* 0x000000ffff0f7224 */ /* 0x000fe400078e0004 */
[----:B------:R-:W-:Y:S02]  /*caa0*/  IMAD.MOV.U32 R14, RZ, RZ, R5 ;  /* 0x000000ffff0e7224 */ /* 0x000fe400078e0005 */
[----:B-1----:R-:W-:Y:S02]  /*cab0*/  IMAD.MOV.U32 R25, RZ, RZ, R10 ;  /* 0x000000ffff197224 */ /* 0x002fe400078e000a */
[----:B------:R-:W-:-:S05]  /*cac0*/  IMAD.MOV.U32 R24, RZ, RZ, R11 ;  /* 0x000000ffff187224 */ /* 0x000fca00078e000b */
[----:B------:R-:W-:Y:S01]  /*cad0*/  PRMT R64, R24, 0x5410, R25 ;  /* 0x0000541018407816 */ /* 0x000fe20000000019 */
[----:B------:R-:W-:Y:S02]  /*cae0*/  IMAD.MOV.U32 R25, RZ, RZ, R6 ;  /* 0x000000ffff197224 */ /* 0x000fe400078e0006 */
[----:B------:R-:W-:Y:S01]  /*caf0*/  IMAD.MOV.U32 R24, RZ, RZ, R7 ;  /* 0x000000ffff187224 */ /* 0x000fe200078e0007 */
[----:B------:R-:W-:Y:S02]  /*cb00*/  PRMT R61, R14, 0x5410, R15 ;  /* 0x000054100e3d7816 */ /* 0x000fe4000000000f */
[----:B------:R-:W1:Y:S02]  /*cb10*/  SHFL.IDX PT, R15, R3, 0x3, 0x1c1f ;  /* 0x007c1f00030f7f89 */ /* 0x000e6400000e0000 */
[----:B------:R-:W-:Y:S02]  /*cb20*/  PRMT R63, R24, 0x5410, R25 ;  /* 0x00005410183f7816 */ /* 0x000fe40000000019 */
[----:B------:R2:W4:Y:S04]  /*cb30*/  SHFL.IDX PT, R25, R12, 0x3, 0x1c1f ;  /* 0x007c1f000c197f89 */ /* 0x00052800000e0000 */
[----:B------:R-:W1:Y:S04]  /*cb40*/  SHFL.IDX PT, R24, R2, 0x3, 0x1c1f ;  /* 0x007c1f0002187f89 */ /* 0x000e6800000e0000 */
[----:B------:R1:W1:Y:S01]  /*cb50*/  SHFL.IDX PT, R14, R13, 0x3, 0x1c1f ;  /* 0x007c1f000d0e7f89 */ /* 0x00026200000e0000 */
[----:B------:R-:W-:Y:S01]  /*cb60*/  BSSY B0, `(.L_x_1024) ;  /* 0x000001e000007945 */ /* 0x000fe20003800000 */
[----:B------:R-:W-:Y:S01]  /*cb70*/  CS2R R50, SRZ ;  /* 0x0000000000327805 */ /* 0x000fe2000001ff00 */
[----:B------:R-:W-:Y:S01]  /*cb80*/  CS2R R48, SRZ ;  /* 0x0000000000307805 */ /* 0x000fe2000001ff00 */
[----:B------:R-:W-:Y:S01]  /*cb90*/  CS2R R46, SRZ ;  /* 0x00000000002e7805 */ /* 0x000fe2000001ff00 */
[----:B------:R-:W-:Y:S01]  /*cba0*/  CS2R R44, SRZ ;  /* 0x00000000002c7805 */ /* 0x000fe2000001ff00 */
[----:B--2---:R-:W-:Y:S01]  /*cbb0*/  IMAD.MOV.U32 R12, RZ, RZ, R39 ;  /* 0x000000ffff0c7224 */ /* 0x004fe200078e0027 */
[----:B-1----:R-:W-:Y:S01]  /*cbc0*/  MOV R13, R38 ;  /* 0x00000026000d7202 */ /* 0x002fe20000000f00 */
[----:B------:R-:W-:-:S02]  /*cbd0*/  IMAD.MOV.U32 R3, RZ, RZ, R36 ;  /* 0x000000ffff037224 */ /* 0x000fc400078e0024 */
[----:B------:R-:W-:Y:S01]  /*cbe0*/  IMAD.MOV.U32 R2, RZ, RZ, R37 ;  /* 0x000000ffff027224 */ /* 0x000fe200078e0025 */
[----:B------:R-:W-:-:S04]  /*cbf0*/  PRMT R68, R12, 0x5410, R13 ;  /* 0x000054100c447816 */ /* 0x000fc8000000000d */
[----:B------:R-:W-:Y:S01]  /*cc00*/  PRMT R66, R2, 0x5410, R3 ;  /* 0x0000541002427816 */ /* 0x000fe20000000003 */
[----:B---3--:R-:W-:Y:S01]  /*cc10*/  IMAD.MOV.U32 R13, RZ, RZ, R42 ;  /* 0x000000ffff0d7224 */ /* 0x008fe200078e002a */
[----:B------:R-:W-:Y:S01]  /*cc20*/  MOV R12, R43 ;  /* 0x0000002b000c7202 */ /* 0x000fe20000000f00 */
[----:B------:R-:W-:Y:S02]  /*cc30*/  IMAD.MOV.U32 R3, RZ, RZ, R40 ;  /* 0x000000ffff037224 */ /* 0x000fe400078e0028 */
[----:B------:R-:W-:Y:S01]  /*cc40*/  IMAD.MOV.U32 R2, RZ, RZ, R41 ;  /* 0x000000ffff027224 */ /* 0x000fe200078e0029 */
[----:B------:R-:W-:-:S04]  /*cc50*/  PRMT R67, R12, 0x5410, R13 ;  /* 0x000054100c437816 */ /* 0x000fc8000000000d */
[----:B------:R-:W-:Y:S01]  /*cc60*/  PRMT R65, R2, 0x5410, R3 ;  /* 0x0000541002417816 */ /* 0x000fe20000000003 */
[----:B------:R-:W-:Y:S05]  /*cc70*/  @P0 BRA `(.L_x_1025) ;  /* 0x000000c000000947 */ /* 0x000fea0003800000 */
[----:B----4-:R-:W-:Y:S01]  /*cc80*/  CS2R R48, SRZ ;  /* 0x0000000000307805 */ /* 0x010fe2000001ff00 */
        /* <DEDUP_REMOVED lines=9> */
[----:B------:R-:W-:-:S05]  /*cd20*/  IMAD.X R3, R24, 0x1, R3, P0 ;  /* 0x0000000118037824 */ /* 0x000fca00000e0603 */
[----:B------:R1:W5:Y:S03]  /*cd30*/  LD.E.128 R44, [R2.64] ;  /* 0x00000008022c7980 */ /* 0x000366000c101d00 */
.L_x_1025:
[----:B----4-:R-:W-:Y:S05]  /*cd40*/  BSYNC B0 ;  /* 0x0000000000007941 */ /* 0x010fea0003800000 */
.L_x_1024:
        /* <DEDUP_REMOVED lines=13> */
[----:B------:R-:W-:Y:S02]  /*ce20*/  ISETP.GE.OR P0, PT, R125, R55, P1 ;  /* 0x000000377d00720c */ /* 0x000fe40000f06670 */
[----:B------:R-:W-:Y:S02]  /*ce30*/  MOV R3, R47 ;  /* 0x0000002f00037202 */ /* 0x000fe40000000f00 */
[----:B------:R-:W-:Y:S02]  /*ce40*/  MOV R0, R45 ;  /* 0x0000002d00007202 */ /* 0x000fe40000000f00 */
[----:B------:R-:W-:-:S02]  /*ce50*/  PRMT R72, R3, 0x5410, R12 ;  /* 0x0000541003487816 */ /* 0x000fc4000000000c */
[----:B------:R-:W-:-:S05]  /*ce60*/  PRMT R70, R0, 0x5410, R2 ;  /* 0x0000541000467816 */ /* 0x000fca0000000002 */
        /* <DEDUP_REMOVED lines=8> */
[----:B------:R-:W-:-:S05]  /*cef0*/  SHF.R.S32.HI R13, RZ, 0x5, R13 ;  /* 0x00000005ff0d7819 */ /* 0x000fca000001140d */
[----:B------:R-:W-:Y:S01]  /*cf00*/  IMAD.SHL.U32 R13, R13, 0x200, RZ ;  /* 0x000002000d0d7824 */ /* 0x000fe200078e00ff */
[----:B------:R-:W-:Y:S02]  /*cf10*/  SHF.R.U64 R16, R16, 0x10, R17 ;  /* 0x0000001010107819 */ /* 0x000fe40000001211 */
[----:B------:R-:W-:Y:S02]  /*cf20*/  SHF.R.U64 R20, R20, 0x10, R21 ;  /* 0x0000001014147819 */ /* 0x000fe40000001215 */
[----:B------:R-:W-:Y:S02]  /*cf30*/  SHF.R.U32.HI R3, RZ, 0x10, R17 ;  /* 0x00000010ff037819 */ /* 0x000fe40000011611 */
[----:B------:R-:W-:Y:S02]  /*cf40*/  SHF.R.U32.HI R2, RZ, 0x10, R23 ;  /* 0x00000010ff027819 */ /* 0x000fe40000011617 */
[--C-:B------:R-:W-:Y:S02]  /*cf50*/  SHF.R.U64 R17, R18, 0x10, R19.reuse ;  /* 0x0000001012117819 */ /* 0x100fe40000001213 */
[----:B------:R-:W-:-:S02]  /*cf60*/  SHF.R.U32.HI R18, RZ, 0x10, R19 ;  /* 0x00000010ff127819 */ /* 0x000fc40000011613 */
[----:B------:R-:W-:Y:S02]  /*cf70*/  PRMT R29, R29, 0x5410, R20 ;  /* 0x000054101d1d7816 */ /* 0x000fe40000000014 */
[----:B------:R-:W-:Y:S02]  /*cf80*/  PRMT R32, R31, 0x5432, R18 ;  /* 0x000054321f207816 */ /* 0x000fe40000000012 */
[----:B------:R-:W-:Y:S01]  /*cf90*/  PRMT R33, R33, 0x5410, R17 ;  /* 0x0000541021217816 */ /* 0x000fe20000000011 */
[----:B------:R-:W-:Y:S01]  /*cfa0*/  IMAD.U32 R54, R29, 0x10000, RZ ;  /* 0x000100001d367824 */ /* 0x000fe200078e00ff */
[----:B------:R-:W-:Y:S01]  /*cfb0*/  PRMT R34, R34, 0x5410, R2 ;  /* 0x0000541022227816 */ /* 0x000fe20000000002 */
[----:B------:R-:W-:-:S03]  /*cfc0*/  IMAD.U32 R57, R32, 0x10000, RZ ;  /* 0x0001000020397824 */ /* 0x000fc600078e00ff */
[----:B------:R-:W-:Y:S02]  /*cfd0*/  SHF.L.U32 R56, R34, 0x10, RZ ;  /* 0x0000001022387819 */ /* 0x000fe400000006ff */
[----:B--2---:R-:W-:-:S04]  /*cfe0*/  LOP3.LUT R0, R15, 0x38, R0, 0xf8, !PT ;  /* 0x000000380f007812 */ /* 0x004fc800078ef800 */
[----:B---3--:R-:W-:Y:S01]  /*cff0*/  LOP3.LUT R0, R0, R14, RZ, 0x3c, !PT ;  /* 0x0000000e00007212 */ /* 0x008fe200078e3cff */
[----:B----4-:R-:W1:Y:S04]  /*d000*/  LDS.128 R24, [R76] ;  /* 0x000000004c187984 */ /* 0x010e680000000c00 */
[----:B------:R-:W-:-:S04]  /*d010*/  IMAD.IADD R0, R13, 0x1, R0 ;  /* 0x000000010d007824 */ /* 0x000fc800078e0200 */
[----:B------:R-:W-:-:S05]  /*d020*/  IMAD.SHL.U32 R52, R0, 0x2, RZ ;  /* 0x0000000200347824 */ /* 0x000fca00078e00ff */
[----:B------:R-:W2:Y:S01]  /*d030*/  LDS.128 R12, [R52+0x5100] ;  /* 0x00510000340c7984 */ /* 0x000ea20000000c00 */
[----:B------:R-:W-:Y:S02]  /*d040*/  SHF.R.U32.HI R0, RZ, 0x10, R21 ;  /* 0x00000010ff007819 */ /* 0x000fe40000011615 */
[----:B------:R-:W-:Y:S02]  /*d050*/  SHF.R.U64 R21, R22, 0x10, R23 ;  /* 0x0000001016157819 */ /* 0x000fe40000001217 */
[C---:B------:R-:W-:Y:S02]  /*d060*/  PRMT R23, R30.reuse, 0x5432, R16 ;  /* 0x000054321e177816 */ /* 0x040fe40000000010 */
[----:B------:R-:W-:Y:S02]  /*d070*/  PRMT R35, R35, 0x5410, R21 ;  /* 0x0000541023237816 */ /* 0x000fe40000000015 */
[----:B------:R-:W-:Y:S01]  /*d080*/  PRMT R22, R30, 0x5410, R3 ;  /* 0x000054101e167816 */ /* 0x000fe20000000003 */
[----:B------:R-:W-:Y:S01]  /*d090*/  IMAD.U32 R53, R23, 0x10000, RZ ;  /* 0x0001000017357824 */ /* 0x000fe200078e00ff */
[----:B------:R-:W-:-:S03]  /*d0a0*/  PRMT R28, R31, 0x5410, R0 ;  /* 0x000054101f1c7816 */ /* 0x000fc60000000000 */
[----:B------:R-:W-:Y:S01]  /*d0b0*/  IMAD.U32 R58, R22, 0x10000, RZ ;  /* 0x00010000163a7824 */ /* 0x000fe200078e00ff */
[----:B------:R-:W-:Y:S02]  /*d0c0*/  LOP3.LUT R59, R23, 0xffff0000, RZ, 0xc0, !PT ;  /* 0xffff0000173b7812 */ /* 0x000fe400078ec0ff */
[C---:B-1----:R-:W-:Y:S01]  /*d0d0*/  SHF.L.U32 R30, R25.reuse, 0x10, RZ ;  /* 0x00000010191e7819 */ /* 0x042fe200000006ff */
[C---:B------:R-:W-:Y:S01]  /*d0e0*/  IMAD.U32 R20, R26.reuse, 0x10000, RZ ;  /* 0x000100001a147824 */ /* 0x040fe200078e00ff */
[----:B------:R-:W-:Y:S01]  /*d0f0*/  LOP3.LUT R21, R25, 0xffff0000, RZ, 0xc0, !PT ;  /* 0xffff000019157812 */ /* 0x000fe200078ec0ff */
[C---:B------:R-:W-:Y:S01]  /*d100*/  IMAD.U32 R19, R27.reuse, 0x10000, RZ ;  /* 0x000100001b137824 */ /* 0x040fe200078e00ff */
[----:B------:R-:W-:Y:S01]  /*d110*/  LOP3.LUT R25, R26, 0xffff0000, RZ, 0xc0, !PT ;  /* 0xffff00001a197812 */ /* 0x000fe200078ec0ff */
[----:B------:R-:W-:Y:S01]  /*d120*/  IMAD.U32 R31, R24, 0x10000, RZ ;  /* 0x00010000181f7824 */ /* 0x000fe200078e00ff */
[----:B------:R-:W-:Y:S01]  /*d130*/  LOP3.LUT R26, R27, 0xffff0000, RZ, 0xc0, !PT ;  /* 0xffff00001b1a7812 */ /* 0x000fe200078ec0ff */
[C---:B--2---:R-:W-:Y:S01]  /*d140*/  IMAD.U32 R18, R12.reuse, 0x10000, RZ ;  /* 0x000100000c127824 */ /* 0x044fe200078e00ff */
[----:B------:R-:W-:-:S03]  /*d150*/  LOP3.LUT R17, R12, 0xffff0000, RZ, 0xc0, !PT ;  /* 0xffff00000c117812 */ /* 0x000fc600078ec0ff */
[----:B------:R-:W-:Y:S01]  /*d160*/  FMUL.FTZ R27, R18, R53 ;  /* 0x00000035121b7220 */ /* 0x000fe20000410000 */
[C---:B------:R-:W-:Y:S02]  /*d170*/  SHF.L.U32 R12, R14.reuse, 0x10, RZ ;  /* 0x000000100e0c7819 */ /* 0x040fe400000006ff */
[----:B------:R-:W-:Y:S01]  /*d180*/  LOP3.LUT R3, R14, 0xffff0000, RZ, 0xc0, !PT ;  /* 0xffff00000e037812 */ /* 0x000fe200078ec0ff */
[-C--:B------:R-:W-:Y:S01]  /*d190*/  FMUL.FTZ R14, R18, R54.reuse ;  /* 0x00000036120e7220 */ /* 0x080fe20000410000 */
[----:B------:R-:W-:Y:S01]  /*d1a0*/  SHF.L.U32 R16, R13, 0x10, RZ ;  /* 0x000000100d107819 */ /* 0x000fe200000006ff */
[----:B------:R-:W-:Y:S02]  /*d1b0*/  FFMA.FTZ R54, R31, R54, -R27 ;  /* 0x000000361f367223 */ /* 0x000fe4000001081b */
[C---:B------:R-:W-:Y:S02]  /*d1c0*/  IMAD.U32 R2, R15.reuse, 0x10000, RZ ;  /* 0x000100000f027824 */ /* 0x040fe400078e00ff */
[----:B------:R-:W-:Y:S01]  /*d1d0*/  IMAD.U32 R27, R28, 0x10000, RZ ;  /* 0x000100001c1b7824 */ /* 0x000fe200078e00ff */
[----:B------:R-:W-:Y:S01]  /*d1e0*/  LOP3.LUT R0, R15, 0xffff0000, RZ, 0xc0, !PT ;  /* 0xffff00000f007812 */ /* 0x000fe200078ec0ff */
[----:B------:R-:W-:-:S02]  /*d1f0*/  FMUL.FTZ R18, R16, R58 ;  /* 0x0000003a10127220 */ /* 0x000fc40000410000 */
[----:B------:R-:W-:Y:S02]  /*d200*/  FFMA.FTZ R53, R31, R53, R14 ;  /* 0x000000351f357223 */ /* 0x000fe4000001000e */
[----:B------:R-:W-:Y:S02]  /*d210*/  FMUL.FTZ R15, R16, R27 ;  /* 0x0000001b100f7220 */ /* 0x000fe40000410000 */
[C---:B------:R-:W-:Y:S02]  /*d220*/  FMUL.FTZ R14, R2.reuse, R57 ;  /* 0x00000039020e7220 */ /* 0x040fe40000410000 */
[----:B------:R-:W-:Y:S02]  /*d230*/  FMUL.FTZ R2, R2, R56 ;  /* 0x0000003802027220 */ /* 0x000fe40000410000 */
[----:B------:R-:W-:Y:S01]  /*d240*/  FFMA.FTZ R31, R30, R27, -R18 ;  /* 0x0000001b1e1f7223 */ /* 0x000fe20000010812 */
[----:B------:R-:W-:Y:S01]  /*d250*/  LOP3.LUT R24, R24, 0xffff0000, RZ, 0xc0, !PT ;  /* 0xffff000018187812 */ /* 0x000fe200078ec0ff */
[----:B------:R-:W-:Y:S01]  /*d260*/  FFMA.FTZ R27, R30, R58, R15 ;  /* 0x0000003a1e1b7223 */ /* 0x000fe2000001000f */
[----:B------:R-:W-:Y:S01]  /*d270*/  LOP3.LUT R15, R29, 0xffff0000, RZ, 0xc0, !PT ;  /* 0xffff00001d0f7812 */ /* 0x000fe200078ec0ff */
[----:B------:R-:W-:Y:S01]  /*d280*/  FFMA.FTZ R23, R19, R57, R2 ;  /* 0x0000003913177223 */ /* 0x000fe20000010002 */
[----:B------:R-:W-:Y:S01]  /*d290*/  LOP3.LUT R13, R13, 0xffff0000, RZ, 0xc0, !PT ;  /* 0xffff00000d0d7812 */ /* 0x000fe200078ec0ff */
[----:B------:R-:W-:Y:S01]  /*d2a0*/  FFMA.FTZ R30, R19, R56, -R14 ;  /* 0x00000038131e7223 */ /* 0x000fe2000001080e */
[----:B------:R-:W-:Y:S01]  /*d2b0*/  LOP3.LUT R28, R28, 0xffff0000, RZ, 0xc0, !PT ;  /* 0xffff00001c1c7812 */ /* 0x000fe200078ec0ff */
[----:B------:R-:W-:Y:S01]  /*d2c0*/  FMUL.FTZ R2, R17, R59 ;  /* 0x0000003b11027220 */ /* 0x000fe20000410000 */
[----:B------:R-:W-:Y:S01]  /*d2d0*/  LOP3.LUT R19, R22, 0xffff0000, RZ, 0xc0, !PT ;  /* 0xffff000016137812 */ /* 0x000fe200078ec0ff */
[----:B------:R-:W-:-:S02]  /*d2e0*/  IMAD.U32 R29, R33, 0x10000, RZ ;  /* 0x00010000211d7824 */ /* 0x000fc400078e00ff */
[-C--:B------:R-:W-:Y:S02]  /*d2f0*/  FFMA.FTZ R16, R24, R15.reuse, -R2 ;  /* 0x0000000f18107223 */ /* 0x080fe40000010802 */
[----:B------:R-:W-:Y:S02]  /*d300*/  FMUL.FTZ R14, R17, R15 ;  /* 0x0000000f110e7220 */ /* 0x000fe40000410000 */
[----:B------:R-:W-:Y:S02]  /*d310*/  FMUL.FTZ R2, R13, R28 ;  /* 0x0000001c0d027220 */ /* 0x000fe40000410000 */
[----:B------:R-:W-:Y:S02]  /*d320*/  IMAD.U32 R18, R35, 0x10000, RZ ;  /* 0x0001000023127824 */ /* 0x000fe400078e00ff */
[----:B------:R-:W-:Y:S02]  /*d330*/  FMUL.FTZ R15, R13, R19 ;  /* 0x000000130d0f7220 */ /* 0x000fe40000410000 */
[----:B------:R-:W-:-:S02]  /*d340*/  FMUL.FTZ R13, R12, R29 ;  /* 0x0000001d0c0d7220 */ /* 0x000fc40000410000 */
[----:B------:R-:W-:Y:S01]  /*d350*/  FFMA.FTZ R22, R24, R59, R14 ;  /* 0x0000003b18167223 */ /* 0x000fe2000001000e */
[----:B------:R-:W-:Y:S01]  /*d360*/  LOP3.LUT R24, R33, 0xffff0000, RZ, 0xc0, !PT ;  /* 0xffff000021187812 */ /* 0x000fe200078ec0ff */
[----:B------:R-:W-:Y:S01]  /*d370*/  FFMA.FTZ R19, R21, R19, R2 ;  /* 0x0000001315137223 */ /* 0x000fe20000010002 */
[----:B------:R-:W-:Y:S01]  /*d380*/  LOP3.LUT R14, R35, 0xffff0000, RZ, 0xc0, !PT ;  /* 0xffff0000230e7812 */ /* 0x000fe200078ec0ff */
[----:B------:R-:W-:Y:S01]  /*d390*/  FFMA.FTZ R17, R21, R28, -R15 ;  /* 0x0000001c15117223 */ /* 0x000fe2000001080f */
[----:B------:R-:W-:Y:S01]  /*d3a0*/  LOP3.LUT R21, R32, 0xffff0000, RZ, 0xc0, !PT ;  /* 0xffff000020157812 */ /* 0x000fe200078ec0ff */
[-C--:B------:R-:W-:Y:S02]  /*d3b0*/  FMUL.FTZ R2, R12, R18.reuse ;  /* 0x000000120c027220 */ /* 0x080fe40000410000 */
[----:B------:R-:W-:Y:S01]  /*d3c0*/  FFMA.FTZ R18, R20, R18, -R13 ;  /* 0x0000001214127223 */ /* 0x000fe2000001080d */
[----:B------:R-:W-:Y:S01]  /*d3d0*/  LOP3.LUT R13, R34, 0xffff0000, RZ, 0xc0, !PT ;  /* 0xffff0000220d7812 */ /* 0x000fe200078ec0ff */
[----:B------:R-:W-:-:S02]  /*d3e0*/  FFMA.FTZ R15, R20, R29, R2 ;  /* 0x0000001d140f7223 */ /* 0x000fc40000010002 */
[C---:B------:R-:W-:Y:S02]  /*d3f0*/  FMUL.FTZ R12, R3.reuse, R24 ;  /* 0x00000018030c7220 */ /* 0x040fe40000410000 */
[-C--:B------:R-:W-:Y:S02]  /*d400*/  FMUL.FTZ R3, R3, R14.reuse ;  /* 0x0000000e03037220 */ /* 0x080fe40000410000 */
[C---:B------:R-:W-:Y:S02]  /*d410*/  FMUL.FTZ R2, R0.reuse, R21 ;  /* 0x0000001500027220 */ /* 0x040fe40000410000 */
[----:B------:R-:W-:Y:S02]  /*d420*/  FMUL.FTZ R0, R0, R13 ;  /* 0x0000000d00007220 */ /* 0x000fe40000410000 */
[C---:B------:R-:W-:Y:S02]  /*d430*/  FFMA.FTZ R14, R25.reuse, R14, -R12 ;  /* 0x0000000e190e7223 */ /* 0x040fe4000001080c */
[----:B------:R-:W-:-:S02]  /*d440*/  FFMA.FTZ R3, R25, R24, R3 ;  /* 0x0000001819037223 */ /* 0x000fc40000010003 */
[C---:B------:R-:W-:Y:S02]  /*d450*/  FFMA.FTZ R2, R26.reuse, R13, -R2 ;  /* 0x0000000d1a027223 */ /* 0x040fe40000010802 */
[----:B------:R-:W-:Y:S01]  /*d460*/  FFMA.FTZ R0, R26, R21, R0 ;  /* 0x000000151a007223 */ /* 0x000fe20000010000 */
[----:B------:R-:W-:Y:S02]  /*d470*/  F2FP.BF16.PACK_AB R13, R19, R27 ;  /* 0x0000001b130d723e */ /* 0x000fe400000010ff */
[----:B------:R-:W-:Y:S02]  /*d480*/  F2FP.BF16.PACK_AB R18, R14, R18 ;  /* 0x000000120e12723e */ /* 0x000fe400000010ff */
[----:B------:R-:W-:Y:S02]  /*d490*/  F2FP.BF16.PACK_AB R16, R16, R54 ;  /* 0x000000361010723e */ /* 0x000fe400000010ff */
[----:B------:R-:W-:Y:S02]  /*d4a0*/  F2FP.BF16.PACK_AB R17, R17, R31 ;  /* 0x0000001f1111723e */ /* 0x000fe400000010ff */
[----:B------:R-:W-:-:S02]  /*d4b0*/  F2FP.BF16.PACK_AB R14, R3, R15 ;  /* 0x0000000f030e723e */ /* 0x000fc400000010ff */
[----:B------:R-:W-:Y:S02]  /*d4c0*/  F2FP.BF16.PACK_AB R19, R2, R30 ;  /* 0x0000001e0213723e */ /* 0x000fe400000010ff */
[----:B------:R-:W-:Y:S02]  /*d4d0*/  F2FP.BF16.PACK_AB R12, R22, R53 ;  /* 0x00000035160c723e */ /* 0x000fe400000010ff */
[----:B------:R-:W-:Y:S01]  /*d4e0*/  F2FP.BF16.PACK_AB R15, R0, R23 ;  /* 0x00000017000f723e */ /* 0x000fe200000010ff */
[----:B------:R1:W-:Y:S04]  /*d4f0*/  STS.128 [R76], R16 ;  /* 0x000000104c007388 */ /* 0x0003e80000000c00 */
[----:B------:R1:W-:Y:S02]  /*d500*/  STS.128 [R52+0x5100], R12 ;  /* 0x0051000c34007388 */ /* 0x0003e40000000c00 */
.L_x_1027:
[----:B------:R-:W-:Y:S05]  /*d510*/  BSYNC B0 ;  /* 0x0000000000007941 */ /* 0x000fea0003800000 */
.L_x_1026:
        /* <DEDUP_REMOVED lines=15> */
[----:B------:R-:W-:Y:S02]  /*d610*/  LOP3.LUT R0, R0, R3, RZ, 0x3c, !PT ;  /* 0x0000000300007212 */ /* 0x000fe400078e3cff */
[----:B------:R-:W-:Y:S02]  /*d620*/  SHF.R.U64 R4, R4, 0x10, R5 ;  /* 0x0000001004047819 */ /* 0x000fe40000001205 */
[----:B------:R-:W-:Y:S02]  /*d630*/  SHF.R.U64 R8, R8, 0x10, R9 ;  /* 0x0000001008087819 */ /* 0x000fe40000001209 */
[----:B------:R-:W-:Y:S02]  /*d640*/  SHF.R.U32.HI R3, RZ, 0x10, R5 ;  /* 0x00000010ff037819 */ /* 0x000fe40000011605 */
[--C-:B------:R-:W-:Y:S02]  /*d650*/  SHF.R.U64 R5, R6, 0x10, R7.reuse ;  /* 0x0000001006057819 */ /* 0x100fe40000001207 */
[----:B------:R-:W-:-:S02]  /*d660*/  SHF.R.U32.HI R6, RZ, 0x10, R7 ;  /* 0x00000010ff067819 */ /* 0x000fc40000011607 */
[----:B------:R-:W-:Y:S02]  /*d670*/  PRMT R21, R62, 0x5432, R8 ;  /* 0x000054323e157816 */ /* 0x000fe40000000008 */
[C---:B------:R-:W-:Y:S02]  /*d680*/  PRMT R26, R63.reuse, 0x5432, R5 ;  /* 0x000054323f1a7816 */ /* 0x040fe40000000005 */
[----:B------:R-:W-:-:S04]  /*d690*/  PRMT R25, R63, 0x5410, R6 ;  /* 0x000054103f197816 */ /* 0x000fc80000000006 */
[----:B------:R-:W-:Y:S01]  /*d6a0*/  SHF.L.U32 R32, R25, 0x10, RZ ;  /* 0x0000001019207819 */ /* 0x000fe200000006ff */
[----:B--2---:R-:W-:-:S04]  /*d6b0*/  IMAD.IADD R0, R2, 0x1, R0 ;  /* 0x0000000102007824 */ /* 0x004fc800078e0200 */
[----:B------:R-:W-:Y:S01]  /*d6c0*/  IMAD.SHL.U32 R30, R0, 0x2, RZ ;  /* 0x00000002001e7824 */ /* 0x000fe200078e00ff */
[----:B---3--:R-:W1:Y:S04]  /*d6d0*/  LDS.128 R16, [R33] ;  /* 0x0000000021107984 */ /* 0x008e680000000c00 */
[----:B------:R-:W2:Y:S01]  /*d6e0*/  LDS.128 R12, [R30+0x5100] ;  /* 0x005100001e0c7984 */ /* 0x000ea20000000c00 */
[----:B------:R-:W-:Y:S02]  /*d6f0*/  SHF.R.U32.HI R0, RZ, 0x10, R9 ;  /* 0x00000010ff007819 */ /* 0x000fe40000011609 */
[--C-:B------:R-:W-:Y:S02]  /*d700*/  SHF.R.U64 R9, R10, 0x10, R11.reuse ;  /* 0x000000100a097819 */ /* 0x100fe4000000120b */
[----:B------:R-:W-:-:S02]  /*d710*/  SHF.R.U32.HI R2, RZ, 0x10, R11 ;  /* 0x00000010ff027819 */ /* 0x000fc4000001160b */
[C---:B------:R-:W-:Y:S02]  /*d720*/  PRMT R11, R61.reuse, 0x5432, R4 ;  /* 0x000054323d0b7816 */ /* 0x040fe40000000004 */
[----:B------:R-:W-:Y:S02]  /*d730*/  PRMT R28, R64, 0x5432, R9 ;  /* 0x00005432401c7816 */ /* 0x000fe40000000009 */
[----:B------:R-:W-:Y:S02]  /*d740*/  PRMT R10, R61, 0x5410, R3 ;  /* 0x000054103d0a7816 */ /* 0x000fe40000000003 */
[----:B------:R-:W-:Y:S02]  /*d750*/  PRMT R20, R62, 0x5410, R0 ;  /* 0x000054103e147816 */ /* 0x000fe40000000000 */
[----:B------:R-:W-:Y:S01]  /*d760*/  PRMT R27, R64, 0x5410, R2 ;  /* 0x00005410401b7816 */ /* 0x000fe20000000002 */
[C---:B-1----:R-:W-:Y:S01]  /*d770*/  IMAD.U32 R23, R16.reuse, 0x10000, RZ ;  /* 0x0001000010177824 */ /* 0x042fe200078e00ff */
[----:B------:R-:W-:Y:S01]  /*d780*/  LOP3.LUT R24, R16, 0xffff0000, RZ, 0xc0, !PT ;  /* 0xffff000010187812 */ /* 0x000fe200078ec0ff */
[C---:B------:R-:W-:Y:S01]  /*d790*/  IMAD.U32 R22, R17.reuse, 0x10000, RZ ;  /* 0x0001000011167824 */ /* 0x040fe200078e00ff */
[----:B------:R-:W-:Y:S01]  /*d7a0*/  LOP3.LUT R16, R17, 0xffff0000, RZ, 0xc0, !PT ;  /* 0xffff000011107812 */ /* 0x000fe200078ec0ff */
[C---:B------:R-:W-:Y:S01]  /*d7b0*/  IMAD.U32 R17, R18.reuse, 0x10000, RZ ;  /* 0x0001000012117824 */ /* 0x040fe200078e00ff */
[----:B------:R-:W-:Y:S01]  /*d7c0*/  LOP3.LUT R29, R18, 0xffff0000, RZ, 0xc0, !PT ;  /* 0xffff0000121d7812 */ /* 0x000fe200078ec0ff */
[----:B--2---:R-:W-:Y:S01]  /*d7d0*/  IMAD.U32 R8, R12, 0x10000, RZ ;  /* 0x000100000c087824 */ /* 0x004fe200078e00ff */
[----:B------:R-:W-:-:S02]  /*d7e0*/  SHF.L.U32 R9, R19, 0x10, RZ ;  /* 0x0000001013097819 */ /* 0x000fc400000006ff */
[----:B------:R-:W-:Y:S01]  /*d7f0*/  LOP3.LUT R18, R19, 0xffff0000, RZ, 0xc0, !PT ;  /* 0xffff000013127812 */ /* 0x000fe200078ec0ff */
[----:B------:R-:W-:Y:S01]  /*d800*/  IMAD.U32 R19, R11, 0x10000, RZ ;  /* 0x000100000b137824 */ /* 0x000fe200078e00ff */
[C---:B------:R-:W-:Y:S01]  /*d810*/  LOP3.LUT R5, R13.reuse, 0xffff0000, RZ, 0xc0, !PT ;  /* 0xffff00000d057812 */ /* 0x040fe200078ec0ff */
[----:B------:R-:W-:Y:S01]  /*d820*/  IMAD.U32 R6, R13, 0x10000, RZ ;  /* 0x000100000d067824 */ /* 0x000fe200078e00ff */
[----:B------:R-:W-:Y:S01]  /*d830*/  LOP3.LUT R7, R12, 0xffff0000, RZ, 0xc0, !PT ;  /* 0xffff00000c077812 */ /* 0x000fe200078ec0ff */
[----:B------:R-:W-:Y:S01]  /*d840*/  FMUL.FTZ R12, R8, R19 ;  /* 0x00000013080c7220 */ /* 0x000fe20000410000 */
[----:B------:R-:W-:Y:S01]  /*d850*/  SHF.L.U32 R13, R21, 0x10, RZ ;  /* 0x00000010150d7819 */ /* 0x000fe200000006ff */
[C---:B------:R-:W-:Y:S01]  /*d860*/  IMAD.U32 R4, R14.reuse, 0x10000, RZ ;  /* 0x000100000e047824 */ /* 0x040fe200078e00ff */
[----:B------:R-:W-:Y:S01]  /*d870*/  LOP3.LUT R3, R14, 0xffff0000, RZ, 0xc0, !PT ;  /* 0xffff00000e037812 */ /* 0x000fe200078ec0ff */
[----:B------:R-:W-:Y:S02]  /*d880*/  IMAD.U32 R14, R10, 0x10000, RZ ;  /* 0x000100000a0e7824 */ /* 0x000fe400078e00ff */
[----:B------:R-:W-:-:S02]  /*d890*/  FMUL.FTZ R8, R8, R13 ;  /* 0x0000000d08087220 */ /* 0x000fc40000410000 */
[----:B------:R-:W-:Y:S01]  /*d8a0*/  FFMA.FTZ R31, R23, R13, -R12 ;  /* 0x0000000d171f7223 */ /* 0x000fe2000001080c */
[C---:B------:R-:W-:Y:S01]  /*d8b0*/  LOP3.LUT R0, R15.reuse, 0xffff0000, RZ, 0xc0, !PT ;  /* 0xffff00000f007812 */ /* 0x040fe200078ec0ff */
[----:B------:R-:W-:Y:S02]  /*d8c0*/  IMAD.U32 R13, R20, 0x10000, RZ ;  /* 0x00010000140d7824 */ /* 0x000fe400078e00ff */
[----:B------:R-:W-:Y:S02]  /*d8d0*/  IMAD.U32 R2, R15, 0x10000, RZ ;  /* 0x000100000f027824 */ /* 0x000fe400078e00ff */
[----:B------:R-:W-:Y:S02]  /*d8e0*/  FMUL.FTZ R12, R6, R14 ;  /* 0x0000000e060c7220 */ /* 0x000fe40000410000 */
[----:B------:R-:W-:Y:S02]  /*d8f0*/  IMAD.U32 R15, R27, 0x10000, RZ ;  /* 0x000100001b0f7824 */ /* 0x000fe400078e00ff */
[----:B------:R-:W-:-:S02]  /*d900*/  FFMA.FTZ R23, R23, R19, R8 ;  /* 0x0000001317177223 */ /* 0x000fc40000010008 */
[-C--:B------:R-:W-:Y:S02]  /*d910*/  FMUL.FTZ R8, R6, R13.reuse ;  /* 0x0000000d06087220 */ /* 0x080fe40000410000 */
[----:B------:R-:W-:Y:S01]  /*d920*/  FFMA.FTZ R19, R22, R13, -R12 ;  /* 0x0000000d16137223 */ /* 0x000fe2000001080c */
[----:B------:R-:W-:Y:S01]  /*d930*/  LOP3.LUT R12, R11, 0xffff0000, RZ, 0xc0, !PT ;  /* 0xffff00000b0c7812 */ /* 0x000fe200078ec0ff */
[CC--:B------:R-:W-:Y:S02]  /*d940*/  FMUL.FTZ R6, R2.reuse, R32.reuse ;  /* 0x0000002002067220 */ /* 0x0c0fe40000410000 */
[-C--:B------:R-:W-:Y:S02]  /*d950*/  FMUL.FTZ R2, R2, R15.reuse ;  /* 0x0000000f02027220 */ /* 0x080fe40000410000 */
[----:B------:R-:W-:Y:S01]  /*d960*/  FFMA.FTZ R15, R9, R15, -R6 ;  /* 0x0000000f090f7223 */ /* 0x000fe20000010806 */
[----:B------:R-:W-:Y:S01]  /*d970*/  LOP3.LUT R6, R21, 0xffff0000, RZ, 0xc0, !PT ;  /* 0xffff000015067812 */ /* 0x000fe200078ec0ff */
[----:B------:R-:W-:Y:S01]  /*d980*/  FFMA.FTZ R13, R9, R32, R2 ;  /* 0x00000020090d7223 */ /* 0x000fe20000010002 */
[----:B------:R-:W-:Y:S01]  /*d990*/  LOP3.LUT R9, R20, 0xffff0000, RZ, 0xc0, !PT ;  /* 0xffff000014097812 */ /* 0x000fe200078ec0ff */
[----:B------:R-:W-:Y:S01]  /*d9a0*/  FMUL.FTZ R2, R7, R12 ;  /* 0x0000000c07027220 */ /* 0x000fe20000410000 */
[----:B------:R-:W-:Y:S01]  /*d9b0*/  LOP3.LUT R11, R10, 0xffff0000, RZ, 0xc0, !PT ;  /* 0xffff00000a0b7812 */ /* 0x000fe200078ec0ff */
[----:B------:R-:W-:-:S02]  /*d9c0*/  FFMA.FTZ R14, R22, R14, R8 ;  /* 0x0000000e160e7223 */ /* 0x000fc40000010008 */
[----:B------:R-:W-:Y:S02]  /*d9d0*/  IMAD.U32 R21, R26, 0x10000, RZ ;  /* 0x000100001a157824 */ /* 0x000fe400078e00ff */
[-C--:B------:R-:W-:Y:S02]  /*d9e0*/  FFMA.FTZ R8, R24, R6.reuse, -R2 ;  /* 0x0000000618087223 */ /* 0x080fe40000010802 */
[----:B------:R-:W-:Y:S02]  /*d9f0*/  FMUL.FTZ R7, R7, R6 ;  /* 0x0000000607077220 */ /* 0x000fe40000410000 */
[C---:B------:R-:W-:Y:S02]  /*da00*/  FMUL.FTZ R2, R5.reuse, R9 ;  /* 0x0000000905027220 */ /* 0x040fe40000410000 */
[----:B------:R-:W-:Y:S02]  /*da10*/  IMAD.U32 R10, R28, 0x10000, RZ ;  /* 0x000100001c0a7824 */ /* 0x000fe400078e00ff */
[----:B------:R-:W-:-:S02]  /*da20*/  FMUL.FTZ R6, R5, R11 ;  /* 0x0000000b05067220 */ /* 0x000fc40000410000 */
[----:B------:R-:W-:Y:S01]  /*da30*/  FMUL.FTZ R5, R4, R21 ;  /* 0x0000001504057220 */ /* 0x000fe20000410000 */
[----:B------:R-:W-:Y:S01]  /*da40*/  LOP3.LUT R20, R26, 0xffff0000, RZ, 0xc0, !PT ;  /* 0xffff00001a147812 */ /* 0x000fe200078ec0ff */
[C---:B------:R-:W-:Y:S02]  /*da50*/  FFMA.FTZ R11, R16.reuse, R11, R2 ;  /* 0x0000000b100b7223 */ /* 0x040fe40000010002 */
[----:B------:R-:W-:Y:S01]  /*da60*/  FFMA.FTZ R9, R16, R9, -R6 ;  /* 0x0000000910097223 */ /* 0x000fe20000010806 */
[----:B------:R-:W-:Y:S01]  /*da70*/  LOP3.LUT R6, R28, 0xffff0000, RZ, 0xc0, !PT ;  /* 0xffff00001c067812 */ /* 0x000fe200078ec0ff */
[-C--:B------:R-:W-:Y:S01]  /*da80*/  FMUL.FTZ R2, R4, R10.reuse ;  /* 0x0000000a04027220 */ /* 0x080fe20000410000 */
[----:B------:R-:W-:Y:S01]  /*da90*/  LOP3.LUT R16, R25, 0xffff0000, RZ, 0xc0, !PT ;  /* 0xffff000019107812 */ /* 0x000fe200078ec0ff */
[----:B------:R-:W-:Y:S01]  /*daa0*/  FFMA.FTZ R10, R17, R10, -R5 ;  /* 0x0000000a110a7223 */ /* 0x000fe20000010805 */
[----:B------:R-:W-:Y:S01]  /*dab0*/  LOP3.LUT R5, R27, 0xffff0000, RZ, 0xc0, !PT ;  /* 0xffff00001b057812 */ /* 0x000fe200078ec0ff */
[----:B------:R-:W-:-:S02]  /*dac0*/  FFMA.FTZ R12, R24, R12, R7 ;  /* 0x0000000c180c7223 */ /* 0x000fc40000010007 */
[----:B------:R-:W-:Y:S02]  /*dad0*/  FFMA.FTZ R7, R17, R21, R2 ;  /* 0x0000001511077223 */ /* 0x000fe40000010002 */
[C---:B------:R-:W-:Y:S02]  /*dae0*/  FMUL.FTZ R4, R3.reuse, R20 ;  /* 0x0000001403047220 */ /* 0x040fe40000410000 */
[----:B------:R-:W-:Y:S02]  /*daf0*/  FMUL.FTZ R3, R3, R6 ;  /* 0x0000000603037220 */ /* 0x000fe40000410000 */
[C---:B------:R-:W-:Y:S02]  /*db00*/  FMUL.FTZ R2, R0.reuse, R16 ;  /* 0x0000001000027220 */ /* 0x040fe40000410000 */
[----:B------:R-:W-:Y:S02]  /*db10*/  FMUL.FTZ R0, R0, R5 ;  /* 0x0000000500007220 */ /* 0x000fe40000410000 */
[----:B------:R-:W-:-:S02]  /*db20*/  FFMA.FTZ R6, R29, R6, -R4 ;  /* 0x000000061d067223 */ /* 0x000fc40000010804 */
[----:B------:R-:W-:Y:S02]  /*db30*/  FFMA.FTZ R3, R29, R20, R3 ;  /* 0x000000141d037223 */ /* 0x000fe40000010003 */
[C---:B------:R-:W-:Y:S02]  /*db40*/  FFMA.FTZ R2, R18.reuse, R5, -R2 ;  /* 0x0000000512027223 */ /* 0x040fe40000010802 */
        /* <DEDUP_REMOVED lines=11> */
.L_x_1029:
[----:B------:R-:W-:Y:S05]  /*dc00*/  BSYNC B0 ;  /* 0x0000000000007941 */ /* 0x000fea0003800000 */
.L_x_1028:
        /* <DEDUP_REMOVED lines=18> */
[----:B------:R-:W-:Y:S02]  /*dd30*/  PRMT R14, R65, 0x5432, R14 ;  /* 0x00005432410e7816 */ /* 0x000fe4000000000e */
[----:B------:R-:W-:Y:S02]  /*dd40*/  SHF.R.U64 R3, R38, 0x10, R39 ;  /* 0x0000001026037819 */ /* 0x000fe40000001227 */
[----:B------:R-:W-:Y:S01]  /*dd50*/  SHF.R.U32.HI R13, RZ, 0x10, R41 ;  /* 0x00000010ff0d7819 */ /* 0x000fe20000011629 */
[----:B------:R-:W-:Y:S01]  /*dd60*/  IMAD.U32 R29, R14, 0x10000, RZ ;  /* 0x000100000e1d7824 */ /* 0x000fe200078e00ff */
[----:B------:R-:W-:-:S02]  /*dd70*/  SHF.R.U32.HI R18, RZ, 0x10, R43 ;  /* 0x00000010ff127819 */ /* 0x000fc4000001162b */
[----:B------:R-:W-:Y:S02]  /*dd80*/  SHF.R.U32.HI R12, RZ, 0x10, R39 ;  /* 0x00000010ff0c7819 */ /* 0x000fe40000011627 */
[----:B------:R-:W-:Y:S02]  /*dd90*/  PRMT R23, R67, 0x5432, R17 ;  /* 0x0000543243177816 */ /* 0x000fe40000000011 */
[C---:B------:R-:W-:Y:S02]  /*dda0*/  PRMT R25, R68.reuse, 0x5432, R3 ;  /* 0x0000543244197816 */ /* 0x040fe40000000003 */
[----:B------:R-:W-:Y:S02]  /*ddb0*/  PRMT R13, R65, 0x5410, R13 ;  /* 0x00005410410d7816 */ /* 0x000fe4000000000d */
[----:B------:R-:W-:Y:S02]  /*ddc0*/  PRMT R22, R67, 0x5410, R18 ;  /* 0x0000541043167816 */ /* 0x000fe40000000012 */
[----:B------:R-:W-:Y:S01]  /*ddd0*/  PRMT R24, R68, 0x5410, R12 ;  /* 0x0000541044187816 */ /* 0x000fe2000000000c */
[----:B------:R-:W-:Y:S01]  /*dde0*/  IMAD.U32 R32, R13, 0x10000, RZ ;  /* 0x000100000d207824 */ /* 0x000fe200078e00ff */
[----:B------:R-:W-:-:S02]  /*ddf0*/  SHF.L.U32 R31, R22, 0x10, RZ ;  /* 0x00000010161f7819 */ /* 0x000fc400000006ff */
[----:B------:R-:W-:Y:S01]  /*de00*/  LOP3.LUT R33, R14, 0xffff0000, RZ, 0xc0, !PT ;  /* 0xffff00000e217812 */ /* 0x000fe200078ec0ff */
[----:B--2---:R-:W-:-:S04]  /*de10*/  IMAD.IADD R0, R2, 0x1, R0 ;  /* 0x0000000102007824 */ /* 0x004fc800078e0200 */
[----:B------:R-:W-:Y:S01]  /*de20*/  IMAD.SHL.U32 R28, R0, 0x2, RZ ;  /* 0x00000002001c7824 */ /* 0x000fe200078e00ff */
[----:B---3--:R-:W1:Y:S04]  /*de30*/  LDS.128 R8, [R34] ;  /* 0x0000000022087984 */ /* 0x008e680000000c00 */
[----:B------:R-:W2:Y:S01]  /*de40*/  LDS.128 R4, [R28+0x5100] ;  /* 0x005100001c047984 */ /* 0x000ea20000000c00 */
[----:B------:R-:W-:-:S04]  /*de50*/  SHF.R.U64 R0, R36, 0x10, R37 ;  /* 0x0000001024007819 */ /* 0x000fc80000001225 */
[----:B------:R-:W-:Y:S02]  /*de60*/  PRMT R16, R66, 0x5432, R0 ;  /* 0x0000543242107816 */ /* 0x000fe40000000000 */
[----:B------:R-:W-:Y:S02]  /*de70*/  SHF.R.U32.HI R2, RZ, 0x10, R37 ;  /* 0x00000010ff027819 */ /* 0x000fe40000011625 */
[----:B------:R-:W-:Y:S02]  /*de80*/  SHF.L.U32 R30, R16, 0x10, RZ ;  /* 0x00000010101e7819 */ /* 0x000fe400000006ff */
[----:B------:R-:W-:Y:S01]  /*de90*/  PRMT R15, R66, 0x5410, R2 ;  /* 0x00005410420f7816 */ /* 0x000fe20000000002 */
[C---:B-1----:R-:W-:Y:S01]  /*dea0*/  IMAD.U32 R20, R10.reuse, 0x10000, RZ ;  /* 0x000100000a147824 */ /* 0x042fe200078e00ff */
[----:B------:R-:W-:Y:S01]  /*deb0*/  LOP3.LUT R26, R10, 0xffff0000, RZ, 0xc0, !PT ;  /* 0xffff00000a1a7812 */ /* 0x000fe200078ec0ff */
[C---:B------:R-:W-:Y:S02]  /*dec0*/  IMAD.U32 R17, R9.reuse, 0x10000, RZ ;  /* 0x0001000009117824 */ /* 0x040fe400078e00ff */
[----:B--2---:R-:W-:Y:S01]  /*ded0*/  IMAD.U32 R10, R4, 0x10000, RZ ;  /* 0x00010000040a7824 */ /* 0x004fe200078e00ff */
[----:B------:R-:W-:Y:S01]  /*dee0*/  LOP3.LUT R19, R9, 0xffff0000, RZ, 0xc0, !PT ;  /* 0xffff000009137812 */ /* 0x000fe200078ec0ff */
[----:B------:R-:W-:Y:S01]  /*def0*/  IMAD.U32 R18, R8, 0x10000, RZ ;  /* 0x0001000008127824 */ /* 0x000fe200078e00ff */
[----:B------:R-:W-:Y:S01]  /*df00*/  LOP3.LUT R9, R4, 0xffff0000, RZ, 0xc0, !PT ;  /* 0xffff000004097812 */ /* 0x000fe200078ec0ff */
[C---:B------:R-:W-:Y:S01]  /*df10*/  IMAD.U32 R4, R6.reuse, 0x10000, RZ ;  /* 0x0001000006047824 */ /* 0x040fe200078e00ff */
[----:B------:R-:W-:Y:S01]  /*df20*/  LOP3.LUT R3, R6, 0xffff0000, RZ, 0xc0, !PT ;  /* 0xffff000006037812 */ /* 0x000fe200078ec0ff */
[----:B------:R-:W-:-:S02]  /*df30*/  FMUL.FTZ R27, R10, R29 ;  /* 0x0000001d0a1b7220 */ /* 0x000fc40000410000 */
[-C--:B------:R-:W-:Y:S01]  /*df40*/  FMUL.FTZ R6, R10, R30.reuse ;  /* 0x0000001e0a067220 */ /* 0x080fe20000410000 */
[----:B------:R-:W-:Y:S01]  /*df50*/  LOP3.LUT R21, R8, 0xffff0000, RZ, 0xc0, !PT ;  /* 0xffff000008157812 */ /* 0x000fe200078ec0ff */
[----:B------:R-:W-:Y:S02]  /*df60*/  IMAD.U32 R8, R5, 0x10000, RZ ;  /* 0x0001000005087824 */ /* 0x000fe400078e00ff */
[C---:B------:R-:W-:Y:S02]  /*df70*/  FFMA.FTZ R30, R18.reuse, R30, -R27 ;  /* 0x0000001e121e7223 */ /* 0x040fe4000001081b */
[----:B------:R-:W-:Y:S02]  /*df80*/  IMAD.U32 R2, R7, 0x10000, RZ ;  /* 0x0001000007027824 */ /* 0x000fe400078e00ff */
[----:B------:R-:W-:Y:S02]  /*df90*/  IMAD.U32 R27, R15, 0x10000, RZ ;  /* 0x000100000f1b7824 */ /* 0x000fe400078e00ff */
[----:B------:R-:W-:-:S02]  /*dfa0*/  FFMA.FTZ R29, R18, R29, R6 ;  /* 0x0000001d121d7223 */ /* 0x000fc40000010006 */
[----:B------:R-:W-:Y:S01]  /*dfb0*/  IMAD.U32 R18, R24, 0x10000, RZ ;  /* 0x0001000018127824 */ /* 0x000fe200078e00ff */
[----:B------:R-:W-:Y:S01]  /*dfc0*/  LOP3.LUT R0, R7, 0xffff0000, RZ, 0xc0, !PT ;  /* 0xffff000007007812 */ /* 0x000fe200078ec0ff */
[C---:B------:R-:W-:Y:S01]  /*dfd0*/  FMUL.FTZ R10, R8.reuse, R32 ;  /* 0x00000020080a7220 */ /* 0x040fe20000410000 */
[----:B------:R-:W-:Y:S01]  /*dfe0*/  SHF.L.U32 R12, R11, 0x10, RZ ;  /* 0x000000100b0c7819 */ /* 0x000fe200000006ff */
[----:B------:R-:W-:Y:S02]  /*dff0*/  FMUL.FTZ R7, R8, R27 ;  /* 0x0000001b08077220 */ /* 0x000fe40000410000 */
[C---:B------:R-:W-:Y:S02]  /*e000*/  FMUL.FTZ R6, R2.reuse, R31 ;  /* 0x0000001f02067220 */ /* 0x040fe40000410000 */
[----:B------:R-:W-:Y:S02]  /*e010*/  FMUL.FTZ R2, R2, R18 ;  /* 0x0000001202027220 */ /* 0x000fe40000410000 */
[----:B------:R-:W-:-:S02]  /*e020*/  FFMA.FTZ R27, R17, R27, -R10 ;  /* 0x0000001b111b7223 */ /* 0x000fc4000001080a */
[----:B------:R-:W-:Y:S01]  /*e030*/  FFMA.FTZ R17, R17, R32, R7 ;  /* 0x0000002011117223 */ /* 0x000fe20000010007 */
[----:B------:R-:W-:Y:S01]  /*e040*/  LOP3.LUT R7, R16, 0xffff0000, RZ, 0xc0, !PT ;  /* 0xffff000010077812 */ /* 0x000fe200078ec0ff */
[C---:B------:R-:W-:Y:S01]  /*e050*/  FFMA.FTZ R14, R12.reuse, R31, R2 ;  /* 0x0000001f0c0e7223 */ /* 0x040fe20000010002 */
[----:B------:R-:W-:Y:S01]  /*e060*/  LOP3.LUT R5, R5, 0xffff0000, RZ, 0xc0, !PT ;  /* 0xffff000005057812 */ /* 0x000fe200078ec0ff */
[----:B------:R-:W-:Y:S01]  /*e070*/  FFMA.FTZ R18, R12, R18, -R6 ;  /* 0x000000120c127223 */ /* 0x000fe20000010806 */
[----:B------:R-:W-:Y:S01]  /*e080*/  LOP3.LUT R15, R15, 0xffff0000, RZ, 0xc0, !PT ;  /* 0xffff00000f0f7812 */ /* 0x000fe200078ec0ff */
[----:B------:R-:W-:Y:S01]  /*e090*/  FMUL.FTZ R2, R9, R33 ;  /* 0x0000002109027220 */ /* 0x000fe20000410000 */
[----:B------:R-:W-:Y:S01]  /*e0a0*/  LOP3.LUT R12, R13, 0xffff0000, RZ, 0xc0, !PT ;  /* 0xffff00000d0c7812 */ /* 0x000fe200078ec0ff */
[----:B------:R-:W-:Y:S02]  /*e0b0*/  IMAD.U32 R31, R23, 0x10000, RZ ;  /* 0x00010000171f7824 */ /* 0x000fe400078e00ff */
[----:B------:R-:W-:-:S02]  /*e0c0*/  FFMA.FTZ R8, R21, R7, -R2 ;  /* 0x0000000715087223 */ /* 0x000fc40000010802 */
[----:B------:R-:W-:Y:S02]  /*e0d0*/  FMUL.FTZ R6, R9, R7 ;  /* 0x0000000709067220 */ /* 0x000fe40000410000 */
[----:B------:R-:W-:Y:S02]  /*e0e0*/  FMUL.FTZ R2, R5, R15 ;  /* 0x0000000f05027220 */ /* 0x000fe40000410000 */
[----:B------:R-:W-:Y:S02]  /*e0f0*/  IMAD.U32 R10, R25, 0x10000, RZ ;  /* 0x00010000190a7824 */ /* 0x000fe400078e00ff */
[-C--:B------:R-:W-:Y:S02]  /*e100*/  FMUL.FTZ R7, R5, R12.reuse ;  /* 0x0000000c05077220 */ /* 0x080fe40000410000 */
[----:B------:R-:W-:Y:S01]  /*e110*/  FMUL.FTZ R5, R4, R31 ;  /* 0x0000001f04057220 */ /* 0x000fe20000410000 */
[----:B------:R-:W-:Y:S01]  /*e120*/  LOP3.LUT R16, R23, 0xffff0000, RZ, 0xc0, !PT ;  /* 0xffff000017107812 */ /* 0x000fe200078ec0ff */
[----:B------:R-:W-:-:S02]  /*e130*/  FFMA.FTZ R12, R19, R12, R2 ;  /* 0x0000000c130c7223 */ /* 0x000fc40000010002 */
[----:B------:R-:W-:Y:S01]  /*e140*/  FFMA.FTZ R13, R21, R33, R6 ;  /* 0x00000021150d7223 */ /* 0x000fe20000010006 */
[----:B------:R-:W-:Y:S01]  /*e150*/  LOP3.LUT R6, R25, 0xffff0000, RZ, 0xc0, !PT ;  /* 0xffff000019067812 */ /* 0x000fe200078ec0ff */
[----:B------:R-:W-:Y:S01]  /*e160*/  FFMA.FTZ R9, R19, R15, -R7 ;  /* 0x0000000f13097223 */ /* 0x000fe20000010807 */
[----:B------:R-:W-:Y:S01]  /*e170*/  LOP3.LUT R15, R22, 0xffff0000, RZ, 0xc0, !PT ;  /* 0xffff0000160f7812 */ /* 0x000fe200078ec0ff */
[-C--:B------:R-:W-:Y:S02]  /*e180*/  FMUL.FTZ R2, R4, R10.reuse ;  /* 0x0000000a04027220 */ /* 0x080fe40000410000 */
[----:B------:R-:W-:Y:S01]  /*e190*/  FFMA.FTZ R10, R20, R10, -R5 ;  /* 0x0000000a140a7223 */ /* 0x000fe20000010805 */
[----:B------:R-:W-:Y:S01]  /*e1a0*/  LOP3.LUT R5, R24, 0xffff0000, RZ, 0xc0, !PT ;  /* 0xffff000018057812 */ /* 0x000fe200078ec0ff */
[----:B------:R-:W-:Y:S01]  /*e1b0*/  FFMA.FTZ R7, R20, R31, R2 ;  /* 0x0000001f14077223 */ /* 0x000fe20000010002 */
[----:B------:R-:W-:Y:S01]  /*e1c0*/  LOP3.LUT R11, R11, 0xffff0000, RZ, 0xc0, !PT ;  /* 0xffff00000b0b7812 */ /* 0x000fe200078ec0ff */
[----:B------:R-:W-:-:S02]  /*e1d0*/  FMUL.FTZ R4, R3, R16 ;  /* 0x0000001003047220 */ /* 0x000fc40000410000 */
[-C--:B------:R-:W-:Y:S02]  /*e1e0*/  FMUL.FTZ R3, R3, R6.reuse ;  /* 0x0000000603037220 */ /* 0x080fe40000410000 */
[C---:B------:R-:W-:Y:S02]  /*e1f0*/  FMUL.FTZ R2, R0.reuse, R15 ;  /* 0x0000000f00027220 */ /* 0x040fe40000410000 */
[-C--:B------:R-:W-:Y:S02]  /*e200*/  FMUL.FTZ R0, R0, R5.reuse ;  /* 0x0000000500007220 */ /* 0x080fe40000410000 */
[C---:B------:R-:W-:Y:S02]  /*e210*/  FFMA.FTZ R6, R26.reuse, R6, -R4 ;  /* 0x000000061a067223 */ /* 0x040fe40000010804 */
[----:B------:R-:W-:Y:S02]  /*e220*/  FFMA.FTZ R3, R26, R16, R3 ;  /* 0x000000101a037223 */ /* 0x000fe40000010003 */
[----:B------:R-:W-:-:S02]  /*e230*/  FFMA.FTZ R2, R11, R5, -R2 ;  /* 0x000000050b027223 */ /* 0x000fc40000010802 */
[----:B------:R-:W-:Y:S01]  /*e240*/  FFMA.FTZ R0, R11, R15, R0 ;  /* 0x0000000f0b007223 */ /* 0x000fe20000010000 */
[----:B------:R-:W-:Y:S02]  /*e250*/  F2FP.BF16.PACK_AB R10, R6, R10 ;  /* 0x0000000a060a723e */ /* 0x000fe400000010ff */
[----:B------:R-:W-:Y:S02]  /*e260*/  F2FP.BF16.PACK_AB R8, R8, R30 ;  /* 0x0000001e0808723e */ /* 0x000fe400000010ff */
[----:B------:R-:W-:Y:S02]  /*e270*/  F2FP.BF16.PACK_AB R9, R9, R27 ;  /* 0x0000001b0909723e */ /* 0x000fe400000010ff */
[----:B------:R-:W-:Y:S02]  /*e280*/  F2FP.BF16.PACK_AB R6, R3, R7 ;  /* 0x000000070306723e */ /* 0x000fe400000010ff */
[----:B------:R-:W-:Y:S02]  /*e290*/  F2FP.BF16.PACK_AB R11, R2, R18 ;  /* 0x00000012020b723e */ /* 0x000fe400000010ff */
[----:B------:R-:W-:-:S02]  /*e2a0*/  F2FP.BF16.PACK_AB R4, R13, R29 ;  /* 0x0000001d0d04723e */ /* 0x000fc400000010ff */
[----:B------:R-:W-:Y:S02]  /*e2b0*/  F2FP.BF16.PACK_AB R5, R12, R17 ;  /* 0x000000110c05723e */ /* 0x000fe400000010ff */
[----:B------:R-:W-:Y:S01]  /*e2c0*/  F2FP.BF16.PACK_AB R7, R0, R14 ;  /* 0x0000000e0007723e */ /* 0x000fe200000010ff */
[----:B------:R1:W-:Y:S04]  /*e2d0*/  STS.128 [R34], R8 ;  /* 0x0000000822007388 */ /* 0x0003e80000000c00 */
[----:B------:R1:W-:Y:S02]  /*e2e0*/  STS.128 [R28+0x5100], R4 ;  /* 0x005100041c007388 */ /* 0x0003e40000000c00 */
.L_x_1031:
[----:B------:R-:W-:Y:S05]  /*e2f0*/  BSYNC B0 ;  /* 0x0000000000007941 */ /* 0x000fea0003800000 */
.L_x_1030:
        /* <DEDUP_REMOVED lines=36> */
[C---:B------:R-:W-:Y:S02]  /*e540*/  PRMT R16, R71.reuse, 0x5432, R0 ;  /* 0x0000543247107816 */ /* 0x040fe40000000000 */
        /* <DEDUP_REMOVED lines=72> */
.L_x_1019:
[----:B------:R-:W-:Y:S05]  /*e9d0*/  BSYNC B2 ;  /* 0x0000000000027941 */ /* 0x000fea0003800000 */
.L_x_997:
[----:B------:R-:W-:Y:S02]  /*e9e0*/  IMAD R0, R74, c[0x0][0x208], RZ ;  /* 0x000082004a007a24 */ /* 0x000fe400078e02ff */
[----:B---3--:R-:W-:-:S04]  /*e9f0*/  IMAD.WIDE.U32 R2, R229, c[0x0][0x208], RZ ;  /* 0x00008200e5027a25 */ /* 0x008fc800078e00ff */
[----:B-1----:R-:W-:Y:S01]  /*ea00*/  IMAD.WIDE.U32 R6, R69, c[0x0][0x210], RZ ;  /* 0x0000840045067a25 */ /* 0x002fe200078e00ff */
[----:B------:R-:W-:Y:S01]  /*ea10*/  SHF.L.U32 R37, R244, 0x1, RZ ;  /* 0x00000001f4257819 */ /* 0x000fe200000006ff */
[----:B------:R-:W-:-:S04]  /*ea20*/  DEPBAR.LE SB0, 0x0 ;  /* 0x000080000000791a */ /* 0x000fc80000000000 */
[----:B------:R-:W-:Y:S01]  /*ea30*/  IMAD R0, R229, c[0x0][0x20c], R0 ;  /* 0x00008300e5007a24 */ /* 0x000fe200078e0200 */
[----:B------:R-:W-:Y:S01]  /*ea40*/  STL.64 [R1+0x18], R6 ;  /* 0x0000180601007387 */ /* 0x000fe20000100a00 */
[----:B------:R-:W-:-:S03]  /*ea50*/  IMAD R4, R69, c[0x0][0x214], R7 ;  /* 0x0000850045047a24 */ /* 0x000fc600078e0207 */
[----:B------:R-:W-:Y:S01]  /*ea60*/  IADD3 R3, R3, R0, RZ ;  /* 0x0000000003037210 */ /* 0x000fe20007ffe0ff */
[----:B------:R-:W-:Y:S01]  /*ea70*/  IMAD R0, R75, c[0x0][0x218], RZ ;  /* 0x000086004b007a24 */ /* 0x000fe200078e02ff */
[----:B------:R-:W-:Y:S03]  /*ea80*/  STL [R1+0x14], R4 ;  /* 0x0000140401007387 */ /* 0x000fe60000100800 */
[C---:B------:R-:W-:Y:S01]  /*ea90*/  IMAD.WIDE.U32 R2, R216.reuse, c[0x0][0x218], R2 ;  /* 0x00008600d8027a25 */ /* 0x040fe200078e0002 */
[----:B------:R-:W-:Y:S03]  /*eaa0*/  BAR.SYNC.DEFER_BLOCKING 0x0 ;  /* 0x0000000000007b1d */ /* 0x000fe60000010000 */
[----:B------:R-:W-:Y:S01]  /*eab0*/  IMAD R0, R216, c[0x0][0x21c], R0 ;  /* 0x00008700d8007a24 */ /* 0x000fe200078e0200 */
[----:B------:R-:W-:-:S02]  /*eac0*/  IADD3 R2, P0, R2, R6, RZ ;  /* 0x0000000602027210 */ /* 0x000fc40007f1e0ff */
[----:B------:R-:W-:Y:S01]  /*ead0*/  SHF.L.U64.HI R36, R244, 0x1, R245 ;  /* 0x00000001f4247819 */ /* 0x000fe200000102f5 */
[----:B------:R-:W2:Y:S01]  /*eae0*/  LDL R168, [R1+0x8] ;  /* 0x0000080001a87983 */ /* 0x000ea20000100800 */
[----:B------:R-:W-:Y:S02]  /*eaf0*/  IADD3.X R3, R4, R3, R0, P0, !PT ;  /* 0x0000000304037210 */ /* 0x000fe400007fe400 */
[----:B------:R-:W-:-:S04]  /*eb00*/  LEA R0, P0, R2, c[0x0][0x1f8], 0x1 ;  /* 0x00007e0002007a11 */ /* 0x000fc800078008ff */
[----:B------:R-:W-:Y:S02]  /*eb10*/  LEA.HI.X R2, R2, c[0x0][0x1fc], R3, 0x1, P0 ;  /* 0x00007f0002027a11 */ /* 0x000fe400000f0c03 */
[----:B------:R-:W1:Y:S04]  /*eb20*/  SHFL.IDX PT, R3, R0, RZ, 0x181f ;  /* 0x00181fff00037589 */ /* 0x000e6800000e0000 */
[----:B------:R-:W3:Y:S04]  /*eb30*/  SHFL.IDX PT, R4, R0, 0x1, 0x181f ;  /* 0x00381f0000047f89 */ /* 0x000ee800000e0000 */
[----:B------:R-:W4:Y:S04]  /*eb40*/  SHFL.IDX PT, R5, R2, RZ, 0x181f ;  /* 0x00181fff02057589 */ /* 0x000f2800000e0000 */
[----:B------:R-:W5:Y:S04]  /*eb50*/  SHFL.IDX PT, R7, R0, 0x3, 0x181f ;  /* 0x00781f0000077f89 */ /* 0x000f6800000e0000 */
[----:B------:R-:W-:Y:S04]  /*eb60*/  SHFL.IDX PT, R6, R0, 0x2, 0x181f ;  /* 0x00581f0000067f89 */ /* 0x000fe800000e0000 */
[----:B------:R-:W5:Y:S04]  /*eb70*/  SHFL.IDX PT, R13, R2, 0x3, 0x181f ;  /* 0x00781f00020d7f89 */ /* 0x000f6800000e0000 */
[----:B------:R-:W5:Y:S04]  /*eb80*/  SHFL.IDX PT, R9, R2, 0x1, 0x181f ;  /* 0x00381f0002097f89 */ /* 0x000f6800000e0000 */
[----:B------:R-:W5:Y:S04]  /*eb90*/  SHFL.IDX PT, R0, R0, 0x4, 0x181f ;  /* 0x00981f0000007f89 */ /* 0x000f6800000e0000 */
[----:B------:R-:W5:Y:S01]  /*eba0*/  SHFL.IDX PT, R12, R2, 0x4, 0x181f ;  /* 0x00981f00020c7f89 */ /* 0x000f6200000e0000 */
[----:B-1----:R-:W-:-:S02]  /*ebb0*/  IADD3 R10, P0, R3, R37, RZ ;  /* 0x00000025030a7210 */ /* 0x002fc40007f1e0ff */
[-C--:B---3--:R-:W-:Y:S01]  /*ebc0*/  IADD3 R8, P3, R4, R37.reuse, RZ ;  /* 0x0000002504087210 */ /* 0x088fe20007f7e0ff */
[----:B------:R-:W-:Y:S01]  /*ebd0*/  LDSM.16.M88.4 R32, [R198] ;  /* 0x00000000c620783b */ /* 0x000fe20000000200 */
[-C--:B----4-:R-:W-:Y:S02]  /*ebe0*/  IADD3.X R11, R5, R36.reuse, RZ, P0, !PT ;  /* 0x00000024050b7210 */ /* 0x090fe400007fe4ff */
[----:B-----5:R-:W-:Y:S01]  /*ebf0*/  IADD3 R4, P0, R7, R37, RZ ;  /* 0x0000002507047210 */ /* 0x020fe20007f1e0ff */
[----:B------:R1:W3:Y:S03]  /*ec00*/  SHFL.IDX PT, R14, R2, 0x2, 0x181f ;  /* 0x00581f00020e7f89 */ /* 0x0002e600000e0000 */
[-C--:B------:R-:W-:Y:S01]  /*ec10*/  IADD3.X R5, R13, R36.reuse, RZ, P0, !PT ;  /* 0x000000240d057210 */ /* 0x080fe200007fe4ff */
[----:B------:R-:W4:Y:S01]  /*ec20*/  LDSM.16.M88.4 R48, [R127] ;  /* 0x000000007f30783b */ /* 0x000f220000000200 */
[----:B------:R-:W-:-:S03]  /*ec30*/  IADD3.X R9, R9, R36, RZ, P3, !PT ;  /* 0x0000002409097210 */ /* 0x000fc60001ffe4ff */
[----:B------:R-:W5:Y:S01]  /*ec40*/  LDSM.16.M88.4 R28, [R198+0x2000] ;  /* 0x00200000c61c783b */ /* 0x000f620000000200 */
[----:B------:R-:W-:-:S03]  /*ec50*/  ISETP.GE.AND P3, PT, R244, c[0x0][0x1d4], PT ;  /* 0x00007500f4007a0c */ /* 0x000fc60003f66270 */
[----:B------:R-:W-:Y:S04]  /*ec60*/  LDSM.16.M88.4 R72, [R127+0x800] ;  /* 0x000800007f48783b */ /* 0x000fe80000000200 */
[----:B------:R-:W-:Y:S04]  /*ec70*/  LDSM.16.M88.4 R96, [R127+0x1000] ;  /* 0x001000007f60783b */ /* 0x000fe80000000200 */
[----:B------:R-:W-:Y:S01]  /*ec80*/  LDSM.16.M88.4 R104, [R127+0x1800] ;  /* 0x001800007f68783b */ /* 0x000fe20000000200 */
[----:B-1----:R-:W-:-:S03]  /*ec90*/  IADD3 R2, P0, R0, R37, RZ ;  /* 0x0000002500027210 */ /* 0x002fc60007f1e0ff */
[----:B------:R-:W-:Y:S01]  /*eca0*/  LDSM.16.M88.4 R112, [R127+0x2000] ;  /* 0x002000007f70783b */ /* 0x000fe20000000200 */
[----:B------:R-:W-:Y:S02]  /*ecb0*/  IADD3.X R3, R12, R36, RZ, P0, !PT ;  /* 0x000000240c037210 */ /* 0x000fe400007fe4ff */
[C---:B------:R-:W-:Y:S01]  /*ecc0*/  ISETP.LT.OR P0, PT, R60.reuse, 0x1, P3 ;  /* 0x000000013c00780c */ /* 0x040fe20001f01670 */
[----:B------:R-:W-:Y:S04]  /*ecd0*/  LDSM.16.M88.4 R24, [R201] ;  /* 0x00000000c918783b */ /* 0x000fe80000000200 */
[----:B------:R-:W-:Y:S04]  /*ece0*/  LDSM.16.M88.4 R20, [R201+0x2000] ;  /* 0x00200000c914783b */ /* 0x000fe80000000200 */
[----:B------:R-:W1:Y:S04]  /*ecf0*/  LDSM.16.M88.4 R52, [R202] ;  /* 0x00000000ca34783b */ /* 0x000e680000000200 */
        /* <DEDUP_REMOVED lines=8> */
[----:B------:R-:W-:-:S02]  /*ed80*/  ISETP.LT.OR P0, PT, R60, 0x11, P3 ;  /* 0x000000113c00780c */ /* 0x000fc40001f01670 */
[----:B------:R-:W-:-:S11]  /*ed90*/  IADD3 R6, P1, R6, R37, RZ ;  /* 0x0000002506067210 */ /* 0x000fd60007f3e0ff */
[----:B------:R4:W-:Y:S01]  /*eda0*/  LDGSTS.E.BYPASS.LTC128B.128 [R208+0x900], [R8.64], !P0 ;  /* 0x0090000008d07fae */ /* 0x0009e2000c101d48 */
[----:B------:R-:W-:Y:S02]  /*edb0*/  ISETP.LT.OR P0, PT, R60, 0x21, P3 ;  /* 0x000000213c00780c */ /* 0x000fe40001f01670 */
[----:B---3--:R-:W-:Y:S02]  /*edc0*/  IADD3.X R7, R14, R36, RZ, P1, !PT ;  /* 0x000000240e077210 */ /* 0x008fe40000ffe4ff */
[----:B------:R-:W-:-:S09]  /*edd0*/  ISETP.LT.OR P1, PT, R60, 0x31, P3 ;  /* 0x000000313c00780c */ /* 0x000fd20001f21670 */
[----:B------:R3:W-:Y:S01]  /*ede0*/  LDGSTS.E.BYPASS.LTC128B.128 [R208+0x1100], [R6.64], !P0 ;  /* 0x0110000006d07fae */ /* 0x0007e2000c101d48 */
[----:B------:R-:W-:-:S03]  /*edf0*/  ISETP.LT.OR P0, PT, R60, 0x41, P3 ;  /* 0x000000413c00780c */ /* 0x000fc60001f01670 */
[----:B------:R3:W-:Y:S01]  /*ee00*/  LDGSTS.E.BYPASS.LTC128B.128 [R208+0x1900], [R4.64], !P1 ;  /* 0x0190000004d07fae */ /* 0x0007e2000c901d48 */
[-C--:B----4-:R-:W-:Y:S09]  /*ee10*/  HMMA.16816.F32.BF16 R8, R32, R48.reuse, RZ ;  /* 0x000000302008723c */ /* 0x090ff200000418ff */
[----:B------:R4:W-:Y:S04]  /*ee20*/  LDGSTS.E.BYPASS.LTC128B.128 [R208+0x2100], [R2.64], !P0 ;  /* 0x0210000002d07fae */ /* 0x0009e8000c101d48 */
[----:B------:R-:W-:Y:S04]  /*ee30*/  LDSM.16.M88.4 R40, [R197] ;  /* 0x00000000c528783b */ /* 0x000fe80000000200 */
[----:B------:R-:W4:Y:S01]  /*ee40*/  LDSM.16.M88.4 R16, [R199] ;  /* 0x00000000c710783b */ /* 0x000f220000000200 */
[----:B-----5:R-:W-:Y:S03]  /*ee50*/  HMMA.16816.F32.BF16 R56, R28, R48, RZ ;  /* 0x000000301c38723c */ /* 0x020fe600000418ff */
[----:B------:R-:W5:Y:S04]  /*ee60*/  LDSM.16.M88.4 R12, [R199+0x2000] ;  /* 0x00200000c70c783b */ /* 0x000f680000000200 */
[----:B------:R-:W-:Y:S01]  /*ee70*/  LDSM.16.M88.4 R44, [R194] ;  /* 0x00000000c22c783b */ /* 0x000fe20000000200 */
[----:B------:R-:W-:Y:S03]  /*ee80*/  HMMA.16816.F32.BF16 R68, R32, R50, RZ ;  /* 0x000000322044723c */ /* 0x000fe600000418ff */
[----:B---3--:R-:W-:Y:S04]  /*ee90*/  LDSM.16.M88.4 R4, [R200+0x2000] ;  /* 0x00200000c804783b */ /* 0x008fe80000000200 */
[----:B------:R-:W0:Y:S01]  /*eea0*/  LDGDEPBAR ;  /* 0x00000000000079af */ /* 0x000e220000000000 */
[-C--:B-1----:R-:W-:Y:S03]  /*eeb0*/  HMMA.16816.F32.BF16 R60, R24, R52.reuse, R8 ;  /* 0x00000034183c723c */ /* 0x082fe60000041808 */
[----:B------:R-:W1:Y:S05]  /*eec0*/  LDSM.16.M88.4 R8, [R200] ;  /* 0x00000000c808783b */ /* 0x000e6a0000000200 */
[----:B------:R-:W-:Y:S11]  /*eed0*/  HMMA.16816.F32.BF16 R56, R20, R52, R56 ;  /* 0x000000341438723c */ /* 0x000ff60000041838 */
[----:B------:R-:W-:Y:S05]  /*eee0*/  @!UPT UIADD3 URZ, URZ, URZ, URZ ;  /* 0x0000003f3f3ff290 */ /* 0x000fea000fffe03f */
[----:B----4-:R-:W-:Y:S08]  /*eef0*/  HMMA.16816.F32.BF16 R64, R16, R40, R60 ;  /* 0x000000281040723c */ /* 0x010ff0000004183c */
[----:B------:R-:W-:Y:S08]  /*ef00*/  HMMA.16816.F32.BF16 R60, R28, R50, RZ ;  /* 0x000000321c3c723c */ /* 0x000ff000000418ff */
[----:B-----5:R-:W-:Y:S08]  /*ef10*/  HMMA.16816.F32.BF16 R48, R12, R40, R56 ;  /* 0x000000280c30723c */ /* 0x020ff00000041838 */
[----:B------:R-:W-:Y:S08]  /*ef20*/  HMMA.16816.F32.BF16 R56, R24, R54, R68 ;  /* 0x000000361838723c */ /* 0x000ff00000041844 */
[----:B-1----:R-:W-:Y:S08]  /*ef30*/  HMMA.16816.F32.BF16 R68, R8, R44, R64 ;  /* 0x0000002c0844723c */ /* 0x002ff00000041840 */
[----:B------:R-:W-:Y:S08]  /*ef40*/  HMMA.16816.F32.BF16 R64, R20, R54, R60 ;  /* 0x000000361440723c */ /* 0x000ff0000004183c */
[----:B------:R-:W-:Y:S08]  /*ef50*/  HMMA.16816.F32.BF16 R60, R32, R72, RZ ;  /* 0x00000048203c723c */ /* 0x000ff000000418ff */
[----:B------:R-:W-:Y:S01]  /*ef60*/  HMMA.16816.F32.BF16 R92, R4, R44, R48 ;  /* 0x0000002c045c723c */ /* 0x000fe20000041830 */
[----:B------:R-:W1:Y:S07]  /*ef70*/  LDSM.16.M88.4 R48, [R197+0x800] ;  /* 0x00080000c530783b */ /* 0x000e6e0000000200 */
[----:B------:R-:W-:Y:S01]  /*ef80*/  HMMA.16816.F32.BF16 R52, R16, R42, R56 ;  /* 0x0000002a1034723c */ /* 0x000fe20000041838 */
[----:B------:R-:W-:-:S07]  /*ef90*/  FMUL.FTZ R0, R68, c[0x0][0x320] ;  /* 0x0000c80044007a20 */ /* 0x000fce0000410000 */
[----:B------:R-:W-:Y:S01]  /*efa0*/  HMMA.16816.F32.BF16 R56, R28, R72, RZ ;  /* 0x000000481c38723c */ /* 0x000fe200000418ff */
[----:B------:R3:W4:Y:S07]  /*efb0*/  MUFU.TANH R150, R0 ;  /* 0x0000000000967308 */ /* 0x00072e0000002400 */
[----:B------:R-:W-:Y:S01]  /*efc0*/  HMMA.16816.F32.BF16 R60, R24, R80, R60 ;  /* 0x00000050183c723c */ /* 0x000fe2000004183c */
[----:B---3--:R-:W-:-:S07]  /*efd0*/  FMUL.FTZ R0, R69, c[0x0][0x320] ;  /* 0x0000c80045007a20 */ /* 0x008fce0000410000 */
[----:B------:R-:W-:Y:S01]  /*efe0*/  HMMA.16816.F32.BF16 R64, R12, R42, R64 ;  /* 0x0000002a0c40723c */ /* 0x000fe20000041840 */
[----:B------:R-:W3:Y:S01]  /*eff0*/  LDSM.16.M88.4 R40, [R194+0x800] ;  /* 0x00080000c228783b */ /* 0x000ee20000000200 */
        /* <DEDUP_REMOVED lines=9> */
[----:B------:R5:W2:Y:S07]  /*f090*/  MUFU.TANH R154, R0 ;  /* 0x00000000009a7308 */ /* 0x000aae0000002400 */
[----:B-1----:R-:W-:Y:S01]  /*f0a0*/  HMMA.16816.F32.BF16 R60, R16, R48, R60 ;  /* 0x00000030103c723c */ /* 0x002fe2000004183c */
[----:B-----5:R-:W-:-:S04]  /*f0b0*/  FMUL.FTZ R0, R93, c[0x0][0x320] ;  /* 0x0000c8005d007a20 */ /* 0x020fc80000410000 */
[----:B------:R1:W1:Y:S03]  /*f0c0*/  MUFU.TANH R151, R0 ;  /* 0x0000000000977308 */ /* 0x0002660000002400 */
        /* <DEDUP_REMOVED lines=15> */
[----:B-1----:R-:W-:Y:S02]  /*f1c0*/  FMUL.FTZ R0, R71, c[0x0][0x320] ;  /* 0x0000c80047007a20 */ /* 0x002fe40000410000 */
[----:B---3--:R-:W-:Y:S04]  /*f1d0*/  HMMA.16816.F32.BF16 R68, R8, R40, R60 ;  /* 0x000000280844723c */ /* 0x008fe8000004183c */
        /* <DEDUP_REMOVED lines=199> */
[----:B------:R-:W-:Y:S06]  /*fe50*/  BAR.SYNC.DEFER_BLOCKING 0x0 ;  /* 0x0000000000007b1d */ /* 0x000fec0000010000 */
[----:B------:R-:W-:Y:S05]  /*fe60*/  @!P0 BRA `(.L_x_1033) ;  /* 0x0000039000008947 */ /* 0x000fea0003800000 */
[----:B--234-:R-:W-:Y:S01]  /*fe70*/  ISETP.NE.AND P4, PT, R167, 0x1, PT ;  /* 0x00000001a700780c */ /* 0x01cfe20003f85270 */
[----:B------:R-:W-:Y:S01]  /*fe80*/  IMAD.MOV.U32 R216, RZ, RZ, RZ ;  /* 0x000000ffffd87224 */ /* 0x000fe200078e00ff */
[----:B------:R-:W-:-:S04]  /*fe90*/  IADD3 R2, R163, R157, R166 ;  /* 0x0000009da3027210 */ /* 0x000fc80007ffe0a6 */
[----:B------:R-:W-:-:S05]  /*fea0*/  IADD3 R2, R2, -0x50, RZ ;  /* 0xffffffb002027810 */ /* 0x000fca0007ffe0ff */
[----:B-1----:R-:W-:Y:S02]  /*feb0*/  IMAD.MOV.U32 R0, RZ, RZ, R2 ;  /* 0x000000ffff007224 */ /* 0x002fe400078e0002 */
        /* <DEDUP_REMOVED lines=24> */
.L_x_1225:
[----:B------:R-:W-:Y:S05]  /*10040*/  BRA.DIV ~URZ, `(.L_x_1035) ;  /* 0x00018a027f007947 */ /* 0x000fea000b800000 */
[----:B------:R-:W3:Y:S04]  /*10050*/  SHFL.IDX PT, R2, R0, RZ, 0x181f ;  /* 0x00181fff00027589 */ /* 0x000ee800000e0000 */
        /* <DEDUP_REMOVED lines=14> */
[--C-:B------:R-:W-:Y:S02]  /*10140*/  IMAD.X R9, R9, 0x1, R36.reuse, P3 ;  /* 0x0000000109097824 */ /* 0x100fe400018e0624 */
[----:B------:R-:W-:-:S03]  /*10150*/  IMAD.X R7, R13, 0x1, R36, P1 ;  /* 0x000000010d077824 */ /* 0x000fc600008e0624 */
[----:B------:R2:W-:Y:S01]  /*10160*/  LDGSTS.E.BYPASS.LTC128B.128 [R208+0x3100], [R8.64], !P2 ;  /* 0x0310000008d07fae */ /* 0x0005e2000d101d48 */
[----:B------:R-:W-:-:S03]  /*10170*/  IMAD.X R3, R12, 0x1, R36, P0 ;  /* 0x000000010c037824 */ /* 0x000fc600000e0624 */
[----:B------:R2:W-:Y:S04]  /*10180*/  LDGSTS.E.BYPASS.LTC128B.128 [R208+0x3900], [R6.64], !P2 ;  /* 0x0390000006d07fae */ /* 0x0005e8000d101d48 */
[----:B------:R2:W-:Y:S02]  /*10190*/  LDGSTS.E.BYPASS.LTC128B.128 [R208+0x4100], [R2.64], !P2 ;  /* 0x0410000002d07fae */ /* 0x0005e4000d101d48 */
.L_x_1226:
[----:B--23--:R-:W-:-:S04]  /*101a0*/  IADD3 R2, P0, R0, R37, RZ ;  /* 0x0000002500027210 */ /* 0x00cfc80007f1e0ff */
[----:B-1----:R-:W-:-:S05]  /*101b0*/  IADD3.X R3, R4, R36, RZ, P0, !PT ;  /* 0x0000002404037210 */ /* 0x002fca00007fe4ff */
[----:B------:R-:W-:Y:S01]  /*101c0*/  @!PT LDS RZ, [RZ] ;  /* 0x00000000fffff984 */ /* 0x000fe20000000800 */
[----:B------:R-:W-:Y:S01]  /*101d0*/  @!PT LDS RZ, [RZ] ;  /* 0x00000000fffff984 */ /* 0x000fe20000000800 */
[----:B------:R-:W-:Y:S01]  /*101e0*/  @!PT LDS RZ, [RZ] ;  /* 0x00000000fffff984 */ /* 0x000fe20000000800 */
[----:B------:R1:W-:Y:S04]  /*101f0*/  LDGSTS.E.BYPASS.LTC128B.128 [R208+0x4900], [R2.64], !P2 ;  /* 0x0490000002d07fae */ /* 0x0003e8000d101d48 */
.L_x_1033:
[----:B--234-:R-:W-:Y:S05]  /*10200*/  BSYNC B0 ;  /* 0x0000000000007941 */ /* 0x01cfea0003800000 */
.L_x_1032:
[----:B-1----:R-:W2:Y:S01]  /*10210*/  LDL R2, [R1+0x38] ;  /* 0x0000380001027983 */ /* 0x002ea20000100800 */
[----:B------:R-:W-:-:S03]  /*10220*/  IMAD.MOV.U32 R3, RZ, RZ, c[0x0][0x2c4] ;  /* 0x0000b100ff037624 */ /* 0x000fc600078e00ff */
[----:B------:R-:W2:Y:S02]  /*10230*/  LDL R0, [R1+0x50] ;  /* 0x0000500001007983 */ /* 0x000ea40000100800 */
[----:B------:R-:W-:Y:S01]  /*10240*/  ISETP.NE.AND P0, PT, R3, 0x1, PT ;  /* 0x000000010300780c */ /* 0x000fe20003f05270 */
[----:B------:R-:W-:Y:S01]  /*10250*/  ULDC UR4, c[0x0][0x324] ;  /* 0x0000c90000047ab9 */ /* 0x000fe20000000800 */
[----:B------:R-:W0:Y:S01]  /*10260*/  LDGDEPBAR ;  /* 0x00000000000079af */ /* 0x000e220000000000 */
[----:B------:R-:W-:Y:S01]  /*10270*/  ULOP3.LUT UR4, URZ, UR4, URZ, 0x33, !UPT ;  /* 0x000000043f047292 */ /* 0x000fe2000f8e333f */
[----:B------:R-:W-:Y:S01]  /*10280*/  IMAD.IADD R7, R156, 0x1, -R251 ;  /* 0x000000019c077824 */ /* 0x000fe200078e0afb */
[C---:B------:R-:W-:Y:S01]  /*10290*/  IADD3 R8, -R251.reuse, R86, RZ ;  /* 0x00000056fb087210 */ /* 0x040fe20007ffe1ff */
[----:B--2---:R-:W-:Y:S01]  /*102a0*/  IMAD.IADD R0, R0, 0x1, R2 ;  /* 0x0000000100007824 */ /* 0x004fe200078e0202 */
[----:B------:R-:W-:-:S06]  /*102b0*/  IADD3 R2, -R251, 0x1, R156 ;  /* 0x00000001fb027810 */ /* 0x000fcc0007ffe19c */
[----:B------:R-:W-:-:S04]  /*102c0*/  @P0 IMAD.HI.U32 R3, R0, c[0x0][0x2c8], RZ ;  /* 0x0000b20000030a27 */ /* 0x000fc800078e00ff */
[----:B------:R-:W-:Y:S01]  /*102d0*/  IMAD.MOV.U32 R4, RZ, RZ, R0 ;  /* 0x000000ffff047224 */ /* 0x000fe200078e0000 */
[----:B------:R-:W-:-:S04]  /*102e0*/  IADD3 R0, R2, -R249, RZ ;  /* 0x800000f902007210 */ /* 0x000fc80007ffe0ff */
[C---:B------:R-:W-:Y:S02]  /*102f0*/  IADD3 R6, R0.reuse, UR4, RZ ;  /* 0x0000000400067c10 */ /* 0x040fe4000fffe0ff */
[----:B------:R-:W-:Y:S02]  /*10300*/  @P0 SHF.R.U32.HI R4, RZ, c[0x0][0x2cc], R3 ;  /* 0x0000b300ff040a19 */ /* 0x000fe40000011603 */
[----:B------:R-:W-:Y:S01]  /*10310*/  IADD3 R5, R0, c[0x0][0x328], RZ ;  /* 0x0000ca0000057a10 */ /* 0x000fe20007ffe0ff */
[----:B------:R-:W-:Y:S05]  /*10320*/  BRA.DIV ~URZ, `(.L_x_1036) ;  /* 0x00018bd27f007947 */ /* 0x000fea000b800000 */
[----:B------:R1:W2:Y:S02]  /*10330*/  SHFL.IDX PT, R3, R4, RZ, 0x1c1f ;  /* 0x001c1fff04037589 */ /* 0x0002a400000e0000 */
.L_x_1227:
        /* <DEDUP_REMOVED lines=17> */
.L_x_1039:
[----:B------:R-:W-:-:S04]  /*10450*/  MOV R9, c[0x0][0x32c] ;  /* 0x0000cb0000097a02 */ /* 0x000fc80000000f00 */
[----:B------:R-:W-:-:S13]  /*10460*/  ISETP.NE.AND P0, PT, R9, 0x1, PT ;  /* 0x000000010900780c */ /* 0x000fda0003f05270 */
[----:B------:R-:W-:-:S05]  /*10470*/  @P0 IMAD.HI.U32 R9, R3, c[0x0][0x330], RZ ;  /* 0x0000cc0003090a27 */ /* 0x000fca00078e00ff */
[----:B------:R-:W-:Y:S02]  /*10480*/  @P0 SHF.R.U32.HI R3, RZ, c[0x0][0x334], R9 ;  /* 0x0000cd00ff030a19 */ /* 0x000fe40000011609 */
.L_x_1040:
[----:B------:R-:W-:Y:S05]  /*10490*/  BSYNC B0 ;  /* 0x0000000000007941 */ /* 0x000fea0003800000 */
.L_x_1038:
[----:B------:R-:W-:-:S05]  /*104a0*/  IMAD R3, R3, c[0x0][0x32c], R8 ;  /* 0x0000cb0003037a24 */ /* 0x000fca00078e0208 */
[----:B------:R-:W-:Y:S02]  /*104b0*/  IADD3 R9, R3, c[0x0][0x32c], RZ ;  /* 0x0000cb0003097a10 */ /* 0x000fe40007ffe0ff */
[----:B------:R-:W-:Y:S02]  /*104c0*/  IMNMX R0, R0, R3, !PT ;  /* 0x0000000300007217 */ /* 0x000fe40007800200 */
[----:B------:R-:W-:Y:S02]  /*104d0*/  IMNMX R2, R2, R9, PT ;  /* 0x0000000902027217 */ /* 0x000fe40003800200 */
.L_x_1037:
[C---:B------:R-:W-:Y:S02]  /*104e0*/  ISETP.GE.AND P0, PT, R86.reuse, 0x2, PT ;  /* 0x000000025600780c */ /* 0x040fe40003f06270 */
        /* <DEDUP_REMOVED lines=111> */
.L_x_1228:
        /* <DEDUP_REMOVED lines=17> */
.L_x_1044:
[----:B------:R-:W-:-:S04]  /*10cf0*/  MOV R9, c[0x0][0x32c] ;  /* 0x0000cb0000097a02 */ /* 0x000fc80000000f00 */
[----:B------:R-:W-:-:S13]  /*10d00*/  ISETP.NE.AND P0, PT, R9, 0x1, PT ;  /* 0x000000010900780c */ /* 0x000fda0003f05270 */
[----:B------:R-:W-:-:S05]  /*10d10*/  @P0 IMAD.HI.U32 R9, R3, c[0x0][0x330], RZ ;  /* 0x0000cc0003090a27 */ /* 0x000fca00078e00ff */
[----:B------:R-:W-:Y:S02]  /*10d20*/  @P0 SHF.R.U32.HI R3, RZ, c[0x0][0x334], R9 ;  /* 0x0000cd00ff030a19 */ /* 0x000fe40000011609 */
.L_x_1045:
[----:B------:R-:W-:Y:S05]  /*10d30*/  BSYNC B0 ;  /* 0x0000000000007941 */ /* 0x000fea0003800000 */
.L_x_1043:
[----:B------:R-:W-:-:S05]  /*10d40*/  IMAD R3, R3, c[0x0][0x32c], R8 ;  /* 0x0000cb0003037a24 */ /* 0x000fca00078e0208 */
[----:B------:R-:W-:Y:S02]  /*10d50*/  IADD3 R9, R3, c[0x0][0x32c], RZ ;  /* 0x0000cb0003097a10 */ /* 0x000fe40007ffe0ff */
[----:B------:R-:W-:Y:S02]  /*10d60*/  IMNMX R0, R0, R3, !PT ;  /* 0x0000000300007217 */ /* 0x000fe40007800200 */
[----:B------:R-:W-:Y:S02]  /*10d70*/  IMNMX R2, R2, R9, PT ;  /* 0x0000000902027217 */ /* 0x000fe40003800200 */
.L_x_1042:
        /* <DEDUP_REMOVED lines=77> */
.L_x_1229:
        /* <DEDUP_REMOVED lines=17> */
.L_x_1049:
[----:B------:R-:W-:-:S04]  /*11360*/  MOV R9, c[0x0][0x32c] ;  /* 0x0000cb0000097a02 */ /* 0x000fc80000000f00 */
[----:B------:R-:W-:-:S13]  /*11370*/  ISETP.NE.AND P0, PT, R9, 0x1, PT ;  /* 0x000000010900780c */ /* 0x000fda0003f05270 */
[----:B------:R-:W-:-:S05]  /*11380*/  @P0 IMAD.HI.U32 R9, R3, c[0x0][0x330], RZ ;  /* 0x0000cc0003090a27 */ /* 0x000fca00078e00ff */
[----:B------:R-:W-:Y:S02]  /*11390*/  @P0 SHF.R.U32.HI R3, RZ, c[0x0][0x334], R9 ;  /* 0x0000cd00ff030a19 */ /* 0x000fe40000011609 */
.L_x_1050:
[----:B------:R-:W-:Y:S05]  /*113a0*/  BSYNC B0 ;  /* 0x0000000000007941 */ /* 0x000fea0003800000 */
.L_x_1048:
[----:B------:R-:W-:-:S05]  /*113b0*/  IMAD R3, R3, c[0x0][0x32c], R8 ;  /* 0x0000cb0003037a24 */ /* 0x000fca00078e0208 */
[----:B------:R-:W-:Y:S02]  /*113c0*/  IADD3 R9, R3, c[0x0][0x32c], RZ ;  /* 0x0000cb0003097a10 */ /* 0x000fe40007ffe0ff */
[----:B------:R-:W-:Y:S02]  /*113d0*/  IMNMX R0, R0, R3, !PT ;  /* 0x0000000300007217 */ /* 0x000fe40007800200 */
[----:B------:R-:W-:Y:S02]  /*113e0*/  IMNMX R2, R2, R9, PT ;  /* 0x0000000902027217 */ /* 0x000fe40003800200 */
.L_x_1047:
        /* <DEDUP_REMOVED lines=77> */
.L_x_1230:
        /* <DEDUP_REMOVED lines=10> */
[----:B--234-:R-:W-:Y:S01]  /*11960*/  IMAD.MOV.U32 R4, RZ, RZ, c[0x0][0x32c] ;  /* 0x0000cb00ff047624 */ /* 0x01cfe200078e00ff */
[----:B------:R-:W-:-:S04]  /*11970*/  LOP3.LUT R3, RZ, R3, RZ, 0x33, !PT ;  /* 0x00000003ff037212 */ /* 0x000fc800078e33ff */
[----:B------:R-:W-:-:S13]  /*11980*/  ISETP.NE.AND P0, PT, R4, 0x1, PT ;  /* 0x000000010400780c */ /* 0x000fda0003f05270 */
[----:B------:R-:W-:-:S05]  /*11990*/  @P0 IMAD.HI.U32 R4, R3, c[0x0][0x330], RZ ;  /* 0x0000cc0003040a27 */ /* 0x000fca00078e00ff */
[----:B------:R-:W-:-:S04]  /*119a0*/  @P0 SHF.R.U32.HI R3, RZ, c[0x0][0x334], R4 ;  /* 0x0000cd00ff030a19 */ /* 0x000fc80000011604 */
[----:B------:R-:W-:Y:S01]  /*119b0*/  LOP3.LUT R3, RZ, R3, RZ, 0x33, !PT ;  /* 0x00000003ff037212 */ /* 0x000fe200078e33ff */
[----:B------:R-:W-:Y:S05]  /*119c0*/  BRA `(.L_x_1055) ;  /* 0x0000004000007947 */ /* 0x000fea0003800000 */
.L_x_1054:
[----:B--234-:R-:W-:-:S04]  /*119d0*/  MOV R4, c[0x0][0x32c] ;  /* 0x0000cb0000047a02 */ /* 0x01cfc80000000f00 */
[----:B------:R-:W-:-:S13]  /*119e0*/  ISETP.NE.AND P0, PT, R4, 0x1, PT ;  /* 0x000000010400780c */ /* 0x000fda0003f05270 */
[----:B------:R-:W-:-:S05]  /*119f0*/  @P0 IMAD.HI.U32 R4, R3, c[0x0][0x330], RZ ;  /* 0x0000cc0003040a27 */ /* 0x000fca00078e00ff */
[----:B------:R-:W-:Y:S02]  /*11a00*/  @P0 SHF.R.U32.HI R3, RZ, c[0x0][0x334], R4 ;  /* 0x0000cd00ff030a19 */ /* 0x000fe40000011604 */
.L_x_1055:
[----:B------:R-:W-:Y:S05]  /*11a10*/  BSYNC B0 ;  /* 0x0000000000007941 */ /* 0x000fea0003800000 */
.L_x_1053:
[----:B------:R-:W-:-:S05]  /*11a20*/  IMAD R3, R3, c[0x0][0x32c], R8 ;  /* 0x0000cb0003037a24 */ /* 0x000fca00078e0208 */
[----:B------:R-:W-:Y:S02]  /*11a30*/  IADD3 R4, R3, c[0x0][0x32c], RZ ;  /* 0x0000cb0003047a10 */ /* 0x000fe40007ffe0ff */
[----:B------:R-:W-:Y:S02]  /*11a40*/  IMNMX R0, R0, R3, !PT ;  /* 0x0000000300007217 */ /* 0x000fe40007800200 */
[----:B------:R-:W-:Y:S02]  /*11a50*/  IMNMX R2, R2, R4, PT ;  /* 0x0000000402027217 */ /* 0x000fe40003800200 */
.L_x_1052:
        /* <DEDUP_REMOVED lines=76> */
[----:B--234-:R-:W-:Y:S02]  /*11f20*/  FMNMX.FTZ R4, R20, R0, !PT ;  /* 0x0000000014047209 */ /* 0x01cfe40007810000 */
        /* <DEDUP_REMOVED lines=60> */
[----:B------:R-:W-:-:S02]  /*122f0*/  FSEL R55, R43, -INF , !P1 ;  /* 0xff8000002b377808 */ /* 0x000fc40004800000 */
[----:B------:R-:W-:Y:S02]  /*12300*/  FMNMX.FTZ R4, R104, R4, !PT ;  /* 0x0000000468047209 */ /* 0x000fe40007810000 */
[----:B------:R-:W-:Y:S02]  /*12310*/  FMNMX.FTZ R3, R98, R3, !PT ;  /* 0x0000000362037209 */ /* 0x000fe40007810000 */
[----:B------:R-:W-:Y:S02]  /*12320*/  FMNMX.FTZ R2, R87, R2, !PT ;  /* 0x0000000257027209 */ /* 0x000fe40007810000 */
[----:B------:R-:W-:Y:S02]  /*12330*/  FMNMX.FTZ R0, R60, R0, !PT ;  /* 0x000000003c007209 */ /* 0x000fe40007810000 */
[----:B------:R-:W-:Y:S02]  /*12340*/  FSEL R54, R42, -INF , !P0 ;  /* 0xff8000002a367808 */ /* 0x000fe40004000000 */
[----:B------:R-:W-:-:S02]  /*12350*/  FMNMX.FTZ R4, R83, R4, !PT ;  /* 0x0000000453047209 */ /* 0x000fc40007810000 */
[----:B------:R-:W-:Y:S02]  /*12360*/  FMNMX.FTZ R3, R93, R3, !PT ;  /* 0x000000035d037209 */ /* 0x000fe40007810000 */
        /* <DEDUP_REMOVED lines=8> */
.L_x_1231:
        /* <DEDUP_REMOVED lines=15> */
.L_x_1232:
[C---:B------:R-:W-:Y:S01]  /*124e0*/  FMUL.FTZ R0, R71.reuse, c[0x0][0x2d0] ;  /* 0x0000b40047007a20 */ /* 0x040fe20000410000 */
[----:B------:R-:W-:Y:S01]  /*124f0*/  FSETP.NEU.FTZ.AND P0, PT, R71, -INF , PT ;  /* 0xff8000004700780b */ /* 0x000fe20003f1d000 */
[----:B------:R-:W2:Y:S01]  /*12500*/  LDL R231, [R1+0x38] ;  /* 0x0000380001e77983 */ /* 0x000ea20000100800 */
[----:B------:R-:W-:Y:S01]  /*12510*/  FMUL.FTZ R3, R70, c[0x0][0x2d0] ;  /* 0x0000b40046037a20 */ /* 0x000fe20000410000 */
[----:B----4-:R-:W-:Y:S01]  /*12520*/  FMNMX.FTZ R68, R8, R7, !PT ;  /* 0x0000000708447209 */ /* 0x010fe20007810000 */
[----:B------:R-:W-:Y:S01]  /*12530*/  WARPSYNC 0xffffffff ;  /* 0xffffffff00007948 */ /* 0x000fe20003800000 */
[----:B------:R-:W-:Y:S01]  /*12540*/  FSEL R4, R0, RZ, P0 ;  /* 0x000000ff00047208 */ /* 0x000fe20000000000 */
[----:B------:R-:W-:Y:S01]  /*12550*/  LDSM.16.MT88.4 R48, [R192] ;  /* 0x00000000c030783b */ /* 0x000fe20000004200 */
[----:B------:R-:W-:-:S02]  /*12560*/  FSETP.NEU.FTZ.AND P0, PT, R70, -INF , PT ;  /* 0xff8000004600780b */ /* 0x000fc40003f1d000 */
[----:B------:R-:W-:Y:S01]  /*12570*/  MOV R232, c[0x0][0x2c4] ;  /* 0x0000b10000e87a02 */ /* 0x000fe20000000f00 */
[--C-:B------:R-:W-:Y:S01]  /*12580*/  FFMA.FTZ R0, R13, c[0x0][0x2d0], -R4.reuse ;  /* 0x0000b4000d007a23 */ /* 0x100fe20000010804 */
[----:B------:R-:W-:Y:S01]  /*12590*/  FSEL R3, R3, RZ, P0 ;  /* 0x000000ff03037208 */ /* 0x000fe20000000000 */
[--C-:B------:R-:W-:Y:S01]  /*125a0*/  FFMA.FTZ R2, R36, c[0x0][0x2d0], -R4.reuse ;  /* 0x0000b40024027a23 */ /* 0x100fe20000010804 */
[----:B------:R-:W-:Y:S01]  /*125b0*/  FSETP.NEU.FTZ.AND P0, PT, R69, -INF , PT ;  /* 0xff8000004500780b */ /* 0x000fe20003f1d000 */
[----:B------:R1:W-:Y:S01]  /*125c0*/  MUFU.EX2 R162, R0 ;  /* 0x0000000000a27308 */ /* 0x0003e20000000800 */
[----:B------:R-:W-:Y:S01]  /*125d0*/  LDSM.16.MT88.4 R40, [R192+0x800] ;  /* 0x00080000c028783b */ /* 0x000fe20000004200 */
[----:B------:R-:W-:Y:S01]  /*125e0*/  FFMA.FTZ R5, R31, c[0x0][0x2d0], -R3 ;  /* 0x0000b4001f057a23 */ /* 0x000fe20000010803 */
[----:B------:R-:W-:Y:S01]  /*125f0*/  ISETP.NE.AND P1, PT, R232, 0x1, PT ;  /* 0x00000001e800780c */ /* 0x000fe20003f25270 */
[--C-:B------:R-:W-:Y:S01]  /*12600*/  FFMA.FTZ R77, R66, c[0x0][0x2d0], -R4.reuse ;  /* 0x0000b400424d7a23 */ /* 0x100fe20000010804 */
[----:B------:R-:W4:Y:S01]  /*12610*/  LDSM.16.MT88.4 R44, [R196] ;  /* 0x00000000c42c783b */ /* 0x000f220000004200 */
[----:B------:R-:W-:-:S02]  /*12620*/  FFMA.FTZ R76, R67, c[0x0][0x2d0], -R4 ;  /* 0x0000b400434c7a23 */ /* 0x000fc40000010804 */
[----:B------:R5:W-:Y:S01]  /*12630*/  MUFU.EX2 R224, R2 ;  /* 0x0000000200e07308 */ /* 0x000be20000000800 */
[--C-:B------:R-:W-:Y:S02]  /*12640*/  FFMA.FTZ R67, R105, c[0x0][0x2d0], -R4.reuse ;  /* 0x0000b40069437a23 */ /* 0x100fe40000010804 */
[--C-:B------:R-:W-:Y:S02]  /*12650*/  FFMA.FTZ R66, R107, c[0x0][0x2d0], -R4.reuse ;  /* 0x0000b4006b427a23 */ /* 0x100fe40000010804 */
[--C-:B------:R-:W-:Y:S02]  /*12660*/  FFMA.FTZ R146, R111, c[0x0][0x2d0], -R4.reuse ;  /* 0x0000b4006f927a23 */ /* 0x100fe40000010804 */
[--C-:B------:R-:W-:Y:S01]  /*12670*/  FFMA.FTZ R145, R110, c[0x0][0x2d0], -R4.reuse ;  /* 0x0000b4006e917a23 */ /* 0x100fe20000010804 */
[----:B------:R3:W-:Y:S01]  /*12680*/  MUFU.EX2 R221, R5 ;  /* 0x0000000500dd7308 */ /* 0x0007e20000000800 */
[--C-:B-1----:R-:W-:Y:S02]  /*12690*/  FFMA.FTZ R0, R17, c[0x0][0x2d0], -R4.reuse ;  /* 0x0000b40011007a23 */ /* 0x102fe40000010804 */
[----:B------:R-:W-:-:S02]  /*126a0*/  FFMA.FTZ R144, R109, c[0x0][0x2d0], -R4 ;  /* 0x0000b4006d907a23 */ /* 0x000fc40000010804 */
[--C-:B------:R-:W-:Y:S02]  /*126b0*/  FFMA.FTZ R143, R108, c[0x0][0x2d0], -R4.reuse ;  /* 0x0000b4006c8f7a23 */ /* 0x100fe40000010804 */
[--C-:B------:R-:W-:Y:S01]  /*126c0*/  FFMA.FTZ R167, R106, c[0x0][0x2d0], -R4.reuse ;  /* 0x0000b4006aa77a23 */ /* 0x100fe20000010804 */
[----:B------:R1:W-:Y:S01]  /*126d0*/  MUFU.EX2 R161, R0 ;  /* 0x0000000000a17308 */ /* 0x0003e20000000800 */
[----:B-----5:R-:W-:Y:S02]  /*126e0*/  FMUL.FTZ R2, R69, c[0x0][0x2d0] ;  /* 0x0000b40045027a20 */ /* 0x020fe40000410000 */
[--C-:B------:R-:W-:Y:S02]  /*126f0*/  FFMA.FTZ R171, R104, c[0x0][0x2d0], -R4.reuse ;  /* 0x0000b40068ab7a23 */ /* 0x100fe40000010804 */
[--C-:B------:R-:W-:Y:S01]  /*12700*/  FFMA.FTZ R170, R83, c[0x0][0x2d0], -R4.reuse ;  /* 0x0000b40053aa7a23 */ /* 0x100fe20000010804 */
[----:B------:R-:W-:Y:S01]  /*12710*/  FSEL R2, R2, RZ, P0 ;  /* 0x000000ff02027208 */ /* 0x000fe20000000000 */
[----:B------:R-:W-:Y:S01]  /*12720*/  FFMA.FTZ R169, R78, c[0x0][0x2d0], -R4 ;  /* 0x0000b4004ea97a23 */ /* 0x000fe20000010804 */
[----:B------:R-:W-:Y:S01]  /*12730*/  FSETP.NEU.FTZ.AND P0, PT, R68, -INF , PT ;  /* 0xff8000004400780b */ /* 0x000fe20003f1d000 */
[----:B------:R-:W-:Y:S01]  /*12740*/  FFMA.FTZ R78, R64, c[0x0][0x2d0], -R3 ;  /* 0x0000b400404e7a23 */ /* 0x000fe20000010803 */
[----:B------:R-:W-:Y:S01]  /*12750*/  MUFU.EX2 R190, R67 ;  /* 0x0000004300be7308 */ /* 0x000fe20000000800 */
[----:B---3--:R-:W-:-:S02]  /*12760*/  FFMA.FTZ R5, R33, c[0x0][0x2d0], -R2 ;  /* 0x0000b40021057a23 */ /* 0x008fc40000010802 */
[--C-:B------:R-:W-:Y:S02]  /*12770*/  FFMA.FTZ R183, R89, c[0x0][0x2d0], -R2.reuse ;  /* 0x0000b40059b77a23 */ /* 0x100fe40000010802 */
[----:B------:R-:W-:Y:S02]  /*12780*/  FFMA.FTZ R182, R87, c[0x0][0x2d0], -R2 ;  /* 0x0000b40057b67a23 */ /* 0x000fe40000010802 */
[----:B-1----:R-:W-:Y:S01]  /*12790*/  FFMA.FTZ R0, R26, c[0x0][0x2d0], -R4 ;  /* 0x0000b4001a007a23 */ /* 0x002fe20000010804 */
[----:B------:R1:W-:Y:S01]  /*127a0*/  MUFU.EX2 R219, R5 ;  /* 0x0000000500db7308 */ /* 0x0003e20000000800 */
[--C-:B------:R-:W-:Y:S02]  /*127b0*/  FFMA.FTZ R83, R65, c[0x0][0x2d0], -R3.reuse ;  /* 0x0000b40041537a23 */ /* 0x100fe40000010803 */
[--C-:B------:R-:W-:Y:S02]  /*127c0*/  FFMA.FTZ R82, R82, c[0x0][0x2d0], -R3.reuse ;  /* 0x0000b40052527a23 */ /* 0x100fe40000010803 */
[----:B------:R-:W-:-:S02]  /*127d0*/  FFMA.FTZ R81, R81, c[0x0][0x2d0], -R3 ;  /* 0x0000b40051517a23 */ /* 0x000fc40000010803 */
[--C-:B------:R-:W-:Y:S01]  /*127e0*/  FFMA.FTZ R140, R103, c[0x0][0x2d0], -R3.reuse ;  /* 0x0000b400678c7a23 */ /* 0x100fe20000010803 */
[----:B------:R3:W-:Y:S01]  /*127f0*/  MUFU.EX2 R164, R0 ;  /* 0x0000000000a47308 */ /* 0x0007e20000000800 */
[--C-:B------:R-:W-:Y:S02]  /*12800*/  FFMA.FTZ R141, R102, c[0x0][0x2d0], -R3.reuse ;  /* 0x0000b400668d7a23 */ /* 0x100fe40000010803 */
[--C-:B------:R-:W-:Y:S02]  /*12810*/  FFMA.FTZ R142, R101, c[0x0][0x2d0], -R3.reuse ;  /* 0x0000b400658e7a23 */ /* 0x100fe40000010803 */
[--C-:B------:R-:W-:Y:S02]  /*12820*/  FFMA.FTZ R147, R100, c[0x0][0x2d0], -R3.reuse ;  /* 0x0000b40064937a23 */ /* 0x100fe40000010803 */
[----:B------:R-:W-:Y:S01]  /*12830*/  FFMA.FTZ R166, R99, c[0x0][0x2d0], -R3 ;  /* 0x0000b40063a67a23 */ /* 0x000fe20000010803 */
[----:B------:R-:W-:Y:S01]  /*12840*/  MUFU.EX2 R213, R66 ;  /* 0x0000004200d57308 */ /* 0x000fe20000000800 */
[----:B-1----:R-:W-:-:S02]  /*12850*/  FFMA.FTZ R5, R37, c[0x0][0x2d0], -R2 ;  /* 0x0000b40025057a23 */ /* 0x002fc40000010802 */
[--C-:B------:R-:W-:Y:S02]  /*12860*/  FFMA.FTZ R165, R98, c[0x0][0x2d0], -R3.reuse ;  /* 0x0000b40062a57a23 */ /* 0x100fe40000010803 */
[--C-:B------:R-:W-:Y:S02]  /*12870*/  FFMA.FTZ R168, R93, c[0x0][0x2d0], -R3.reuse ;  /* 0x0000b4005da87a23 */ /* 0x100fe40000010803 */
[----:B------:R-:W-:Y:S01]  /*12880*/  FFMA.FTZ R174, R79, c[0x0][0x2d0], -R3 ;  /* 0x0000b4004fae7a23 */ /* 0x000fe20000010803 */
[----:B------:R-:W-:Y:S01]  /*12890*/  MUFU.EX2 R227, R5 ;  /* 0x0000000500e37308 */ /* 0x000fe20000000800 */
[----:B---3--:R-:W-:Y:S02]  /*128a0*/  FFMA.FTZ R0, R29, c[0x0][0x2d0], -R4 ;  /* 0x0000b4001d007a23 */ /* 0x008fe40000010804 */
        /* <DEDUP_REMOVED lines=10> */
[----:B-1----:R-:W-:-:S05]  /*12950*/  FFMA.FTZ R0, R30, c[0x0][0x2d0], -R4 ;  /* 0x0000b4001e007a23 */ /* 0x002fca0000010804 */
[----:B------:R-:W-:Y:S08]  /*12960*/  MUFU.EX2 R187, R145 ;  /* 0x0000009100bb7308 */ /* 0x000ff00000000800 */
[----:B------:R1:W-:Y:S08]  /*12970*/  MUFU.EX2 R185, R0 ;  /* 0x0000000000b97308 */ /* 0x0003f00000000800 */
[----:B------:R-:W-:Y:S01]  /*12980*/  MUFU.EX2 R188, R144 ;  /* 0x0000009000bc7308 */ /* 0x000fe20000000800 */
[----:B-1----:R-:W-:-:S07]  /*12990*/  FFMA.FTZ R0, R34, c[0x0][0x2d0], -R4 ;  /* 0x0000b40022007a23 */ /* 0x002fce0000010804 */
[----:B------:R-:W-:Y:S08]  /*129a0*/  MUFU.EX2 R189, R143 ;  /* 0x0000008f00bd7308 */ /* 0x000ff00000000800 */
[----:B------:R1:W3:Y:S02]  /*129b0*/  MUFU.EX2 R222, R0 ;  /* 0x0000000000de7308 */ /* 0x0002e40000000800 */
[----:B-1----:R-:W-:-:S06]  /*129c0*/  FFMA.FTZ R0, R38, c[0x0][0x2d0], -R4 ;  /* 0x0000b40026007a23 */ /* 0x002fcc0000010804 */
[----:B------:R1:W-:Y:S02]  /*129d0*/  MUFU.EX2 R226, R0 ;  /* 0x0000000000e27308 */ /* 0x0003e40000000800 */
[----:B-1----:R-:W-:Y:S01]  /*129e0*/  FFMA.FTZ R0, R12, c[0x0][0x2d0], -R3 ;  /* 0x0000b4000c007a23 */ /* 0x002fe20000010803 */
[----:B---3--:R-:W-:-:S05]  /*129f0*/  F2FP.BF16.PACK_AB R12, R222, R185 ;  /* 0x000000b9de0c723e */ /* 0x008fca00000010ff */
[----:B------:R1:W-:Y:S02]  /*12a00*/  MUFU.EX2 R158, R0 ;  /* 0x00000000009e7308 */ /* 0x0003e40000000800 */
[----:B-1----:R-:W-:-:S06]  /*12a10*/  FFMA.FTZ R0, R15, c[0x0][0x2d0], -R3 ;  /* 0x0000b4000f007a23 */ /* 0x002fcc0000010803 */
[----:B------:R1:W-:Y:S02]  /*12a20*/  MUFU.EX2 R157, R0 ;  /* 0x00000000009d7308 */ /* 0x0003e40000000800 */
[----:B-1----:R-:W-:Y:S01]  /*12a30*/  FFMA.FTZ R0, R20, c[0x0][0x2d0], -R3 ;  /* 0x0000b40014007a23 */ /* 0x002fe20000010803 */
[----:B------:R-:W-:-:S05]  /*12a40*/  F2FP.BF16.PACK_AB R20, R161, R162 ;  /* 0x000000a2a114723e */ /* 0x000fca00000010ff */
[----:B------:R1:W-:Y:S02]  /*12a50*/  MUFU.EX2 R160, R0 ;  /* 0x0000000000a07308 */ /* 0x0003e40000000800 */
[----:B-1----:R-:W-:-:S06]  /*12a60*/  FFMA.FTZ R0, R23, c[0x0][0x2d0], -R3 ;  /* 0x0000b40017007a23 */ /* 0x002fcc0000010803 */
[----:B------:R1:W3:Y:S02]  /*12a70*/  MUFU.EX2 R163, R0 ;  /* 0x0000000000a37308 */ /* 0x0002e40000000800 */
[----:B-1----:R-:W-:Y:S01]  /*12a80*/  FFMA.FTZ R0, R25, c[0x0][0x2d0], -R3 ;  /* 0x0000b40019007a23 */ /* 0x002fe20000010803 */
[----:B---3--:R-:W-:-:S05]  /*12a90*/  F2FP.BF16.PACK_AB R23, R163, R160 ;  /* 0x000000a0a317723e */ /* 0x008fca00000010ff */
[----:B------:R1:W-:Y:S02]  /*12aa0*/  MUFU.EX2 R184, R0 ;  /* 0x0000000000b87308 */ /* 0x0003e40000000800 */
[--C-:B-1----:R-:W-:Y:S02]  /*12ab0*/  FFMA.FTZ R0, R28, c[0x0][0x2d0], -R3.reuse ;  /* 0x0000b4001c007a23 */ /* 0x102fe40000010803 */
[----:B------:R-:W1:Y:S04]  /*12ac0*/  LDSM.16.MT88.4 R28, [R196+0x800] ;  /* 0x00080000c41c783b */ /* 0x000e680000004200 */
[----:B------:R3:W5:Y:S02]  /*12ad0*/  MUFU.EX2 R220, R0 ;  /* 0x0000000000dc7308 */ /* 0x0007640000000800 */
[----:B---3--:R-:W-:Y:S01]  /*12ae0*/  FFMA.FTZ R0, R35, c[0x0][0x2d0], -R3 ;  /* 0x0000b40023007a23 */ /* 0x008fe20000010803 */
[----:B-----5:R-:W-:Y:S01]  /*12af0*/  F2FP.BF16.PACK_AB R13, R220, R184 ;  /* 0x000000b8dc0d723e */ /* 0x020fe200000010ff */
[----:B------:R-:W-:-:S04]  /*12b00*/  FADD.FTZ R3, R162, R161 ;  /* 0x000000a1a2037221 */ /* 0x000fc80000010000 */
[----:B------:R3:W5:Y:S01]  /*12b10*/  MUFU.EX2 R223, R0 ;  /* 0x0000000000df7308 */ /* 0x0007620000000800 */
[----:B------:R-:W-:-:S04]  /*12b20*/  FADD.FTZ R3, R164, R3 ;  /* 0x00000003a4037221 */ /* 0x000fc80000010000 */
[----:B------:R-:W-:-:S03]  /*12b30*/  FADD.FTZ R80, R172, R3 ;  /* 0x00000003ac507221 */ /* 0x000fc60000010000 */
[----:B------:R-:W-:Y:S01]  /*12b40*/  MUFU.EX2 R162, R155 ;  /* 0x0000009b00a27308 */ /* 0x000fe20000000800 */
[----:B---3--:R-:W-:Y:S01]  /*12b50*/  FFMA.FTZ R0, R11, c[0x0][0x2d0], -R2 ;  /* 0x0000b4000b007a23 */ /* 0x008fe20000010802 */
[----:B-----5:R-:W-:-:S06]  /*12b60*/  F2FP.BF16.PACK_AB R15, R223, R221 ;  /* 0x000000dddf0f723e */ /* 0x020fcc00000010ff */
[----:B------:R3:W-:Y:S02]  /*12b70*/  MUFU.EX2 R150, R0 ;  /* 0x0000000000967308 */ /* 0x0007e40000000800 */
[----:B---3--:R-:W-:Y:S01]  /*12b80*/  FFMA.FTZ R0, R14, c[0x0][0x2d0], -R2 ;  /* 0x0000b4000e007a23 */ /* 0x008fe20000010802 */
[----:B------:R-:W-:-:S05]  /*12b90*/  F2FP.BF16.PACK_AB R14, R226, R224 ;  /* 0x000000e0e20e723e */ /* 0x000fca00000010ff */
[----:B------:R3:W5:Y:S02]  /*12ba0*/  MUFU.EX2 R149, R0 ;  /* 0x0000000000957308 */ /* 0x0007640000000800 */
[----:B---3--:R-:W-:-:S06]  /*12bb0*/  FFMA.FTZ R0, R19, c[0x0][0x2d0], -R2 ;  /* 0x0000b40013007a23 */ /* 0x008fcc0000010802 */
[----:B------:R3:W-:Y:S02]  /*12bc0*/  MUFU.EX2 R156, R0 ;  /* 0x00000000009c7308 */ /* 0x0007e40000000800 */
[----:B---3--:R-:W-:Y:S01]  /*12bd0*/  FFMA.FTZ R0, R22, c[0x0][0x2d0], -R2 ;  /* 0x0000b40016007a23 */ /* 0x008fe20000010802 */
[----:B------:R-:W-:-:S05]  /*12be0*/  F2FP.BF16.PACK_AB R22, R172, R164 ;  /* 0x000000a4ac16723e */ /* 0x000fca00000010ff */
[----:B------:R-:W-:Y:S08]  /*12bf0*/  MUFU.EX2 R164, R154 ;  /* 0x0000009a00a47308 */ /* 0x000ff00000000800 */
[----:B------:R3:W-:Y:S02]  /*12c00*/  MUFU.EX2 R159, R0 ;  /* 0x00000000009f7308 */ /* 0x0007e40000000800 */
[----:B---3--:R-:W-:-:S06]  /*12c10*/  FFMA.FTZ R0, R24, c[0x0][0x2d0], -R2 ;  /* 0x0000b40018007a23 */ /* 0x008fcc0000010802 */
[----:B------:R3:W-:Y:S02]  /*12c20*/  MUFU.EX2 R175, R0 ;  /* 0x0000000000af7308 */ /* 0x0007e40000000800 */
[----:B---3--:R-:W-:-:S06]  /*12c30*/  FFMA.FTZ R0, R27, c[0x0][0x2d0], -R2 ;  /* 0x0000b4001b007a23 */ /* 0x008fcc0000010802 */
[----:B------:R3:W-:Y:S02]  /*12c40*/  MUFU.EX2 R217, R0 ;  /* 0x0000000000d97308 */ /* 0x0007e40000000800 */
[----:B---3--:R-:W-:-:S05]  /*12c50*/  FMUL.FTZ R0, R68, c[0x0][0x2d0] ;  /* 0x0000b40044007a20 */ /* 0x008fca0000410000 */
[----:B------:R-:W-:-:S05]  /*12c60*/  FSEL R0, R0, RZ, P0 ;  /* 0x000000ff00007208 */ /* 0x000fca0000000000 */
[--C-:B------:R-:W-:Y:S02]  /*12c70*/  FFMA.FTZ R5, R9, c[0x0][0x2d0], -R0.reuse ;  /* 0x0000b40009057a23 */ /* 0x100fe40000010800 */
[--C-:B------:R-:W-:Y:S01]  /*12c80*/  FFMA.FTZ R6, R21, c[0x0][0x2d0], -R0.reuse ;  /* 0x0000b40015067a23 */ /* 0x100fe20000010800 */
[----:B------:R-:W-:Y:S01]  /*12c90*/  F2FP.BF16.PACK_AB R21, R157, R158 ;  /* 0x0000009e9d15723e */ /* 0x000fe200000010ff */
[----:B------:R3:W-:Y:S01]  /*12ca0*/  MUFU.EX2 R151, R5 ;  /* 0x0000000500977308 */ /* 0x0007e20000000800 */
[--C-:B------:R-:W-:Y:S02]  /*12cb0*/  FFMA.FTZ R89, R72, c[0x0][0x2d0], -R0.reuse ;  /* 0x0000b40048597a23 */ /* 0x100fe40000010800 */
[--C-:B------:R-:W-:Y:S02]  /*12cc0*/  FFMA.FTZ R87, R62, c[0x0][0x2d0], -R0.reuse ;  /* 0x0000b4003e577a23 */ /* 0x100fe40000010800 */
[--C-:B------:R-:W-:Y:S01]  /*12cd0*/  FFMA.FTZ R179, R61, c[0x0][0x2d0], -R0.reuse ;  /* 0x0000b4003db37a23 */ /* 0x100fe20000010800 */
[----:B----4-:R-:W-:Y:S01]  /*12ce0*/  HMMA.16816.F32.BF16 R36, R20, R44, RZ ;  /* 0x0000002c1424723c */ /* 0x010fe200000418ff */
[--C-:B------:R-:W-:Y:S01]  /*12cf0*/  FFMA.FTZ R178, R60, c[0x0][0x2d0], -R0.reuse ;  /* 0x0000b4003cb27a23 */ /* 0x100fe20000010800 */
[----:B------:R-:W-:Y:S01]  /*12d00*/  MUFU.EX2 R214, R6 ;  /* 0x0000000600d67308 */ /* 0x000fe20000000800 */
[----:B------:R-:W-:-:S02]  /*12d10*/  FFMA.FTZ R177, R55, c[0x0][0x2d0], -R0 ;  /* 0x0000b40037b17a23 */ /* 0x000fc40000010800 */
[--C-:B------:R-:W-:Y:S02]  /*12d20*/  FFMA.FTZ R176, R54, c[0x0][0x2d0], -R0.reuse ;  /* 0x0000b40036b07a23 */ /* 0x100fe40000010800 */
[----:B---3--:R-:W-:-:S03]  /*12d30*/  FFMA.FTZ R5, R10, c[0x0][0x2d0], -R0 ;  /* 0x0000b4000a057a23 */ /* 0x008fc60000010800 */
[----:B------:R-:W-:Y:S01]  /*12d40*/  MUFU.EX2 R161, R89 ;  /* 0x0000005900a17308 */ /* 0x000fe20000000800 */
[----:B------:R-:W-:Y:S07]  /*12d50*/  HMMA.16816.F32.BF16 R8, R20, R48, RZ ;  /* 0x000000301408723c */ /* 0x000fee00000418ff */
[----:B------:R3:W4:Y:S06]  /*12d60*/  MUFU.EX2 R148, R5 ;  /* 0x0000000500947308 */ /* 0x00072c0000000800 */
[----:B-1----:R-:W-:Y:S01]  /*12d70*/  HMMA.16816.F32.BF16 R136, R12, R28, R36 ;  /* 0x0000001c0c88723c */ /* 0x002fe20000041824 */
[----:B------:R-:W-:Y:S01]  /*12d80*/  LDSM.16.MT88.4 R36, [R193+0x800] ;  /* 0x00080000c124783b */ /* 0x000fe20000004200 */
[----:B------:R-:W-:Y:S01]  /*12d90*/  MUFU.EX2 R172, R87 ;  /* 0x0000005700ac7308 */ /* 0x000fe20000000800 */
[----:B---3--:R-:W-:Y:S01]  /*12da0*/  FFMA.FTZ R5, R16, c[0x0][0x2d0], -R0 ;  /* 0x0000b40010057a23 */ /* 0x008fe20000010800 */
[----:B-----5:R-:W-:-:S07]  /*12db0*/  F2FP.BF16.PACK_AB R16, R149, R150 ;  /* 0x000000969510723e */ /* 0x020fce00000010ff */
[----:B------:R-:W-:Y:S01]  /*12dc0*/  HMMA.16816.F32.BF16 R120, R12, R40, R8 ;  /* 0x000000280c78723c */ /* 0x000fe20000041808 */
[----:B----4-:R-:W-:Y:S01]  /*12dd0*/  F2FP.BF16.PACK_AB R17, R148, R151 ;  /* 0x000000979411723e */ /* 0x010fe200000010ff */
[----:B------:R1:W-:Y:S01]  /*12de0*/  MUFU.EX2 R173, R5 ;  /* 0x0000000500ad7308 */ /* 0x0003e20000000800 */
[----:B------:R-:W-:-:S04]  /*12df0*/  FADD.FTZ R86, R151, R148 ;  /* 0x0000009497567221 */ /* 0x000fc80000010000 */
[----:B------:R-:W-:Y:S02]  /*12e00*/  F2FP.BF16.PACK_AB R8, R217, R175 ;  /* 0x000000afd908723e */ /* 0x000fe400000010ff */
[----:B------:R-:W-:Y:S01]  /*12e10*/  F2FP.BF16.PACK_AB R10, R227, R219 ;  /* 0x000000dbe30a723e */ /* 0x000fe200000010ff */
[----:B------:R-:W-:Y:S01]  /*12e20*/  MUFU.EX2 R87, R167 ;  /* 0x000000a700577308 */ /* 0x000fe20000000800 */
[----:B-1----:R-:W-:Y:S01]  /*12e30*/  FFMA.FTZ R5, R18, c[0x0][0x2d0], -R0 ;  /* 0x0000b40012057a23 */ /* 0x002fe20000010800 */
[----:B------:R-:W-:-:S06]  /*12e40*/  F2FP.BF16.PACK_AB R18, R159, R156 ;  /* 0x0000009c9f12723e */ /* 0x000fcc00000010ff */
[----:B------:R-:W-:Y:S08]  /*12e50*/  MUFU.EX2 R89, R169 ;  /* 0x000000a900597308 */ /* 0x000ff00000000800 */
[----:B------:R1:W3:Y:S02]  /*12e60*/  MUFU.EX2 R186, R5 ;  /* 0x0000000500ba7308 */ /* 0x0002e40000000800 */
[----:B-1----:R-:W-:Y:S01]  /*12e70*/  FFMA.FTZ R5, R32, c[0x0][0x2d0], -R0 ;  /* 0x0000b40020057a23 */ /* 0x002fe20000010800 */
[----:B---3--:R-:W-:-:S05]  /*12e80*/  F2FP.BF16.PACK_AB R19, R186, R173 ;  /* 0x000000adba13723e */ /* 0x008fca00000010ff */
[----:B------:R1:W3:Y:S02]  /*12e90*/  MUFU.EX2 R215, R5 ;  /* 0x0000000500d77308 */ /* 0x0002e40000000800 */
[C---:B------:R-:W-:Y:S08]  /*12ea0*/  HMMA.16816.F32.BF16 R32, R16.reuse, R48, RZ ;  /* 0x000000301020723c */ /* 0x040ff000000418ff */
[----:B------:R-:W-:Y:S01]  /*12eb0*/  HMMA.16816.F32.BF16 R24, R16, R44, RZ ;  /* 0x0000002c1018723c */ /* 0x000fe200000418ff */
[----:B-1----:R-:W-:Y:S01]  /*12ec0*/  FFMA.FTZ R5, R52, c[0x0][0x2d0], -R0 ;  /* 0x0000b40034057a23 */ /* 0x002fe20000010800 */
[----:B---3--:R-:W-:-:S03]  /*12ed0*/  F2FP.BF16.PACK_AB R9, R215, R214 ;  /* 0x000000d6d709723e */ /* 0x008fc600000010ff */
[----:B------:R1:W-:Y:S02]  /*12ee0*/  MUFU.EX2 R218, R5 ;  /* 0x0000000500da7308 */ /* 0x0003e40000000800 */
[----:B-1----:R-:W-:-:S06]  /*12ef0*/  FFMA.FTZ R5, R53, c[0x0][0x2d0], -R0 ;  /* 0x0000b40035057a23 */ /* 0x002fcc0000010800 */
[----:B------:R-:W1:Y:S02]  /*12f00*/  MUFU.EX2 R225, R5 ;  /* 0x0000000500e17308 */ /* 0x000e640000000800 */
[----:B-1----:R-:W-:-:S07]  /*12f10*/  F2FP.BF16.PACK_AB R11, R225, R218 ;  /* 0x000000dae10b723e */ /* 0x002fce00000010ff */
[C---:B------:R-:W-:Y:S01]  /*12f20*/  HMMA.16816.F32.BF16 R128, R8.reuse, R40, R32 ;  /* 0x000000280880723c */ /* 0x040fe20000041820 */
[----:B------:R-:W1:Y:S06]  /*12f30*/  LDSM.16.MT88.4 R32, [R193] ;  /* 0x00000000c120783b */ /* 0x000e6c0000004200 */
[----:B------:R-:W-:Y:S01]  /*12f40*/  FFMA.FTZ R41, R88, c[0x0][0x2d0], -R2 ;  /* 0x0000b40058297a23 */ /* 0x000fe20000010802 */
[----:B------:R-:W-:Y:S01]  /*12f50*/  HMMA.16816.F32.BF16 R132, R8, R28, R24 ;  /* 0x0000001c0884723c */ /* 0x000fe20000041818 */
[----:B------:R-:W-:Y:S02]  /*12f60*/  FFMA.FTZ R88, R63, c[0x0][0x2d0], -R0 ;  /* 0x0000b4003f587a23 */ /* 0x000fe40000010800 */
[----:B------:R-:W-:Y:S01]  /*12f70*/  FFMA.FTZ R40, R92, c[0x0][0x2d0], -R2 ;  /* 0x0000b4005c287a23 */ /* 0x000fe20000010802 */
[----:B------:R-:W-:Y:S01]  /*12f80*/  MUFU.EX2 R209, R41 ;  /* 0x0000002900d17308 */ /* 0x000fe20000000800 */
[----:B------:R-:W-:-:S02]  /*12f90*/  FADD.FTZ R2, R158, R157 ;  /* 0x0000009d9e027221 */ /* 0x000fc40000010000 */
[--C-:B------:R-:W-:Y:S02]  /*12fa0*/  FFMA.FTZ R29, R58, c[0x0][0x2d0], -R0.reuse ;  /* 0x0000b4003a1d7a23 */ /* 0x100fe40000010800 */
        /* <DEDUP_REMOVED lines=10> */
[-C--:B-1----:R-:W-:Y:S06]  /*13050*/  HMMA.16816.F32.BF16 R24, R20, R32.reuse, RZ ;  /* 0x000000201418723c */ /* 0x082fec00000418ff */
[----:B------:R-:W-:Y:S02]  /*13060*/  MUFU.EX2 R191, R29 ;  /* 0x0000001d00bf7308 */ /* 0x000fe40000000800 */
[----:B------:R-:W-:Y:S06]  /*13070*/  HMMA.16816.F32.BF16 R4, R16, R32, RZ ;  /* 0x000000201004723c */ /* 0x000fec00000418ff */
[----:B------:R-:W-:Y:S08]  /*13080*/  MUFU.EX2 R210, R28 ;  /* 0x0000001c00d27308 */ /* 0x000ff00000000800 */
[----:B------:R-:W-:Y:S02]  /*13090*/  MUFU.EX2 R185, R141 ;  /* 0x0000008d00b97308 */ /* 0x000fe40000000800 */
[-C--:B------:R-:W-:Y:S01]  /*130a0*/  HMMA.16816.F32.BF16 R116, R12, R36.reuse, R24 ;  /* 0x000000240c74723c */ /* 0x080fe20000041818 */
[----:B------:R-:W1:Y:S05]  /*130b0*/  LDSM.16.MT88.4 R24, [R195] ;  /* 0x00000000c318783b */ /* 0x000e6a0000004200 */
[----:B------:R-:W-:Y:S02]  /*130c0*/  MUFU.EX2 R163, R88 ;  /* 0x0000005800a37308 */ /* 0x000fe40000000800 */
[----:B------:R-:W-:Y:S06]  /*130d0*/  HMMA.16816.F32.BF16 R112, R8, R36, R4 ;  /* 0x000000240870723c */ /* 0x000fec0000041804 */
[----:B------:R-:W-:Y:S01]  /*130e0*/  MUFU.EX2 R88, R170 ;  /* 0x000000aa00587308 */ /* 0x000fe20000000800 */
[----:B------:R-:W-:-:S02]  /*130f0*/  FADD.FTZ R4, R150, R149 ;  /* 0x0000009596047221 */ /* 0x000fc40000010000 */
[--C-:B------:R-:W-:Y:S02]  /*13100*/  FFMA.FTZ R37, R56, c[0x0][0x2d0], -R0.reuse ;  /* 0x0000b40038257a23 */ /* 0x100fe40000010800 */
[----:B------:R-:W-:-:S03]  /*13110*/  FFMA.FTZ R36, R57, c[0x0][0x2d0], -R0 ;  /* 0x0000b40039247a23 */ /* 0x000fc60000010800 */
[----:B------:R-:W-:Y:S01]  /*13120*/  MUFU.EX2 R150, R65 ;  /* 0x0000004100967308 */ /* 0x000fe20000000800 */
[----:B------:R-:W-:Y:S02]  /*13130*/  FFMA.FTZ R149, R73, c[0x0][0x2d0], -R0 ;  /* 0x0000b40049957a23 */ /* 0x000fe40000010800 */
[----:B------:R-:W-:Y:S02]  /*13140*/  FADD.FTZ R0, R156, R4 ;  /* 0x000000049c007221 */ /* 0x000fe40000010000 */
[----:B------:R-:W3:Y:S02]  /*13150*/  LDSM.16.MT88.4 R4, [R195+0x800] ;  /* 0x00080000c304783b */ /* 0x000ee40000004200 */
[----:B------:R-:W-:Y:S01]  /*13160*/  FADD.FTZ R3, R159, R0 ;  /* 0x000000009f037221 */ /* 0x000fe20000010000 */
[----:B------:R-:W-:Y:S01]  /*13170*/  MUFU.EX2 R156, R64 ;  /* 0x00000040009c7308 */ /* 0x000fe20000000800 */
[----:B------:R-:W-:-:S04]  /*13180*/  FADD.FTZ R0, R184, R79 ;  /* 0x0000004fb8007221 */ /* 0x000fc80000010000 */
[----:B------:R-:W-:-:S03]  /*13190*/  FADD.FTZ R0, R220, R0 ;  /* 0x00000000dc007221 */ /* 0x000fc60000010000 */
[----:B------:R-:W-:Y:S01]  /*131a0*/  MUFU.EX2 R159, R76 ;  /* 0x0000004c009f7308 */ /* 0x000fe20000000800 */
[----:B------:R-:W-:Y:S01]  /*131b0*/  FADD.FTZ R0, R221, R0 ;  /* 0x00000000dd007221 */ /* 0x000fe20000010000 */
[----:B-1----:R-:W-:Y:S03]  /*131c0*/  HMMA.16816.F32.BF16 R52, R16, R24, RZ ;  /* 0x000000181034723c */ /* 0x002fe600000418ff */
[----:B------:R-:W-:-:S03]  /*131d0*/  FADD.FTZ R0, R223, R0 ;  /* 0x00000000df007221 */ /* 0x000fc60000010000 */
[----:B------:R-:W-:Y:S02]  /*131e0*/  MUFU.EX2 R148, R37 ;  /* 0x0000002500947308 */ /* 0x000fe40000000800 */
[----:B------:R-:W-:Y:S06]  /*131f0*/  HMMA.16816.F32.BF16 R56, R20, R24, RZ ;  /* 0x000000181438723c */ /* 0x000fec00000418ff */
[----:B------:R-:W1:Y:S08]  /*13200*/  MUFU.EX2 R25, R78 ;  /* 0x0000004e00197308 */ /* 0x000e700000000800 */
[----:B------:R-:W4:Y:S02]  /*13210*/  MUFU.EX2 R151, R36 ;  /* 0x0000002400977308 */ /* 0x000f240000000800 */
[----:B---3--:R-:W-:Y:S06]  /*13220*/  HMMA.16816.F32.BF16 R104, R8, R4, R52 ;  /* 0x000000040868723c */ /* 0x008fec0000041834 */
[----:B------:R-:W-:Y:S01]  /*13230*/  MUFU.EX2 R184, R142 ;  /* 0x0000008e00b87308 */ /* 0x000fe20000000800 */
[----:B-1----:R-:W-:Y:S01]  /*13240*/  FADD.FTZ R0, R25, R0 ;  /* 0x0000000019007221 */ /* 0x002fe20000010000 */
[----:B------:R-:W-:Y:S03]  /*13250*/  HMMA.16816.F32.BF16 R52, R16, R50, RZ ;  /* 0x000000321034723c */ /* 0x000fe600000418ff */
[----:B------:R-:W-:-:S03]  /*13260*/  FADD.FTZ R0, R157, R0 ;  /* 0x000000009d007221 */ /* 0x000fc60000010000 */
[----:B------:R-:W-:Y:S01]  /*13270*/  MUFU.EX2 R160, R149 ;  /* 0x0000009500a07308 */ /* 0x000fe20000000800 */
[----:B------:R-:W-:Y:S01]  /*13280*/  FADD.FTZ R0, R158, R0 ;  /* 0x000000009e007221 */ /* 0x000fe20000010000 */
[----:B------:R-:W-:Y:S03]  /*13290*/  HMMA.16816.F32.BF16 R108, R12, R4, R56 ;  /* 0x000000040c6c723c */ /* 0x000fe60000041838 */
[----:B------:R-:W-:-:S04]  /*132a0*/  FADD.FTZ R0, R212, R0 ;  /* 0x00000000d4007221 */ /* 0x000fc80000010000 */
[----:B------:R-:W-:Y:S01]  /*132b0*/  F2FP.BF16.PACK_AB R4, R156, R150 ;  /* 0x000000969c04723e */ /* 0x000fe200000010ff */
[----:B------:R-:W-:Y:S01]  /*132c0*/  HMMA.16816.F32.BF16 R48, R20, R50, RZ ;  /* 0x000000321430723c */ /* 0x000fe200000418ff */
[----:B----4-:R-:W-:-:S07]  /*132d0*/  F2FP.BF16.PACK_AB R5, R151, R148 ;  /* 0x000000949705723e */ /* 0x010fce00000010ff */
        /* <DEDUP_REMOVED lines=13> */
[----:B------:R-:W3:Y:S07]  /*133b0*/  MUFU.EX2 R26, R77 ;  /* 0x0000004d001a7308 */ /* 0x000eee0000000800 */
[----:B------:R-:W-:Y:S01]  /*133c0*/  HMMA.16816.F32.BF16 R72, R8, R38, R52 ;  /* 0x000000260848723c */ /* 0x000fe20000041834 */
[----:B------:R-:W-:Y:S01]  /*133d0*/  MUFU.EX2 R27, R171 ;  /* 0x000000ab001b7308 */ /* 0x000fe20000000800 */
[----:B---3--:R-:W-:-:S04]  /*133e0*/  FADD.FTZ R2, R26, R2 ;  /* 0x000000021a027221 */ /* 0x008fc80000010000 */
[----:B------:R-:W-:-:S10]  /*133f0*/  FADD.FTZ R2, R159, R2 ;  /* 0x000000029f027221 */ /* 0x000fd40000010000 */
[----:B------:R-:W-:Y:S01]  /*13400*/  HMMA.16816.F32.BF16 R92, R8, R6, R16 ;  /* 0x00000006085c723c */ /* 0x000fe20000041810 */
[----:B------:R-:W-:-:S04]  /*13410*/  FADD.FTZ R2, R190, R2 ;  /* 0x00000002be027221 */ /* 0x000fc80000010000 */
[----:B------:R-:W-:Y:S02]  /*13420*/  FADD.FTZ R2, R213, R2 ;  /* 0x00000002d5027221 */ /* 0x000fe40000010000 */
        /* <DEDUP_REMOVED lines=10> */
[----:B------:R-:W-:-:S02]  /*134d0*/  F2FP.BF16.PACK_AB R7, R210, R191 ;  /* 0x000000bfd207723e */ /* 0x000fc400000010ff */
[----:B------:R-:W-:Y:S01]  /*134e0*/  F2FP.BF16.PACK_AB R158, R89, R88 ;  /* 0x00000058599e723e */ /* 0x000fe200000010ff */
[----:B-1----:R-:W-:Y:S01]  /*134f0*/  HMMA.16816.F32.BF16 R64, R8, R12, R120 ;  /* 0x0000000c0840723c */ /* 0x002fe20000041878 */
[----:B------:R-:W-:Y:S01]  /*13500*/  FADD.FTZ R3, R215, R3 ;  /* 0x00000003d7037221 */ /* 0x000fe20000010000 */
[----:B------:R-:W-:Y:S03]  /*13510*/  MUFU.EX2 R173, R153 ;  /* 0x0000009900ad7308 */ /* 0x000fe60000000800 */
        /* <DEDUP_REMOVED lines=10> */
[----:B------:R-:W1:Y:S01]  /*135c0*/  LDSM.16.MT88.4 R12, [R196+0x1000] ;  /* 0x00100000c40c783b */ /* 0x000e620000004200 */
[----:B------:R-:W3:Y:S01]  /*135d0*/  MUFU.EX2 R86, R165 ;  /* 0x000000a500567308 */ /* 0x000ee20000000800 */
[----:B------:R-:W-:-:S04]  /*135e0*/  FADD.FTZ R3, R210, R3 ;  /* 0x00000003d2037221 */ /* 0x000fc80000010000 */
[----:B------:R-:W-:-:S03]  /*135f0*/  FADD.FTZ R3, R160, R3 ;  /* 0x00000003a0037221 */ /* 0x000fc60000010000 */
[----:B------:R-:W-:Y:S01]  /*13600*/  MUFU.EX2 R26, R174 ;  /* 0x000000ae001a7308 */ /* 0x000fe20000000800 */
[----:B------:R-:W-:-:S04]  /*13610*/  FADD.FTZ R3, R161, R3 ;  /* 0x00000003a1037221 */ /* 0x000fc80000010000 */
[----:B------:R-:W-:Y:S01]  /*13620*/  FADD.FTZ R3, R163, R3 ;  /* 0x00000003a3037221 */ /* 0x000fe20000010000 */
[----:B---3--:R-:W-:Y:S01]  /*13630*/  F2FP.BF16.PACK_AB R157, R86, R25 ;  /* 0x00000019569d723e */ /* 0x008fe200000010ff */
[-C--:B-1----:R-:W-:Y:S08]  /*13640*/  HMMA.16816.F32.BF16 R52, R8, R12.reuse, R136 ;  /* 0x0000000c0834723c */ /* 0x082ff00000041888 */
[C---:B------:R-:W-:Y:S08]  /*13650*/  HMMA.16816.F32.BF16 R96, R4.reuse, R12, R132 ;  /* 0x0000000c0460723c */ /* 0x040ff00000041884 */
[-C--:B------:R-:W-:Y:S08]  /*13660*/  HMMA.16816.F32.BF16 R80, R4, R14.reuse, R60 ;  /* 0x0000000e0450723c */ /* 0x080ff0000004183c */
[C---:B------:R-:W-:Y:S01]  /*13670*/  HMMA.16816.F32.BF16 R48, R8.reuse, R14, R44 ;  /* 0x0000000e0830723c */ /* 0x040fe2000004182c */
[----:B------:R-:W1:Y:S07]  /*13680*/  LDSM.16.MT88.4 R12, [R193+0x1000] ;  /* 0x00100000c10c783b */ /* 0x000e6e0000004200 */
[-C--:B-1----:R-:W-:Y:S01]  /*13690*/  HMMA.16816.F32.BF16 R44, R8, R12.reuse, R116 ;  /* 0x0000000c082c723c */ /* 0x082fe20000041874 */
[----:B------:R-:W-:Y:S07]  /*136a0*/  LDSM.16.MT88.4 R116, [R192+0x2000] ;  /* 0x00200000c074783b */ /* 0x000fee0000004200 */
[C---:B------:R-:W-:Y:S08]  /*136b0*/  HMMA.16816.F32.BF16 R76, R4.reuse, R12, R112 ;  /* 0x0000000c044c723c */ /* 0x040ff00000041870 */
[-C--:B------:R-:W-:Y:S08]  /*136c0*/  HMMA.16816.F32.BF16 R72, R4, R14.reuse, R72 ;  /* 0x0000000e0448723c */ /* 0x080ff00000041848 */
[----:B------:R-:W-:Y:S01]  /*136d0*/  HMMA.16816.F32.BF16 R32, R8, R14, R32 ;  /* 0x0000000e0820723c */ /* 0x000fe20000041820 */
[----:B------:R-:W1:Y:S07]  /*136e0*/  LDSM.16.MT88.4 R12, [R195+0x1000] ;  /* 0x00100000c30c783b */ /* 0x000e6e0000004200 */
[C---:B-1----:R-:W-:Y:S08]  /*136f0*/  HMMA.16816.F32.BF16 R60, R4.reuse, R12, R104 ;  /* 0x0000000c043c723c */ /* 0x042ff00000041868 */
[----:B------:R-:W-:Y:S01]  /*13700*/  HMMA.16816.F32.BF16 R40, R4, R14, R92 ;  /* 0x0000000e0428723c */ /* 0x000fe2000004185c */
[----:B------:R-:W1:Y:S06]  /*13710*/  MUFU.EX2 R93, R146 ;  /* 0x00000092005d7308 */ /* 0x000e6c0000000800 */
[----:B------:R-:W-:Y:S01]  /*13720*/  FADD.FTZ R4, R217, R16 ;  /* 0x00000010d9047221 */ /* 0x000fe20000010000 */
[C---:B------:R-:W-:Y:S01]  /*13730*/  HMMA.16816.F32.BF16 R36, R8.reuse, R12, R108 ;  /* 0x0000000c0824723c */ /* 0x040fe2000004186c */
[----:B------:R-:W3:Y:S01]  /*13740*/  LDSM.16.MT88.4 R16, [R196+0x1800] ;  /* 0x00180000c410783b */ /* 0x000ee20000004200 */
[----:B------:R-:W4:Y:S01]  /*13750*/  MUFU.EX2 R92, R140 ;  /* 0x0000008c005c7308 */ /* 0x000f220000000800 */
[----:B------:R-:W-:Y:S01]  /*13760*/  FADD.FTZ R24, R219, R4 ;  /* 0x00000004db187221 */ /* 0x000fe20000010000 */
[----:B------:R-:W-:Y:S01]  /*13770*/  F2FP.BF16.PACK_AB R6, R189, R188 ;  /* 0x000000bcbd06723e */ /* 0x000fe200000010ff */
[----:B------:R-:W-:Y:S01]  /*13780*/  LDSM.16.MT88.4 R108, [R196+0x2000] ;  /* 0x00200000c46c783b */ /* 0x000fe20000004200 */
[----:B------:R-:W-:Y:S01]  /*13790*/  F2FP.BF16.PACK_AB R7, R186, R184 ;  /* 0x000000b8ba07723e */ /* 0x000fe200000010ff */
[----:B------:R-:W-:Y:S01]  /*137a0*/  FADD.FTZ R24, R227, R24 ;  /* 0x00000018e3187221 */ /* 0x000fe20000010000 */
[----:B------:R-:W-:Y:S01]  /*137b0*/  HMMA.16816.F32.BF16 R28, R8, R14, R20 ;  /* 0x0000000e081c723c */ /* 0x000fe20000041814 */
[----:B------:R-:W5:Y:S01]  /*137c0*/  LDSM.16.MT88.4 R20, [R192+0x1800] ;  /* 0x00180000c014783b */ /* 0x000f620000004200 */
[----:B-1----:R-:W-:-:S03]  /*137d0*/  F2FP.BF16.PACK_AB R4, R187, R93 ;  /* 0x0000005dbb04723e */ /* 0x002fc600000010ff */
[----:B------:R-:W1:Y:S04]  /*137e0*/  LDSM.16.MT88.4 R12, [R193+0x1800] ;  /* 0x00180000c10c783b */ /* 0x000e680000004200 */
[----:B------:R-:W1:Y:S01]  /*137f0*/  LDSM.16.MT88.4 R8, [R195+0x1800] ;  /* 0x00180000c308783b */ /* 0x000e620000004200 */
[----:B----4-:R-:W-:-:S07]  /*13800*/  F2FP.BF16.PACK_AB R5, R185, R92 ;  /* 0x0000005cb905723e */ /* 0x010fce00000010ff */
[C---:B---3--:R-:W-:Y:S08]  /*13810*/  HMMA.16816.F32.BF16 R52, R4.reuse, R16, R52 ;  /* 0x000000100434723c */ /* 0x048ff00000041834 */
[C---:B-----5:R-:W-:Y:S08]  /*13820*/  HMMA.16816.F32.BF16 R64, R4.reuse, R20, R64 ;  /* 0x000000140440723c */ /* 0x060ff00000041840 */
[C---:B------:R-:W-:Y:S08]  /*13830*/  HMMA.16816.F32.BF16 R56, R4.reuse, R22, R56 ;  /* 0x000000160438723c */ /* 0x040ff00000041838 */
[C---:B------:R-:W-:Y:S08]  /*13840*/  HMMA.16816.F32.BF16 R48, R4.reuse, R18, R48 ;  /* 0x000000120430723c */ /* 0x040ff00000041830 */
[C---:B-1----:R-:W-:Y:S08]  /*13850*/  HMMA.16816.F32.BF16 R44, R4.reuse, R12, R44 ;  /* 0x0000000c042c723c */ /* 0x042ff0000004182c */
[C---:B------:R-:W-:Y:S08]  /*13860*/  HMMA.16816.F32.BF16 R32, R4.reuse, R14, R32 ;  /* 0x0000000e0420723c */ /* 0x040ff00000041820 */
[C---:B------:R-:W-:Y:S08]  /*13870*/  HMMA.16816.F32.BF16 R36, R4.reuse, R8, R36 ;  /* 0x000000080424723c */ /* 0x040ff00000041824 */
[----:B------:R-:W-:Y:S07]  /*13880*/  HMMA.16816.F32.BF16 R28, R4, R10, R28 ;  /* 0x0000000a041c723c */ /* 0x000fee000004181c */
[----:B------:R-:W-:-:S02]  /*13890*/  F2FP.BF16.PACK_AB R4, R164, R162 ;  /* 0x000000a2a404723e */ /* 0x000fc400000010ff */
[----:B------:R-:W-:Y:S02]  /*138a0*/  F2FP.BF16.PACK_AB R6, R175, R173 ;  /* 0x000000adaf06723e */ /* 0x000fe400000010ff */
[----:B------:R-:W-:Y:S02]  /*138b0*/  F2FP.BF16.PACK_AB R5, R161, R160 ;  /* 0x000000a0a105723e */ /* 0x000fe400000010ff */
[----:B------:R-:W-:-:S07]  /*138c0*/  F2FP.BF16.PACK_AB R7, R172, R163 ;  /* 0x000000a3ac07723e */ /* 0x000fce00000010ff */
[C---:B------:R-:W-:Y:S08]  /*138d0*/  HMMA.16816.F32.BF16 R120, R4.reuse, R20, R120 ;  /* 0x000000140478723c */ /* 0x040ff00000041878 */
[C---:B------:R-:W-:Y:S01]  /*138e0*/  HMMA.16816.F32.BF16 R20, R4.reuse, R22, R100 ;  /* 0x000000160414723c */ /* 0x040fe20000041864 */
[----:B------:R-:W1:Y:S07]  /*138f0*/  LDSM.16.MT88.4 R100, [R193+0x2000] ;  /* 0x00200000c164783b */ /* 0x000e6e0000004200 */
[C---:B------:R-:W-:Y:S01]  /*13900*/  HMMA.16816.F32.BF16 R96, R4.reuse, R16, R96 ;  /* 0x000000100460723c */ /* 0x040fe20000041860 */
[----:B------:R-:W-:Y:S07]  /*13910*/  MUFU.EX2 R17, R180 ;  /* 0x000000b400117308 */ /* 0x000fee0000000800 */
[C---:B------:R-:W-:Y:S01]  /*13920*/  HMMA.16816.F32.BF16 R80, R4.reuse, R18, R80 ;  /* 0x000000120450723c */ /* 0x040fe20000041850 */
[----:B------:R-:W3:Y:S07]  /*13930*/  MUFU.EX2 R19, R168 ;  /* 0x000000a800137308 */ /* 0x000eee0000000800 */
[C---:B------:R-:W-:Y:S01]  /*13940*/  HMMA.16816.F32.BF16 R76, R4.reuse, R12, R76 ;  /* 0x0000000c044c723c */ /* 0x040fe2000004184c */
[----:B------:R-:W-:Y:S07]  /*13950*/  MUFU.EX2 R13, R182 ;  /* 0x000000b6000d7308 */ /* 0x000fee0000000800 */
[----:B------:R-:W-:Y:S01]  /*13960*/  HMMA.16816.F32.BF16 R72, R4, R14, R72 ;  /* 0x0000000e0448723c */ /* 0x000fe20000041848 */
[----:B------:R-:W4:Y:S01]  /*13970*/  MUFU.EX2 R15, R181 ;  /* 0x000000b5000f7308 */ /* 0x000f220000000800 */
[----:B---3--:R-:W-:-:S06]  /*13980*/  F2FP.BF16.PACK_AB R159, R26, R19 ;  /* 0x000000131a9f723e */ /* 0x008fcc00000010ff */
[C---:B------:R-:W-:Y:S01]  /*13990*/  HMMA.16816.F32.BF16 R60, R4.reuse, R8, R60 ;  /* 0x00000008043c723c */ /* 0x040fe2000004183c */
[----:B------:R-:W-:Y:S07]  /*139a0*/  MUFU.EX2 R12, R179 ;  /* 0x000000b3000c7308 */ /* 0x000fee0000000800 */
[----:B------:R-:W-:Y:S01]  /*139b0*/  HMMA.16816.F32.BF16 R40, R4, R10, R40 ;  /* 0x0000000a0428723c */ /* 0x000fe20000041828 */
[----:B------:R-:W3:Y:S01]  /*139c0*/  LDSM.16.MT88.4 R8, [R195+0x2000] ;  /* 0x00200000c308783b */ /* 0x000ee20000004200 */
[----:B------:R-:W5:Y:S01]  /*139d0*/  MUFU.EX2 R7, R183 ;  /* 0x000000b700077308 */ /* 0x000f620000000800 */
[----:B----4-:R-:W-:-:S04]  /*139e0*/  F2FP.BF16.PACK_AB R94, R17, R15 ;  /* 0x0000000f115e723e */ /* 0x010fc800000010ff */
[----:B------:R-:W-:Y:S02]  /*139f0*/  FADD.FTZ R4, R150, R24 ;  /* 0x0000001896047221 */ /* 0x000fe40000010000 */
[----:B------:R-:W-:Y:S01]  /*13a00*/  FADD.FTZ R5, R93, R2 ;  /* 0x000000025d057221 */ /* 0x000fe20000010000 */
[----:B------:R-:W4:Y:S01]  /*13a10*/  MUFU.EX2 R14, R178 ;  /* 0x000000b2000e7308 */ /* 0x000f220000000800 */
[----:B------:R-:W-:Y:S01]  /*13a20*/  FADD.FTZ R4, R156, R4 ;  /* 0x000000049c047221 */ /* 0x000fe20000010000 */
[----:B------:R-:W-:Y:S01]  /*13a30*/  F2FP.BF16.PACK_AB R156, R27, R87 ;  /* 0x000000571b9c723e */ /* 0x000fe200000010ff */
[----:B--2---:R-:W-:-:S04]  /*13a40*/  @P1 IMAD.HI.U32 R2, R231, c[0x0][0x2c8], RZ ;  /* 0x0000b200e7021a27 */ /* 0x004fc800078e00ff */
[----:B------:R-:W-:Y:S01]  /*13a50*/  FADD.FTZ R4, R209, R4 ;  /* 0x00000004d1047221 */ /* 0x000fe20000010000 */
[----:B------:R-:W-:Y:S01]  /*13a60*/  MUFU.EX2 R16, R177 ;  /* 0x000000b100107308 */ /* 0x000fe20000000800 */
[----:B------:R-:W-:Y:S01]  /*13a70*/  FADD.FTZ R6, R92, R0 ;  /* 0x000000005c067221 */ /* 0x000fe20000010000 */
[----:B------:R-:W-:Y:S01]  /*13a80*/  MOV R0, R231 ;  /* 0x000000e700007202 */ /* 0x000fe20000000f00 */
[----:B------:R-:W-:Y:S01]  /*13a90*/  FADD.FTZ R4, R211, R4 ;  /* 0x00000004d3047221 */ /* 0x000fe20000010000 */
[----:B------:R-:W-:Y:S01]  /*13aa0*/  @P1 SHF.R.U32.HI R0, RZ, c[0x0][0x2cc], R2 ;  /* 0x0000b300ff001a19 */ /* 0x000fe20000011602 */
[----:B------:R-:W-:Y:S01]  /*13ab0*/  FADD.FTZ R5, R187, R5 ;  /* 0x00000005bb057221 */ /* 0x000fe20000010000 */
[----:B-----5:R-:W-:Y:S01]  /*13ac0*/  F2FP.BF16.PACK_AB R92, R13, R7 ;  /* 0x000000070d5c723e */ /* 0x020fe200000010ff */
[----:B------:R-:W-:Y:S01]  /*13ad0*/  FADD.FTZ R6, R185, R6 ;  /* 0x00000006b9067221 */ /* 0x000fe20000010000 */
[----:B------:R-:W2:Y:S01]  /*13ae0*/  MUFU.EX2 R18, R176 ;  /* 0x000000b000127308 */ /* 0x000ea20000000800 */
[----:B------:R-:W-:Y:S01]  /*13af0*/  IADD3 R2, R230, R0, RZ ;  /* 0x00000000e6027210 */ /* 0x000fe20007ffe0ff */
[----:B------:R-:W-:Y:S01]  /*13b00*/  FADD.FTZ R0, R162, R4 ;  /* 0x00000004a2007221 */ /* 0x000fe20000010000 */
[----:B----4-:R-:W-:Y:S01]  /*13b10*/  F2FP.BF16.PACK_AB R93, R14, R12 ;  /* 0x0000000c0e5d723e */ /* 0x010fe200000010ff */
[----:B------:R-:W-:Y:S01]  /*13b20*/  HMMA.16816.F32.BF16 R128, R156, R116, R64 ;  /* 0x000000749c80723c */ /* 0x000fe20000041840 */
[----:B------:R-:W-:Y:S01]  /*13b30*/  FADD.FTZ R5, R188, R5 ;  /* 0x00000005bc057221 */ /* 0x000fe20000010000 */
[----:B------:R-:W-:Y:S01]  /*13b40*/  IADD3 R209, R228, -0x2, RZ ;  /* 0xfffffffee4d17810 */ /* 0x000fe20007ffe0ff */
[----:B------:R-:W-:-:S02]  /*13b50*/  FADD.FTZ R0, R164, R0 ;  /* 0x00000000a4007221 */ /* 0x000fc40000010000 */
[----:B------:R-:W-:Y:S02]  /*13b60*/  FADD.FTZ R6, R184, R6 ;  /* 0x00000006b8067221 */ /* 0x000fe40000010000 */
[----:B------:R-:W-:Y:S01]  /*13b70*/  FADD.FTZ R0, R173, R0 ;  /* 0x00000000ad007221 */ /* 0x000fe20000010000 */
[C---:B------:R-:W-:Y:S01]  /*13b80*/  HMMA.16816.F32.BF16 R132, R156.reuse, R118, R56 ;  /* 0x000000769c84723c */ /* 0x040fe20000041838 */
[----:B------:R-:W-:Y:S02]  /*13b90*/  FADD.FTZ R5, R189, R5 ;  /* 0x00000005bd057221 */ /* 0x000fe40000010000 */
[----:B------:R-:W-:Y:S01]  /*13ba0*/  FADD.FTZ R0, R175, R0 ;  /* 0x00000000af007221 */ /* 0x000fe20000010000 */
[----:B--2---:R-:W-:Y:S01]  /*13bb0*/  F2FP.BF16.PACK_AB R95, R18, R16 ;  /* 0x00000010125f723e */ /* 0x004fe200000010ff */
        /* <DEDUP_REMOVED lines=16> */
[----:B------:R-:W-:Y:S01]  /*13cc0*/  MOV R20, c[0x0][0x32c] ;  /* 0x0000cb0000147a02 */ /* 0x000fe20000000f00 */
[----:B------:R-:W-:Y:S01]  /*13cd0*/  HMMA.16816.F32.BF16 R140, R156, R110, R48 ;  /* 0x0000006e9c8c723c */ /* 0x000fe20000041830 */
[----:B------:R-:W-:-:S02]  /*13ce0*/  FADD.FTZ R4, R15, R4 ;  /* 0x000000040f047221 */ /* 0x000fc40000010000 */
[----:B------:R-:W-:Y:S01]  /*13cf0*/  ISETP.GE.AND P0, PT, R20, 0x1, PT ;  /* 0x000000011400780c */ /* 0x000fe20003f06270 */
[----:B------:R-:W-:Y:S01]  /*13d00*/  FADD.FTZ R247, R18, R3 ;  /* 0x0000000312f77221 */ /* 0x000fe20000010000 */
[----:B------:R-:W-:Y:S01]  /*13d10*/  IADD3 R3, R2, c[0x0][0x328], RZ ;  /* 0x0000ca0002037a10 */ /* 0x000fe20007ffe0ff */
[----:B------:R-:W-:Y:S02]  /*13d20*/  FADD.FTZ R237, R89, R0 ;  /* 0x0000000059ed7221 */ /* 0x000fe40000010000 */
[----:B-1----:R-:W-:Y:S01]  /*13d30*/  HMMA.16816.F32.BF16 R144, R156, R100, R44 ;  /* 0x000000649c90723c */ /* 0x002fe2000004182c */
[----:B------:R-:W-:Y:S02]  /*13d40*/  FADD.FTZ R243, R26, R5 ;  /* 0x000000051af37221 */ /* 0x000fe40000010000 */
[----:B------:R-:W-:-:S05]  /*13d50*/  FADD.FTZ R246, R17, R4 ;  /* 0x0000000411f67221 */ /* 0x000fca0000010000 */
[----:B------:R-:W-:Y:S08]  /*13d60*/  HMMA.16816.F32.BF16 R148, R156, R102, R32 ;  /* 0x000000669c94723c */ /* 0x000ff00000041820 */
[C---:B------:R-:W-:Y:S08]  /*13d70*/  HMMA.16816.F32.BF16 R112, R92.reuse, R108, R96 ;  /* 0x0000006c5c70723c */ /* 0x040ff00000041860 */
[----:B------:R-:W-:Y:S08]  /*13d80*/  HMMA.16816.F32.BF16 R104, R92, R100, R76 ;  /* 0x000000645c68723c */ /* 0x000ff0000004184c */
[----:B---3--:R-:W-:Y:S08]  /*13d90*/  HMMA.16816.F32.BF16 R152, R156, R8, R36 ;  /* 0x000000089c98723c */ /* 0x008ff00000041824 */
[C---:B------:R-:W-:Y:S08]  /*13da0*/  HMMA.16816.F32.BF16 R108, R92.reuse, R110, R80 ;  /* 0x0000006e5c6c723c */ /* 0x040ff00000041850 */
[C---:B------:R-:W-:Y:S08]  /*13db0*/  HMMA.16816.F32.BF16 R100, R92.reuse, R102, R72 ;  /* 0x000000665c64723c */ /* 0x040ff00000041848 */
[----:B------:R-:W-:Y:S08]  /*13dc0*/  HMMA.16816.F32.BF16 R96, R92, R8, R60 ;  /* 0x000000085c60723c */ /* 0x000ff0000004183c */
[-C--:B------:R-:W-:Y:S08]  /*13dd0*/  HMMA.16816.F32.BF16 R156, R156, R10.reuse, R28 ;  /* 0x0000000a9c9c723c */ /* 0x080ff0000004181c */
[----:B------:R-:W-:Y:S01]  /*13de0*/  HMMA.16816.F32.BF16 R92, R92, R10, R40 ;  /* 0x0000000a5c5c723c */ /* 0x000fe20000041828 */
[----:B------:R-:W-:Y:S07]  /*13df0*/  @!P0 BRA `(.L_x_1058) ;  /* 0x0000013000008947 */ /* 0x000fee0003800000 */
[C---:B------:R-:W-:Y:S01]  /*13e00*/  ISETP.GT.AND P0, PT, R2.reuse, RZ, PT ;  /* 0x000000ff0200720c */ /* 0x040fe20003f04270 */
[----:B------:R-:W-:Y:S01]  /*13e10*/  BSSY B0, `(.L_x_1059) ;  /* 0x000000e000007945 */ /* 0x000fe20003800000 */
[----:B------:R-:W-:-:S11]  /*13e20*/  IADD3 R0, R2, -0x1, RZ ;  /* 0xffffffff02007810 */ /* 0x000fd60007ffe0ff */
        /* <DEDUP_REMOVED lines=8> */
.L_x_1060:
[----:B------:R-:W-:-:S04]  /*13eb0*/  MOV R2, 0x1 ;  /* 0x0000000100027802 */ /* 0x000fc80000000f00 */
[----:B------:R-:W-:-:S13]  /*13ec0*/  ISETP.NE.AND P0, PT, R2, c[0x0][0x32c], PT ;  /* 0x0000cb0002007a0c */ /* 0x000fda0003f05270 */
[----:B------:R-:W-:-:S05]  /*13ed0*/  @P0 IMAD.HI.U32 R2, R0, c[0x0][0x330], RZ ;  /* 0x0000cc0000020a27 */ /* 0x000fca00078e00ff */
[----:B------:R-:W-:Y:S02]  /*13ee0*/  @P0 SHF.R.U32.HI R0, RZ, c[0x0][0x334], R2 ;  /* 0x0000cd00ff000a19 */ /* 0x000fe40000011602 */
.L_x_1061:
[----:B------:R-:W-:Y:S05]  /*13ef0*/  BSYNC B0 ;  /* 0x0000000000007941 */ /* 0x000fea0003800000 */
.L_x_1059:
[----:B------:R-:W-:-:S05]  /*13f00*/  MOV R2, c[0x0][0x32c] ;  /* 0x0000cb0000027a02 */ /* 0x000fca0000000f00 */
[----:B------:R-:W-:-:S05]  /*13f10*/  IMAD R0, R0, R2, c[0x0][0x32c] ;  /* 0x0000cb0000007624 */ /* 0x000fca00078e0202 */
[----:B------:R-:W-:-:S04]  /*13f20*/  IMNMX R3, R3, R0, PT ;  /* 0x0000000003037217 */ /* 0x000fc80003800200 */
.L_x_1058:
[----:B------:R-:W2:Y:S01]  /*13f30*/  LDL R2, [R1+0x8] ;  /* 0x0000080001027983 */ /* 0x000ea20000100800 */
        /* <DEDUP_REMOVED lines=10> */
.L_x_1093:
        /* <DEDUP_REMOVED lines=22> */
[C---:B-1-34-:R-:W-:Y:S01]  /*14140*/  IMAD.WIDE.U32 R2, R229.reuse, c[0x0][0x208], RZ ;  /* 0x00008200e5027a25 */ /* 0x05afe200078e00ff */
[----:B------:R-:W-:Y:S01]  /*14150*/  SHF.R.S32.HI R0, RZ, 0x1f, R229 ;  /* 0x0000001fff007819 */ /* 0x000fe200000114e5 */
[----:B------:R-:W2:Y:S04]  /*14160*/  LDL.64 R6, [R1+0x18] ;  /* 0x0000180001067983 */ /* 0x000ea80000100a00 */
[----:B------:R-:W-:Y:S02]  /*14170*/  IMAD R0, R0, c[0x0][0x208], RZ ;  /* 0x0000820000007a24 */ /* 0x000fe400078e02ff */
[----:B------:R-:W3:Y:S02]  /*14180*/  LDL R5, [R1+0x14] ;  /* 0x0000140001057983 */ /* 0x000ee40000100800 */
[----:B------:R-:W-:Y:S04]  /*14190*/  IMAD R0, R229, c[0x0][0x20c], R0 ;  /* 0x00008300e5007a24 */ /* 0x000fe800078e0200 */
[----:B------:R-:W-:Y:S01]  /*141a0*/  IMAD.IADD R3, R3, 0x1, R0 ;  /* 0x0000000103037824 */ /* 0x000fe200078e0200 */
[----:B------:R-:W-:Y:S03]  /*141b0*/  SHF.R.S32.HI R0, RZ, 0x1f, R216 ;  /* 0x0000001fff007819 */ /* 0x000fe600000114d8 */
[----:B------:R-:W-:Y:S04]  /*141c0*/  IMAD.WIDE.U32 R2, R216, c[0x0][0x218], R2 ;  /* 0x00008600d8027a25 */ /* 0x000fe800078e0002 */
[----:B------:R-:W-:Y:S04]  /*141d0*/  IMAD R0, R0, c[0x0][0x218], RZ ;  /* 0x0000860000007a24 */ /* 0x000fe800078e02ff */
[----:B------:R-:W-:Y:S01]  /*141e0*/  IMAD R4, R216, c[0x0][0x21c], R0 ;  /* 0x00008700d8047a24 */ /* 0x000fe200078e0200 */
[----:B--2---:R-:W-:Y:S02]  /*141f0*/  IADD3 R2, P1, R6, R2, RZ ;  /* 0x0000000206027210 */ /* 0x004fe40007f3e0ff */
[----:B------:R-:W-:Y:S02]  /*14200*/  SHF.L.U64.HI R6, R244, 0x1, R245 ;  /* 0x00000001f4067819 */ /* 0x000fe400000102f5 */
[----:B------:R-:W-:Y:S02]  /*14210*/  LEA R0, P0, R2, c[0x0][0x1f8], 0x1 ;  /* 0x00007e0002007a11 */ /* 0x000fe400078008ff */
[----:B---3--:R-:W-:Y:S02]  /*14220*/  IADD3.X R3, R5, R3, R4, P1, !PT ;  /* 0x0000000305037210 */ /* 0x008fe40000ffe404 */
[----:B------:R-:W-:Y:S02]  /*14230*/  SHF.L.U32 R5, R244, 0x1, RZ ;  /* 0x00000001f4057819 */ /* 0x000fe400000006ff */
[----:B------:R-:W-:Y:S01]  /*14240*/  LEA.HI.X R4, R2, c[0x0][0x1fc], R3, 0x1, P0 ;  /* 0x00007f0002047a11 */ /* 0x000fe200000f0c03 */
[----:B------:R-:W-:-:S05]  /*14250*/  BRA.DIV ~URZ, `(.L_x_1065) ;  /* 0x000150d27f007947 */ /* 0x000fca000b800000 */
[----:B------:R1:W2:Y:S02]  /*14260*/  SHFL.IDX PT, R8, R4, RZ, 0x181f ;  /* 0x00181fff04087589 */ /* 0x0002a400000e0000 */
.L_x_1233:
[----:B------:R-:W-:-:S05]  /*14270*/  BRA.DIV ~URZ, `(.L_x_1066) ;  /* 0x000151227f007947 */ /* 0x000fca000b800000 */
[----:B------:R-:W3:Y:S04]  /*14280*/  SHFL.IDX PT, R2, R0, RZ, 0x181f ;  /* 0x00181fff00027589 */ /* 0x000ee800000e0000 */
[----:B------:R-:W4:Y:S04]  /*14290*/  SHFL.IDX PT, R7, R0, 0x1, 0x181f ;  /* 0x00381f0000077f89 */ /* 0x000f2800000e0000 */
[----:B------:R-:W5:Y:S04]  /*142a0*/  SHFL.IDX PT, R11, R4, 0x1, 0x181f ;  /* 0x00381f00040b7f89 */ /* 0x000f6800000e0000 */
[----:B------:R-:W-:Y:S04]  /*142b0*/  SHFL.IDX PT, R9, R0, 0x3, 0x181f ;  /* 0x00781f0000097f89 */ /* 0x000fe800000e0000 */
[----:B------:R-:W-:Y:S01]  /*142c0*/  SHFL.IDX PT, R12, R4, 0x2, 0x181f ;  /* 0x00581f00040c7f89 */ /* 0x000fe200000e0000 */
[-C--:B---3--:R-:W-:Y:S05]  /*142d0*/  IADD3 R2, P0, R2, R5.reuse, RZ ;  /* 0x0000000502027210 */ /* 0x088fea0007f1e0ff */
[--C-:B--2---:R-:W-:Y:S01]  /*142e0*/  IMAD.X R3, R8, 0x1, R6.reuse, P0 ;  /* 0x0000000108037824 */ /* 0x104fe200000e0606 */
[-C--:B----4-:R-:W-:Y:S01]  /*142f0*/  IADD3 R10, P0, R7, R5.reuse, RZ ;  /* 0x00000005070a7210 */ /* 0x090fe20007f1e0ff */
[----:B------:R-:W2:Y:S04]  /*14300*/  SHFL.IDX PT, R8, R0, 0x2, 0x181f ;  /* 0x00581f0000087f89 */ /* 0x000ea800000e0000 */
[----:B------:R3:W-:Y:S01]  /*14310*/  LDGSTS.E.BYPASS.LTC128B.128 [R208+0x100], [R2.64], !P2 ;  /* 0x0010000002d07fae */ /* 0x0007e2000d101d48 */
[--C-:B-----5:R-:W-:Y:S03]  /*14320*/  IMAD.X R11, R11, 0x1, R6.reuse, P0 ;  /* 0x000000010b0b7824 */ /* 0x120fe600000e0606 */
[----:B------:R-:W-:Y:S04]  /*14330*/  SHFL.IDX PT, R0, R0, 0x4, 0x181f ;  /* 0x00981f0000007f89 */ /* 0x000fe800000e0000 */
[----:B------:R4:W-:Y:S01]  /*14340*/  LDGSTS.E.BYPASS.LTC128B.128 [R208+0x900], [R10.64], !P2 ;  /* 0x009000000ad07fae */ /* 0x0009e2000d101d48 */
[-C--:B--2---:R-:W-:Y:S03]  /*14350*/  IADD3 R8, P1, R8, R5.reuse, RZ ;  /* 0x0000000508087210 */ /* 0x084fe60007f3e0ff */
[----:B---3--:R-:W2:Y:S01]  /*14360*/  SHFL.IDX PT, R3, R4, 0x3, 0x181f ;  /* 0x00781f0004037f89 */ /* 0x008ea200000e0000 */
[----:B------:R-:W-:Y:S01]  /*14370*/  IADD3 R2, P0, R9, R5, RZ ;  /* 0x0000000509027210 */ /* 0x000fe20007f1e0ff */
[--C-:B------:R-:W-:Y:S02]  /*14380*/  IMAD.X R9, R12, 0x1, R6.reuse, P1 ;  /* 0x000000010c097824 */ /* 0x100fe400008e0606 */
[----:B-1----:R-:W1:Y:S04]  /*14390*/  SHFL.IDX PT, R4, R4, 0x4, 0x181f ;  /* 0x00981f0004047f89 */ /* 0x002e6800000e0000 */
[----:B------:R4:W-:Y:S01]  /*143a0*/  LDGSTS.E.BYPASS.LTC128B.128 [R208+0x1100], [R8.64], !P2 ;  /* 0x0110000008d07fae */ /* 0x0009e2000d101d48 */
[----:B--2---:R-:W-:Y:S05]  /*143b0*/  IMAD.X R3, R3, 0x1, R6, P0 ;  /* 0x0000000103037824 */ /* 0x004fea00000e0606 */
[----:B------:R4:W-:Y:S02]  /*143c0*/  LDGSTS.E.BYPASS.LTC128B.128 [R208+0x1900], [R2.64], !P2 ;  /* 0x0190000002d07fae */ /* 0x0009e4000d101d48 */
.L_x_1234:
[----:B-1--4-:R-:W-:Y:S04]  /*143d0*/  IADD3 R2, P0, R0, R5, RZ ;  /* 0x0000000500027210 */ /* 0x012fe80007f1e0ff */
[----:B------:R-:W-:Y:S05]  /*143e0*/  IADD3.X R3, R4, R6, RZ, P0, !PT ;  /* 0x0000000604037210 */ /* 0x000fea00007fe4ff */
[----:B------:R-:W-:Y:S01]  /*143f0*/  @!PT LDS RZ, [RZ] ;  /* 0x00000000fffff984 */ /* 0x000fe20000000800 */
[----:B------:R-:W-:Y:S01]  /*14400*/  @!PT LDS RZ, [RZ] ;  /* 0x00000000fffff984 */ /* 0x000fe20000000800 */
[----:B------:R-:W-:Y:S01]  /*14410*/  @!PT LDS RZ, [RZ] ;  /* 0x00000000fffff984 */ /* 0x000fe20000000800 */
[----:B------:R1:W-:Y:S04]  /*14420*/  LDGSTS.E.BYPASS.LTC128B.128 [R208+0x2100], [R2.64], !P2 ;  /* 0x0210000002d07fae */ /* 0x0003e8000d101d48 */
.L_x_1064:
[----:B-1-34-:R-:W-:Y:S05]  /*14430*/  BSYNC B0 ;  /* 0x0000000000007941 */ /* 0x01afea0003800000 */
.L_x_1063:
        /* <DEDUP_REMOVED lines=135> */
[----:B------:R-:W-:Y:S03]  /*14cb0*/  HMMA.16816.F32.BF16 R80, R180, R10, R80 ;  /* 0x0000000ab450723c */ /* 0x000fe60000041850 */
[----:B------:R-:W2:Y:S01]  /*14cc0*/  MUFU.TANH R178, R2 ;  /* 0x0000000200b27308 */ /* 0x000ea20000002400 */
        /* <DEDUP_REMOVED lines=128> */
[C---:B------:R-:W-:Y:S01]  /*154d0*/  SHF.L.U64.HI R6, R244.reuse, 0x1, R245 ;  /* 0x00000001f4067819 */ /* 0x040fe200000102f5 */
[----:B------:R-:W-:Y:S01]  /*154e0*/  IMAD.SHL.U32 R5, R244, 0x2, RZ ;  /* 0x00000002f4057824 */ /* 0x000fe200078e00ff */
[----:B------:R-:W3:Y:S01]  /*154f0*/  LDL R236, [R1+0x10] ;  /* 0x0000100001ec7983 */ /* 0x000ee20000100800 */
[----:B------:R-:W-:Y:S03]  /*15500*/  ISETP.NE.AND P3, PT, R242, 0x1, PT ;  /* 0x00000001f200780c */ /* 0x000fe60003f65270 */
[----:B------:R-:W4:Y:S04]  /*15510*/  LDL.64 R44, [R1+0x28] ;  /* 0x00002800012c7983 */ /* 0x000f280000100a00 */
[----:B------:R-:W5:Y:S04]  /*15520*/  LDL R235, [R1+0x34] ;  /* 0x0000340001eb7983 */ /* 0x000f680000100800 */
[----:B------:R-:W4:Y:S04]  /*15530*/  LDL.64 R238, [R1+0x20] ;  /* 0x0000200001ee7983 */ /* 0x000f280000100a00 */
[----:B------:R-:W4:Y:S01]  /*15540*/  LDL R233, [R1+0x30] ;  /* 0x0000300001e97983 */ /* 0x000f220000100800 */
[----:B--2---:R-:W-:Y:S01]  /*15550*/  IMAD R2, R209, 0x50, R240 ;  /* 0x00000050d1027824 */ /* 0x004fe200078e02f0 */
[----:B---3--:R-:W-:Y:S04]  /*15560*/  ISETP.GT.AND P1, PT, R236, 0x4f, PT ;  /* 0x0000004fec00780c */ /* 0x008fe80003f24270 */
[----:B------:R-:W-:Y:S05]  /*15570*/  IADD3 R2, R2, -0x50, R236 ;  /* 0xffffffb002027810 */ /* 0x000fea0007ffe0ec */
[----:B------:R-:W-:Y:S04]  /*15580*/  @P3 IMAD.HI.U32 R3, R2, c[0x0][0x2bc], RZ ;  /* 0x0000af0002033a27 */ /* 0x000fe800078e00ff */
[----:B-1----:R-:W-:Y:S01]  /*15590*/  IMAD.MOV.U32 R0, RZ, RZ, R2 ;  /* 0x000000ffff007224 */ /* 0x002fe200078e0002 */
[----:B------:R-:W-:Y:S04]  /*155a0*/  @P3 SHF.R.U32.HI R0, RZ, c[0x0][0x2c0], R3 ;  /* 0x0000b000ff003a19 */ /* 0x000fe80000011603 */
[C---:B----4-:R-:W-:Y:S01]  /*155b0*/  @!P1 IADD3 R3, P0, R0.reuse, R44, RZ ;  /* 0x0000002c00039210 */ /* 0x050fe20007f1e0ff */
[----:B------:R-:W-:Y:S03]  /*155c0*/  IMAD.MOV R4, RZ, RZ, -R0 ;  /* 0x000000ffff047224 */ /* 0x000fe600078e0a00 */
[----:B-----5:R-:W-:Y:S01]  /*155d0*/  @!P1 LEA.HI.X.SX32 R0, R0, R235, 0x1, P0 ;  /* 0x000000eb00009211 */ /* 0x020fe200000f0eff */
        /* <DEDUP_REMOVED lines=17> */
[----:B------:R-:W-:-:S06]  /*156f0*/  BRA.DIV ~URZ, `(.L_x_1069) ;  /* 0x000141527f007947 */ /* 0x000fcc000b800000 */
[----:B------:R1:W2:Y:S02]  /*15700*/  SHFL.IDX PT, R7, R4, RZ, 0x181f ;  /* 0x00181fff04077589 */ /* 0x0002a400000e0000 */
.L_x_1235:
[----:B------:R-:W-:-:S05]  /*15710*/  BRA.DIV ~URZ, `(.L_x_1070) ;  /* 0x000141a27f007947 */ /* 0x000fca000b800000 */
[----:B------:R-:W3:Y:S02]  /*15720*/  SHFL.IDX PT, R2, R0, RZ, 0x181f ;  /* 0x00181fff00027589 */ /* 0x000ee400000e0000 */
[-C--:B---3--:R-:W-:Y:S05]  /*15730*/  IADD3 R2, P0, R2, R5.reuse, RZ ;  /* 0x0000000502027210 */ /* 0x088fea0007f1e0ff */
[--C-:B--2---:R-:W-:Y:S05]  /*15740*/  IMAD.X R3, R7, 0x1, R6.reuse, P0 ;  /* 0x0000000107037824 */ /* 0x104fea00000e0606 */
[----:B------:R-:W-:Y:S01]  /*15750*/  @!PT LDS RZ, [RZ] ;  /* 0x00000000fffff984 */ /* 0x000fe20000000800 */
[----:B------:R-:W-:Y:S01]  /*15760*/  @!PT LDS RZ, [RZ] ;  /* 0x00000000fffff984 */ /* 0x000fe20000000800 */
[----:B------:R2:W-:Y:S04]  /*15770*/  LDGSTS.E.BYPASS.LTC128B.128 [R208+0x2900], [R2.64], !P2 ;  /* 0x0290000002d07fae */ /* 0x0005e8000d101d48 */
[----:B--2---:R-:W2:Y:S04]  /*15780*/  SHFL.IDX PT, R2, R0, 0x1, 0x181f ;  /* 0x00381f0000027f89 */ /* 0x004ea800000e0000 */
[----:B------:R-:W3:Y:S01]  /*15790*/  SHFL.IDX PT, R3, R4, 0x1, 0x181f ;  /* 0x00381f0004037f89 */ /* 0x000ee200000e0000 */
[-C--:B--2---:R-:W-:Y:S05]  /*157a0*/  IADD3 R2, P0, R2, R5.reuse, RZ ;  /* 0x0000000502027210 */ /* 0x084fea0007f1e0ff */
[--C-:B---3--:R-:W-:Y:S05]  /*157b0*/  IMAD.X R3, R3, 0x1, R6.reuse, P0 ;  /* 0x0000000103037824 */ /* 0x108fea00000e0606 */
[----:B------:R2:W-:Y:S04]  /*157c0*/  LDGSTS.E.BYPASS.LTC128B.128 [R208+0x3100], [R2.64], !P2 ;  /* 0x0310000002d07fae */ /* 0x0005e8000d101d48 */
[----:B--2---:R-:W2:Y:S04]  /*157d0*/  SHFL.IDX PT, R2, R0, 0x2, 0x181f ;  /* 0x00581f0000027f89 */ /* 0x004ea800000e0000 */
[----:B------:R-:W3:Y:S01]  /*157e0*/  SHFL.IDX PT, R3, R4, 0x2, 0x181f ;  /* 0x00581f0004037f89 */ /* 0x000ee200000e0000 */
[-C--:B--2---:R-:W-:Y:S05]  /*157f0*/  IADD3 R2, P0, R2, R5.reuse, RZ ;  /* 0x0000000502027210 */ /* 0x084fea0007f1e0ff */
[--C-:B---3--:R-:W-:Y:S05]  /*15800*/  IMAD.X R3, R3, 0x1, R6.reuse, P0 ;  /* 0x0000000103037824 */ /* 0x108fea00000e0606 */
[----:B------:R2:W-:Y:S04]  /*15810*/  LDGSTS.E.BYPASS.LTC128B.128 [R208+0x3900], [R2.64], !P2 ;  /* 0x0390000002d07fae */ /* 0x0005e8000d101d48 */
[----:B--2---:R-:W2:Y:S04]  /*15820*/  SHFL.IDX PT, R2, R0, 0x3, 0x181f ;  /* 0x00781f0000027f89 */ /* 0x004ea800000e0000 */
[----:B------:R-:W3:Y:S04]  /*15830*/  SHFL.IDX PT, R3, R4, 0x3, 0x181f ;  /* 0x00781f0004037f89 */ /* 0x000ee800000e0000 */
[----:B------:R-:W4:Y:S04]  /*15840*/  SHFL.IDX PT, R0, R0, 0x4, 0x181f ;  /* 0x00981f0000007f89 */ /* 0x000f2800000e0000 */
[----:B-1----:R-:W1:Y:S01]  /*15850*/  SHFL.IDX PT, R4, R4, 0x4, 0x181f ;  /* 0x00981f0004047f89 */ /* 0x002e6200000e0000 */
[----:B--2---:R-:W-:Y:S05]  /*15860*/  IADD3 R2, P0, R2, R5, RZ ;  /* 0x0000000502027210 */ /* 0x004fea0007f1e0ff */
[----:B---3--:R-:W-:Y:S05]  /*15870*/  IMAD.X R3, R3, 0x1, R6, P0 ;  /* 0x0000000103037824 */ /* 0x008fea00000e0606 */
[----:B------:R2:W-:Y:S03]  /*15880*/  LDGSTS.E.BYPASS.LTC128B.128 [R208+0x4100], [R2.64], !P2 ;  /* 0x0410000002d07fae */ /* 0x0005e6000d101d48 */
.L_x_1236:
[----:B--2-4-:R-:W-:Y:S04]  /*15890*/  IADD3 R2, P0, R0, R5, RZ ;  /* 0x0000000500027210 */ /* 0x014fe80007f1e0ff */
[----:B-1----:R-:W-:Y:S05]  /*158a0*/  IADD3.X R3, R4, R6, RZ, P0, !PT ;  /* 0x0000000604037210 */ /* 0x002fea00007fe4ff */
[----:B------:R-:W-:Y:S01]  /*158b0*/  @!PT LDS RZ, [RZ] ;  /* 0x00000000fffff984 */ /* 0x000fe20000000800 */
[----:B------:R-:W-:Y:S01]  /*158c0*/  @!PT LDS RZ, [RZ] ;  /* 0x00000000fffff984 */ /* 0x000fe20000000800 */
[----:B------:R-:W-:Y:S01]  /*158d0*/  @!PT LDS RZ, [RZ] ;  /* 0x00000000fffff984 */ /* 0x000fe20000000800 */
[----:B------:R1:W-:Y:S04]  /*158e0*/  LDGSTS.E.BYPASS.LTC128B.128 [R208+0x4900], [R2.64], !P2 ;  /* 0x0490000002d07fae */ /* 0x0003e8000d101d48 */
.L_x_1068:
[----:B--234-:R-:W-:Y:S05]  /*158f0*/  BSYNC B0 ;  /* 0x0000000000007941 */ /* 0x01cfea0003800000 */
.L_x_1067:
[----:B------:R-:W-:Y:S01]  /*15900*/  LOP3.LUT R8, RZ, c[0x0][0x324], RZ, 0x33, !PT ;  /* 0x0000c900ff087a12 */ /* 0x000fe200078e33ff */
[----:B-1----:R-:W2:Y:S01]  /*15910*/  LDL R2, [R1+0x38] ;  /* 0x0000380001027983 */ /* 0x002ea20000100800 */
[----:B------:R-:W-:Y:S03]  /*15920*/  IMAD.MOV.U32 R3, RZ, RZ, c[0x0][0x2c4] ;  /* 0x0000b100ff037624 */ /* 0x000fe600078e00ff */
[----:B------:R-:W2:Y:S02]  /*15930*/  LDL R0, [R1+0x50] ;  /* 0x0000500001007983 */ /* 0x000ea40000100800 */
[----:B------:R-:W-:Y:S02]  /*15940*/  ISETP.NE.AND P0, PT, R3, 0x1, PT ;  /* 0x000000010300780c */ /* 0x000fe40003f05270 */
[----:B------:R-:W0:Y:S01]  /*15950*/  LDGDEPBAR ;  /* 0x00000000000079af */ /* 0x000e220000000000 */
[----:B--2---:R-:W-:Y:S10]  /*15960*/  IMAD.IADD R5, R0, 0x1, R2 ;  /* 0x0000000100057824 */ /* 0x004ff400078e0202 */
[----:B------:R-:W-:Y:S05]  /*15970*/  @P0 IMAD.HI.U32 R0, R5, c[0x0][0x2c8], RZ ;  /* 0x0000b20005000a27 */ /* 0x000fea00078e00ff */
[----:B------:R-:W-:Y:S01]  /*15980*/  @P0 SHF.R.U32.HI R5, RZ, c[0x0][0x2cc], R0 ;  /* 0x0000b300ff050a19 */ /* 0x000fe20000011600 */
[----:B------:R-:W-:Y:S05]  /*15990*/  IMAD R0, R209, -0x50, RZ ;  /* 0xffffffb0d1007824 */ /* 0x000fea00078e02ff */
[----:B------:R-:W-:Y:S04]  /*159a0*/  IADD3 R2, -R251, 0x1, R0 ;  /* 0x00000001fb027810 */ /* 0x000fe80007ffe100 */
[----:B------:R-:W-:Y:S04]  /*159b0*/  IADD3 R7, -R249, R2, R250 ;  /* 0x00000002f9077210 */ /* 0x000fe80007ffe1fa */
[----:B------:R-:W-:Y:S01]  /*159c0*/  IADD3 R6, R7, c[0x0][0x328], RZ ;  /* 0x0000ca0007067a10 */ /* 0x000fe20007ffe0ff */
[----:B------:R-:W-:-:S05]  /*159d0*/  BRA.DIV ~URZ, `(.L_x_1071) ;  /* 0x000143927f007947 */ /* 0x000fca000b800000 */
[----:B------:R1:W2:Y:S02]  /*159e0*/  SHFL.IDX PT, R4, R5, RZ, 0x1c1f ;  /* 0x001c1fff05047589 */ /* 0x0002a400000e0000 */
.L_x_1237:
        /* <DEDUP_REMOVED lines=19> */
.L_x_1074:
[----:B------:R-:W-:Y:S04]  /*15b20*/  MOV R8, c[0x0][0x32c] ;  /* 0x0000cb0000087a02 */ /* 0x000fe80000000f00 */
[----:B------:R-:W-:Y:S11]  /*15b30*/  ISETP.NE.AND P0, PT, R8, 0x1, PT ;  /* 0x000000010800780c */ /* 0x000ff60003f05270 */
[----:B------:R-:W-:Y:S02]  /*15b40*/  @!UPT UIADD3 URZ, URZ, URZ, URZ ;  /* 0x0000003f3f3ff290 */ /* 0x000fe4000fffe03f */
[----:B------:R-:W-:Y:S05]  /*15b50*/  @P0 IMAD.HI.U32 R8, R4, c[0x0][0x330], RZ ;  /* 0x0000cc0004080a27 */ /* 0x000fea00078e00ff */
[----:B------:R-:W-:Y:S02]  /*15b60*/  @P0 SHF.R.U32.HI R4, RZ, c[0x0][0x334], R8 ;  /* 0x0000cd00ff040a19 */ /* 0x000fe40000011608 */
.L_x_1075:
[----:B------:R-:W-:Y:S05]  /*15b70*/  BSYNC B0 ;  /* 0x0000000000007941 */ /* 0x000fea0003800000 */
.L_x_1073:
[----:B------:R-:W-:Y:S04]  /*15b80*/  IMAD.IADD R8, R0, 0x1, -R251 ;  /* 0x0000000100087824 */ /* 0x000fe800078e0afb */
[----:B------:R-:W-:Y:S05]  /*15b90*/  IMAD R4, R4, c[0x0][0x32c], R8 ;  /* 0x0000cb0004047a24 */ /* 0x000fea00078e0208 */
[----:B------:R-:W-:Y:S02]  /*15ba0*/  IMNMX R2, R2, R4, !PT ;  /* 0x0000000402027217 */ /* 0x000fe40007800200 */
[----:B------:R-:W-:Y:S04]  /*15bb0*/  IADD3 R4, R4, c[0x0][0x32c], RZ ;  /* 0x0000cb0004047a10 */ /* 0x000fe80007ffe0ff */
[----:B------:R-:W-:Y:S02]  /*15bc0*/  IMNMX R3, R3, R4, PT ;  /* 0x0000000403037217 */ /* 0x000fe40003800200 */
.L_x_1072:
[C---:B------:R-:W-:Y:S02]  /*15bd0*/  ISETP.GE.AND P0, PT, R0.reuse, 0x1, PT ;  /* 0x000000010000780c */ /* 0x040fe40003f06270 */
[C---:B------:R-:W-:Y:S02]  /*15be0*/  ISETP.GE.AND P1, PT, R0.reuse, 0x2, PT ;  /* 0x000000020000780c */ /* 0x040fe40003f26270 */
        /* <DEDUP_REMOVED lines=17> */
[----:B------:R-:W-:Y:S02]  /*15d00*/  ISETP.LT.OR P0, PT, R3, 0x9, P0 ;  /* 0x000000090300780c */ /* 0x000fe40000701670 */
        /* <DEDUP_REMOVED lines=63> */
[C---:B------:R-:W-:Y:S02]  /*16100*/  ISETP.GT.AND P0, PT, R2.reuse, 0x31, !P1 ;  /* 0x000000310200780c */ /* 0x040fe40004f04270 */
        /* <DEDUP_REMOVED lines=21> */
[----:B------:R-:W-:Y:S11]  /*16260*/  ISETP.GE.AND P0, PT, R0, 0x4a, PT ;  /* 0x0000004a0000780c */ /* 0x000ff60003f06270 */
[----:B------:R-:W-:Y:S02]  /*16270*/  @!UPT UIADD3 URZ, URZ, URZ, URZ ;  /* 0x0000003f3f3ff290 */ /* 0x000fe4000fffe03f */
[----:B------:R-:W-:Y:S02]  /*16280*/  @P0 LOP3.LUT R207, R207, 0x4000, RZ, 0xfc, !PT ;  /* 0x00004000cfcf0812 */ /* 0x000fe400078efcff */
[----:B------:R-:W-:Y:S04]  /*16290*/  ISETP.GT.AND P0, PT, R2, 0x49, !P0 ;  /* 0x000000490200780c */ /* 0x000fe80004704270 */
[----:B------:R-:W-:Y:S04]  /*162a0*/  ISETP.LT.OR P0, PT, R3, 0x4a, P0 ;  /* 0x0000004a0300780c */ /* 0x000fe80000701670 */
[----:B------:R-:W-:Y:S01]  /*162b0*/  FSEL R55, R9, -INF , !P0 ;  /* 0xff80000009377808 */ /* 0x000fe20004000000 */
[----:B------:R-:W-:-:S06]  /*162c0*/  BRA.DIV ~URZ, `(.L_x_1076) ;  /* 0x00013b127f007947 */ /* 0x000fcc000b800000 */
[----:B------:R2:W3:Y:S02]  /*162d0*/  SHFL.IDX PT, R4, R5, 0x1, 0x1c1f ;  /* 0x003c1f0005047f89 */ /* 0x0004e400000e0000 */
.L_x_1238:
[----:B---3--:R-:W-:Y:S01]  /*162e0*/  IADD3 R3, R7, R4, RZ ;  /* 0x0000000407037210 */ /* 0x008fe20007ffe0ff */
[----:B------:R-:W-:Y:S05]  /*162f0*/  IMAD.MOV.U32 R2, RZ, RZ, c[0x0][0x32c] ;  /* 0x0000cb00ff027624 */ /* 0x000fea00078e00ff */
[----:B------:R-:W-:Y:S01]  /*16300*/  ISETP.GE.AND P0, PT, R2, 0x1, PT ;  /* 0x000000010200780c */ /* 0x000fe20003f06270 */
[----:B------:R-:W-:Y:S11]  /*16310*/  IMAD.IADD R2, R6, 0x1, R4 ;  /* 0x0000000106027824 */ /* 0x000ff600078e0204 */
[----:B------:R-:W-:Y:S01]  /*16320*/  @!UPT UIADD3 URZ, URZ, URZ, URZ ;  /* 0x0000003f3f3ff290 */ /* 0x000fe2000fffe03f */
        /* <DEDUP_REMOVED lines=14> */
.L_x_1079:
[----:B------:R-:W-:Y:S04]  /*16410*/  MOV R8, c[0x0][0x32c] ;  /* 0x0000cb0000087a02 */ /* 0x000fe80000000f00 */
[----:B------:R-:W-:Y:S11]  /*16420*/  ISETP.NE.AND P0, PT, R8, 0x1, PT ;  /* 0x000000010800780c */ /* 0x000ff60003f05270 */
[----:B------:R-:W-:Y:S02]  /*16430*/  @!UPT UIADD3 URZ, URZ, URZ, URZ ;  /* 0x0000003f3f3ff290 */ /* 0x000fe4000fffe03f */
[----:B------:R-:W-:Y:S05]  /*16440*/  @P0 IMAD.HI.U32 R8, R4, c[0x0][0x330], RZ ;  /* 0x0000cc0004080a27 */ /* 0x000fea00078e00ff */
[----:B------:R-:W-:Y:S02]  /*16450*/  @P0 SHF.R.U32.HI R4, RZ, c[0x0][0x334], R8 ;  /* 0x0000cd00ff040a19 */ /* 0x000fe40000011608 */
.L_x_1080:
[----:B------:R-:W-:Y:S05]  /*16460*/  BSYNC B0 ;  /* 0x0000000000007941 */ /* 0x000fea0003800000 */
.L_x_1078:
[----:B------:R-:W-:Y:S04]  /*16470*/  IMAD.IADD R8, R0, 0x1, -R251 ;  /* 0x0000000100087824 */ /* 0x000fe800078e0afb */
[----:B------:R-:W-:Y:S05]  /*16480*/  IMAD R4, R4, c[0x0][0x32c], R8 ;  /* 0x0000cb0004047a24 */ /* 0x000fea00078e0208 */
[----:B------:R-:W-:Y:S02]  /*16490*/  IMNMX R3, R3, R4, !PT ;  /* 0x0000000403037217 */ /* 0x000fe40007800200 */
[----:B------:R-:W-:Y:S04]  /*164a0*/  IADD3 R4, R4, c[0x0][0x32c], RZ ;  /* 0x0000cb0004047a10 */ /* 0x000fe80007ffe0ff */
[----:B------:R-:W-:Y:S02]  /*164b0*/  IMNMX R2, R2, R4, PT ;  /* 0x0000000402027217 */ /* 0x000fe40003800200 */
.L_x_1077:
        /* <DEDUP_REMOVED lines=68> */
[----:B------:R-:W-:Y:S04]  /*16900*/  ISETP.GT.AND P0, PT, R3, RZ, !P0 ;  /* 0x000000ff0300720c */ /* 0x000fe80004704270 */
[C---:B------:R-:W-:Y:S04]  /*16910*/  ISETP.LT.OR P0, PT, R2.reuse, 0x1, P0 ;  /* 0x000000010200780c */ /* 0x040fe80000701670 */
[----:B------:R-:W-:Y:S02]  /*16920*/  FSEL R17, R225, -INF , !P0 ;  /* 0xff800000e1117808 */ /* 0x000fe40004000000 */
[----:B------:R-:W-:Y:S04]  /*16930*/  LOP3.LUT P0, RZ, R207, 0x4000, RZ, 0xc0, !PT ;  /* 0x00004000cfff7812 */ /* 0x000fe8000780c0ff */
[----:B------:R-:W-:Y:S04]  /*16940*/  ISETP.GT.AND P0, PT, R3, 0x49, !P0 ;  /* 0x000000490300780c */ /* 0x000fe80004704270 */
[----:B------:R-:W-:Y:S04]  /*16950*/  ISETP.LT.OR P0, PT, R2, 0x4a, P0 ;  /* 0x0000004a0200780c */ /* 0x000fe80000701670 */
[----:B------:R-:W-:Y:S01]  /*16960*/  FSEL R34, R11, -INF , !P0 ;  /* 0xff8000000b227808 */ /* 0x000fe20004000000 */
[----:B------:R-:W-:-:S06]  /*16970*/  BRA.DIV ~URZ, `(.L_x_1081) ;  /* 0x000134d27f007947 */ /* 0x000fcc000b800000 */
[----:B------:R3:W4:Y:S02]  /*16980*/  SHFL.IDX PT, R4, R5, 0x2, 0x1c1f ;  /* 0x005c1f0005047f89 */ /* 0x00072400000e0000 */
.L_x_1239:
[----:B----4-:R-:W-:Y:S01]  /*16990*/  IADD3 R3, R7, R4, RZ ;  /* 0x0000000407037210 */ /* 0x010fe20007ffe0ff */
        /* <DEDUP_REMOVED lines=18> */
.L_x_1084:
[----:B------:R-:W-:Y:S04]  /*16ac0*/  MOV R8, c[0x0][0x32c] ;  /* 0x0000cb0000087a02 */ /* 0x000fe80000000f00 */
[----:B------:R-:W-:Y:S11]  /*16ad0*/  ISETP.NE.AND P0, PT, R8, 0x1, PT ;  /* 0x000000010800780c */ /* 0x000ff60003f05270 */
[----:B------:R-:W-:Y:S02]  /*16ae0*/  @!UPT UIADD3 URZ, URZ, URZ, URZ ;  /* 0x0000003f3f3ff290 */ /* 0x000fe4000fffe03f */
[----:B------:R-:W-:Y:S05]  /*16af0*/  @P0 IMAD.HI.U32 R8, R4, c[0x0][0x330], RZ ;  /* 0x0000cc0004080a27 */ /* 0x000fea00078e00ff */
[----:B------:R-:W-:Y:S02]  /*16b00*/  @P0 SHF.R.U32.HI R4, RZ, c[0x0][0x334], R8 ;  /* 0x0000cd00ff040a19 */ /* 0x000fe40000011608 */
.L_x_1085:
[----:B------:R-:W-:Y:S05]  /*16b10*/  BSYNC B0 ;  /* 0x0000000000007941 */ /* 0x000fea0003800000 */
.L_x_1083:
[----:B------:R-:W-:Y:S04]  /*16b20*/  IMAD.IADD R8, R0, 0x1, -R251 ;  /* 0x0000000100087824 */ /* 0x000fe800078e0afb */
[----:B------:R-:W-:Y:S05]  /*16b30*/  IMAD R4, R4, c[0x0][0x32c], R8 ;  /* 0x0000cb0004047a24 */ /* 0x000fea00078e0208 */
[----:B------:R-:W-:Y:S02]  /*16b40*/  IMNMX R3, R3, R4, !PT ;  /* 0x0000000403037217 */ /* 0x000fe40007800200 */
[----:B------:R-:W-:Y:S04]  /*16b50*/  IADD3 R4, R4, c[0x0][0x32c], RZ ;  /* 0x0000cb0004047a10 */ /* 0x000fe80007ffe0ff */
[----:B------:R-:W-:Y:S02]  /*16b60*/  IMNMX R2, R2, R4, PT ;  /* 0x0000000402027217 */ /* 0x000fe40003800200 */
.L_x_1082:
        /* <DEDUP_REMOVED lines=67> */
[----:B------:R-:W-:Y:S04]  /*16fa0*/  LOP3.LUT P0, RZ, R207, 0x2000, RZ, 0xc0, !PT ;  /* 0x00002000cfff7812 */ /* 0x000fe8000780c0ff */
[----:B------:R-:W-:Y:S04]  /*16fb0*/  ISETP.GT.AND P0, PT, R3, RZ, !P0 ;  /* 0x000000ff0300720c */ /* 0x000fe80004704270 */
        /* <DEDUP_REMOVED lines=8> */
.L_x_1240:
[----:B-1----:R-:W-:Y:S01]  /*17040*/  IADD3 R3, R6, R4, RZ ;  /* 0x0000000406037210 */ /* 0x002fe20007ffe0ff */
        /* <DEDUP_REMOVED lines=11> */
[----:B--234-:R-:W-:Y:S05]  /*17100*/  IMAD.MOV.U32 R5, RZ, RZ, c[0x0][0x32c] ;  /* 0x0000cb00ff057624 */ /* 0x01cfea00078e00ff */
[----:B------:R-:W-:Y:S11]  /*17110*/  ISETP.NE.AND P0, PT, R5, 0x1, PT ;  /* 0x000000010500780c */ /* 0x000ff60003f05270 */
[----:B------:R-:W-:Y:S02]  /*17120*/  @!UPT UIADD3 URZ, URZ, URZ, URZ ;  /* 0x0000003f3f3ff290 */ /* 0x000fe4000fffe03f */
[----:B------:R-:W-:Y:S05]  /*17130*/  @P0 IMAD.HI.U32 R5, R4, c[0x0][0x330], RZ ;  /* 0x0000cc0004050a27 */ /* 0x000fea00078e00ff */
[----:B------:R-:W-:Y:S04]  /*17140*/  @P0 SHF.R.U32.HI R4, RZ, c[0x0][0x334], R5 ;  /* 0x0000cd00ff040a19 */ /* 0x000fe80000011605 */
[----:B------:R-:W-:Y:S01]  /*17150*/  LOP3.LUT R4, RZ, R4, RZ, 0x33, !PT ;  /* 0x00000004ff047212 */ /* 0x000fe200078e33ff */
[----:B------:R-:W-:-:S05]  /*17160*/  BRA `(.L_x_1090) ;  /* 0x0000005000007947 */ /* 0x000fca0003800000 */
.L_x_1089:
[----:B--234-:R-:W-:Y:S04]  /*17170*/  MOV R5, c[0x0][0x32c] ;  /* 0x0000cb0000057a02 */ /* 0x01cfe80000000f00 */
[----:B------:R-:W-:Y:S11]  /*17180*/  ISETP.NE.AND P0, PT, R5, 0x1, PT ;  /* 0x000000010500780c */ /* 0x000ff60003f05270 */
[----:B------:R-:W-:Y:S02]  /*17190*/  @!UPT UIADD3 URZ, URZ, URZ, URZ ;  /* 0x0000003f3f3ff290 */ /* 0x000fe4000fffe03f */
[----:B------:R-:W-:Y:S05]  /*171a0*/  @P0 IMAD.HI.U32 R5, R4, c[0x0][0x330], RZ ;  /* 0x0000cc0004050a27 */ /* 0x000fea00078e00ff */
[----:B------:R-:W-:Y:S02]  /*171b0*/  @P0 SHF.R.U32.HI R4, RZ, c[0x0][0x334], R5 ;  /* 0x0000cd00ff040a19 */ /* 0x000fe40000011605 */
.L_x_1090:
[----:B------:R-:W-:Y:S05]  /*171c0*/  BSYNC B0 ;  /* 0x0000000000007941 */ /* 0x000fea0003800000 */
.L_x_1088:
[----:B------:R-:W-:Y:S04]  /*171d0*/  IMAD.IADD R0, R0, 0x1, -R251 ;  /* 0x0000000100007824 */ /* 0x000fe800078e0afb */
[----:B------:R-:W-:Y:S05]  /*171e0*/  IMAD R0, R4, c[0x0][0x32c], R0 ;  /* 0x0000cb0004007a24 */ /* 0x000fea00078e0200 */
[----:B------:R-:W-:Y:S02]  /*171f0*/  IMNMX R2, R2, R0, !PT ;  /* 0x0000000002027217 */ /* 0x000fe40007800200 */
[----:B------:R-:W-:Y:S04]  /*17200*/  IADD3 R0, R0, c[0x0][0x32c], RZ ;  /* 0x0000cb0000007a10 */ /* 0x000fe80007ffe0ff */
[----:B------:R-:W-:Y:S02]  /*17210*/  IMNMX R3, R3, R0, PT ;  /* 0x0000000003037217 */ /* 0x000fe40003800200 */
.L_x_1087:
[----:B------:R-:W-:Y:S02]  /*17220*/  LOP3.LUT P0, RZ, R207, 0x2000, RZ, 0xc0, !PT ;  /* 0x00002000cfff7812 */ /* 0x000fe4000780c0ff */
[C---:B------:R-:W-:Y:S02]  /*17230*/  ISETP.GT.AND P1, PT, R2.reuse, 0x48, !P1 ;  /* 0x000000480200780c */ /* 0x040fe40004f24270 */
[----:B------:R-:W-:Y:S02]  /*17240*/  ISETP.GT.AND P0, PT, R2, RZ, !P0 ;  /* 0x000000ff0200720c */ /* 0x000fe40004704270 */
[----:B------:R-:W-:Y:S02]  /*17250*/  FMNMX.FTZ R0, R17, R87, !PT ;  /* 0x0000005711007209 */ /* 0x000fe40007810000 */
[C---:B------:R-:W-:Y:S02]  /*17260*/  ISETP.LT.OR P0, PT, R3.reuse, 0x1, P0 ;  /* 0x000000010300780c */ /* 0x040fe40000701670 */
[----:B------:R-:W-:Y:S02]  /*17270*/  ISETP.LT.OR P1, PT, R3, 0x49, P1 ;  /* 0x000000490300780c */ /* 0x000fe40000f21670 */
        /* <DEDUP_REMOVED lines=45> */
[----:B------:R-:W-:Y:S02]  /*17550*/  ISETP.GT.AND P0, PT, R2, 0x19, !P0 ;  /* 0x000000190200780c */ /* 0x000fe40004704270 */
[----:B------:R-:W-:Y:S02]  /*17560*/  FMNMX.FTZ R5, R34, R5, !PT ;  /* 0x0000000522057209 */ /* 0x000fe40007810000 */
        /* <DEDUP_REMOVED lines=26> */
[C---:B------:R-:W-:Y:S02]  /*17710*/  ISETP.GT.AND P0, PT, R2.reuse, 0x38, !P6 ;  /* 0x000000380200780c */ /* 0x040fe40007704270 */
        /* <DEDUP_REMOVED lines=77> */
.L_x_1241:
[----:B-12---:R-:W-:Y:S01]  /*17bf0*/  FMNMX.FTZ R4, R4, R0, !PT ;  /* 0x0000000004047209 */ /* 0x006fe20007810000 */
[----:B------:R-:W-:-:S05]  /*17c00*/  BRA.DIV ~URZ, `(.L_x_1092) ;  /* 0x000123627f007947 */ /* 0x000fca000b800000 */
        /* <DEDUP_REMOVED lines=13> */
.L_x_1242:
[C---:B------:R-:W-:Y:S01]  /*17ce0*/  FSETP.NEU.FTZ.AND P0, PT, R71.reuse, -INF , PT ;  /* 0xff8000004700780b */ /* 0x040fe20003f1d000 */
[C---:B------:R-:W-:Y:S01]  /*17cf0*/  FMUL.FTZ R2, R71.reuse, c[0x0][0x2d0] ;  /* 0x0000b40047027a20 */ /* 0x040fe20000410000 */
[----:B--2---:R-:W-:Y:S01]  /*17d00*/  FMNMX.FTZ R68, R0, R4, !PT ;  /* 0x0000000400447209 */ /* 0x004fe20007810000 */
[----:B------:R-:W-:Y:S01]  /*17d10*/  WARPSYNC 0xffffffff ;  /* 0xffffffff00007948 */ /* 0x000fe20003800000 */
[----:B------:R-:W-:Y:S02]  /*17d20*/  FSEL R0, R71, RZ, P0 ;  /* 0x000000ff47007208 */ /* 0x000fe40000000000 */
[----:B------:R-:W-:Y:S02]  /*17d30*/  FSEL R2, R2, RZ, P0 ;  /* 0x000000ff02027208 */ /* 0x000fe40000000000 */
[----:B------:R-:W-:Y:S01]  /*17d40*/  FSETP.NEU.FTZ.AND P0, PT, R70, -INF , PT ;  /* 0xff8000004600780b */ /* 0x000fe20003f1d000 */
[----:B------:R-:W-:Y:S02]  /*17d50*/  FADD.FTZ R0, -R0, R86 ;  /* 0x0000005600007221 */ /* 0x000fe40000010100 */
[--C-:B------:R-:W-:Y:S02]  /*17d60*/  FFMA.FTZ R3, R14, c[0x0][0x2d0], -R2.reuse ;  /* 0x0000b4000e037a23 */ /* 0x100fe40000010802 */
[----:B------:R-:W-:Y:S02]  /*17d70*/  FMUL.FTZ R0, R0, c[0x0][0x2d0] ;  /* 0x0000b40000007a20 */ /* 0x000fe40000410000 */
[--C-:B-1----:R-:W-:Y:S02]  /*17d80*/  FFMA.FTZ R4, R65, c[0x0][0x2d0], -R2.reuse ;  /* 0x0000b40041047a23 */ /* 0x102fe40000010802 */
[----:B------:R-:W-:Y:S01]  /*17d90*/  MUFU.EX2 R3, R3 ;  /* 0x0000000300037308 */ /* 0x000fe20000000800 */
[--C-:B------:R-:W-:Y:S02]  /*17da0*/  FFMA.FTZ R219, R83, c[0x0][0x2d0], -R2.reuse ;  /* 0x0000b40053db7a23 */ /* 0x100fe40000010802 */
[--C-:B------:R-:W-:Y:S02]  /*17db0*/  FFMA.FTZ R218, R82, c[0x0][0x2d0], -R2.reuse ;  /* 0x0000b40052da7a23 */ /* 0x100fe40000010802 */
[--C-:B------:R-:W-:Y:S02]  /*17dc0*/  FFMA.FTZ R217, R81, c[0x0][0x2d0], -R2.reuse ;  /* 0x0000b40051d97a23 */ /* 0x100fe40000010802 */
[--C-:B------:R-:W-:Y:S02]  /*17dd0*/  FFMA.FTZ R222, R80, c[0x0][0x2d0], -R2.reuse ;  /* 0x0000b40050de7a23 */ /* 0x100fe40000010802 */
[----:B------:R-:W-:Y:S01]  /*17de0*/  LDSM.16.MT88.4 R80, [R195] ;  /* 0x00000000c350783b */ /* 0x000fe20000004200 */
        /* <DEDUP_REMOVED lines=15> */
[----:B------:R-:W2:Y:S10]  /*17ee0*/  MUFU.EX2 R2, R4 ;  /* 0x0000000400027308 */ /* 0x000eb40000000800 */
[----:B------:R-:W-:Y:S01]  /*17ef0*/  MUFU.EX2 R86, R86 ;  /* 0x0000005600567308 */ /* 0x000fe20000000800 */
[----:B-1----:R-:W-:Y:S01]  /*17f00*/  FFMA.FTZ R0, R65, R237, R3 ;  /* 0x000000ed41007223 */ /* 0x002fe20000010003 */
[C---:B--2---:R-:W-:Y:S03]  /*17f10*/  F2FP.BF16.PACK_AB R72, R2.reuse, R3 ;  /* 0x000000030248723e */ /* 0x044fe600000010ff */
[----:B------:R-:W-:Y:S01]  /*17f20*/  FADD.FTZ R8, R2, R0 ;  /* 0x0000000002087221 */ /* 0x000fe20000010000 */
[C---:B------:R-:W-:Y:S01]  /*17f30*/  FSEL R0, R70.reuse, RZ, P0 ;  /* 0x000000ff46007208 */ /* 0x040fe20000000000 */
[----:B------:R-:W-:Y:S04]  /*17f40*/  FMUL.FTZ R2, R70, c[0x0][0x2d0] ;  /* 0x0000b40046027a20 */ /* 0x000fe80000410000 */
[----:B------:R-:W-:Y:S01]  /*17f50*/  FADD.FTZ R0, -R0, R87 ;  /* 0x0000005700007221 */ /* 0x000fe20000010100 */
[----:B------:R-:W-:Y:S01]  /*17f60*/  FSEL R2, R2, RZ, P0 ;  /* 0x000000ff02027208 */ /* 0x000fe20000000000 */
[----:B------:R-:W-:Y:S01]  /*17f70*/  MUFU.EX2 R87, R183 ;  /* 0x000000b700577308 */ /* 0x000fe20000000800 */
[----:B------:R-:W-:Y:S01]  /*17f80*/  FSETP.NEU.FTZ.AND P0, PT, R69, -INF , PT ;  /* 0xff8000004500780b */ /* 0x000fe20003f1d000 */
[----:B------:R-:W-:Y:S02]  /*17f90*/  FMUL.FTZ R0, R0, c[0x0][0x2d0] ;  /* 0x0000b40000007a20 */ /* 0x000fe40000410000 */
[--C-:B------:R-:W-:Y:S02]  /*17fa0*/  FFMA.FTZ R3, R17, c[0x0][0x2d0], -R2.reuse ;  /* 0x0000b40011037a23 */ /* 0x100fe40000010802 */
[--C-:B------:R-:W-:Y:S02]  /*17fb0*/  FFMA.FTZ R231, R53, c[0x0][0x2d0], -R2.reuse ;  /* 0x0000b40035e77a23 */ /* 0x100fe40000010802 */
[--C-:B------:R-:W-:Y:S02]  /*17fc0*/  FFMA.FTZ R4, R54, c[0x0][0x2d0], -R2.reuse ;  /* 0x0000b40036047a23 */ /* 0x100fe40000010802 */
[----:B------:R-:W-:Y:S01]  /*17fd0*/  MUFU.EX2 R5, R3 ;  /* 0x0000000300057308 */ /* 0x000fe20000000800 */
[--C-:B------:R-:W-:Y:S02]  /*17fe0*/  FFMA.FTZ R54, R76, c[0x0][0x2d0], -R2.reuse ;  /* 0x0000b4004c367a23 */ /* 0x100fe40000010802 */
        /* <DEDUP_REMOVED lines=17> */
[----:B------:R-:W-:Y:S01]  /*18100*/  FFMA.FTZ R235, R34, c[0x0][0x2d0], -R2 ;  /* 0x0000b40022eb7a23 */ /* 0x000fe20000010802 */
[----:B------:R-:W-:Y:S01]  /*18110*/  MUFU.EX2 R185, R176 ;  /* 0x000000b000b97308 */ /* 0x000fe20000000800 */
[----:B-1----:R-:W-:Y:S09]  /*18120*/  FFMA.FTZ R0, R3, R243, R5 ;  /* 0x000000f303007223 */ /* 0x002ff20000010005 */
[----:B------:R-:W1:Y:S10]  /*18130*/  MUFU.EX2 R2, R4 ;  /* 0x0000000400027308 */ /* 0x000e740000000800 */
[----:B------:R-:W-:Y:S10]  /*18140*/  MUFU.EX2 R243, R169 ;  /* 0x000000a900f37308 */ /* 0x000ff40000000800 */
[----:B------:R-:W-:Y:S01]  /*18150*/  MUFU.EX2 R169, R228 ;  /* 0x000000e400a97308 */ /* 0x000fe20000000800 */
[C---:B-1----:R-:W-:Y:S01]  /*18160*/  FADD.FTZ R52, R2.reuse, R0 ;  /* 0x0000000002347221 */ /* 0x042fe20000010000 */
[----:B------:R-:W-:Y:S01]  /*18170*/  F2FP.BF16.PACK_AB R73, R2, R5 ;  /* 0x000000050249723e */ /* 0x000fe200000010ff */
[C---:B------:R-:W-:Y:S01]  /*18180*/  FMUL.FTZ R2, R69.reuse, c[0x0][0x2d0] ;  /* 0x0000b40045027a20 */ /* 0x040fe20000410000 */
[----:B------:R-:W-:Y:S04]  /*18190*/  FSEL R0, R69, RZ, P0 ;  /* 0x000000ff45007208 */ /* 0x000fe80000000000 */
[----:B------:R-:W-:Y:S01]  /*181a0*/  FSEL R2, R2, RZ, P0 ;  /* 0x000000ff02027208 */ /* 0x000fe20000000000 */
[----:B------:R-:W-:Y:S01]  /*181b0*/  FADD.FTZ R0, -R0, R88 ;  /* 0x0000005800007221 */ /* 0x000fe20000010100 */
[----:B------:R-:W-:Y:S03]  /*181c0*/  FSETP.NEU.FTZ.AND P0, PT, R68, -INF , PT ;  /* 0xff8000004400780b */ /* 0x000fe60003f1d000 */
[--C-:B------:R-:W-:Y:S02]  /*181d0*/  FFMA.FTZ R4, R16, c[0x0][0x2d0], -R2.reuse ;  /* 0x0000b40010047a23 */ /* 0x100fe40000010802 */
[--C-:B------:R-:W-:Y:S02]  /*181e0*/  FFMA.FTZ R237, R35, c[0x0][0x2d0], -R2.reuse ;  /* 0x0000b40023ed7a23 */ /* 0x100fe40000010802 */
[----:B------:R1:W-:Y:S01]  /*181f0*/  MUFU.EX2 R35, R4 ;  /* 0x0000000400237308 */ /* 0x0003e20000000800 */
        /* <DEDUP_REMOVED lines=15> */
[----:B------:R-:W2:Y:S01]  /*182f0*/  MUFU.EX2 R48, R7 ;  /* 0x0000000700307308 */ /* 0x000ea20000000800 */
[--C-:B------:R-:W-:Y:S02]  /*18300*/  FFMA.FTZ R187, R42, c[0x0][0x2d0], -R2.reuse ;  /* 0x0000b4002abb7a23 */ /* 0x100fe40000010802 */
[--C-:B------:R-:W-:Y:S02]  /*18310*/  FFMA.FTZ R190, R41, c[0x0][0x2d0], -R2.reuse ;  /* 0x0000b40029be7a23 */ /* 0x100fe40000010802 */
[--C-:B------:R-:W-:Y:S02]  /*18320*/  FFMA.FTZ R189, R40, c[0x0][0x2d0], -R2.reuse ;  /* 0x0000b40028bd7a23 */ /* 0x100fe40000010802 */
[----:B------:R-:W-:Y:S01]  /*18330*/  FFMA.FTZ R239, R32, c[0x0][0x2d0], -R2 ;  /* 0x0000b40020ef7a23 */ /* 0x000fe20000010802 */
[----:B------:R-:W-:Y:S01]  /*18340*/  FSEL R2, R68, RZ, P0 ;  /* 0x000000ff44027208 */ /* 0x000fe20000000000 */
[----:B------:R-:W-:Y:S01]  /*18350*/  FMUL.FTZ R0, R0, c[0x0][0x2d0] ;  /* 0x0000b40000007a20 */ /* 0x000fe20000410000 */
[----:B------:R-:W3:Y:S01]  /*18360*/  MUFU.EX2 R32, R5 ;  /* 0x0000000500207308 */ /* 0x000ee20000000800 */
[----:B------:R-:W-:Y:S02]  /*18370*/  FMUL.FTZ R49, R65, R149 ;  /* 0x0000009541317220 */ /* 0x000fe40000410000 */
[----:B------:R-:W-:Y:S02]  /*18380*/  FADD.FTZ R2, -R2, R89 ;  /* 0x0000005902027221 */ /* 0x000fe40000010100 */
[C---:B------:R-:W-:Y:S02]  /*18390*/  FMUL.FTZ R50, R3.reuse, R150 ;  /* 0x0000009603327220 */ /* 0x040fe40000410000 */
[----:B------:R-:W-:Y:S02]  /*183a0*/  FMUL.FTZ R51, R3, R151 ;  /* 0x0000009703337220 */ /* 0x000fe40000410000 */
[----:B------:R-:W-:Y:S01]  /*183b0*/  FMUL.FTZ R2, R2, c[0x0][0x2d0] ;  /* 0x0000b40002027a20 */ /* 0x000fe20000410000 */
[----:B------:R-:W4:Y:S01]  /*183c0*/  MUFU.EX2 R0, R0 ;  /* 0x0000000000007308 */ /* 0x000f220000000800 */
[----:B-1----:R-:W-:Y:S01]  /*183d0*/  FMUL.FTZ R4, R68, c[0x0][0x2d0] ;  /* 0x0000b40044047a20 */ /* 0x002fe20000410000 */
[----:B--2---:R-:W-:Y:S04]  /*183e0*/  F2FP.BF16.PACK_AB R74, R39, R48 ;  /* 0x00000030274a723e */ /* 0x004fe800000010ff */
[----:B------:R-:W-:Y:S02]  /*183f0*/  FSEL R4, R4, RZ, P0 ;  /* 0x000000ff04047208 */ /* 0x000fe40000000000 */
[----:B------:R-:W-:Y:S02]  /*18400*/  ISETP.GT.AND P0, PT, R209, R248, PT ;  /* 0x000000f8d100720c */ /* 0x000fe40003f04270 */
[----:B------:R-:W1:Y:S01]  /*18410*/  MUFU.EX2 R2, R2 ;  /* 0x0000000200027308 */ /* 0x000e620000000800 */
[--C-:B------:R-:W-:Y:S01]  /*18420*/  FFMA.FTZ R161, R23, c[0x0][0x2d0], -R4.reuse ;  /* 0x0000b40017a17a23 */ /* 0x100fe20000010804 */
[----:B------:R-:W-:Y:S01]  /*18430*/  IADD3 R209, R209, -0x1, RZ ;  /* 0xffffffffd1d17810 */ /* 0x000fe20007ffe0ff */
[--C-:B------:R-:W-:Y:S01]  /*18440*/  FFMA.FTZ R160, R22, c[0x0][0x2d0], -R4.reuse ;  /* 0x0000b40016a07a23 */ /* 0x100fe20000010804 */
[----:B---3--:R-:W-:Y:S01]  /*18450*/  F2FP.BF16.PACK_AB R76, R32, R35 ;  /* 0x00000023204c723e */ /* 0x008fe200000010ff */
[--C-:B------:R-:W-:Y:S02]  /*18460*/  FFMA.FTZ R67, R21, c[0x0][0x2d0], -R4.reuse ;  /* 0x0000b40015437a23 */ /* 0x100fe40000010804 */
[--C-:B------:R-:W-:Y:S02]  /*18470*/  FFMA.FTZ R181, R20, c[0x0][0x2d0], -R4.reuse ;  /* 0x0000b40014b57a23 */ /* 0x100fe40000010804 */
[----:B------:R-:W2:Y:S01]  /*18480*/  LDSM.16.MT88.4 R20, [R192] ;  /* 0x00000000c014783b */ /* 0x000ea20000004200 */
[----:B------:R-:W-:Y:S01]  /*18490*/  MUFU.EX2 R183, R67 ;  /* 0x0000004300b77308 */ /* 0x000fe20000000800 */
[--C-:B------:R-:W-:Y:S02]  /*184a0*/  FFMA.FTZ R6, R9, c[0x0][0x2d0], -R4.reuse ;  /* 0x0000b40009067a23 */ /* 0x100fe40000010804 */
[--C-:B------:R-:W-:Y:S02]  /*184b0*/  FFMA.FTZ R7, R15, c[0x0][0x2d0], -R4.reuse ;  /* 0x0000b4000f077a23 */ /* 0x100fe40000010804 */
[C---:B----4-:R-:W-:Y:S02]  /*184c0*/  FMUL.FTZ R45, R0.reuse, R101 ;  /* 0x00000065002d7220 */ /* 0x050fe40000410000 */
[C---:B------:R-:W-:Y:S02]  /*184d0*/  FMUL.FTZ R60, R0.reuse, R92 ;  /* 0x0000005c003c7220 */ /* 0x040fe40000410000 */
[----:B------:R-:W-:Y:S01]  /*184e0*/  FMUL.FTZ R61, R0, R93 ;  /* 0x0000005d003d7220 */ /* 0x000fe20000410000 */
[----:B------:R-:W-:Y:S01]  /*184f0*/  MUFU.EX2 R176, R188 ;  /* 0x000000bc00b07308 */ /* 0x000fe20000000800 */
[--C-:B------:R-:W-:Y:S02]  /*18500*/  FFMA.FTZ R17, R12, c[0x0][0x2d0], -R4.reuse ;  /* 0x0000b4000c117a23 */ /* 0x100fe40000010804 */
[--C-:B------:R-:W-:Y:S02]  /*18510*/  FFMA.FTZ R16, R13, c[0x0][0x2d0], -R4.reuse ;  /* 0x0000b4000d107a23 */ /* 0x100fe40000010804 */
[----:B------:R-:W-:Y:S02]  /*18520*/  FFMA.FTZ R191, R19, c[0x0][0x2d0], -R4 ;  /* 0x0000b40013bf7a23 */ /* 0x000fe40000010804 */
[----:B------:R-:W-:Y:S02]  /*18530*/  FADD.FTZ R5, R48, R8 ;  /* 0x0000000830057221 */ /* 0x000fe40000010000 */
[C---:B------:R-:W-:Y:S02]  /*18540*/  FMUL.FTZ R40, R0.reuse, R104 ;  /* 0x0000006800287220 */ /* 0x040fe40000410000 */
[----:B------:R-:W-:Y:S01]  /*18550*/  MUFU.EX2 R104, R178 ;  /* 0x000000b200687308 */ /* 0x000fe20000000800 */
[C---:B------:R-:W-:Y:S02]  /*18560*/  FMUL.FTZ R41, R0.reuse, R105 ;  /* 0x0000006900297220 */ /* 0x040fe40000410000 */
[C---:B------:R-:W-:Y:S02]  /*18570*/  FMUL.FTZ R44, R0.reuse, R100 ;  /* 0x00000064002c7220 */ /* 0x040fe40000410000 */
[C---:B------:R-:W-:Y:S02]  /*18580*/  FMUL.FTZ R56, R0.reuse, R96 ;  /* 0x0000006000387220 */ /* 0x040fe40000410000 */
[----:B------:R-:W-:Y:S02]  /*18590*/  FMUL.FTZ R57, R0, R97 ;  /* 0x0000006100397220 */ /* 0x000fe40000410000 */
        /* <DEDUP_REMOVED lines=12> */
[----:B------:R-:W-:Y:S01]  /*18660*/  FFMA.FTZ R242, R10, c[0x0][0x2d0], -R4 ;  /* 0x0000b4000af27a23 */ /* 0x000fe20000010804 */
[----:B------:R-:W3:Y:S01]  /*18670*/  MUFU.EX2 R97, R17 ;  /* 0x0000001100617308 */ /* 0x000ee20000000800 */
[C---:B------:R-:W-:Y:S02]  /*18680*/  FFMA.FTZ R4, R0.reuse, R246, R35 ;  /* 0x000000f600047223 */ /* 0x040fe40000010023 */
[C---:B------:R-:W-:Y:S02]  /*18690*/  FMUL.FTZ R8, R0.reuse, R120 ;  /* 0x0000007800087220 */ /* 0x040fe40000410000 */
[C---:B------:R-:W-:Y:S02]  /*186a0*/  FMUL.FTZ R9, R0.reuse, R121 ;  /* 0x0000007900097220 */ /* 0x040fe40000410000 */
[C---:B------:R-:W-:Y:S02]  /*186b0*/  FMUL.FTZ R12, R0.reuse, R116 ;  /* 0x00000074000c7220 */ /* 0x040fe40000410000 */
[C---:B------:R-:W-:Y:S01]  /*186c0*/  FMUL.FTZ R13, R0.reuse, R117 ;  /* 0x00000075000d7220 */ /* 0x040fe20000410000 */
[----:B------:R4:W-:Y:S01]  /*186d0*/  MUFU.EX2 R116, R7 ;  /* 0x0000000700747308 */ /* 0x0009e20000000800 */
[C---:B------:R-:W-:Y:S02]  /*186e0*/  FMUL.FTZ R24, R0.reuse, R112 ;  /* 0x0000007000187220 */ /* 0x040fe40000410000 */
[C---:B------:R-:W-:Y:S02]  /*186f0*/  FMUL.FTZ R25, R0.reuse, R113 ;  /* 0x0000007100197220 */ /* 0x040fe40000410000 */
[C---:B------:R-:W-:Y:S02]  /*18700*/  FMUL.FTZ R28, R0.reuse, R108 ;  /* 0x0000006c001c7220 */ /* 0x040fe40000410000 */
[----:B------:R-:W-:Y:S02]  /*18710*/  FMUL.FTZ R29, R0, R109 ;  /* 0x0000006d001d7220 */ /* 0x000fe40000410000 */
[C---:B-1----:R-:W-:Y:S01]  /*18720*/  FMUL.FTZ R58, R2.reuse, R98 ;  /* 0x00000062023a7220 */ /* 0x042fe20000410000 */
[----:B------:R-:W1:Y:S01]  /*18730*/  MUFU.EX2 R0, R14 ;  /* 0x0000000e00007308 */ /* 0x000e620000000800 */
[----:B------:R-:W-:Y:S02]  /*18740*/  FMUL.FTZ R59, R2, R99 ;  /* 0x00000063023b7220 */ /* 0x000fe40000410000 */
[----:B------:R-:W-:Y:S01]  /*18750*/  FADD.FTZ R66, R39, R5 ;  /* 0x0000000527427221 */ /* 0x000fe20000010000 */
[----:B---3--:R-:W-:Y:S01]  /*18760*/  F2FP.BF16.PACK_AB R77, R97, R18 ;  /* 0x00000012614d723e */ /* 0x008fe200000010ff */
[----:B------:R-:W-:Y:S01]  /*18770*/  FADD.FTZ R96, R32, R4 ;  /* 0x0000000420607221 */ /* 0x000fe20000010000 */
[----:B------:R-:W3:Y:S01]  /*18780*/  LDSM.16.MT88.4 R36, [R196] ;  /* 0x00000000c424783b */ /* 0x000ee20000004200 */
[----:B------:R-:W-:Y:S02]  /*18790*/  FMUL.FTZ R6, R3, R130 ;  /* 0x0000008203067220 */ /* 0x000fe40000410000 */
[C---:B------:R-:W-:Y:S01]  /*187a0*/  FMUL.FTZ R4, R65.reuse, R128 ;  /* 0x0000008041047220 */ /* 0x040fe20000410000 */
[----:B------:R-:W-:Y:S01]  /*187b0*/  MUFU.EX2 R99, R34 ;  /* 0x0000002200637308 */ /* 0x000fe20000000800 */
[----:B------:R-:W-:Y:S02]  /*187c0*/  FMUL.FTZ R5, R65, R129 ;  /* 0x0000008141057220 */ /* 0x000fe40000410000 */
[C---:B------:R-:W-:Y:S02]  /*187d0*/  FMUL.FTZ R10, R2.reuse, R122 ;  /* 0x0000007a020a7220 */ /* 0x040fe40000410000 */
[----:B----4-:R-:W-:Y:S02]  /*187e0*/  FMUL.FTZ R7, R3, R131 ;  /* 0x0000008303077220 */ /* 0x010fe40000410000 */
[C---:B------:R-:W-:Y:S02]  /*187f0*/  FMUL.FTZ R11, R2.reuse, R123 ;  /* 0x0000007b020b7220 */ /* 0x040fe40000410000 */
[----:B------:R-:W-:Y:S01]  /*18800*/  FMUL.FTZ R15, R2, R119 ;  /* 0x00000077020f7220 */ /* 0x000fe20000410000 */
[----:B------:R-:W4:Y:S01]  /*18810*/  MUFU.EX2 R98, R16 ;  /* 0x0000001000627308 */ /* 0x000f220000000800 */
[----:B------:R-:W-:Y:S02]  /*18820*/  FMUL.FTZ R17, R65, R133 ;  /* 0x0000008541117220 */ /* 0x000fe40000410000 */
[----:B------:R-:W-:Y:S01]  /*18830*/  FMUL.FTZ R19, R3, R135 ;  /* 0x0000008703137220 */ /* 0x000fe20000410000 */
[----:B-1----:R-:W-:Y:S01]  /*18840*/  F2FP.BF16.PACK_AB R75, R100, R0 ;  /* 0x00000000644b723e */ /* 0x002fe200000010ff */
[----:B------:R-:W-:Y:S02]  /*18850*/  FADD.FTZ R88, R0, R52 ;  /* 0x0000003400587221 */ /* 0x000fe40000010000 */
[----:B------:R-:W1:Y:S01]  /*18860*/  LDSM.16.MT88.4 R52, [R193] ;  /* 0x00000000c134783b */ /* 0x000e620000004200 */
[----:B------:R-:W-:Y:S02]  /*18870*/  FMUL.FTZ R32, R65, R140 ;  /* 0x0000008c41207220 */ /* 0x000fe40000410000 */
[----:B------:R-:W5:Y:S01]  /*18880*/  MUFU.EX2 R117, R33 ;  /* 0x0000002100757308 */ /* 0x000f620000000800 */
[-C--:B--2---:R-:W-:Y:S05]  /*18890*/  HMMA.16816.F32.BF16 R4, R72, R20.reuse, R4 ;  /* 0x000000144804723c */ /* 0x084fea0000041804 */
[C---:B------:R-:W-:Y:S02]  /*188a0*/  FMUL.FTZ R14, R2.reuse, R118 ;  /* 0x00000076020e7220 */ /* 0x040fe40000410000 */
[C---:B------:R-:W-:Y:S02]  /*188b0*/  FFMA.FTZ R89, R2.reuse, R247, R18 ;  /* 0x000000f702597223 */ /* 0x040fe40000010012 */
[----:B------:R-:W-:Y:S01]  /*188c0*/  FMUL.FTZ R18, R3, R134 ;  /* 0x0000008603127220 */ /* 0x000fe20000410000 */
[----:B------:R-:W-:Y:S02]  /*188d0*/  MUFU.EX2 R105, R180 ;  /* 0x000000b400697308 */ /* 0x000fe40000000800 */
[----:B------:R-:W-:Y:S01]  /*188e0*/  FMUL.FTZ R26, R2, R114 ;  /* 0x00000072021a7220 */ /* 0x000fe20000410000 */
[----:B----4-:R-:W-:Y:S01]  /*188f0*/  F2FP.BF16.PACK_AB R79, R116, R98 ;  /* 0x00000062744f723e */ /* 0x010fe200000010ff */
[----:B------:R-:W-:Y:S02]  /*18900*/  FMUL.FTZ R16, R65, R132 ;  /* 0x0000008441107220 */ /* 0x000fe40000410000 */
[C---:B------:R-:W-:Y:S01]  /*18910*/  FMUL.FTZ R27, R2.reuse, R115 ;  /* 0x00000073021b7220 */ /* 0x040fe20000410000 */
[----:B------:R-:W-:Y:S01]  /*18920*/  LDSM.16.MT88.4 R132, [R192+0x2000] ;  /* 0x00200000c084783b */ /* 0x000fe20000004200 */
[C---:B------:R-:W-:Y:S02]  /*18930*/  FMUL.FTZ R34, R3.reuse, R142 ;  /* 0x0000008e03227220 */ /* 0x040fe40000410000 */
[----:B------:R-:W-:Y:S01]  /*18940*/  FMUL.FTZ R35, R3, R143 ;  /* 0x0000008f03237220 */ /* 0x000fe20000410000 */
[----:B------:R-:W-:Y:S01]  /*18950*/  MUFU.EX2 R119, R172 ;  /* 0x000000ac00777308 */ /* 0x000fe20000000800 */
[C---:B------:R-:W-:Y:S01]  /*18960*/  FMUL.FTZ R46, R2.reuse, R102 ;  /* 0x00000066022e7220 */ /* 0x040fe20000410000 */
[----:B-----5:R-:W-:Y:S01]  /*18970*/  F2FP.BF16.PACK_AB R78, R117, R99 ;  /* 0x00000063754e723e */ /* 0x020fe200000010ff */
[C---:B------:R-:W-:Y:S02]  /*18980*/  FMUL.FTZ R33, R65.reuse, R141 ;  /* 0x0000008d41217220 */ /* 0x040fe40000410000 */
[----:B------:R-:W-:Y:S01]  /*18990*/  LDSM.16.MT88.4 R140, [R196+0x2000] ;  /* 0x00200000c48c783b */ /* 0x000fe20000004200 */
[C---:B------:R-:W-:Y:S02]  /*189a0*/  FMUL.FTZ R47, R2.reuse, R103 ;  /* 0x00000067022f7220 */ /* 0x040fe40000410000 */
[C---:B------:R-:W-:Y:S01]  /*189b0*/  FMUL.FTZ R48, R65.reuse, R148 ;  /* 0x0000009441307220 */ /* 0x040fe20000410000 */
[C---:B------:R-:W-:Y:S01]  /*189c0*/  HMMA.16816.F32.BF16 R8, R76.reuse, R20, R8 ;  /* 0x000000144c08723c */ /* 0x040fe20000041808 */
[----:B------:R-:W-:Y:S03]  /*189d0*/  MUFU.EX2 R122, R171 ;  /* 0x000000ab007a7308 */ /* 0x000fe60000000800 */
[----:B------:R-:W-:Y:S01]  /*189e0*/  LDSM.16.MT88.4 R148, [R193+0x2000] ;  /* 0x00200000c194783b */ /* 0x000fe20000004200 */
[C---:B------:R-:W-:Y:S02]  /*189f0*/  FMUL.FTZ R62, R2.reuse, R94 ;  /* 0x0000005e023e7220 */ /* 0x040fe40000410000 */
[C---:B------:R-:W-:Y:S01]  /*18a00*/  FMUL.FTZ R63, R2.reuse, R95 ;  /* 0x0000005f023f7220 */ /* 0x040fe20000410000 */
[-C--:B------:R-:W-:Y:S03]  /*18a10*/  HMMA.16816.F32.BF16 R12, R76, R22.reuse, R12 ;  /* 0x000000164c0c723c */ /* 0x080fe6000004180c */
[----:B------:R-:W-:Y:S01]  /*18a20*/  MUFU.EX2 R171, R190 ;  /* 0x000000be00ab7308 */ /* 0x000fe20000000800 */
[----:B------:R-:W2:Y:S01]  /*18a30*/  LDSM.16.MT88.4 R92, [R192+0x800] ;  /* 0x00080000c05c783b */ /* 0x000ea20000004200 */
[C---:B------:R-:W-:Y:S02]  /*18a40*/  FMUL.FTZ R42, R2.reuse, R106 ;  /* 0x0000006a022a7220 */ /* 0x040fe40000410000 */
[C---:B------:R-:W-:Y:S01]  /*18a50*/  FMUL.FTZ R43, R2.reuse, R107 ;  /* 0x0000006b022b7220 */ /* 0x040fe20000410000 */
[C---:B------:R-:W-:Y:S04]  /*18a60*/  HMMA.16816.F32.BF16 R16, R72.reuse, R22, R16 ;  /* 0x000000164810723c */ /* 0x040fe80000041810 */
[C---:B------:R-:W-:Y:S01]  /*18a70*/  FMUL.FTZ R20, R65.reuse, R136 ;  /* 0x0000008841147220 */ /* 0x040fe20000410000 */
[----:B------:R-:W-:Y:S01]  /*18a80*/  MUFU.EX2 R107, R182 ;  /* 0x000000b6006b7308 */ /* 0x000fe20000000800 */
[----:B------:R-:W-:Y:S02]  /*18a90*/  FMUL.FTZ R21, R65, R137 ;  /* 0x0000008941157220 */ /* 0x000fe40000410000 */
[C---:B------:R-:W-:Y:S04]  /*18aa0*/  FMUL.FTZ R22, R3.reuse, R138 ;  /* 0x0000008a03167220 */ /* 0x040fe80000410000 */
[C---:B------:R-:W-:Y:S02]  /*18ab0*/  FMUL.FTZ R23, R3.reuse, R139 ;  /* 0x0000008b03177220 */ /* 0x040fe40000410000 */
[C---:B------:R-:W-:Y:S01]  /*18ac0*/  FMUL.FTZ R67, R3.reuse, R159 ;  /* 0x0000009f03437220 */ /* 0x040fe20000410000 */
[----:B------:R-:W-:Y:S01]  /*18ad0*/  MUFU.EX2 R106, R179 ;  /* 0x000000b3006a7308 */ /* 0x000fe20000000800 */
[C---:B------:R-:W-:Y:S02]  /*18ae0*/  FMUL.FTZ R30, R2.reuse, R110 ;  /* 0x0000006e021e7220 */ /* 0x040fe40000410000 */
[----:B------:R-:W-:Y:S01]  /*18af0*/  FMUL.FTZ R31, R2, R111 ;  /* 0x0000006f021f7220 */ /* 0x000fe20000410000 */
[-C--:B---3--:R-:W-:Y:S03]  /*18b00*/  HMMA.16816.F32.BF16 R20, R72, R36.reuse, R20 ;  /* 0x000000244814723c */ /* 0x088fe60000041814 */
[----:B------:R-:W-:Y:S02]  /*18b10*/  FADD.FTZ R0, R64, R66 ;  /* 0x0000004240007221 */ /* 0x000fe40000010000 */
[----:B------:R-:W-:Y:S01]  /*18b20*/  FMUL.FTZ R66, R3, R158 ;  /* 0x0000009e03427220 */ /* 0x000fe20000410000 */
[----:B------:R-:W3:Y:S02]  /*18b30*/  MUFU.EX2 R2, R184 ;  /* 0x000000b800027308 */ /* 0x000ee40000000800 */
[C---:B------:R-:W-:Y:S07]  /*18b40*/  HMMA.16816.F32.BF16 R24, R76.reuse, R36, R24 ;  /* 0x000000244c18723c */ /* 0x040fee0000041818 */
[C---:B------:R-:W-:Y:S01]  /*18b50*/  FMUL.FTZ R36, R65.reuse, R144 ;  /* 0x0000009041247220 */ /* 0x040fe20000410000 */
[-C--:B------:R-:W-:Y:S01]  /*18b60*/  HMMA.16816.F32.BF16 R28, R76, R38.reuse, R28 ;  /* 0x000000264c1c723c */ /* 0x080fe2000004181c */
[----:B------:R-:W-:Y:S03]  /*18b70*/  MUFU.EX2 R179, R186 ;  /* 0x000000ba00b37308 */ /* 0x000fe60000000800 */
[----:B------:R-:W-:Y:S04]  /*18b80*/  FMUL.FTZ R37, R65, R145 ;  /* 0x0000009141257220 */ /* 0x000fe80000410000 */
[C---:B------:R-:W-:Y:S03]  /*18b90*/  HMMA.16816.F32.BF16 R32, R72.reuse, R38, R32 ;  /* 0x000000264820723c */ /* 0x040fe60000041820 */
[----:B------:R-:W4:Y:S01]  /*18ba0*/  MUFU.EX2 R111, R173 ;  /* 0x000000ad006f7308 */ /* 0x000f220000000800 */
[----:B---3--:R-:W-:Y:S03]  /*18bb0*/  FADD.FTZ R0, R2, R0 ;  /* 0x0000000002007221 */ /* 0x008fe60000010000 */
[C---:B------:R-:W-:Y:S02]  /*18bc0*/  FMUL.FTZ R38, R3.reuse, R146 ;  /* 0x0000009203267220 */ /* 0x040fe40000410000 */
[----:B------:R-:W-:Y:S04]  /*18bd0*/  FMUL.FTZ R39, R3, R147 ;  /* 0x0000009303277220 */ /* 0x000fe80000410000 */
[----:B------:R-:W3:Y:S01]  /*18be0*/  MUFU.EX2 R128, R170 ;  /* 0x000000aa00807308 */ /* 0x000ee20000000800 */
[----:B------:R-:W-:Y:S04]  /*18bf0*/  FADD.FTZ R0, R87, R0 ;  /* 0x0000000057007221 */ /* 0x000fe80000010000 */
[----:B------:R-:W-:Y:S01]  /*18c00*/  FADD.FTZ R0, R86, R0 ;  /* 0x0000000056007221 */ /* 0x000fe20000010000 */
[-C--:B-1----:R-:W-:Y:S03]  /*18c10*/  HMMA.16816.F32.BF16 R36, R72, R52.reuse, R36 ;  /* 0x000000344824723c */ /* 0x082fe60000041824 */
[----:B------:R-:W-:Y:S01]  /*18c20*/  FADD.FTZ R0, R107, R0 ;  /* 0x000000006b007221 */ /* 0x000fe20000010000 */
[----:B------:R-:W-:Y:S03]  /*18c30*/  MUFU.EX2 R110, R166 ;  /* 0x000000a6006e7308 */ /* 0x000fe60000000800 */
[----:B------:R-:W-:Y:S01]  /*18c40*/  FADD.FTZ R0, R105, R0 ;  /* 0x0000000069007221 */ /* 0x000fe20000010000 */
[C---:B------:R-:W-:Y:S04]  /*18c50*/  HMMA.16816.F32.BF16 R40, R76.reuse, R52, R40 ;  /* 0x000000344c28723c */ /* 0x040fe80000041828 */
[----:B------:R-:W-:Y:S02]  /*18c60*/  FADD.FTZ R0, R106, R0 ;  /* 0x000000006a007221 */ /* 0x000fe40000010000 */
[----:B------:R-:W-:Y:S01]  /*18c70*/  MUFU.EX2 R166, R223 ;  /* 0x000000df00a67308 */ /* 0x000fe20000000800 */
[C---:B------:R-:W-:Y:S01]  /*18c80*/  FMUL.FTZ R52, R65.reuse, R152 ;  /* 0x0000009841347220 */ /* 0x040fe20000410000 */
[-C--:B------:R-:W-:Y:S04]  /*18c90*/  HMMA.16816.F32.BF16 R44, R76, R54.reuse, R44 ;  /* 0x000000364c2c723c */ /* 0x080fe8000004182c */
[----:B------:R-:W-:Y:S04]  /*18ca0*/  FMUL.FTZ R53, R65, R153 ;  /* 0x0000009941357220 */ /* 0x000fe80000410000 */
[C---:B------:R-:W-:Y:S01]  /*18cb0*/  HMMA.16816.F32.BF16 R48, R72.reuse, R54, R48 ;  /* 0x000000364830723c */ /* 0x040fe20000041830 */
[----:B------:R-:W1:Y:S06]  /*18cc0*/  MUFU.EX2 R120, R165 ;  /* 0x000000a500787308 */ /* 0x000e6c0000000800 */
[C---:B------:R-:W-:Y:S02]  /*18cd0*/  FMUL.FTZ R54, R3.reuse, R154 ;  /* 0x0000009a03367220 */ /* 0x040fe40000410000 */
[----:B------:R-:W-:Y:S02]  /*18ce0*/  FMUL.FTZ R55, R3, R155 ;  /* 0x0000009b03377220 */ /* 0x000fe40000410000 */
[----:B------:R-:W-:Y:S01]  /*18cf0*/  MUFU.EX2 R165, R224 ;  /* 0x000000e000a57308 */ /* 0x000fe20000000800 */
[----:B------:R-:W-:Y:S04]  /*18d00*/  FADD.FTZ R3, R99, R96 ;  /* 0x0000006063037221 */ /* 0x000fe80000010000 */
[-C--:B------:R-:W-:Y:S05]  /*18d10*/  HMMA.16816.F32.BF16 R52, R72, R80.reuse, R52 ;  /* 0x000000504834723c */ /* 0x080fea0000041834 */
[----:B------:R-:W-:Y:S03]  /*18d20*/  MUFU.EX2 R123, R164 ;  /* 0x000000a4007b7308 */ /* 0x000fe60000000800 */
[C---:B------:R-:W-:Y:S07]  /*18d30*/  HMMA.16816.F32.BF16 R56, R76.reuse, R80, R56 ;  /* 0x000000504c38723c */ /* 0x040fee0000041838 */
[----:B------:R-:W5:Y:S01]  /*18d40*/  MUFU.EX2 R247, R163 ;  /* 0x000000a300f77308 */ /* 0x000f620000000800 */
[-C--:B------:R-:W-:Y:S07]  /*18d50*/  HMMA.16816.F32.BF16 R60, R76, R82.reuse, R60 ;  /* 0x000000524c3c723c */ /* 0x080fee000004183c */
[----:B------:R-:W-:Y:S01]  /*18d60*/  F2FP.BF16.PACK_AB R76, R2, R64 ;  /* 0x00000040024c723e */ /* 0x000fe200000010ff */
[C---:B------:R-:W-:Y:S01]  /*18d70*/  FMUL.FTZ R64, R65.reuse, R156 ;  /* 0x0000009c41407220 */ /* 0x040fe20000410000 */
[----:B------:R-:W-:Y:S03]  /*18d80*/  MUFU.EX2 R113, R162 ;  /* 0x000000a200717308 */ /* 0x000fe60000000800 */
[----:B------:R-:W-:Y:S01]  /*18d90*/  FMUL.FTZ R65, R65, R157 ;  /* 0x0000009d41417220 */ /* 0x000fe20000410000 */
[----:B------:R-:W-:Y:S01]  /*18da0*/  F2FP.BF16.PACK_AB R78, R86, R87 ;  /* 0x00000057564e723e */ /* 0x000fe200000010ff */
[----:B------:R-:W-:Y:S01]  /*18db0*/  FADD.FTZ R2, R97, R89 ;  /* 0x0000005961027221 */ /* 0x000fe20000010000 */
[----:B----4-:R-:W-:Y:S01]  /*18dc0*/  F2FP.BF16.PACK_AB R77, R119, R111 ;  /* 0x0000006f774d723e */ /* 0x010fe200000010ff */
[----:B------:R-:W-:Y:S01]  /*18dd0*/  FADD.FTZ R87, R100, R88 ;  /* 0x0000005864577221 */ /* 0x000fe20000010000 */
[----:B---3--:R-:W-:Y:S01]  /*18de0*/  F2FP.BF16.PACK_AB R79, R128, R122 ;  /* 0x0000007a804f723e */ /* 0x008fe200000010ff */
[----:B------:R-:W-:Y:S01]  /*18df0*/  LDSM.16.MT88.4 R100, [R193+0x1000] ;  /* 0x00100000c164783b */ /* 0x000fe20000004200 */
[----:B------:R-:W-:Y:S01]  /*18e00*/  HMMA.16816.F32.BF16 R64, R72, R82, R64 ;  /* 0x000000524840723c */ /* 0x000fe20000041840 */
[----:B------:R-:W3:Y:S03]  /*18e10*/  MUFU.EX2 R114, R161 ;  /* 0x000000a100727308 */ /* 0x000ee60000000800 */
[----:B------:R-:W-:Y:S02]  /*18e20*/  FADD.FTZ R86, R98, R2 ;  /* 0x0000000262567221 */ /* 0x000fe40000010000 */
[----:B------:R-:W-:Y:S01]  /*18e30*/  FADD.FTZ R2, R104, R0 ;  /* 0x0000000068027221 */ /* 0x000fe20000010000 */
[----:B------:R-:W4:Y:S01]  /*18e40*/  LDSM.16.MT88.4 R80, [R196+0x800] ;  /* 0x00080000c450783b */ /* 0x000f220000004200 */
[-C--:B--2---:R-:W-:Y:S03]  /*18e50*/  HMMA.16816.F32.BF16 R4, R76, R92.reuse, R4 ;  /* 0x0000005c4c04723c */ /* 0x084fe60000041804 */
[----:B------:R-:W2:Y:S02]  /*18e60*/  MUFU.EX2 R121, R160 ;  /* 0x000000a000797308 */ /* 0x000ea40000000800 */
[----:B-1----:R-:W-:Y:S01]  /*18e70*/  F2FP.BF16.PACK_AB R72, R120, R110 ;  /* 0x0000006e7848723e */ /* 0x002fe200000010ff */
[----:B------:R-:W-:Y:S01]  /*18e80*/  FADD.FTZ R0, R117, R3 ;  /* 0x0000000375007221 */ /* 0x000fe20000010000 */
[----:B-----5:R-:W-:Y:S01]  /*18e90*/  F2FP.BF16.PACK_AB R74, R247, R123 ;  /* 0x0000007bf74a723e */ /* 0x020fe200000010ff */
[----:B------:R-:W1:Y:S01]  /*18ea0*/  LDSM.16.MT88.4 R96, [R193+0x800] ;  /* 0x00080000c160783b */ /* 0x000e620000004200 */
[----:B------:R-:W-:Y:S03]  /*18eb0*/  FADD.FTZ R3, R111, R87 ;  /* 0x000000576f037221 */ /* 0x000fe60000010000 */
[----:B------:R-:W-:Y:S01]  /*18ec0*/  FADD.FTZ R87, R110, R0 ;  /* 0x000000006e577221 */ /* 0x000fe20000010000 */
[----:B------:R-:W-:Y:S01]  /*18ed0*/  MUFU.EX2 R164, R225 ;  /* 0x000000e100a47308 */ /* 0x000fe20000000800 */
[----:B------:R-:W-:Y:S02]  /*18ee0*/  FADD.FTZ R86, R116, R86 ;  /* 0x0000005674567221 */ /* 0x000fe40000010000 */
[----:B------:R-:W-:Y:S01]  /*18ef0*/  FADD.FTZ R3, R119, R3 ;  /* 0x0000000377037221 */ /* 0x000fe20000010000 */
[----:B---3--:R-:W-:Y:S01]  /*18f00*/  F2FP.BF16.PACK_AB R73, R114, R113 ;  /* 0x000000717249723e */ /* 0x008fe200000010ff */
[----:B------:R-:W-:Y:S05]  /*18f10*/  FADD.FTZ R87, R120, R87 ;  /* 0x0000005778577221 */ /* 0x000fea0000010000 */
[----:B------:R-:W-:Y:S01]  /*18f20*/  MUFU.EX2 R162, R226 ;  /* 0x000000e200a27308 */ /* 0x000fe20000000800 */
[----:B--2---:R-:W-:Y:S09]  /*18f30*/  F2FP.BF16.PACK_AB R75, R183, R121 ;  /* 0x00000079b74b723e */ /* 0x004ff200000010ff */
[----:B------:R-:W2:Y:S01]  /*18f40*/  MUFU.EX2 R246, R168 ;  /* 0x000000a800f67308 */ /* 0x000ea20000000800 */
[C---:B------:R-:W-:Y:S08]  /*18f50*/  HMMA.16816.F32.BF16 R8, R72.reuse, R92, R8 ;  /* 0x0000005c4808723c */ /* 0x040ff00000041808 */
[-C--:B------:R-:W-:Y:S01]  /*18f60*/  HMMA.16816.F32.BF16 R12, R72, R94.reuse, R12 ;  /* 0x0000005e480c723c */ /* 0x080fe2000004180c */
[----:B------:R-:W3:Y:S07]  /*18f70*/  MUFU.EX2 R184, R174 ;  /* 0x000000ae00b87308 */ /* 0x000eee0000000800 */
[C---:B------:R-:W-:Y:S01]  /*18f80*/  HMMA.16816.F32.BF16 R16, R76.reuse, R94, R16 ;  /* 0x0000005e4c10723c */ /* 0x040fe20000041810 */
[----:B------:R-:W5:Y:S02]  /*18f90*/  LDSM.16.MT88.4 R92, [R195+0x800] ;  /* 0x00080000c35c783b */ /* 0x000f640000004200 */
[----:B------:R-:W-:Y:S05]  /*18fa0*/  MUFU.EX2 R174, R189 ;  /* 0x000000bd00ae7308 */ /* 0x000fea0000000800 */
[-C--:B----4-:R-:W-:Y:S05]  /*18fb0*/  HMMA.16816.F32.BF16 R20, R76, R80.reuse, R20 ;  /* 0x000000504c14723c */ /* 0x090fea0000041814 */
[----:B------:R-:W-:Y:S03]  /*18fc0*/  MUFU.EX2 R182, R167 ;  /* 0x000000a700b67308 */ /* 0x000fe60000000800 */
[C---:B------:R-:W-:Y:S07]  /*18fd0*/  HMMA.16816.F32.BF16 R24, R72.reuse, R80, R24 ;  /* 0x000000504818723c */ /* 0x040fee0000041818 */
[----:B------:R-:W4:Y:S01]  /*18fe0*/  MUFU.EX2 R180, R175 ;  /* 0x000000af00b47308 */ /* 0x000f220000000800 */
[-C--:B------:R-:W-:Y:S08]  /*18ff0*/  HMMA.16816.F32.BF16 R28, R72, R82.reuse, R28 ;  /* 0x00000052481c723c */ /* 0x080ff0000004181c */
[C---:B------:R-:W-:Y:S01]  /*19000*/  HMMA.16816.F32.BF16 R32, R76.reuse, R82, R32 ;  /* 0x000000524c20723c */ /* 0x040fe20000041820 */
[----:B------:R-:W2:Y:S01]  /*19010*/  LDSM.16.MT88.4 R80, [R192+0x1000] ;  /* 0x00100000c050783b */ /* 0x000ea20000004200 */
[----:B------:R-:W-:Y:S06]  /*19020*/  MUFU.EX2 R155, R177 ;  /* 0x000000b1009b7308 */ /* 0x000fec0000000800 */
[-C--:B-1----:R-:W-:Y:S04]  /*19030*/  HMMA.16816.F32.BF16 R36, R76, R96.reuse, R36 ;  /* 0x000000604c24723c */ /* 0x082fe80000041824 */
[----:B------:R-:W1:Y:S04]  /*19040*/  MUFU.EX2 R175, R187 ;  /* 0x000000bb00af7308 */ /* 0x000e680000000800 */
[C---:B------:R-:W-:Y:S06]  /*19050*/  HMMA.16816.F32.BF16 R40, R72.reuse, R96, R40 ;  /* 0x000000604828723c */ /* 0x040fec0000041828 */
[----:B------:R-:W-:Y:S02]  /*19060*/  MUFU.EX2 R154, R181 ;  /* 0x000000b5009a7308 */ /* 0x000fe40000000800 */
[-C--:B------:R-:W-:Y:S08]  /*19070*/  HMMA.16816.F32.BF16 R44, R72, R98.reuse, R44 ;  /* 0x00000062482c723c */ /* 0x080ff0000004182c */
[C---:B------:R-:W-:Y:S01]  /*19080*/  HMMA.16816.F32.BF16 R48, R76.reuse, R98, R48 ;  /* 0x000000624c30723c */ /* 0x040fe20000041830 */
[----:B------:R-:W1:Y:S01]  /*19090*/  LDSM.16.MT88.4 R96, [R196+0x1000] ;  /* 0x00100000c460783b */ /* 0x000e620000004200 */
[----:B------:R-:W1:Y:S06]  /*190a0*/  MUFU.EX2 R153, R191 ;  /* 0x000000bf00997308 */ /* 0x000e6c0000000800 */
[-C--:B-----5:R-:W-:Y:S04]  /*190b0*/  HMMA.16816.F32.BF16 R52, R76, R92.reuse, R52 ;  /* 0x0000005c4c34723c */ /* 0x0a0fe80000041834 */
[----:B------:R-:W-:Y:S04]  /*190c0*/  MUFU.EX2 R152, R210 ;  /* 0x000000d200987308 */ /* 0x000fe80000000800 */
[C---:B------:R-:W-:Y:S06]  /*190d0*/  HMMA.16816.F32.BF16 R56, R72.reuse, R92, R56 ;  /* 0x0000005c4838723c */ /* 0x040fec0000041838 */
[----:B------:R-:W5:Y:S02]  /*190e0*/  MUFU.EX2 R170, R211 ;  /* 0x000000d300aa7308 */ /* 0x000f640000000800 */
[-C--:B------:R-:W-:Y:S07]  /*190f0*/  HMMA.16816.F32.BF16 R60, R72, R94.reuse, R60 ;  /* 0x0000005e483c723c */ /* 0x080fee000004183c */
[----:B------:R-:W-:Y:S01]  /*19100*/  F2FP.BF16.PACK_AB R72, R105, R107 ;  /* 0x0000006b6948723e */ /* 0x000fe200000010ff */
[----:B------:R-:W-:Y:S01]  /*19110*/  HMMA.16816.F32.BF16 R64, R76, R94, R64 ;  /* 0x0000005e4c40723c */ /* 0x000fe20000041840 */
[----:B------:R-:W5:Y:S01]  /*19120*/  LDSM.16.MT88.4 R92, [R195+0x1000] ;  /* 0x00100000c35c783b */ /* 0x000f620000004200 */
[----:B------:R-:W5:Y:S02]  /*19130*/  MUFU.EX2 R89, R221 ;  /* 0x000000dd00597308 */ /* 0x000f640000000800 */
[----:B------:R-:W-:Y:S02]  /*19140*/  F2FP.BF16.PACK_AB R74, R104, R106 ;  /* 0x0000006a684a723e */ /* 0x000fe400000010ff */
[----:B--2---:R-:W-:Y:S02]  /*19150*/  F2FP.BF16.PACK_AB R73, R246, R243 ;  /* 0x000000f3f649723e */ /* 0x004fe400000010ff */
[----:B---3--:R-:W-:Y:S01]  /*19160*/  F2FP.BF16.PACK_AB R75, R185, R184 ;  /* 0x000000b8b94b723e */ /* 0x008fe200000010ff */
[----:B------:R-:W-:Y:S03]  /*19170*/  LDSM.16.MT88.4 R104, [R195+0x1800] ;  /* 0x00180000c368783b */ /* 0x000fe60000004200 */
[----:B----4-:R-:W-:Y:S01]  /*19180*/  F2FP.BF16.PACK_AB R76, R180, R182 ;  /* 0x000000b6b44c723e */ /* 0x010fe200000010ff */
[----:B------:R-:W2:Y:S01]  /*19190*/  MUFU.EX2 R88, R220 ;  /* 0x000000dc00587308 */ /* 0x000ea20000000800 */
[----:B-1----:R-:W-:Y:S01]  /*191a0*/  F2FP.BF16.PACK_AB R78, R175, R155 ;  /* 0x0000009baf4e723e */ /* 0x002fe200000010ff */
[-C--:B------:R-:W-:Y:S05]  /*191b0*/  HMMA.16816.F32.BF16 R4, R72, R80.reuse, R4 ;  /* 0x000000504804723c */ /* 0x080fea0000041804 */
[----:B------:R-:W-:Y:S02]  /*191c0*/  F2FP.BF16.PACK_AB R77, R153, R154 ;  /* 0x0000009a994d723e */ /* 0x000fe400000010ff */
[----:B-----5:R-:W-:Y:S01]  /*191d0*/  F2FP.BF16.PACK_AB R79, R170, R152 ;  /* 0x00000098aa4f723e */ /* 0x020fe200000010ff */
[----:B------:R-:W1:Y:S01]  /*191e0*/  MUFU.EX2 R109, R219 ;  /* 0x000000db006d7308 */ /* 0x000e620000000800 */
[----:B------:R-:W-:Y:S05]  /*191f0*/  FADD.FTZ R0, R89, R2 ;  /* 0x0000000259007221 */ /* 0x000fea0000010000 */
[C---:B------:R-:W-:Y:S04]  /*19200*/  HMMA.16816.F32.BF16 R8, R76.reuse, R80, R8 ;  /* 0x000000504c08723c */ /* 0x040fe80000041808 */
[----:B------:R-:W3:Y:S04]  /*19210*/  MUFU.EX2 R108, R218 ;  /* 0x000000da006c7308 */ /* 0x000ee80000000800 */
[-C--:B------:R-:W-:Y:S04]  /*19220*/  HMMA.16816.F32.BF16 R12, R76, R82.reuse, R12 ;  /* 0x000000524c0c723c */ /* 0x080fe8000004180c */
[----:B--2---:R-:W-:Y:S02]  /*19230*/  FADD.FTZ R0, R88, R0 ;  /* 0x0000000058007221 */ /* 0x004fe40000010000 */
[----:B------:R-:W-:Y:S02]  /*19240*/  MUFU.EX2 R172, R215 ;  /* 0x000000d700ac7308 */ /* 0x000fe40000000800 */
[C---:B------:R-:W-:Y:S01]  /*19250*/  HMMA.16816.F32.BF16 R16, R72.reuse, R82, R16 ;  /* 0x000000524810723c */ /* 0x040fe20000041810 */
[----:B------:R-:W2:Y:S03]  /*19260*/  LDSM.16.MT88.4 R80, [R192+0x1800] ;  /* 0x00180000c050783b */ /* 0x000ea60000004200 */
[----:B-1----:R-:W-:Y:S04]  /*19270*/  FADD.FTZ R0, R109, R0 ;  /* 0x000000006d007221 */ /* 0x002fe80000010000 */
[-C--:B------:R-:W-:Y:S01]  /*19280*/  HMMA.16816.F32.BF16 R20, R72, R96.reuse, R20 ;  /* 0x000000604814723c */ /* 0x080fe20000041814 */
[----:B------:R-:W-:Y:S03]  /*19290*/  MUFU.EX2 R173, R214 ;  /* 0x000000d600ad7308 */ /* 0x000fe60000000800 */
[----:B---3--:R-:W-:Y:S02]  /*192a0*/  FADD.FTZ R2, R108, R0 ;  /* 0x000000006c027221 */ /* 0x008fe40000010000 */
[----:B------:R-:W-:Y:S02]  /*192b0*/  FADD.FTZ R0, R113, R86 ;  /* 0x0000005671007221 */ /* 0x000fe40000010000 */
[C---:B------:R-:W-:Y:S03]  /*192c0*/  HMMA.16816.F32.BF16 R24, R76.reuse, R96, R24 ;  /* 0x000000604c18723c */ /* 0x040fe60000041818 */
[----:B------:R-:W-:Y:S01]  /*192d0*/  MUFU.EX2 R177, R213 ;  /* 0x000000d500b17308 */ /* 0x000fe20000000800 */
[----:B------:R-:W-:Y:S04]  /*192e0*/  FADD.FTZ R86, R114, R0 ;  /* 0x0000000072567221 */ /* 0x000fe80000010000 */
[-C--:B------:R-:W-:Y:S05]  /*192f0*/  HMMA.16816.F32.BF16 R28, R76, R98.reuse, R28 ;  /* 0x000000624c1c723c */ /* 0x080fea000004181c */
[----:B------:R-:W-:Y:S03]  /*19300*/  MUFU.EX2 R178, R212 ;  /* 0x000000d400b27308 */ /* 0x000fe60000000800 */
[C---:B------:R-:W-:Y:S01]  /*19310*/  HMMA.16816.F32.BF16 R32, R72.reuse, R98, R32 ;  /* 0x000000624820723c */ /* 0x040fe20000041820 */
[----:B------:R-:W1:Y:S06]  /*19320*/  LDSM.16.MT88.4 R96, [R196+0x1800] ;  /* 0x00180000c460783b */ /* 0x000e6c0000004200 */
[----:B------:R-:W3:Y:S01]  /*19330*/  MUFU.EX2 R118, R217 ;  /* 0x000000d900767308 */ /* 0x000ee20000000800 */
[-C--:B------:R-:W-:Y:S08]  /*19340*/  HMMA.16816.F32.BF16 R36, R72, R100.reuse, R36 ;  /* 0x000000644824723c */ /* 0x080ff00000041824 */
[C---:B------:R-:W-:Y:S01]  /*19350*/  HMMA.16816.F32.BF16 R40, R76.reuse, R100, R40 ;  /* 0x000000644c28723c */ /* 0x040fe20000041828 */
[----:B------:R-:W4:Y:S07]  /*19360*/  MUFU.EX2 R115, R222 ;  /* 0x000000de00737308 */ /* 0x000f2e0000000800 */
[-C--:B------:R-:W-:Y:S03]  /*19370*/  HMMA.16816.F32.BF16 R44, R76, R102.reuse, R44 ;  /* 0x000000664c2c723c */ /* 0x080fe6000004182c */
[----:B------:R-:W5:Y:S01]  /*19380*/  MUFU.EX2 R112, R227 ;  /* 0x000000e300707308 */ /* 0x000f620000000800 */
[----:B---3--:R-:W-:Y:S04]  /*19390*/  FADD.FTZ R0, R118, R2 ;  /* 0x0000000276007221 */ /* 0x008fe80000010000 */
[C---:B------:R-:W-:Y:S01]  /*193a0*/  HMMA.16816.F32.BF16 R48, R72.reuse, R102, R48 ;  /* 0x000000664830723c */ /* 0x040fe20000041830 */
[----:B------:R-:W3:Y:S03]  /*193b0*/  LDSM.16.MT88.4 R100, [R193+0x1800] ;  /* 0x00180000c164783b */ /* 0x000ee60000004200 */
[----:B------:R-:W-:Y:S01]  /*193c0*/  FADD.FTZ R2, R121, R86 ;  /* 0x0000005679027221 */ /* 0x000fe20000010000 */
[----:B------:R-:W-:Y:S01]  /*193d0*/  MOV R86, R71 ;  /* 0x0000004700567202 */ /* 0x000fe20000000f00 */
[----:B------:R-:W1:Y:S02]  /*193e0*/  MUFU.EX2 R110, R232 ;  /* 0x000000e8006e7308 */ /* 0x000e640000000800 */
[-C--:B------:R-:W-:Y:S04]  /*193f0*/  HMMA.16816.F32.BF16 R52, R72, R92.reuse, R52 ;  /* 0x0000005c4834723c */ /* 0x080fe80000041834 */
[C---:B----4-:R-:W-:Y:S01]  /*19400*/  FADD.FTZ R0, R115.reuse, R0 ;  /* 0x0000000073007221 */ /* 0x050fe20000010000 */
[----:B------:R-:W-:Y:S01]  /*19410*/  F2FP.BF16.PACK_AB R156, R115, R118 ;  /* 0x00000076739c723e */ /* 0x000fe200000010ff */
[----:B------:R-:W-:Y:S02]  /*19420*/  FADD.FTZ R2, R183, R2 ;  /* 0x00000002b7027221 */ /* 0x000fe40000010000 */
[C---:B------:R-:W-:Y:S01]  /*19430*/  HMMA.16816.F32.BF16 R56, R76.reuse, R92, R56 ;  /* 0x0000005c4c38723c */ /* 0x040fe20000041838 */
[----:B------:R-:W4:Y:S03]  /*19440*/  MUFU.EX2 R168, R230 ;  /* 0x000000e600a87308 */ /* 0x000f260000000800 */
[----:B-----5:R-:W-:Y:S02]  /*19450*/  FADD.FTZ R0, R112, R0 ;  /* 0x0000000070007221 */ /* 0x020fe40000010000 */
[----:B------:R-:W-:Y:S02]  /*19460*/  FADD.FTZ R2, R154, R2 ;  /* 0x000000029a027221 */ /* 0x000fe40000010000 */
[-C--:B------:R-:W-:Y:S03]  /*19470*/  HMMA.16816.F32.BF16 R60, R76, R94.reuse, R60 ;  /* 0x0000005e4c3c723c */ /* 0x080fe6000004183c */
[----:B------:R-:W-:Y:S01]  /*19480*/  MUFU.EX2 R167, R231 ;  /* 0x000000e700a77308 */ /* 0x000fe20000000800 */
[----:B------:R-:W-:Y:S01]  /*19490*/  FADD.FTZ R2, R153, R2 ;  /* 0x0000000299027221 */ /* 0x000fe20000010000 */
[----:B-1----:R-:W-:Y:S03]  /*194a0*/  F2FP.BF16.PACK_AB R158, R110, R112 ;  /* 0x000000706e9e723e */ /* 0x002fe600000010ff */
[----:B------:R-:W-:Y:S04]  /*194b0*/  HMMA.16816.F32.BF16 R64, R72, R94, R64 ;  /* 0x0000005e4840723c */ /* 0x000fe80000041840 */
[----:B------:R-:W-:Y:S01]  /*194c0*/  F2FP.BF16.PACK_AB R76, R88, R89 ;  /* 0x00000059584c723e */ /* 0x000fe200000010ff */
[----:B------:R-:W1:Y:S01]  /*194d0*/  MUFU.EX2 R163, R235 ;  /* 0x000000eb00a37308 */ /* 0x000e620000000800 */
[----:B------:R-:W-:Y:S01]  /*194e0*/  F2FP.BF16.PACK_AB R78, R108, R109 ;  /* 0x0000006d6c4e723e */ /* 0x000fe200000010ff */
[----:B------:R-:W-:Y:S01]  /*194f0*/  FADD.FTZ R2, R152, R2 ;  /* 0x0000000298027221 */ /* 0x000fe20000010000 */
[----:B------:R-:W-:Y:S04]  /*19500*/  F2FP.BF16.PACK_AB R77, R173, R172 ;  /* 0x000000acad4d723e */ /* 0x000fe800000010ff */
[----:B------:R-:W-:Y:S01]  /*19510*/  F2FP.BF16.PACK_AB R79, R178, R177 ;  /* 0x000000b1b24f723e */ /* 0x000fe200000010ff */
[----:B------:R-:W-:Y:S01]  /*19520*/  FADD.FTZ R2, R170, R2 ;  /* 0x00000002aa027221 */ /* 0x000fe20000010000 */
[----:B------:R-:W-:Y:S01]  /*19530*/  F2FP.BF16.PACK_AB R72, R174, R171 ;  /* 0x000000abae48723e */ /* 0x000fe200000010ff */
[----:B------:R5:W-:Y:S01]  /*19540*/  MUFU.EX2 R89, R237 ;  /* 0x000000ed00597308 */ /* 0x000be20000000800 */
[----:B------:R-:W-:Y:S01]  /*19550*/  F2FP.BF16.PACK_AB R74, R179, R176 ;  /* 0x000000b0b34a723e */ /* 0x000fe200000010ff */
[----:B------:R-:W-:Y:S01]  /*19560*/  FADD.FTZ R2, R166, R2 ;  /* 0x00000002a6027221 */ /* 0x000fe20000010000 */
[C---:B------:R-:W-:Y:S01]  /*19570*/  F2FP.BF16.PACK_AB R73, R165.reuse, R166 ;  /* 0x000000a6a549723e */ /* 0x040fe200000010ff */
[-C--:B--2---:R-:W-:Y:S05]  /*19580*/  HMMA.16816.F32.BF16 R4, R76, R80.reuse, R4 ;  /* 0x000000504c04723c */ /* 0x084fea0000041804 */
[----:B------:R-:W-:Y:S01]  /*19590*/  F2FP.BF16.PACK_AB R75, R162, R164 ;  /* 0x000000a4a24b723e */ /* 0x000fe200000010ff */
[----:B------:R-:W-:Y:S01]  /*195a0*/  MUFU.EX2 R161, R233 ;  /* 0x000000e900a17308 */ /* 0x000fe20000000800 */
[----:B----4-:R-:W-:Y:S01]  /*195b0*/  F2FP.BF16.PACK_AB R157, R168, R169 ;  /* 0x000000a9a89d723e */ /* 0x010fe200000010ff */
[----:B------:R-:W-:Y:S04]  /*195c0*/  FADD.FTZ R2, R165, R2 ;  /* 0x00000002a5027221 */ /* 0x000fe80000010000 */
[C---:B------:R-:W-:Y:S04]  /*195d0*/  HMMA.16816.F32.BF16 R8, R72.reuse, R80, R8 ;  /* 0x000000504808723c */ /* 0x040fe80000041808 */
[----:B------:R-:W2:Y:S01]  /*195e0*/  MUFU.EX2 R160, R234 ;  /* 0x000000ea00a07308 */ /* 0x000ea20000000800 */
[----:B-1----:R-:W-:Y:S01]  /*195f0*/  F2FP.BF16.PACK_AB R159, R163, R167 ;  /* 0x000000a7a39f723e */ /* 0x002fe200000010ff */
[----:B------:R-:W-:Y:S02]  /*19600*/  FADD.FTZ R2, R164, R2 ;  /* 0x00000002a4027221 */ /* 0x000fe40000010000 */
[-C--:B------:R-:W-:Y:S04]  /*19610*/  HMMA.16816.F32.BF16 R12, R72, R82.reuse, R12 ;  /* 0x00000052480c723c */ /* 0x080fe8000004180c */
[----:B-----5:R-:W-:Y:S02]  /*19620*/  FADD.FTZ R237, R110, R0 ;  /* 0x000000006eed7221 */ /* 0x020fe40000010000 */
[----:B------:R-:W1:Y:S01]  /*19630*/  MUFU.EX2 R88, R239 ;  /* 0x000000ef00587308 */ /* 0x000e620000000800 */
[----:B------:R-:W-:Y:S01]  /*19640*/  FADD.FTZ R0, R122, R3 ;  /* 0x000000037a007221 */ /* 0x000fe20000010000 */
[C---:B------:R-:W-:Y:S04]  /*19650*/  HMMA.16816.F32.BF16 R16, R76.reuse, R82, R16 ;  /* 0x000000524c10723c */ /* 0x040fe80000041810 */
[----:B------:R-:W-:Y:S02]  /*19660*/  FADD.FTZ R0, R128, R0 ;  /* 0x0000000080007221 */ /* 0x000fe40000010000 */
[----:B------:R-:W-:Y:S01]  /*19670*/  FADD.FTZ R3, R123, R87 ;  /* 0x000000577b037221 */ /* 0x000fe20000010000 */
[----:B------:R-:W-:Y:S01]  /*19680*/  MOV R87, R70 ;  /* 0x0000004600577202 */ /* 0x000fe20000000f00 */
[-C--:B------:R-:W-:Y:S01]  /*19690*/  HMMA.16816.F32.BF16 R20, R76, R96.reuse, R20 ;  /* 0x000000604c14723c */ /* 0x080fe20000041814 */
[----:B------:R-:W-:Y:S03]  /*196a0*/  MUFU.EX2 R82, R236 ;  /* 0x000000ec00527308 */ /* 0x000fe60000000800 */
[----:B--2---:R-:W-:Y:S01]  /*196b0*/  F2FP.BF16.PACK_AB R92, R160, R161 ;  /* 0x000000a1a05c723e */ /* 0x004fe200000010ff */
[----:B------:R-:W-:Y:S02]  /*196c0*/  FADD.FTZ R3, R247, R3 ;  /* 0x00000003f7037221 */ /* 0x000fe40000010000 */
[----:B------:R-:W-:Y:S01]  /*196d0*/  FADD.FTZ R0, R243, R0 ;  /* 0x00000000f3007221 */ /* 0x000fe20000010000 */
[C---:B------:R-:W-:Y:S03]  /*196e0*/  HMMA.16816.F32.BF16 R24, R72.reuse, R96, R24 ;  /* 0x000000604818723c */ /* 0x040fe60000041818 */
[----:B------:R-:W2:Y:S01]  /*196f0*/  MUFU.EX2 R83, R238 ;  /* 0x000000ee00537308 */ /* 0x000ea20000000800 */
[----:B------:R-:W-:Y:S01]  /*19700*/  FADD.FTZ R3, R182, R3 ;  /* 0x00000003b6037221 */ /* 0x000fe20000010000 */
[----:B-1----:R-:W-:Y:S01]  /*19710*/  F2FP.BF16.PACK_AB R94, R88, R89 ;  /* 0x00000059585e723e */ /* 0x002fe200000010ff */
[----:B------:R-:W-:Y:S02]  /*19720*/  FADD.FTZ R0, R246, R0 ;  /* 0x00000000f6007221 */ /* 0x000fe40000010000 */
[-C--:B------:R-:W-:Y:S04]  /*19730*/  HMMA.16816.F32.BF16 R28, R72, R98.reuse, R28 ;  /* 0x00000062481c723c */ /* 0x080fe8000004181c */
[----:B------:R-:W-:Y:S01]  /*19740*/  FADD.FTZ R3, R180, R3 ;  /* 0x00000003b4037221 */ /* 0x000fe20000010000 */
[----:B------:R-:W-:Y:S01]  /*19750*/  MUFU.EX2 R81, R240 ;  /* 0x000000f000517308 */ /* 0x000fe20000000800 */
[----:B------:R-:W-:Y:S02]  /*19760*/  FADD.FTZ R0, R184, R0 ;  /* 0x00000000b8007221 */ /* 0x000fe40000010000 */
[C---:B------:R-:W-:Y:S04]  /*19770*/  HMMA.16816.F32.BF16 R32, R76.reuse, R98, R32 ;  /* 0x000000624c20723c */ /* 0x040fe80000041820 */
[----:B------:R-:W-:Y:S02]  /*19780*/  FADD.FTZ R3, R155, R3 ;  /* 0x000000039b037221 */ /* 0x000fe40000010000 */
[----:B------:R-:W-:Y:S01]  /*19790*/  FADD.FTZ R0, R185, R0 ;  /* 0x00000000b9007221 */ /* 0x000fe20000010000 */
[----:B------:R-:W1:Y:S01]  /*197a0*/  MUFU.EX2 R80, R242 ;  /* 0x000000f200507308 */ /* 0x000e620000000800 */
[-C--:B---3--:R-:W-:Y:S04]  /*197b0*/  HMMA.16816.F32.BF16 R36, R76, R100.reuse, R36 ;  /* 0x000000644c24723c */ /* 0x088fe80000041824 */
[----:B--2---:R-:W-:Y:S01]  /*197c0*/  F2FP.BF16.PACK_AB R93, R83, R82 ;  /* 0x00000052535d723e */ /* 0x004fe200000010ff */
[----:B------:R-:W-:Y:S02]  /*197d0*/  FADD.FTZ R3, R175, R3 ;  /* 0x00000003af037221 */ /* 0x000fe40000010000 */
[----:B------:R-:W-:Y:S01]  /*197e0*/  FADD.FTZ R0, R172, R0 ;  /* 0x00000000ac007221 */ /* 0x000fe20000010000 */
[C---:B------:R-:W-:Y:S04]  /*197f0*/  HMMA.16816.F32.BF16 R40, R72.reuse, R100, R40 ;  /* 0x000000644828723c */ /* 0x040fe80000041828 */
[----:B------:R-:W-:Y:S02]  /*19800*/  FADD.FTZ R3, R171, R3 ;  /* 0x00000003ab037221 */ /* 0x000fe40000010000 */
[----:B------:R-:W-:Y:S02]  /*19810*/  FADD.FTZ R0, R173, R0 ;  /* 0x00000000ad007221 */ /* 0x000fe40000010000 */
[-C--:B------:R-:W-:Y:S04]  /*19820*/  HMMA.16816.F32.BF16 R44, R72, R102.reuse, R44 ;  /* 0x00000066482c723c */ /* 0x080fe8000004182c */
[----:B------:R-:W-:Y:S02]  /*19830*/  FADD.FTZ R3, R174, R3 ;  /* 0x00000003ae037221 */ /* 0x000fe40000010000 */
[----:B------:R-:W-:Y:S01]  /*19840*/  FADD.FTZ R0, R177, R0 ;  /* 0x00000000b1007221 */ /* 0x000fe20000010000 */
[----:B-1----:R-:W-:Y:S01]  /*19850*/  F2FP.BF16.PACK_AB R95, R80, R81 ;  /* 0x00000051505f723e */ /* 0x002fe200000010ff */
[C---:B------:R-:W-:Y:S04]  /*19860*/  HMMA.16816.F32.BF16 R48, R76.reuse, R102, R48 ;  /* 0x000000664c30723c */ /* 0x040fe80000041830 */
[----:B------:R-:W-:Y:S02]  /*19870*/  FADD.FTZ R3, R176, R3 ;  /* 0x00000003b0037221 */ /* 0x000fe40000010000 */
[----:B------:R-:W-:Y:S02]  /*19880*/  FADD.FTZ R0, R178, R0 ;  /* 0x00000000b2007221 */ /* 0x000fe40000010000 */
[-C--:B------:R-:W-:Y:S04]  /*19890*/  HMMA.16816.F32.BF16 R52, R76, R104.reuse, R52 ;  /* 0x000000684c34723c */ /* 0x080fe80000041834 */
[----:B------:R-:W-:Y:S02]  /*198a0*/  FADD.FTZ R3, R179, R3 ;  /* 0x00000003b3037221 */ /* 0x000fe40000010000 */
[----:B------:R-:W-:Y:S02]  /*198b0*/  FADD.FTZ R2, R162, R2 ;  /* 0x00000002a2027221 */ /* 0x000fe40000010000 */
[C---:B------:R-:W-:Y:S04]  /*198c0*/  HMMA.16816.F32.BF16 R56, R72.reuse, R104, R56 ;  /* 0x000000684838723c */ /* 0x040fe80000041838 */
[----:B------:R-:W-:Y:S04]  /*198d0*/  FADD.FTZ R0, R169, R0 ;  /* 0x00000000a9007221 */ /* 0x000fe80000010000 */
        /* <DEDUP_REMOVED lines=16> */
[----:B------:R-:W-:Y:S02]  /*199e0*/  FADD.FTZ R0, R81, R3 ;  /* 0x0000000351007221 */ /* 0x000fe40000010000 */
[----:B------:R-:W-:Y:S02]  /*199f0*/  FADD.FTZ R243, R163, R4 ;  /* 0x00000004a3f37221 */ /* 0x000fe40000010000 */
[C---:B------:R-:W-:Y:S04]  /*19a00*/  HMMA.16816.F32.BF16 R112, R92.reuse, R140, R24 ;  /* 0x0000008c5c70723c */ /* 0x040fe80000041818 */
[----:B------:R-:W-:Y:S01]  /*19a10*/  FADD.FTZ R246, R88, R2 ;  /* 0x0000000258f67221 */ /* 0x000fe20000010000 */
[----:B------:R-:W-:Y:S01]  /*19a20*/  MOV R88, R69 ;  /* 0x0000004500587202 */ /* 0x000fe20000000f00 */
[----:B------:R-:W-:Y:S02]  /*19a30*/  FADD.FTZ R247, R80, R0 ;  /* 0x0000000050f77221 */ /* 0x000fe40000010000 */
        /* <DEDUP_REMOVED lines=10> */
[----:B------:R-:W-:-:S07]  /*19ae0*/  @P0 BRA `(.L_x_1093) ;  /* 0xffffa4f000000947 */ /* 0x000fce000383ffff */
.L_x_1062:
[----:B------:R-:W2:Y:S01]  /*19af0*/  LDL R0, [R1+0x38] ;  /* 0x0000380001007983 */ /* 0x000ea20000100800 */
[----:B------:R-:W-:-:S05]  /*19b00*/  IMAD.MOV.U32 R2, RZ, RZ, c[0x0][0x2c4] ;  /* 0x0000b100ff027624 */ /* 0x000fca00078e00ff */
        /* <DEDUP_REMOVED lines=20> */
.L_x_1096:
[----:B------:R-:W-:-:S04]  /*19c50*/  MOV R3, 0x1 ;  /* 0x0000000100037802 */ /* 0x000fc80000000f00 */
[----:B------:R-:W-:-:S13]  /*19c60*/  ISETP.NE.AND P0, PT, R3, c[0x0][0x32c], PT ;  /* 0x0000cb0003007a0c */ /* 0x000fda0003f05270 */
[----:B------:R-:W-:-:S05]  /*19c70*/  @P0 IMAD.HI.U32 R3, R0, c[0x0][0x330], RZ ;  /* 0x0000cc0000030a27 */ /* 0x000fca00078e00ff */
[----:B------:R-:W-:Y:S02]  /*19c80*/  @P0 SHF.R.U32.HI R0, RZ, c[0x0][0x334], R3 ;  /* 0x0000cd00ff000a19 */ /* 0x000fe40000011603 */
.L_x_1097:
[----:B------:R-:W-:Y:S05]  /*19c90*/  BSYNC B0 ;  /* 0x0000000000007941 */ /* 0x000fea0003800000 */
.L_x_1095:
[----:B------:R-:W-:-:S05]  /*19ca0*/  IMAD R0, R0, c[0x0][0x32c], RZ ;  /* 0x0000cb0000007a24 */ /* 0x000fca00078e02ff */
[----:B------:R-:W-:-:S03]  /*19cb0*/  IMNMX R2, R2, R0, !PT ;  /* 0x0000000002027217 */ /* 0x000fc60007800200 */
.L_x_1094:
        /* <DEDUP_REMOVED lines=13> */
.L_x_1109:
        /* <DEDUP_REMOVED lines=41> */
.L_x_1243:
        /* <DEDUP_REMOVED lines=22> */
.L_x_1244:
[----:B-1--4-:R-:W-:Y:S04]  /*1a180*/  IADD3 R2, P0, R0, R5, RZ ;  /* 0x0000000500027210 */ /* 0x012fe80007f1e0ff */
[----:B------:R-:W-:Y:S05]  /*1a190*/  IADD3.X R3, R4, R6, RZ, P0, !PT ;  /* 0x0000000604037210 */ /* 0x000fea00007fe4ff */
[----:B------:R-:W-:Y:S01]  /*1a1a0*/  @!PT LDS RZ, [RZ] ;  /* 0x00000000fffff984 */ /* 0x000fe20000000800 */
[----:B------:R-:W-:Y:S01]  /*1a1b0*/  @!PT LDS RZ, [RZ] ;  /* 0x00000000fffff984 */ /* 0x000fe20000000800 */
[----:B------:R-:W-:Y:S01]  /*1a1c0*/  @!PT LDS RZ, [RZ] ;  /* 0x00000000fffff984 */ /* 0x000fe20000000800 */
[----:B------:R1:W-:Y:S04]  /*1a1d0*/  LDGSTS.E.BYPASS.LTC128B.128 [R208+0x2100], [R2.64], !P2 ;  /* 0x0210000002d07fae */ /* 0x0003e8000d101d48 */
.L_x_1100:
[----:B-1-34-:R-:W-:Y:S05]  /*1a1e0*/  BSYNC B0 ;  /* 0x0000000000007941 */ /* 0x01afea0003800000 */
.L_x_1099:
        /* <DEDUP_REMOVED lines=133> */
[-C--:B------:R-:W-:Y:S08]  /*1aa40*/  HMMA.16816.F32.BF16 R76, R172, R10.reuse, R76 ;  /* 0x0000000aac4c723c */ /* 0x080ff0000004184c */
[----:B------:R-:W-:Y:S04]  /*1aa50*/  HMMA.16816.F32.BF16 R80, R180, R10, R80 ;  /* 0x0000000ab450723c */ /* 0x000fe80000041850 */
[----:B-1----:R-:W-:Y:S04]  /*1aa60*/  FMUL.FTZ R0, R16, c[0x0][0x320] ;  /* 0x0000c80010007a20 */ /* 0x002fe80000410000 */
[----:B------:R1:W2:Y:S04]  /*1aa70*/  MUFU.TANH R188, R0 ;  /* 0x0000000000bc7308 */ /* 0x0002a80000002400 */
        /* <DEDUP_REMOVED lines=164> */
.L_x_1245:
        /* <DEDUP_REMOVED lines=24> */
.L_x_1246:
[----:B--2-4-:R-:W-:Y:S04]  /*1b640*/  IADD3 R2, P0, R0, R5, RZ ;  /* 0x0000000500027210 */ /* 0x014fe80007f1e0ff */
[----:B-1----:R-:W-:Y:S05]  /*1b650*/  IADD3.X R3, R4, R6, RZ, P0, !PT ;  /* 0x0000000604037210 */ /* 0x002fea00007fe4ff */
[----:B------:R-:W-:Y:S01]  /*1b660*/  @!PT LDS RZ, [RZ] ;  /* 0x00000000fffff984 */ /* 0x000fe20000000800 */
[----:B------:R-:W-:Y:S01]  /*1b670*/  @!PT LDS RZ, [RZ] ;  /* 0x00000000fffff984 */ /* 0x000fe20000000800 */
[----:B------:R-:W-:Y:S01]  /*1b680*/  @!PT LDS RZ, [RZ] ;  /* 0x00000000fffff984 */ /* 0x000fe20000000800 */
[----:B------:R1:W-:Y:S04]  /*1b690*/  LDGSTS.E.BYPASS.LTC128B.128 [R208+0x4900], [R2.64], !P2 ;  /* 0x0490000002d07fae */ /* 0x0003e8000d101d48 */
.L_x_1104:
[----:B--234-:R-:W-:Y:S05]  /*1b6a0*/  BSYNC B0 ;  /* 0x0000000000007941 */ /* 0x01cfea0003800000 */
.L_x_1103:
        /* <DEDUP_REMOVED lines=83> */
.L_x_1247:
        /* <DEDUP_REMOVED lines=15> */
.L_x_1248:
[C---:B------:R-:W-:Y:S01]  /*1bcd0*/  FMUL.FTZ R2, R71.reuse, c[0x0][0x2d0] ;  /* 0x0000b40047027a20 */ /* 0x040fe20000410000 */
[----:B--2---:R-:W-:Y:S01]  /*1bce0*/  FMNMX.FTZ R68, R0, R4, !PT ;  /* 0x0000000400447209 */ /* 0x004fe20007810000 */
[----:B------:R-:W-:Y:S01]  /*1bcf0*/  FADD.FTZ R0, -R71, R86 ;  /* 0x0000005647007221 */ /* 0x000fe20000010100 */
[----:B------:R-:W-:Y:S01]  /*1bd00*/  WARPSYNC 0xffffffff ;  /* 0xffffffff00007948 */ /* 0x000fe20003800000 */
[--C-:B-1----:R-:W-:Y:S01]  /*1bd10*/  FFMA.FTZ R4, R189, c[0x0][0x2d0], -R2.reuse ;  /* 0x0000b400bd047a23 */ /* 0x102fe20000010802 */
[----:B------:R-:W-:Y:S01]  /*1bd20*/  LDSM.16.MT88.4 R52, [R193] ;  /* 0x00000000c134783b */ /* 0x000fe20000004200 */
[----:B------:R-:W-:Y:S02]  /*1bd30*/  FMUL.FTZ R0, R0, c[0x0][0x2d0] ;  /* 0x0000b40000007a20 */ /* 0x000fe40000410000 */
[--C-:B------:R-:W-:Y:S02]  /*1bd40*/  FFMA.FTZ R3, R217, c[0x0][0x2d0], -R2.reuse ;  /* 0x0000b400d9037a23 */ /* 0x100fe40000010802 */
        /* <DEDUP_REMOVED lines=22> */
[----:B------:R-:W-:Y:S09]  /*1beb0*/  FFMA.FTZ R239, R8, c[0x0][0x2d0], -R2 ;  /* 0x0000b40008ef7a23 */ /* 0x000ff20000010802 */
[----:B------:R-:W1:Y:S02]  /*1bec0*/  MUFU.EX2 R2, R4 ;  /* 0x0000000400027308 */ /* 0x000e640000000800 */
[----:B-1----:R-:W-:Y:S01]  /*1bed0*/  FFMA.FTZ R0, R65, R237, R2 ;  /* 0x000000ed41007223 */ /* 0x002fe20000010002 */
        /* <DEDUP_REMOVED lines=8> */
[C---:B------:R-:W-:Y:S02]  /*1bf60*/  FMUL.FTZ R48, R65.reuse, R148 ;  /* 0x0000009441307220 */ /* 0x040fe40000410000 */
[----:B------:R-:W-:Y:S01]  /*1bf70*/  FMUL.FTZ R49, R65, R149 ;  /* 0x0000009541317220 */ /* 0x000fe20000410000 */
        /* <DEDUP_REMOVED lines=25> */
[----:B------:R-:W-:Y:S03]  /*1c110*/  LDSM.16.MT88.4 R148, [R193+0x2000] ;  /* 0x00200000c194783b */ /* 0x000fe60000004200 */
[----:B------:R-:W1:Y:S01]  /*1c120*/  MUFU.EX2 R10, R6 ;  /* 0x00000006000a7308 */ /* 0x000e620000000800 */
[C---:B--2---:R-:W-:Y:S01]  /*1c130*/  FADD.FTZ R33, R2.reuse, R0 ;  /* 0x0000000002217221 */ /* 0x044fe20000010000 */
[----:B------:R-:W-:Y:S01]  /*1c140*/  F2FP.BF16.PACK_AB R73, R2, R5 ;  /* 0x000000050249723e */ /* 0x000fe200000010ff */
[C---:B------:R-:W-:Y:S07]  /*1c150*/  FADD.FTZ R0, -R69.reuse, R88 ;  /* 0x0000005845007221 */ /* 0x040fee0000010100 */
[----:B------:R-:W-:Y:S01]  /*1c160*/  MUFU.EX2 R88, R188 ;  /* 0x000000bc00587308 */ /* 0x000fe20000000800 */
[----:B------:R-:W-:Y:S02]  /*1c170*/  FMUL.FTZ R4, R69, c[0x0][0x2d0] ;  /* 0x0000b40045047a20 */ /* 0x000fe40000410000 */
[----:B------:R-:W-:Y:S02]  /*1c180*/  FMUL.FTZ R0, R0, c[0x0][0x2d0] ;  /* 0x0000b40000007a20 */ /* 0x000fe40000410000 */
[--C-:B------:R-:W-:Y:S01]  /*1c190*/  FFMA.FTZ R185, R44, c[0x0][0x2d0], -R4.reuse ;  /* 0x0000b4002cb97a23 */ /* 0x100fe20000010804 */
[----:B-1----:R-:W-:Y:S01]  /*1c1a0*/  F2FP.BF16.PACK_AB R74, R9, R10 ;  /* 0x0000000a094a723e */ /* 0x002fe200000010ff */
[--C-:B------:R-:W-:Y:S02]  /*1c1b0*/  FFMA.FTZ R6, R223, c[0x0][0x2d0], -R4.reuse ;  /* 0x0000b400df067a23 */ /* 0x100fe40000010804 */
[--C-:B------:R-:W-:Y:S01]  /*1c1c0*/  FFMA.FTZ R19, R221, c[0x0][0x2d0], -R4.reuse ;  /* 0x0000b400dd137a23 */ /* 0x100fe20000010804 */
        /* <DEDUP_REMOVED lines=14> */
[--C-:B------:R-:W-:Y:S02]  /*1c2b0*/  FFMA.FTZ R190, R40, c[0x0][0x2d0], -R4.reuse ;  /* 0x0000b40028be7a23 */ /* 0x100fe40000010804 */
[----:B-1----:R-:W-:Y:S02]  /*1c2c0*/  FADD.FTZ R0, -R68, R89 ;  /* 0x0000005944007221 */ /* 0x002fe40000010100 */
[--C-:B------:R-:W-:Y:S02]  /*1c2d0*/  FFMA.FTZ R186, R31, c[0x0][0x2d0], -R4.reuse ;  /* 0x0000b4001fba7a23 */ /* 0x100fe40000010804 */
[--C-:B------:R-:W-:Y:S01]  /*1c2e0*/  FFMA.FTZ R184, R29, c[0x0][0x2d0], -R4.reuse ;  /* 0x0000b4001db87a23 */ /* 0x100fe20000010804 */
[----:B------:R-:W-:Y:S01]  /*1c2f0*/  MUFU.EX2 R188, R172 ;  /* 0x000000ac00bc7308 */ /* 0x000fe20000000800 */
[--C-:B------:R-:W-:Y:S02]  /*1c300*/  FFMA.FTZ R220, R25, c[0x0][0x2d0], -R4.reuse ;  /* 0x0000b40019dc7a23 */ /* 0x100fe40000010804 */
[--C-:B------:R-:W-:Y:S02]  /*1c310*/  FFMA.FTZ R222, R13, c[0x0][0x2d0], -R4.reuse ;  /* 0x0000b4000dde7a23 */ /* 0x100fe40000010804 */
[----:B------:R-:W-:Y:S02]  /*1c320*/  FFMA.FTZ R243, R12, c[0x0][0x2d0], -R4 ;  /* 0x0000b4000cf37a23 */ /* 0x000fe40000010804 */
[----:B------:R-:W-:Y:S02]  /*1c330*/  FMUL.FTZ R4, R68, c[0x0][0x2d0] ;  /* 0x0000b40044047a20 */ /* 0x000fe40000410000 */
[----:B------:R-:W-:Y:S01]  /*1c340*/  FMUL.FTZ R0, R0, c[0x0][0x2d0] ;  /* 0x0000b40000007a20 */ /* 0x000fe20000410000 */
[----:B------:R-:W-:Y:S01]  /*1c350*/  MUFU.EX2 R183, R166 ;  /* 0x000000a600b77308 */ /* 0x000fe20000000800 */
[--C-:B--2---:R-:W-:Y:S02]  /*1c360*/  FFMA.FTZ R5, R224, c[0x0][0x2d0], -R4.reuse ;  /* 0x0000b400e0057a23 */ /* 0x104fe40000010804 */
[--C-:B------:R-:W-:Y:S01]  /*1c370*/  FFMA.FTZ R162, R214, c[0x0][0x2d0], -R4.reuse ;  /* 0x0000b400d6a27a23 */ /* 0x100fe20000010804 */
[----:B---3--:R-:W-:Y:S01]  /*1c380*/  F2FP.BF16.PACK_AB R76, R22, R35 ;  /* 0x00000023164c723e */ /* 0x008fe200000010ff */
[--C-:B------:R-:W-:Y:S02]  /*1c390*/  FFMA.FTZ R214, R34, c[0x0][0x2d0], -R4.reuse ;  /* 0x0000b40022d67a23 */ /* 0x100fe40000010804 */
[--C-:B------:R-:W-:Y:S02]  /*1c3a0*/  FFMA.FTZ R213, R36, c[0x0][0x2d0], -R4.reuse ;  /* 0x0000b40024d57a23 */ /* 0x100fe40000010804 */
[--C-:B------:R-:W-:Y:S01]  /*1c3b0*/  FFMA.FTZ R223, R23, c[0x0][0x2d0], -R4.reuse ;  /* 0x0000b40017df7a23 */ /* 0x100fe20000010804 */
[----:B------:R-:W1:Y:S01]  /*1c3c0*/  MUFU.EX2 R0, R0 ;  /* 0x0000000000007308 */ /* 0x000e620000000800 */
[--C-:B------:R-:W-:Y:S02]  /*1c3d0*/  FFMA.FTZ R224, R21, c[0x0][0x2d0], -R4.reuse ;  /* 0x0000b40015e07a23 */ /* 0x100fe40000010804 */
[C---:B------:R-:W-:Y:S02]  /*1c3e0*/  FMUL.FTZ R60, R2.reuse, R92 ;  /* 0x0000005c023c7220 */ /* 0x040fe40000410000 */
[----:B------:R-:W-:Y:S02]  /*1c3f0*/  FMUL.FTZ R61, R2, R93 ;  /* 0x0000005d023d7220 */ /* 0x000fe40000410000 */
[--C-:B------:R-:W-:Y:S02]  /*1c400*/  FFMA.FTZ R191, R46, c[0x0][0x2d0], -R4.reuse ;  /* 0x0000b4002ebf7a23 */ /* 0x100fe40000010804 */
[--C-:B------:R-:W-:Y:S01]  /*1c410*/  FFMA.FTZ R17, R227, c[0x0][0x2d0], -R4.reuse ;  /* 0x0000b400e3117a23 */ /* 0x100fe20000010804 */
[----:B------:R-:W2:Y:S01]  /*1c420*/  MUFU.EX2 R34, R5 ;  /* 0x0000000500227308 */ /* 0x000ea20000000800 */
[----:B------:R-:W-:Y:S02]  /*1c430*/  FFMA.FTZ R7, R225, c[0x0][0x2d0], -R4 ;  /* 0x0000b400e1077a23 */ /* 0x000fe40000010804 */
[----:B------:R-:W-:Y:S02]  /*1c440*/  FADD.FTZ R6, R10, R8 ;  /* 0x000000080a067221 */ /* 0x000fe40000010000 */
[--C-:B------:R-:W-:Y:S02]  /*1c450*/  FFMA.FTZ R225, R14, c[0x0][0x2d0], -R4.reuse ;  /* 0x0000b4000ee17a23 */ /* 0x100fe40000010804 */
[--C-:B------:R-:W-:Y:S02]  /*1c460*/  FFMA.FTZ R16, R226, c[0x0][0x2d0], -R4.reuse ;  /* 0x0000b400e2107a23 */ /* 0x100fe40000010804 */
[--C-:B------:R-:W-:Y:S01]  /*1c470*/  FFMA.FTZ R161, R212, c[0x0][0x2d0], -R4.reuse ;  /* 0x0000b400d4a17a23 */ /* 0x100fe20000010804 */
[----:B------:R-:W-:Y:S01]  /*1c480*/  MUFU.EX2 R226, R173 ;  /* 0x000000ad00e27308 */ /* 0x000fe20000000800 */
[--C-:B------:R-:W-:Y:S02]  /*1c490*/  FFMA.FTZ R212, R39, c[0x0][0x2d0], -R4.reuse ;  /* 0x0000b40027d47a23 */ /* 0x100fe40000010804 */
[----:B------:R-:W-:Y:S01]  /*1c4a0*/  FFMA.FTZ R163, R215, c[0x0][0x2d0], -R4 ;  /* 0x0000b400d7a37a23 */ /* 0x000fe20000010804 */
[----:B------:R-:W-:Y:S01]  /*1c4b0*/  LDSM.16.MT88.4 R36, [R196] ;  /* 0x00000000c424783b */ /* 0x000fe20000004200 */
        /* <DEDUP_REMOVED lines=27> */
[----:B------:R-:W-:Y:S01]  /*1c670*/  FFMA.FTZ R215, R24, c[0x0][0x2d0], -R4 ;  /* 0x0000b40018d77a23 */ /* 0x000fe20000010804 */
[----:B------:R-:W2:Y:S01]  /*1c680*/  MUFU.EX2 R98, R17 ;  /* 0x0000001100627308 */ /* 0x000ea20000000800 */
[C---:B------:R-:W-:Y:S02]  /*1c690*/  FFMA.FTZ R4, R2.reuse, R246, R35 ;  /* 0x000000f602047223 */ /* 0x040fe40000010023 */
[----:B------:R-:W-:Y:S02]  /*1c6a0*/  FMUL.FTZ R57, R2, R97 ;  /* 0x0000006102397220 */ /* 0x000fe40000410000 */
[----:B------:R-:W-:Y:S02]  /*1c6b0*/  FADD.FTZ R97, R22, R4 ;  /* 0x0000000416617221 */ /* 0x000fe40000010000 */
[C---:B------:R-:W-:Y:S02]  /*1c6c0*/  FMUL.FTZ R45, R2.reuse, R101 ;  /* 0x00000065022d7220 */ /* 0x040fe40000410000 */
[C---:B------:R-:W-:Y:S01]  /*1c6d0*/  FMUL.FTZ R12, R2.reuse, R116 ;  /* 0x00000074020c7220 */ /* 0x040fe20000410000 */
[----:B------:R-:W3:Y:S01]  /*1c6e0*/  MUFU.EX2 R101, R32 ;  /* 0x0000002000657308 */ /* 0x000ee20000000800 */
[C---:B------:R-:W-:Y:S02]  /*1c6f0*/  FMUL.FTZ R44, R2.reuse, R100 ;  /* 0x00000064022c7220 */ /* 0x040fe40000410000 */
[C---:B------:R-:W-:Y:S01]  /*1c700*/  FMUL.FTZ R13, R2.reuse, R117 ;  /* 0x00000075020d7220 */ /* 0x040fe20000410000 */
[----:B-1----:R-:W1:Y:S01]  /*1c710*/  LDSM.16.MT88.4 R20, [R192] ;  /* 0x00000000c014783b */ /* 0x002e620000004200 */
[----:B------:R-:W-:Y:S02]  /*1c720*/  FADD.FTZ R165, R9, R6 ;  /* 0x0000000609a57221 */ /* 0x000fe40000010000 */
[----:B------:R-:W-:Y:S02]  /*1c730*/  FMUL.FTZ R6, R3, R130 ;  /* 0x0000008203067220 */ /* 0x000fe40000410000 */
[C---:B------:R-:W-:Y:S01]  /*1c740*/  FMUL.FTZ R4, R65.reuse, R128 ;  /* 0x0000008041047220 */ /* 0x040fe20000410000 */
[----:B------:R4:W-:Y:S01]  /*1c750*/  MUFU.EX2 R116, R7 ;  /* 0x0000000700747308 */ /* 0x0009e20000000800 */
[C---:B------:R-:W-:Y:S02]  /*1c760*/  FMUL.FTZ R5, R65.reuse, R129 ;  /* 0x0000008141057220 */ /* 0x040fe40000410000 */
[----:B------:R-:W-:Y:S01]  /*1c770*/  FMUL.FTZ R8, R2, R120 ;  /* 0x0000007802087220 */ /* 0x000fe20000410000 */
[----:B--2---:R-:W-:Y:S01]  /*1c780*/  F2FP.BF16.PACK_AB R77, R98, R34 ;  /* 0x00000022624d723e */ /* 0x004fe200000010ff */
[C---:B------:R-:W-:Y:S02]  /*1c790*/  FMUL.FTZ R9, R2.reuse, R121 ;  /* 0x0000007902097220 */ /* 0x040fe40000410000 */
[----:B------:R-:W-:Y:S02]  /*1c7a0*/  FMUL.FTZ R17, R65, R133 ;  /* 0x0000008541117220 */ /* 0x000fe40000410000 */
[C---:B------:R-:W-:Y:S01]  /*1c7b0*/  FMUL.FTZ R34, R3.reuse, R142 ;  /* 0x0000008e03227220 */ /* 0x040fe20000410000 */
[----:B------:R2:W-:Y:S01]  /*1c7c0*/  MUFU.EX2 R100, R19 ;  /* 0x0000001300647308 */ /* 0x0005e20000000800 */
[----:B------:R-:W-:Y:S02]  /*1c7d0*/  FMUL.FTZ R35, R3, R143 ;  /* 0x0000008f03237220 */ /* 0x000fe40000410000 */
[----:B------:R-:W-:Y:S01]  /*1c7e0*/  FMUL.FTZ R56, R2, R96 ;  /* 0x0000006002387220 */ /* 0x000fe20000410000 */
[----:B---3--:R-:W-:Y:S01]  /*1c7f0*/  F2FP.BF16.PACK_AB R75, R101, R0 ;  /* 0x00000000654b723e */ /* 0x008fe200000010ff */
[----:B------:R-:W-:Y:S02]  /*1c800*/  FADD.FTZ R96, R0, R33 ;  /* 0x0000002100607221 */ /* 0x000fe40000010000 */
[C---:B------:R-:W-:Y:S02]  /*1c810*/  FMUL.FTZ R32, R65.reuse, R140 ;  /* 0x0000008c41207220 */ /* 0x040fe40000410000 */
[----:B------:R-:W-:Y:S01]  /*1c820*/  FMUL.FTZ R33, R65, R141 ;  /* 0x0000008d41217220 */ /* 0x000fe20000410000 */
[----:B------:R-:W3:Y:S01]  /*1c830*/  MUFU.EX2 R99, R16 ;  /* 0x0000001000637308 */ /* 0x000ee20000000800 */
[----:B------:R-:W-:Y:S01]  /*1c840*/  LDSM.16.MT88.4 R140, [R196+0x2000] ;  /* 0x00200000c48c783b */ /* 0x000fe20000004200 */
[C---:B------:R-:W-:Y:S02]  /*1c850*/  FMUL.FTZ R40, R2.reuse, R104 ;  /* 0x0000006802287220 */ /* 0x040fe40000410000 */
[C---:B----4-:R-:W-:Y:S02]  /*1c860*/  FMUL.FTZ R7, R3.reuse, R131 ;  /* 0x0000008303077220 */ /* 0x050fe40000410000 */
[----:B------:R-:W-:Y:S02]  /*1c870*/  FMUL.FTZ R41, R2, R105 ;  /* 0x0000006902297220 */ /* 0x000fe40000410000 */
[----:B------:R-:W-:Y:S02]  /*1c880*/  FADD.FTZ R0, R86, R165 ;  /* 0x000000a556007221 */ /* 0x000fe40000010000 */
[----:B------:R-:W4:Y:S01]  /*1c890*/  MUFU.EX2 R117, R18 ;  /* 0x0000001200757308 */ /* 0x000f220000000800 */
[C---:B------:R-:W-:Y:S02]  /*1c8a0*/  FMUL.FTZ R24, R2.reuse, R112 ;  /* 0x0000007002187220 */ /* 0x040fe40000410000 */
[C---:B------:R-:W-:Y:S01]  /*1c8b0*/  FMUL.FTZ R25, R2.reuse, R113 ;  /* 0x0000007102197220 */ /* 0x040fe20000410000 */
[-C--:B-1----:R-:W-:Y:S05]  /*1c8c0*/  HMMA.16816.F32.BF16 R4, R72, R20.reuse, R4 ;  /* 0x000000144804723c */ /* 0x082fea0000041804 */
[----:B--2---:R-:W-:Y:S01]  /*1c8d0*/  FMUL.FTZ R19, R3, R135 ;  /* 0x0000008703137220 */ /* 0x004fe20000410000 */
[----:B------:R-:W-:Y:S01]  /*1c8e0*/  MUFU.EX2 R107, R182 ;  /* 0x000000b6006b7308 */ /* 0x000fe20000000800 */
[C---:B------:R-:W-:Y:S02]  /*1c8f0*/  FMUL.FTZ R28, R2.reuse, R108 ;  /* 0x0000006c021c7220 */ /* 0x040fe40000410000 */
[----:B------:R-:W-:Y:S03]  /*1c900*/  FMUL.FTZ R29, R2, R109 ;  /* 0x0000006d021d7220 */ /* 0x000fe60000410000 */
[----:B---3--:R-:W-:Y:S01]  /*1c910*/  F2FP.BF16.PACK_AB R79, R116, R99 ;  /* 0x00000063744f723e */ /* 0x008fe200000010ff */
[----:B------:R-:W-:Y:S03]  /*1c920*/  FMUL.FTZ R16, R65, R132 ;  /* 0x0000008441107220 */ /* 0x000fe60000410000 */
[----:B------:R-:W-:Y:S01]  /*1c930*/  MUFU.EX2 R105, R181 ;  /* 0x000000b500697308 */ /* 0x000fe20000000800 */
[----:B----4-:R-:W-:Y:S01]  /*1c940*/  F2FP.BF16.PACK_AB R78, R117, R100 ;  /* 0x00000064754e723e */ /* 0x010fe200000010ff */
[----:B------:R-:W-:Y:S02]  /*1c950*/  FMUL.FTZ R18, R3, R134 ;  /* 0x0000008603127220 */ /* 0x000fe40000410000 */
[----:B------:R-:W-:Y:S06]  /*1c960*/  LDSM.16.MT88.4 R132, [R192+0x2000] ;  /* 0x00200000c084783b */ /* 0x000fec0000004200 */
        /* <DEDUP_REMOVED lines=21> */
[----:B------:R-:W-:Y:S01]  /*1cac0*/  MUFU.EX2 R165, R213 ;  /* 0x000000d500a57308 */ /* 0x000fe20000000800 */
[----:B------:R-:W-:Y:S03]  /*1cad0*/  FADD.FTZ R0, R87, R0 ;  /* 0x0000000057007221 */ /* 0x000fe60000010000 */
[C---:B------:R-:W-:Y:S02]  /*1cae0*/  FMUL.FTZ R38, R3.reuse, R146 ;  /* 0x0000009203267220 */ /* 0x040fe40000410000 */
[----:B------:R-:W-:Y:S03]  /*1caf0*/  FMUL.FTZ R39, R3, R147 ;  /* 0x0000009303277220 */ /* 0x000fe60000410000 */
[----:B------:R-:W-:Y:S01]  /*1cb00*/  FADD.FTZ R0, R107, R0 ;  /* 0x000000006b007221 */ /* 0x000fe20000010000 */
[----:B------:R1:W-:Y:S03]  /*1cb10*/  MUFU.EX2 R120, R67 ;  /* 0x0000004300787308 */ /* 0x0003e60000000800 */
[-C--:B------:R-:W-:Y:S03]  /*1cb20*/  HMMA.16816.F32.BF16 R36, R72, R52.reuse, R36 ;  /* 0x000000344824723c */ /* 0x080fe60000041824 */
[----:B------:R-:W-:Y:S04]  /*1cb30*/  FADD.FTZ R0, R105, R0 ;  /* 0x0000000069007221 */ /* 0x000fe80000010000 */
[----:B------:R-:W-:Y:S01]  /*1cb40*/  FADD.FTZ R0, R106, R0 ;  /* 0x000000006a007221 */ /* 0x000fe20000010000 */
[C---:B------:R-:W-:Y:S01]  /*1cb50*/  HMMA.16816.F32.BF16 R40, R76.reuse, R52, R40 ;  /* 0x000000344c28723c */ /* 0x040fe20000041828 */
[----:B------:R2:W-:Y:S06]  /*1cb60*/  MUFU.EX2 R122, R66 ;  /* 0x00000042007a7308 */ /* 0x0005ec0000000800 */
[C---:B------:R-:W-:Y:S01]  /*1cb70*/  FMUL.FTZ R52, R65.reuse, R152 ;  /* 0x0000009841347220 */ /* 0x040fe20000410000 */
[-C--:B------:R-:W-:Y:S03]  /*1cb80*/  HMMA.16816.F32.BF16 R44, R76, R54.reuse, R44 ;  /* 0x000000364c2c723c */ /* 0x080fe6000004182c */
[----:B------:R3:W-:Y:S01]  /*1cb90*/  MUFU.EX2 R247, R64 ;  /* 0x0000004000f77308 */ /* 0x0007e20000000800 */
[----:B------:R-:W-:Y:S02]  /*1cba0*/  FMUL.FTZ R53, R65, R153 ;  /* 0x0000009941357220 */ /* 0x000fe40000410000 */
[C---:B-1----:R-:W-:Y:S02]  /*1cbb0*/  FMUL.FTZ R67, R3.reuse, R159 ;  /* 0x0000009f03437220 */ /* 0x042fe40000410000 */
[C---:B------:R-:W-:Y:S05]  /*1cbc0*/  HMMA.16816.F32.BF16 R48, R72.reuse, R54, R48 ;  /* 0x000000364830723c */ /* 0x040fea0000041830 */
[----:B------:R-:W1:Y:S02]  /*1cbd0*/  MUFU.EX2 R111, R171 ;  /* 0x000000ab006f7308 */ /* 0x000e640000000800 */
[C---:B------:R-:W-:Y:S02]  /*1cbe0*/  FMUL.FTZ R54, R3.reuse, R154 ;  /* 0x0000009a03367220 */ /* 0x040fe40000410000 */
[C---:B------:R-:W-:Y:S03]  /*1cbf0*/  FMUL.FTZ R55, R3.reuse, R155 ;  /* 0x0000009b03377220 */ /* 0x040fe60000410000 */
[----:B--2---:R-:W-:Y:S02]  /*1cc00*/  FMUL.FTZ R66, R3, R158 ;  /* 0x0000009e03427220 */ /* 0x004fe40000410000 */
[----:B------:R-:W-:Y:S01]  /*1cc10*/  FADD.FTZ R3, R101, R96 ;  /* 0x0000006065037221 */ /* 0x000fe20000010000 */
[----:B------:R2:W-:Y:S01]  /*1cc20*/  MUFU.EX2 R155, R185 ;  /* 0x000000b9009b7308 */ /* 0x0005e20000000800 */
[-C--:B------:R-:W-:Y:S03]  /*1cc30*/  HMMA.16816.F32.BF16 R52, R72, R80.reuse, R52 ;  /* 0x000000504834723c */ /* 0x080fe60000041834 */
[C---:B---3--:R-:W-:Y:S02]  /*1cc40*/  FMUL.FTZ R64, R65.reuse, R156 ;  /* 0x0000009c41407220 */ /* 0x048fe40000410000 */
[----:B------:R-:W-:Y:S03]  /*1cc50*/  FMUL.FTZ R65, R65, R157 ;  /* 0x0000009d41417220 */ /* 0x000fe60000410000 */
[C---:B------:R-:W-:Y:S01]  /*1cc60*/  HMMA.16816.F32.BF16 R56, R76.reuse, R80, R56 ;  /* 0x000000504c38723c */ /* 0x040fe20000041838 */
[----:B------:R-:W3:Y:S03]  /*1cc70*/  MUFU.EX2 R119, R170 ;  /* 0x000000aa00777308 */ /* 0x000ee60000000800 */
[----:B-1----:R-:W-:Y:S04]  /*1cc80*/  FADD.FTZ R3, R111, R3 ;  /* 0x000000036f037221 */ /* 0x002fe80000010000 */
[-C--:B------:R-:W-:Y:S03]  /*1cc90*/  HMMA.16816.F32.BF16 R60, R76, R82.reuse, R60 ;  /* 0x000000524c3c723c */ /* 0x080fe6000004183c */
[----:B------:R-:W-:Y:S01]  /*1cca0*/  MUFU.EX2 R123, R169 ;  /* 0x000000a9007b7308 */ /* 0x000fe20000000800 */
[----:B--2---:R-:W2:Y:S04]  /*1ccb0*/  LDL R185, [R1+0xc] ;  /* 0x00000c0001b97983 */ /* 0x004ea80000100800 */
[----:B------:R-:W-:Y:S01]  /*1ccc0*/  HMMA.16816.F32.BF16 R64, R72, R82, R64 ;  /* 0x000000524840723c */ /* 0x000fe20000041840 */
[----:B------:R-:W1:Y:S03]  /*1ccd0*/  LDSM.16.MT88.4 R80, [R196+0x800] ;  /* 0x00080000c450783b */ /* 0x000e660000004200 */
[----:B------:R-:W-:Y:S01]  /*1cce0*/  F2FP.BF16.PACK_AB R76, R2, R86 ;  /* 0x00000056024c723e */ /* 0x000fe200000010ff */
[----:B------:R-:W4:Y:S01]  /*1ccf0*/  MUFU.EX2 R128, R168 ;  /* 0x000000a800807308 */ /* 0x000f220000000800 */
[----:B------:R-:W-:Y:S01]  /*1cd00*/  F2FP.BF16.PACK_AB R78, R87, R88 ;  /* 0x00000058574e723e */ /* 0x000fe200000010ff */
[----:B------:R-:W-:Y:S01]  /*1cd10*/  FADD.FTZ R2, R98, R89 ;  /* 0x0000005962027221 */ /* 0x000fe20000010000 */
[----:B------:R-:W-:Y:S01]  /*1cd20*/  F2FP.BF16.PACK_AB R74, R247, R122 ;  /* 0x0000007af74a723e */ /* 0x000fe200000010ff */
[----:B------:R-:W-:Y:S02]  /*1cd30*/  FADD.FTZ R87, R100, R97 ;  /* 0x0000006164577221 */ /* 0x000fe40000010000 */
[----:B------:R-:W-:Y:S01]  /*1cd40*/  LDSM.16.MT88.4 R100, [R193+0x1000] ;  /* 0x00100000c164783b */ /* 0x000fe20000004200 */
[----:B---3--:R-:W-:Y:S01]  /*1cd50*/  F2FP.BF16.PACK_AB R77, R119, R111 ;  /* 0x0000006f774d723e */ /* 0x008fe200000010ff */
[----:B------:R-:W-:Y:S02]  /*1cd60*/  FADD.FTZ R86, R99, R2 ;  /* 0x0000000263567221 */ /* 0x000fe40000010000 */
[----:B------:R-:W3:Y:S01]  /*1cd70*/  MUFU.EX2 R110, R160 ;  /* 0x000000a0006e7308 */ /* 0x000ee20000000800 */
[----:B------:R-:W-:Y:S02]  /*1cd80*/  FADD.FTZ R2, R104, R0 ;  /* 0x0000000068027221 */ /* 0x000fe40000010000 */
[----:B------:R-:W-:Y:S01]  /*1cd90*/  FADD.FTZ R0, R117, R87 ;  /* 0x0000005775007221 */ /* 0x000fe20000010000 */
[----:B------:R-:W5:Y:S01]  /*1cda0*/  LDSM.16.MT88.4 R96, [R193+0x800] ;  /* 0x00080000c160783b */ /* 0x000f620000004200 */
[----:B------:R-:W-:Y:S05]  /*1cdb0*/  FADD.FTZ R86, R116, R86 ;  /* 0x0000005674567221 */ /* 0x000fea0000010000 */
[----:B------:R-:W-:Y:S01]  /*1cdc0*/  MUFU.EX2 R113, R163 ;  /* 0x000000a300717308 */ /* 0x000fe20000000800 */
[----:B----4-:R-:W-:Y:S09]  /*1cdd0*/  F2FP.BF16.PACK_AB R79, R128, R123 ;  /* 0x0000007b804f723e */ /* 0x010ff200000010ff */
[----:B------:R-:W4:Y:S01]  /*1cde0*/  MUFU.EX2 R114, R162 ;  /* 0x000000a200727308 */ /* 0x000f220000000800 */
[-C--:B------:R-:W-:Y:S05]  /*1cdf0*/  HMMA.16816.F32.BF16 R4, R76, R92.reuse, R4 ;  /* 0x0000005c4c04723c */ /* 0x080fea0000041804 */
[----:B---3--:R-:W-:Y:S01]  /*1ce00*/  F2FP.BF16.PACK_AB R72, R120, R110 ;  /* 0x0000006e7848723e */ /* 0x008fe200000010ff */
[----:B------:R-:W-:Y:S03]  /*1ce10*/  FADD.FTZ R87, R110, R0 ;  /* 0x000000006e577221 */ /* 0x000fe60000010000 */
[----:B------:R-:W-:Y:S10]  /*1ce20*/  MUFU.EX2 R121, R161 ;  /* 0x000000a100797308 */ /* 0x000ff40000000800 */
[----:B------:R-:W3:Y:S01]  /*1ce30*/  MUFU.EX2 R189, R164 ;  /* 0x000000a400bd7308 */ /* 0x000ee20000000800 */
[----:B----4-:R-:W-:Y:S09]  /*1ce40*/  F2FP.BF16.PACK_AB R73, R114, R113 ;  /* 0x000000717249723e */ /* 0x010ff200000010ff */
[----:B------:R-:W-:Y:S10]  /*1ce50*/  MUFU.EX2 R163, R214 ;  /* 0x000000d600a37308 */ /* 0x000ff40000000800 */
[----:B------:R-:W-:Y:S01]  /*1ce60*/  MUFU.EX2 R246, R174 ;  /* 0x000000ae00f67308 */ /* 0x000fe20000000800 */
[----:B---3--:R-:W-:Y:S09]  /*1ce70*/  F2FP.BF16.PACK_AB R75, R189, R121 ;  /* 0x00000079bd4b723e */ /* 0x008ff200000010ff */
[----:B------:R-:W-:Y:S01]  /*1ce80*/  MUFU.EX2 R180, R176 ;  /* 0x000000b000b47308 */ /* 0x000fe20000000800 */
[C---:B------:R-:W-:Y:S08]  /*1ce90*/  HMMA.16816.F32.BF16 R8, R72.reuse, R92, R8 ;  /* 0x0000005c4808723c */ /* 0x040ff00000041808 */
[-C--:B------:R-:W-:Y:S01]  /*1cea0*/  HMMA.16816.F32.BF16 R12, R72, R94.reuse, R12 ;  /* 0x0000005e480c723c */ /* 0x080fe2000004180c */
[----:B------:R-:W-:Y:S07]  /*1ceb0*/  MUFU.EX2 R176, R186 ;  /* 0x000000ba00b07308 */ /* 0x000fee0000000800 */
[C---:B------:R-:W-:Y:S01]  /*1cec0*/  HMMA.16816.F32.BF16 R16, R76.reuse, R94, R16 ;  /* 0x0000005e4c10723c */ /* 0x040fe20000041810 */
[----:B------:R-:W3:Y:S02]  /*1ced0*/  LDSM.16.MT88.4 R92, [R195+0x800] ;  /* 0x00080000c35c783b */ /* 0x000ee40000004200 */
[----:B------:R-:W-:Y:S05]  /*1cee0*/  MUFU.EX2 R154, R178 ;  /* 0x000000b2009a7308 */ /* 0x000fea0000000800 */
[-C--:B-1----:R-:W-:Y:S05]  /*1cef0*/  HMMA.16816.F32.BF16 R20, R76, R80.reuse, R20 ;  /* 0x000000504c14723c */ /* 0x082fea0000041814 */
[----:B------:R-:W-:Y:S03]  /*1cf00*/  MUFU.EX2 R153, R177 ;  /* 0x000000b100997308 */ /* 0x000fe60000000800 */
[C---:B------:R-:W-:Y:S07]  /*1cf10*/  HMMA.16816.F32.BF16 R24, R72.reuse, R80, R24 ;  /* 0x000000504818723c */ /* 0x040fee0000041818 */
[----:B------:R-:W-:Y:S01]  /*1cf20*/  MUFU.EX2 R152, R191 ;  /* 0x000000bf00987308 */ /* 0x000fe20000000800 */
[-C--:B------:R-:W-:Y:S08]  /*1cf30*/  HMMA.16816.F32.BF16 R28, R72, R82.reuse, R28 ;  /* 0x00000052481c723c */ /* 0x080ff0000004181c */
[C---:B------:R-:W-:Y:S01]  /*1cf40*/  HMMA.16816.F32.BF16 R32, R76.reuse, R82, R32 ;  /* 0x000000524c20723c */ /* 0x040fe20000041820 */
[----:B------:R-:W1:Y:S01]  /*1cf50*/  LDSM.16.MT88.4 R80, [R192+0x1000] ;  /* 0x00100000c050783b */ /* 0x000e620000004200 */
[----:B------:R-:W-:Y:S06]  /*1cf60*/  MUFU.EX2 R171, R210 ;  /* 0x000000d200ab7308 */ /* 0x000fec0000000800 */
[-C--:B-----5:R-:W-:Y:S04]  /*1cf70*/  HMMA.16816.F32.BF16 R36, R76, R96.reuse, R36 ;  /* 0x000000604c24723c */ /* 0x0a0fe80000041824 */
[----:B------:R-:W4:Y:S04]  /*1cf80*/  MUFU.EX2 R89, R234 ;  /* 0x000000ea00597308 */ /* 0x000f280000000800 */
[C---:B------:R-:W-:Y:S06]  /*1cf90*/  HMMA.16816.F32.BF16 R40, R72.reuse, R96, R40 ;  /* 0x000000604828723c */ /* 0x040fec0000041828 */
[----:B------:R-:W5:Y:S02]  /*1cfa0*/  MUFU.EX2 R88, R233 ;  /* 0x000000e900587308 */ /* 0x000f640000000800 */
[-C--:B------:R-:W-:Y:S08]  /*1cfb0*/  HMMA.16816.F32.BF16 R44, R72, R98.reuse, R44 ;  /* 0x00000062482c723c */ /* 0x080ff0000004182c */
[C---:B------:R-:W-:Y:S01]  /*1cfc0*/  HMMA.16816.F32.BF16 R48, R76.reuse, R98, R48 ;  /* 0x000000624c30723c */ /* 0x040fe20000041830 */
[----:B------:R-:W1:Y:S01]  /*1cfd0*/  LDSM.16.MT88.4 R96, [R196+0x1000] ;  /* 0x00100000c460783b */ /* 0x000e620000004200 */
[----:B------:R-:W5:Y:S02]  /*1cfe0*/  MUFU.EX2 R109, R232 ;  /* 0x000000e8006d7308 */ /* 0x000f640000000800 */
[----:B----4-:R-:W-:Y:S04]  /*1cff0*/  FADD.FTZ R0, R89, R2 ;  /* 0x0000000259007221 */ /* 0x010fe80000010000 */
[-C--:B---3--:R-:W-:Y:S04]  /*1d000*/  HMMA.16816.F32.BF16 R52, R76, R92.reuse, R52 ;  /* 0x0000005c4c34723c */ /* 0x088fe80000041834 */
[----:B------:R-:W3:Y:S01]  /*1d010*/  MUFU.EX2 R108, R231 ;  /* 0x000000e7006c7308 */ /* 0x000ee20000000800 */
[----:B-----5:R-:W-:Y:S03]  /*1d020*/  FADD.FTZ R0, R88, R0 ;  /* 0x0000000058007221 */ /* 0x020fe60000010000 */
[C---:B------:R-:W-:Y:S06]  /*1d030*/  HMMA.16816.F32.BF16 R56, R72.reuse, R92, R56 ;  /* 0x0000005c4838723c */ /* 0x040fec0000041838 */
[----:B------:R-:W-:Y:S02]  /*1d040*/  MUFU.EX2 R174, R228 ;  /* 0x000000e400ae7308 */ /* 0x000fe40000000800 */
[-C--:B------:R-:W-:Y:S04]  /*1d050*/  HMMA.16816.F32.BF16 R60, R72, R94.reuse, R60 ;  /* 0x0000005e483c723c */ /* 0x080fe8000004183c */
[----:B------:R-:W-:Y:S03]  /*1d060*/  FADD.FTZ R0, R109, R0 ;  /* 0x000000006d007221 */ /* 0x000fe60000010000 */
[----:B------:R-:W-:Y:S01]  /*1d070*/  F2FP.BF16.PACK_AB R72, R105, R107 ;  /* 0x0000006b6948723e */ /* 0x000fe200000010ff */
[----:B------:R-:W-:Y:S01]  /*1d080*/  HMMA.16816.F32.BF16 R64, R76, R94, R64 ;  /* 0x0000005e4c40723c */ /* 0x000fe20000041840 */
[----:B------:R-:W4:Y:S01]  /*1d090*/  LDSM.16.MT88.4 R92, [R195+0x1000] ;  /* 0x00100000c35c783b */ /* 0x000f220000004200 */
[----:B------:R-:W-:Y:S02]  /*1d0a0*/  MUFU.EX2 R175, R219 ;  /* 0x000000db00af7308 */ /* 0x000fe40000000800 */
[----:B------:R-:W-:Y:S01]  /*1d0b0*/  F2FP.BF16.PACK_AB R74, R104, R106 ;  /* 0x0000006a684a723e */ /* 0x000fe200000010ff */
[----:B---3--:R-:W-:Y:S01]  /*1d0c0*/  FADD.FTZ R2, R108, R0 ;  /* 0x000000006c027221 */ /* 0x008fe20000010000 */
[----:B------:R-:W-:Y:S01]  /*1d0d0*/  F2FP.BF16.PACK_AB R73, R226, R248 ;  /* 0x000000f8e249723e */ /* 0x000fe200000010ff */
[----:B------:R-:W-:Y:S01]  /*1d0e0*/  FADD.FTZ R0, R113, R86 ;  /* 0x0000005671007221 */ /* 0x000fe20000010000 */
[----:B------:R-:W-:Y:S01]  /*1d0f0*/  F2FP.BF16.PACK_AB R75, R246, R227 ;  /* 0x000000e3f64b723e */ /* 0x000fe200000010ff */
[----:B------:R-:W-:Y:S03]  /*1d100*/  LDSM.16.MT88.4 R104, [R195+0x1800] ;  /* 0x00180000c368783b */ /* 0x000fe60000004200 */
[----:B------:R-:W-:Y:S01]  /*1d110*/  F2FP.BF16.PACK_AB R76, R183, R188 ;  /* 0x000000bcb74c723e */ /* 0x000fe200000010ff */
[----:B------:R-:W-:Y:S01]  /*1d120*/  MUFU.EX2 R181, R218 ;  /* 0x000000da00b57308 */ /* 0x000fe20000000800 */
[----:B------:R-:W-:Y:S01]  /*1d130*/  F2FP.BF16.PACK_AB R78, R155, R180 ;  /* 0x000000b49b4e723e */ /* 0x000fe200000010ff */
[-C--:B-1----:R-:W-:Y:S05]  /*1d140*/  HMMA.16816.F32.BF16 R4, R72, R80.reuse, R4 ;  /* 0x000000504804723c */ /* 0x082fea0000041804 */
[----:B------:R-:W-:Y:S01]  /*1d150*/  F2FP.BF16.PACK_AB R77, R153, R154 ;  /* 0x0000009a994d723e */ /* 0x000fe200000010ff */
[----:B------:R-:W-:Y:S01]  /*1d160*/  FADD.FTZ R86, R119, R3 ;  /* 0x0000000377567221 */ /* 0x000fe20000010000 */
[----:B------:R-:W-:Y:S01]  /*1d170*/  F2FP.BF16.PACK_AB R79, R171, R152 ;  /* 0x00000098ab4f723e */ /* 0x000fe200000010ff */
[----:B------:R-:W-:Y:S01]  /*1d180*/  MUFU.EX2 R182, R217 ;  /* 0x000000d900b67308 */ /* 0x000fe20000000800 */
[----:B------:R-:W-:Y:S03]  /*1d190*/  FADD.FTZ R3, R120, R87 ;  /* 0x0000005778037221 */ /* 0x000fe60000010000 */
[----:B------:R-:W-:Y:S02]  /*1d1a0*/  FADD.FTZ R87, R114, R0 ;  /* 0x0000000072577221 */ /* 0x000fe40000010000 */
[C---:B------:R-:W-:Y:S04]  /*1d1b0*/  HMMA.16816.F32.BF16 R8, R76.reuse, R80, R8 ;  /* 0x000000504c08723c */ /* 0x040fe80000041808 */
[----:B------:R-:W1:Y:S04]  /*1d1c0*/  MUFU.EX2 R118, R230 ;  /* 0x000000e600767308 */ /* 0x000e680000000800 */
[-C--:B------:R-:W-:Y:S06]  /*1d1d0*/  HMMA.16816.F32.BF16 R12, R76, R82.reuse, R12 ;  /* 0x000000524c0c723c */ /* 0x080fec000004180c */
[----:B------:R-:W3:Y:S02]  /*1d1e0*/  MUFU.EX2 R115, R235 ;  /* 0x000000eb00737308 */ /* 0x000ee40000000800 */
[C---:B------:R-:W-:Y:S01]  /*1d1f0*/  HMMA.16816.F32.BF16 R16, R72.reuse, R82, R16 ;  /* 0x000000524810723c */ /* 0x040fe20000041810 */
[----:B------:R-:W5:Y:S07]  /*1d200*/  LDSM.16.MT88.4 R80, [R192+0x1800] ;  /* 0x00180000c050783b */ /* 0x000f6e0000004200 */
[-C--:B------:R-:W-:Y:S01]  /*1d210*/  HMMA.16816.F32.BF16 R20, R72, R96.reuse, R20 ;  /* 0x000000604814723c */ /* 0x080fe20000041814 */
[----:B------:R-:W4:Y:S03]  /*1d220*/  MUFU.EX2 R112, R236 ;  /* 0x000000ec00707308 */ /* 0x000f260000000800 */
[----:B-1----:R-:W-:Y:S04]  /*1d230*/  FADD.FTZ R0, R118, R2 ;  /* 0x0000000276007221 */ /* 0x002fe80000010000 */
[C---:B------:R-:W-:Y:S03]  /*1d240*/  HMMA.16816.F32.BF16 R24, R76.reuse, R96, R24 ;  /* 0x000000604c18723c */ /* 0x040fe60000041818 */
[----:B------:R-:W1:Y:S01]  /*1d250*/  MUFU.EX2 R110, R239 ;  /* 0x000000ef006e7308 */ /* 0x000e620000000800 */
[C---:B---3--:R-:W-:Y:S01]  /*1d260*/  F2FP.BF16.PACK_AB R156, R115.reuse, R118 ;  /* 0x00000076739c723e */ /* 0x048fe200000010ff */
[----:B------:R-:W-:Y:S03]  /*1d270*/  FADD.FTZ R0, R115, R0 ;  /* 0x0000000073007221 */ /* 0x000fe60000010000 */
[-C--:B------:R-:W-:Y:S05]  /*1d280*/  HMMA.16816.F32.BF16 R28, R76, R98.reuse, R28 ;  /* 0x000000624c1c723c */ /* 0x080fea000004181c */
[----:B------:R3:W-:Y:S03]  /*1d290*/  MUFU.EX2 R170, R237 ;  /* 0x000000ed00aa7308 */ /* 0x0007e60000000800 */
[C---:B------:R-:W-:Y:S01]  /*1d2a0*/  HMMA.16816.F32.BF16 R32, R72.reuse, R98, R32 ;  /* 0x000000624820723c */ /* 0x040fe20000041820 */
[----:B------:R-:W5:Y:S03]  /*1d2b0*/  LDSM.16.MT88.4 R96, [R196+0x1800] ;  /* 0x00180000c460783b */ /* 0x000f660000004200 */
[----:B----4-:R-:W-:Y:S03]  /*1d2c0*/  FADD.FTZ R0, R112, R0 ;  /* 0x0000000070007221 */ /* 0x010fe60000010000 */
[----:B------:R-:W4:Y:S01]  /*1d2d0*/  MUFU.EX2 R169, R238 ;  /* 0x000000ee00a97308 */ /* 0x000f220000000800 */
[-C--:B------:R-:W-:Y:S04]  /*1d2e0*/  HMMA.16816.F32.BF16 R36, R72, R100.reuse, R36 ;  /* 0x000000644824723c */ /* 0x080fe80000041824 */
[C---:B-1----:R-:W-:Y:S04]  /*1d2f0*/  F2FP.BF16.PACK_AB R158, R110.reuse, R112 ;  /* 0x000000706e9e723e */ /* 0x042fe800000010ff */
[C---:B------:R-:W-:Y:S01]  /*1d300*/  HMMA.16816.F32.BF16 R40, R76.reuse, R100, R40 ;  /* 0x000000644c28723c */ /* 0x040fe20000041828 */
[----:B------:R-:W-:Y:S03]  /*1d310*/  MUFU.EX2 R168, R240 ;  /* 0x000000f000a87308 */ /* 0x000fe60000000800 */
[----:B---3--:R-:W-:Y:S02]  /*1d320*/  FADD.FTZ R237, R110, R0 ;  /* 0x000000006eed7221 */ /* 0x008fe40000010000 */
[----:B------:R-:W-:Y:S02]  /*1d330*/  FADD.FTZ R0, R123, R86 ;  /* 0x000000567b007221 */ /* 0x000fe40000010000 */
[-C--:B------:R-:W-:Y:S03]  /*1d340*/  HMMA.16816.F32.BF16 R44, R76, R102.reuse, R44 ;  /* 0x000000664c2c723c */ /* 0x080fe6000004182c */
[----:B------:R-:W1:Y:S01]  /*1d350*/  MUFU.EX2 R164, R242 ;  /* 0x000000f200a47308 */ /* 0x000e620000000800 */
[----:B------:R-:W-:Y:S01]  /*1d360*/  FADD.FTZ R2, R128, R0 ;  /* 0x0000000080027221 */ /* 0x000fe20000010000 */
[----:B--2---:R-:W-:Y:S02]  /*1d370*/  ISETP.GT.AND P0, PT, R209, R185, PT ;  /* 0x000000b9d100720c */ /* 0x004fe40003f04270 */
[----:B----4-:R-:W-:Y:S01]  /*1d380*/  F2FP.BF16.PACK_AB R157, R169, R170 ;  /* 0x000000aaa99d723e */ /* 0x010fe200000010ff */
[C---:B------:R-:W-:Y:S01]  /*1d390*/  HMMA.16816.F32.BF16 R48, R72.reuse, R102, R48 ;  /* 0x000000664830723c */ /* 0x040fe20000041830 */
[----:B------:R-:W2:Y:S03]  /*1d3a0*/  LDSM.16.MT88.4 R100, [R193+0x1800] ;  /* 0x00180000c164783b */ /* 0x000ea60000004200 */
[----:B------:R-:W-:Y:S01]  /*1d3b0*/  FADD.FTZ R2, R248, R2 ;  /* 0x00000002f8027221 */ /* 0x000fe20000010000 */
[----:B------:R-:W-:Y:S01]  /*1d3c0*/  MUFU.EX2 R162, R220 ;  /* 0x000000dc00a27308 */ /* 0x000fe20000000800 */
[----:B------:R-:W-:Y:S02]  /*1d3d0*/  IADD3 R209, R209, -0x1, RZ ;  /* 0xffffffffd1d17810 */ /* 0x000fe40007ffe0ff */
[-C--:B------:R-:W-:Y:S04]  /*1d3e0*/  HMMA.16816.F32.BF16 R52, R72, R92.reuse, R52 ;  /* 0x0000005c4834723c */ /* 0x080fe80000041834 */
[----:B------:R-:W-:Y:S01]  /*1d3f0*/  FADD.FTZ R2, R226, R2 ;  /* 0x00000002e2027221 */ /* 0x000fe20000010000 */
[----:B------:R-:W-:Y:S02]  /*1d400*/  MOV R86, R71 ;  /* 0x0000004700567202 */ /* 0x000fe40000000f00 */
[----:B------:R-:W3:Y:S01]  /*1d410*/  MUFU.EX2 R161, R221 ;  /* 0x000000dd00a17308 */ /* 0x000ee20000000800 */
[C---:B------:R-:W-:Y:S04]  /*1d420*/  HMMA.16816.F32.BF16 R56, R76.reuse, R92, R56 ;  /* 0x0000005c4c38723c */ /* 0x040fe80000041838 */
[----:B-1----:R-:W-:Y:S01]  /*1d430*/  F2FP.BF16.PACK_AB R159, R164, R168 ;  /* 0x000000a8a49f723e */ /* 0x002fe200000010ff */
[----:B------:R-:W-:Y:S03]  /*1d440*/  FADD.FTZ R2, R227, R2 ;  /* 0x00000002e3027221 */ /* 0x000fe60000010000 */
[-C--:B------:R-:W-:Y:S01]  /*1d450*/  HMMA.16816.F32.BF16 R60, R76, R94.reuse, R60 ;  /* 0x0000005e4c3c723c */ /* 0x080fe2000004183c */
[----:B------:R-:W-:Y:S03]  /*1d460*/  MUFU.EX2 R160, R222 ;  /* 0x000000de00a07308 */ /* 0x000fe60000000800 */
[----:B------:R-:W-:Y:S03]  /*1d470*/  FADD.FTZ R2, R246, R2 ;  /* 0x00000002f6027221 */ /* 0x000fe60000010000 */
[----:B------:R-:W-:Y:S01]  /*1d480*/  F2FP.BF16.PACK_AB R76, R88, R89 ;  /* 0x00000059584c723e */ /* 0x000fe200000010ff */
[----:B------:R-:W-:Y:S03]  /*1d490*/  HMMA.16816.F32.BF16 R64, R72, R94, R64 ;  /* 0x0000005e4840723c */ /* 0x000fe60000041840 */
[----:B------:R-:W1:Y:S01]  /*1d4a0*/  MUFU.EX2 R89, R243 ;  /* 0x000000f300597308 */ /* 0x000e620000000800 */
[----:B------:R-:W-:Y:S01]  /*1d4b0*/  F2FP.BF16.PACK_AB R78, R108, R109 ;  /* 0x0000006d6c4e723e */ /* 0x000fe200000010ff */
[----:B------:R-:W-:Y:S01]  /*1d4c0*/  FADD.FTZ R2, R174, R2 ;  /* 0x00000002ae027221 */ /* 0x000fe20000010000 */
[C---:B------:R-:W-:Y:S02]  /*1d4d0*/  F2FP.BF16.PACK_AB R77, R175.reuse, R174 ;  /* 0x000000aeaf4d723e */ /* 0x040fe400000010ff */
[----:B------:R-:W-:Y:S01]  /*1d4e0*/  F2FP.BF16.PACK_AB R79, R182, R181 ;  /* 0x000000b5b64f723e */ /* 0x000fe200000010ff */
[----:B------:R-:W-:Y:S03]  /*1d4f0*/  FADD.FTZ R2, R175, R2 ;  /* 0x00000002af027221 */ /* 0x000fe60000010000 */
[----:B------:R-:W-:Y:S01]  /*1d500*/  F2FP.BF16.PACK_AB R72, R173, R172 ;  /* 0x000000acad48723e */ /* 0x000fe200000010ff */
[----:B------:R-:W-:Y:S01]  /*1d510*/  MUFU.EX2 R88, R223 ;  /* 0x000000df00587308 */ /* 0x000fe20000000800 */
[----:B------:R-:W-:Y:S01]  /*1d520*/  F2FP.BF16.PACK_AB R74, R179, R176 ;  /* 0x000000b0b34a723e */ /* 0x000fe200000010ff */
[-C--:B-----5:R-:W-:Y:S05]  /*1d530*/  HMMA.16816.F32.BF16 R4, R76, R80.reuse, R4 ;  /* 0x000000504c04723c */ /* 0x0a0fea0000041804 */
[----:B------:R-:W-:Y:S01]  /*1d540*/  F2FP.BF16.PACK_AB R73, R166, R167 ;  /* 0x000000a7a649723e */ /* 0x000fe200000010ff */
[----:B------:R-:W-:Y:S01]  /*1d550*/  FADD.FTZ R2, R181, R2 ;  /* 0x00000002b5027221 */ /* 0x000fe20000010000 */
[----:B------:R-:W-:Y:S02]  /*1d560*/  F2FP.BF16.PACK_AB R75, R163, R165 ;  /* 0x000000a5a34b723e */ /* 0x000fe400000010ff */
[----:B---3--:R-:W-:Y:S03]  /*1d570*/  F2FP.BF16.PACK_AB R92, R161, R162 ;  /* 0x000000a2a15c723e */ /* 0x008fe600000010ff */
[----:B-1----:R-:W-:Y:S01]  /*1d580*/  F2FP.BF16.PACK_AB R94, R89, R160 ;  /* 0x000000a0595e723e */ /* 0x002fe200000010ff */
[----:B------:R-:W-:Y:S01]  /*1d590*/  FADD.FTZ R2, R182, R2 ;  /* 0x00000002b6027221 */ /* 0x000fe20000010000 */
[C---:B------:R-:W-:Y:S01]  /*1d5a0*/  HMMA.16816.F32.BF16 R8, R72.reuse, R80, R8 ;  /* 0x000000504808723c */ /* 0x040fe20000041808 */
[----:B------:R-:W-:Y:S03]  /*1d5b0*/  MUFU.EX2 R81, R225 ;  /* 0x000000e100517308 */ /* 0x000fe60000000800 */
[----:B------:R-:W-:Y:S03]  /*1d5c0*/  FADD.FTZ R2, R170, R2 ;  /* 0x00000002aa027221 */ /* 0x000fe60000010000 */
[----:B------:R-:W-:Y:S01]  /*1d5d0*/  FADD.FTZ R80, R122, R3 ;  /* 0x000000037a507221 */ /* 0x000fe20000010000 */
[-C--:B------:R-:W-:Y:S04]  /*1d5e0*/  HMMA.16816.F32.BF16 R12, R72, R82.reuse, R12 ;  /* 0x00000052480c723c */ /* 0x080fe8000004180c */
[----:B------:R-:W-:Y:S01]  /*1d5f0*/  FADD.FTZ R3, R121, R87 ;  /* 0x0000005779037221 */ /* 0x000fe20000010000 */
[----:B------:R-:W-:Y:S01]  /*1d600*/  MOV R87, R70 ;  /* 0x0000004600577202 */ /* 0x000fe20000000f00 */
[----:B------:R-:W-:Y:S02]  /*1d610*/  FADD.FTZ R0, R247, R80 ;  /* 0x00000050f7007221 */ /* 0x000fe40000010000 */
[C---:B------:R-:W-:Y:S01]  /*1d620*/  HMMA.16816.F32.BF16 R16, R76.reuse, R82, R16 ;  /* 0x000000524c10723c */ /* 0x040fe20000041810 */
[----:B------:R-:W1:Y:S03]  /*1d630*/  MUFU.EX2 R83, R215 ;  /* 0x000000d700537308 */ /* 0x000e660000000800 */
[----:B------:R-:W-:Y:S02]  /*1d640*/  FADD.FTZ R3, R189, R3 ;  /* 0x00000003bd037221 */ /* 0x000fe40000010000 */
[----:B------:R-:W-:Y:S02]  /*1d650*/  FADD.FTZ R0, R188, R0 ;  /* 0x00000000bc007221 */ /* 0x000fe40000010000 */
[-C--:B------:R-:W-:Y:S03]  /*1d660*/  HMMA.16816.F32.BF16 R20, R76, R96.reuse, R20 ;  /* 0x000000604c14723c */ /* 0x080fe60000041814 */
[----:B------:R-:W3:Y:S01]  /*1d670*/  MUFU.EX2 R82, R224 ;  /* 0x000000e000527308 */ /* 0x000ee20000000800 */
[----:B------:R-:W-:Y:S02]  /*1d680*/  FADD.FTZ R3, R154, R3 ;  /* 0x000000039a037221 */ /* 0x000fe40000010000 */
[----:B------:R-:W-:Y:S02]  /*1d690*/  FADD.FTZ R0, R183, R0 ;  /* 0x00000000b7007221 */ /* 0x000fe40000010000 */
[C---:B------:R-:W-:Y:S04]  /*1d6a0*/  HMMA.16816.F32.BF16 R24, R72.reuse, R96, R24 ;  /* 0x000000604818723c */ /* 0x040fe80000041818 */
[----:B------:R-:W-:Y:S02]  /*1d6b0*/  FADD.FTZ R3, R153, R3 ;  /* 0x0000000399037221 */ /* 0x000fe40000010000 */
[----:B------:R-:W-:Y:S02]  /*1d6c0*/  FADD.FTZ R0, R180, R0 ;  /* 0x00000000b4007221 */ /* 0x000fe40000010000 */
[-C--:B------:R-:W-:Y:S04]  /*1d6d0*/  HMMA.16816.F32.BF16 R28, R72, R98.reuse, R28 ;  /* 0x00000062481c723c */ /* 0x080fe8000004181c */
[----:B-1----:R-:W-:Y:S01]  /*1d6e0*/  F2FP.BF16.PACK_AB R93, R88, R83 ;  /* 0x00000053585d723e */ /* 0x002fe200000010ff */
[----:B------:R-:W-:Y:S02]  /*1d6f0*/  FADD.FTZ R3, R152, R3 ;  /* 0x0000000398037221 */ /* 0x000fe40000010000 */
[----:B------:R-:W-:Y:S01]  /*1d700*/  FADD.FTZ R0, R155, R0 ;  /* 0x000000009b007221 */ /* 0x000fe20000010000 */
[C---:B------:R-:W-:Y:S04]  /*1d710*/  HMMA.16816.F32.BF16 R32, R76.reuse, R98, R32 ;  /* 0x000000624c20723c */ /* 0x040fe80000041820 */
[----:B---3--:R-:W-:Y:S01]  /*1d720*/  F2FP.BF16.PACK_AB R95, R81, R82 ;  /* 0x00000052515f723e */ /* 0x008fe200000010ff */
[----:B------:R-:W-:Y:S02]  /*1d730*/  FADD.FTZ R3, R171, R3 ;  /* 0x00000003ab037221 */ /* 0x000fe40000010000 */
[----:B------:R-:W-:Y:S01]  /*1d740*/  FADD.FTZ R0, R172, R0 ;  /* 0x00000000ac007221 */ /* 0x000fe20000010000 */
[-C--:B--2---:R-:W-:Y:S04]  /*1d750*/  HMMA.16816.F32.BF16 R36, R76, R100.reuse, R36 ;  /* 0x000000644c24723c */ /* 0x084fe80000041824 */
        /* <DEDUP_REMOVED lines=10> */
[----:B------:R-:W-:Y:S02]  /*1d800*/  FADD.FTZ R0, R162, R0 ;  /* 0x00000000a2007221 */ /* 0x000fe40000010000 */
[-C--:B------:R-:W-:Y:S08]  /*1d810*/  HMMA.16816.F32.BF16 R52, R76, R104.reuse, R52 ;  /* 0x000000684c34723c */ /* 0x080ff00000041834 */
[C---:B------:R-:W-:Y:S08]  /*1d820*/  HMMA.16816.F32.BF16 R56, R72.reuse, R104, R56 ;  /* 0x000000684838723c */ /* 0x040ff00000041838 */
        /* <DEDUP_REMOVED lines=9> */
[----:B------:R-:W-:Y:S01]  /*1d8c0*/  FADD.FTZ R0, R88, R4 ;  /* 0x0000000458007221 */ /* 0x000fe20000010000 */
[----:B------:R-:W-:Y:S01]  /*1d8d0*/  MOV R88, R69 ;  /* 0x0000004500587202 */ /* 0x000fe20000000f00 */
[----:B------:R-:W-:Y:S02]  /*1d8e0*/  FADD.FTZ R3, R168, R3 ;  /* 0x00000003a8037221 */ /* 0x000fe40000010000 */
[C---:B------:R-:W-:Y:S04]  /*1d8f0*/  HMMA.16816.F32.BF16 R132, R156.reuse, R134, R16 ;  /* 0x000000869c84723c */ /* 0x040fe80000041810 */
[----:B------:R-:W-:Y:S02]  /*1d900*/  FADD.FTZ R2, R160, R2 ;  /* 0x00000002a0027221 */ /* 0x000fe40000010000 */
[----:B------:R-:W-:Y:S02]  /*1d910*/  FADD.FTZ R0, R82, R0 ;  /* 0x0000000052007221 */ /* 0x000fe40000010000 */
[-C--:B------:R-:W-:Y:S04]  /*1d920*/  HMMA.16816.F32.BF16 R136, R156, R140.reuse, R20 ;  /* 0x0000008c9c88723c */ /* 0x080fe80000041814 */
[----:B------:R-:W-:Y:S02]  /*1d930*/  FADD.FTZ R243, R164, R3 ;  /* 0x00000003a4f37221 */ /* 0x000fe40000010000 */
[----:B------:R-:W-:Y:S01]  /*1d940*/  FADD.FTZ R246, R89, R2 ;  /* 0x0000000259f67221 */ /* 0x000fe20000010000 */
[----:B------:R-:W-:Y:S01]  /*1d950*/  MOV R89, R68 ;  /* 0x0000004400597202 */ /* 0x000fe20000000f00 */
[C---:B------:R-:W-:Y:S04]  /*1d960*/  HMMA.16816.F32.BF16 R112, R92.reuse, R140, R24 ;  /* 0x0000008c5c70723c */ /* 0x040fe80000041818 */
[----:B------:R-:W-:Y:S04]  /*1d970*/  FADD.FTZ R247, R81, R0 ;  /* 0x0000000051f77221 */ /* 0x000fe80000010000 */
        /* <DEDUP_REMOVED lines=11> */
.L_x_1098:
[----:B------:R-:W2:Y:S02]  /*1da30*/  LDL R0, [R1+0x8] ;  /* 0x0000080001007983 */ /* 0x000ea40000100800 */
[----:B--2---:R-:W-:-:S13]  /*1da40*/  ISETP.GE.AND P0, PT, R209, R0, PT ;  /* 0x00000000d100720c */ /* 0x004fda0003f06270 */
[----:B------:R-:W-:Y:S05]  /*1da50*/  @!P0 BRA `(.L_x_1110) ;  /* 0x00005af000008947 */ /* 0x000fea0003800000 */
[----:B------:R-:W-:Y:S01]  /*1da60*/  IMAD.MOV.U32 R87, RZ, RZ, R70 ;  /* 0x000000ffff577224 */ /* 0x000fe200078e0046 */
[----:B------:R-:W-:Y:S01]  /*1da70*/  MOV R89, R68 ;  /* 0x0000004400597202 */ /* 0x000fe20000000f00 */
[----:B------:R-:W-:Y:S01]  /*1da80*/  IMAD.MOV.U32 R86, RZ, RZ, R71 ;  /* 0x000000ffff567224 */ /* 0x000fe200078e0047 */
[----:B------:R-:W-:Y:S02]  /*1da90*/  MOV R88, R69 ;  /* 0x0000004500587202 */ /* 0x000fe40000000f00 */
.L_x_1138:
[----:B------:R-:W2:Y:S01]  /*1daa0*/  LDL.64 R6, [R1+0x18] ;  /* 0x0000180001067983 */ /* 0x000ea20000100a00 */
[----:B------:R-:W-:Y:S04]  /*1dab0*/  DEPBAR.LE SB0, 0x0 ;  /* 0x000080000000791a */ /* 0x000fe80000000000 */
[----:B------:R-:W3:Y:S01]  /*1dac0*/  LDL R4, [R1+0x14] ;  /* 0x0000140001047983 */ /* 0x000ee20000100800 */
[----:B------:R-:W-:Y:S01]  /*1dad0*/  WARPSYNC 0xffffffff ;  /* 0xffffffff00007948 */ /* 0x000fe20003800000 */
[----:B------:R-:W-:Y:S01]  /*1dae0*/  SHF.R.S32.HI R0, RZ, 0x1f, R229 ;  /* 0x0000001fff007819 */ /* 0x000fe200000114e5 */
[C---:B-1----:R-:W-:Y:S01]  /*1daf0*/  IMAD.WIDE.U32 R2, R229.reuse, c[0x0][0x208], RZ ;  /* 0x00008200e5027a25 */ /* 0x042fe200078e00ff */
[----:B------:R-:W-:Y:S01]  /*1db00*/  BAR.SYNC.DEFER_BLOCKING 0x0 ;  /* 0x0000000000007b1d */ /* 0x000fe20000010000 */
[----:B------:R-:W-:Y:S02]  /*1db10*/  SHF.L.U64.HI R68, R244, 0x1, R245 ;  /* 0x00000001f4447819 */ /* 0x000fe400000102f5 */
[----:B------:R-:W-:Y:S01]  /*1db20*/  IMAD R0, R0, c[0x0][0x208], RZ ;  /* 0x0000820000007a24 */ /* 0x000fe200078e02ff */
[----:B------:R-:W-:Y:S03]  /*1db30*/  SHF.L.U32 R53, R244, 0x1, RZ ;  /* 0x00000001f4357819 */ /* 0x000fe600000006ff */
[----:B------:R-:W-:Y:S04]  /*1db40*/  IMAD R0, R229, c[0x0][0x20c], R0 ;  /* 0x00008300e5007a24 */ /* 0x000fe800078e0200 */
[----:B------:R-:W-:Y:S01]  /*1db50*/  IMAD.IADD R3, R3, 0x1, R0 ;  /* 0x0000000103037824 */ /* 0x000fe200078e0200 */
[----:B------:R-:W-:Y:S03]  /*1db60*/  SHF.R.S32.HI R0, RZ, 0x1f, R216 ;  /* 0x0000001fff007819 */ /* 0x000fe600000114d8 */
[----:B------:R-:W-:Y:S04]  /*1db70*/  IMAD.WIDE.U32 R2, R216, c[0x0][0x218], R2 ;  /* 0x00008600d8027a25 */ /* 0x000fe800078e0002 */
        /* <DEDUP_REMOVED lines=22> */
.L_x_1249:
        /* <DEDUP_REMOVED lines=16> */
[----:B------:R-:W1:Y:S07]  /*1dde0*/  SHFL.IDX PT, R69, R52, 0x3, 0x181f ;  /* 0x00781f0034457f89 */ /* 0x000e6e00000e0000 */
[-C--:B------:R-:W-:Y:S01]  /*1ddf0*/  HMMA.16816.F32.BF16 R36, R80, R48.reuse, RZ ;  /* 0x000000305024723c */ /* 0x080fe200000418ff */
[----:B------:R1:W1:Y:S07]  /*1de00*/  SHFL.IDX PT, R73, R52, 0x4, 0x181f ;  /* 0x00981f0034497f89 */ /* 0x00026e00000e0000 */
[C---:B------:R-:W-:Y:S01]  /*1de10*/  HMMA.16816.F32.BF16 R40, R76.reuse, R48, RZ ;  /* 0x000000304c28723c */ /* 0x040fe200000418ff */
        /* <DEDUP_REMOVED lines=8> */
[-C--:B-1----:R-:W-:Y:S02]  /*1dea0*/  IADD3 R60, P0, R54, R53.reuse, RZ ;  /* 0x00000035363c7210 */ /* 0x082fe40007f1e0ff */
[-C--:B------:R-:W-:Y:S02]  /*1deb0*/  IADD3 R70, P1, R55, R53.reuse, RZ ;  /* 0x0000003537467210 */ /* 0x080fe40007f3e0ff */
[-C--:B------:R-:W-:Y:S02]  /*1dec0*/  IADD3.X R61, R57, R68.reuse, RZ, P0, !PT ;  /* 0x00000044393d7210 */ /* 0x080fe400007fe4ff */
[----:B------:R-:W-:Y:S01]  /*1ded0*/  IADD3 R72, P0, R0, R53, RZ ;  /* 0x0000003500487210 */ /* 0x000fe20007f1e0ff */
[----:B------:R1:W-:Y:S01]  /*1dee0*/  LDGSTS.E.BYPASS.LTC128B.128 [R208+0x900], [R62.64], !P2 ;  /* 0x009000003ed07fae */ /* 0x0003e2000d101d48 */
[-C--:B------:R-:W-:Y:S01]  /*1def0*/  IADD3.X R71, R69, R68.reuse, RZ, P1, !PT ;  /* 0x0000004445477210 */ /* 0x080fe20000ffe4ff */
[-C--:B------:R-:W-:Y:S01]  /*1df00*/  HMMA.16816.F32.BF16 R52, R80, R64.reuse, RZ ;  /* 0x000000405034723c */ /* 0x080fe200000418ff */
[----:B------:R-:W-:Y:S05]  /*1df10*/  IADD3.X R73, R73, R68, RZ, P0, !PT ;  /* 0x0000004449497210 */ /* 0x000fea00007fe4ff */
[----:B------:R1:W-:Y:S02]  /*1df20*/  LDGSTS.E.BYPASS.LTC128B.128 [R208+0x1100], [R60.64], !P2 ;  /* 0x011000003cd07fae */ /* 0x0003e4000d101d48 */
[C---:B------:R-:W-:Y:S06]  /*1df30*/  HMMA.16816.F32.BF16 R56, R76.reuse, R64, RZ ;  /* 0x000000404c38723c */ /* 0x040fec00000418ff */
        /* <DEDUP_REMOVED lines=286> */
.L_x_1250:
        /* <DEDUP_REMOVED lines=24> */
.L_x_1251:
[----:B--2-4-:R-:W-:Y:S04]  /*1f2a0*/  IADD3 R2, P0, R0, R5, RZ ;  /* 0x0000000500027210 */ /* 0x014fe80007f1e0ff */
[----:B-1----:R-:W-:Y:S05]  /*1f2b0*/  IADD3.X R3, R4, R6, RZ, P0, !PT ;  /* 0x0000000604037210 */ /* 0x002fea00007fe4ff */
[----:B------:R-:W-:Y:S01]  /*1f2c0*/  @!PT LDS RZ, [RZ] ;  /* 0x00000000fffff984 */ /* 0x000fe20000000800 */
[----:B------:R-:W-:Y:S01]  /*1f2d0*/  @!PT LDS RZ, [RZ] ;  /* 0x00000000fffff984 */ /* 0x000fe20000000800 */
[----:B------:R-:W-:Y:S01]  /*1f2e0*/  @!PT LDS RZ, [RZ] ;  /* 0x00000000fffff984 */ /* 0x000fe20000000800 */
[----:B------:R1:W-:Y:S04]  /*1f2f0*/  LDGSTS.E.BYPASS.LTC128B.128 [R208+0x4900], [R2.64], !P2 ;  /* 0x0490000002d07fae */ /* 0x0003e8000d101d48 */
.L_x_1113:
[----:B--234-:R-:W-:Y:S05]  /*1f300*/  BSYNC B0 ;  /* 0x0000000000007941 */ /* 0x01cfea0003800000 */
.L_x_1112:
[----:B-1----:R-:W2:Y:S01]  /*1f310*/  LDL R2, [R1+0x38] ;  /* 0x0000380001027983 */ /* 0x002ea20000100800 */
[----:B------:R-:W-:Y:S01]  /*1f320*/  IMAD.MOV.U32 R3, RZ, RZ, c[0x0][0x2c4] ;  /* 0x0000b100ff037624 */ /* 0x000fe200078e00ff */
[----:B------:R-:W-:Y:S02]  /*1f330*/  ULDC UR4, c[0x0][0x324] ;  /* 0x0000c90000047ab9 */ /* 0x000fe40000000800 */
[----:B------:R-:W2:Y:S01]  /*1f340*/  LDL R0, [R1+0x50] ;  /* 0x0000500001007983 */ /* 0x000ea20000100800 */
[----:B------:R-:W-:Y:S01]  /*1f350*/  ULOP3.LUT UR4, URZ, UR4, URZ, 0x33, !UPT ;  /* 0x000000043f047292 */ /* 0x000fe2000f8e333f */
        /* <DEDUP_REMOVED lines=8> */
[C---:B------:R-:W-:Y:S02]  /*1f3e0*/  IADD3 R7, R2.reuse, UR4, RZ ;  /* 0x0000000402077c10 */ /* 0x040fe4000fffe0ff */
[----:B------:R-:W-:Y:S01]  /*1f3f0*/  IADD3 R6, R2, c[0x0][0x328], RZ ;  /* 0x0000ca0002067a10 */ /* 0x000fe20007ffe0ff */
[----:B------:R-:W-:-:S05]  /*1f400*/  BRA.DIV ~URZ, `(.L_x_1116) ;  /* 0x0000bf427f007947 */ /* 0x000fca000b800000 */
[----:B------:R1:W2:Y:S02]  /*1f410*/  SHFL.IDX PT, R4, R5, RZ, 0x1c1f ;  /* 0x001c1fff05047589 */ /* 0x0002a400000e0000 */
.L_x_1252:
[----:B--2---:R-:W-:Y:S01]  /*1f420*/  IADD3 R3, R6, R4, RZ ;  /* 0x0000000406037210 */ /* 0x004fe20007ffe0ff */
        /* <DEDUP_REMOVED lines=18> */
.L_x_1119:
[----:B------:R-:W-:Y:S04]  /*1f550*/  MOV R8, c[0x0][0x32c] ;  /* 0x0000cb0000087a02 */ /* 0x000fe80000000f00 */
[----:B------:R-:W-:Y:S11]  /*1f560*/  ISETP.NE.AND P0, PT, R8, 0x1, PT ;  /* 0x000000010800780c */ /* 0x000ff60003f05270 */
[----:B------:R-:W-:Y:S02]  /*1f570*/  @!UPT UIADD3 URZ, URZ, URZ, URZ ;  /* 0x0000003f3f3ff290 */ /* 0x000fe4000fffe03f */
[----:B------:R-:W-:Y:S05]  /*1f580*/  @P0 IMAD.HI.U32 R8, R4, c[0x0][0x330], RZ ;  /* 0x0000cc0004080a27 */ /* 0x000fea00078e00ff */
[----:B------:R-:W-:Y:S02]  /*1f590*/  @P0 SHF.R.U32.HI R4, RZ, c[0x0][0x334], R8 ;  /* 0x0000cd00ff040a19 */ /* 0x000fe40000011608 */
.L_x_1120:
[----:B------:R-:W-:Y:S05]  /*1f5a0*/  BSYNC B0 ;  /* 0x0000000000007941 */ /* 0x000fea0003800000 */
.L_x_1118:
[----:B------:R-:W-:Y:S04]  /*1f5b0*/  IMAD.IADD R8, R0, 0x1, -R251 ;  /* 0x0000000100087824 */ /* 0x000fe800078e0afb */
[----:B------:R-:W-:Y:S05]  /*1f5c0*/  IMAD R4, R4, c[0x0][0x32c], R8 ;  /* 0x0000cb0004047a24 */ /* 0x000fea00078e0208 */
[----:B------:R-:W-:Y:S02]  /*1f5d0*/  IMNMX R2, R2, R4, !PT ;  /* 0x0000000402027217 */ /* 0x000fe40007800200 */
[----:B------:R-:W-:Y:S04]  /*1f5e0*/  IADD3 R4, R4, c[0x0][0x32c], RZ ;  /* 0x0000cb0004047a10 */ /* 0x000fe80007ffe0ff */
[----:B------:R-:W-:Y:S02]  /*1f5f0*/  IMNMX R3, R3, R4, PT ;  /* 0x0000000403037217 */ /* 0x000fe40003800200 */
.L_x_1117:
        /* <DEDUP_REMOVED lines=113> */
.L_x_1253:
        /* <DEDUP_REMOVED lines=19> */
.L_x_1124:
[----:B------:R-:W-:Y:S04]  /*1fe40*/  MOV R8, c[0x0][0x32c] ;  /* 0x0000cb0000087a02 */ /* 0x000fe80000000f00 */
[----:B------:R-:W-:Y:S11]  /*1fe50*/  ISETP.NE.AND P0, PT, R8, 0x1, PT ;  /* 0x000000010800780c */ /* 0x000ff60003f05270 */
[----:B------:R-:W-:Y:S02]  /*1fe60*/  @!UPT UIADD3 URZ, URZ, URZ, URZ ;  /* 0x0000003f3f3ff290 */ /* 0x000fe4000fffe03f */
[----:B------:R-:W-:Y:S05]  /*1fe70*/  @P0 IMAD.HI.U32 R8, R4, c[0x0][0x330], RZ ;  /* 0x0000cc0004080a27 */ /* 0x000fea00078e00ff */
[----:B------:R-:W-:Y:S02]  /*1fe80*/  @P0 SHF.R.U32.HI R4, RZ, c[0x0][0x334], R8 ;  /* 0x0000cd00ff040a19 */ /* 0x000fe40000011608 */
.L_x_1125:
[----:B------:R-:W-:Y:S05]  /*1fe90*/  BSYNC B0 ;  /* 0x0000000000007941 */ /* 0x000fea0003800000 */
.L_x_1123:
[----:B------:R-:W-:Y:S04]  /*1fea0*/  IMAD.IADD R8, R0, 0x1, -R251 ;  /* 0x0000000100087824 */ /* 0x000fe800078e0afb */
[----:B------:R-:W-:Y:S05]  /*1feb0*/  IMAD R4, R4, c[0x0][0x32c], R8 ;  /* 0x0000cb0004047a24 */ /* 0x000fea00078e0208 */
[----:B------:R-:W-:Y:S02]  /*1fec0*/  IMNMX R3, R3, R4, !PT ;  /* 0x0000000403037217 */ /* 0x000fe40007800200 */
[----:B------:R-:W-:Y:S04]  /*1fed0*/  IADD3 R4, R4, c[0x0][0x32c], RZ ;  /* 0x0000cb0004047a10 */ /* 0x000fe80007ffe0ff */
[----:B------:R-:W-:Y:S02]  /*1fee0*/  IMNMX R2, R2, R4, PT ;  /* 0x0000000402027217 */ /* 0x000fe40003800200 */
.L_x_1122:
        /* <DEDUP_REMOVED lines=77> */
.L_x_1254:
        /* <DEDUP_REMOVED lines=19> */
.L_x_1129:
[----:B------:R-:W-:Y:S04]  /*204f0*/  MOV R8, c[0x0][0x32c] ;  /* 0x0000cb0000087a02 */ /* 0x000fe80000000f00 */
[----:B------:R-:W-:Y:S11]  /*20500*/  ISETP.NE.AND P0, PT, R8, 0x1, PT ;  /* 0x000000010800780c */ /* 0x000ff60003f05270 */
[----:B------:R-:W-:Y:S02]  /*20510*/  @!UPT UIADD3 URZ, URZ, URZ, URZ ;  /* 0x0000003f3f3ff290 */ /* 0x000fe4000fffe03f */
[----:B------:R-:W-:Y:S05]  /*20520*/  @P0 IMAD.HI.U32 R8, R4, c[0x0][0x330], RZ ;  /* 0x0000cc0004080a27 */ /* 0x000fea00078e00ff */
[----:B------:R-:W-:Y:S02]  /*20530*/  @P0 SHF.R.U32.HI R4, RZ, c[0x0][0x334], R8 ;  /* 0x0000cd00ff040a19 */ /* 0x000fe40000011608 */
.L_x_1130:
[----:B------:R-:W-:Y:S05]  /*20540*/  BSYNC B0 ;  /* 0x0000000000007941 */ /* 0x000fea0003800000 */
.L_x_1128:
[----:B------:R-:W-:Y:S04]  /*20550*/  IMAD.IADD R8, R0, 0x1, -R251 ;  /* 0x0000000100087824 */ /* 0x000fe800078e0afb */
[----:B------:R-:W-:Y:S05]  /*20560*/  IMAD R4, R4, c[0x0][0x32c], R8 ;  /* 0x0000cb0004047a24 */ /* 0x000fea00078e0208 */
[----:B------:R-:W-:Y:S02]  /*20570*/  IMNMX R3, R3, R4, !PT ;  /* 0x0000000403037217 */ /* 0x000fe40007800200 */
[----:B------:R-:W-:Y:S04]  /*20580*/  IADD3 R4, R4, c[0x0][0x32c], RZ ;  /* 0x0000cb0004047a10 */ /* 0x000fe80007ffe0ff */
[----:B------:R-:W-:Y:S02]  /*20590*/  IMNMX R2, R2, R4, PT ;  /* 0x0000000402027217 */ /* 0x000fe40003800200 */
.L_x_1127:
        /* <DEDUP_REMOVED lines=77> */
.L_x_1255:
        /* <DEDUP_REMOVED lines=19> */
.L_x_1134:
[----:B--234-:R-:W-:Y:S04]  /*20ba0*/  MOV R5, c[0x0][0x32c] ;  /* 0x0000cb0000057a02 */ /* 0x01cfe80000000f00 */
[----:B------:R-:W-:Y:S11]  /*20bb0*/  ISETP.NE.AND P0, PT, R5, 0x1, PT ;  /* 0x000000010500780c */ /* 0x000ff60003f05270 */
[----:B------:R-:W-:Y:S02]  /*20bc0*/  @!UPT UIADD3 URZ, URZ, URZ, URZ ;  /* 0x0000003f3f3ff290 */ /* 0x000fe4000fffe03f */
[----:B------:R-:W-:Y:S05]  /*20bd0*/  @P0 IMAD.HI.U32 R5, R4, c[0x0][0x330], RZ ;  /* 0x0000cc0004050a27 */ /* 0x000fea00078e00ff */
[----:B------:R-:W-:Y:S02]  /*20be0*/  @P0 SHF.R.U32.HI R4, RZ, c[0x0][0x334], R5 ;  /* 0x0000cd00ff040a19 */ /* 0x000fe40000011605 */
.L_x_1135:
[----:B------:R-:W-:Y:S05]  /*20bf0*/  BSYNC B0 ;  /* 0x0000000000007941 */ /* 0x000fea0003800000 */
.L_x_1133:
[----:B------:R-:W-:Y:S04]  /*20c00*/  IMAD.IADD R0, R0, 0x1, -R251 ;  /* 0x0000000100007824 */ /* 0x000fe800078e0afb */
[----:B------:R-:W-:Y:S05]  /*20c10*/  IMAD R0, R4, c[0x0][0x32c], R0 ;  /* 0x0000cb0004007a24 */ /* 0x000fea00078e0200 */
[----:B------:R-:W-:Y:S02]  /*20c20*/  IMNMX R2, R2, R0, !PT ;  /* 0x0000000002027217 */ /* 0x000fe40007800200 */
[----:B------:R-:W-:Y:S04]  /*20c30*/  IADD3 R0, R0, c[0x0][0x32c], RZ ;  /* 0x0000cb0000007a10 */ /* 0x000fe80007ffe0ff */
[----:B------:R-:W-:Y:S02]  /*20c40*/  IMNMX R3, R3, R0, PT ;  /* 0x0000000003037217 */ /* 0x000fe40003800200 */
.L_x_1132:
        /* <DEDUP_REMOVED lines=157> */
.L_x_1256:
        /* <DEDUP_REMOVED lines=15> */
.L_x_1257:
[C---:B------:R-:W-:Y:S01]  /*21710*/  FSETP.NEU.FTZ.AND P0, PT, R71.reuse, -INF , PT ;  /* 0xff8000004700780b */ /* 0x040fe20003f1d000 */
[C---:B------:R-:W-:Y:S01]  /*21720*/  FMUL.FTZ R2, R71.reuse, c[0x0][0x2d0] ;  /* 0x0000b40047027a20 */ /* 0x040fe20000410000 */
[----:B--2---:R-:W-:Y:S01]  /*21730*/  FMNMX.FTZ R68, R0, R4, !PT ;  /* 0x0000000400447209 */ /* 0x004fe20007810000 */
[----:B------:R-:W2:Y:S01]  /*21740*/  LDL R248, [R1+0x8] ;  /* 0x0000080001f87983 */ /* 0x000ea20000100800 */
[----:B------:R-:W-:Y:S01]  /*21750*/  FSEL R0, R71, RZ, P0 ;  /* 0x000000ff47007208 */ /* 0x000fe20000000000 */
[----:B------:R-:W-:Y:S01]  /*21760*/  WARPSYNC 0xffffffff ;  /* 0xffffffff00007948 */ /* 0x000fe20003800000 */
        /* <DEDUP_REMOVED lines=27> */
[----:B------:R-:W3:Y:S10]  /*21920*/  MUFU.EX2 R2, R4 ;  /* 0x0000000400027308 */ /* 0x000ef40000000800 */
[----:B------:R-:W-:Y:S01]  /*21930*/  MUFU.EX2 R86, R86 ;  /* 0x0000005600567308 */ /* 0x000fe20000000800 */
[----:B-1----:R-:W-:Y:S01]  /*21940*/  FFMA.FTZ R0, R65, R237, R3 ;  /* 0x000000ed41007223 */ /* 0x002fe20000010003 */
[C---:B---3--:R-:W-:Y:S03]  /*21950*/  F2FP.BF16.PACK_AB R72, R2.reuse, R3 ;  /* 0x000000030248723e */ /* 0x048fe600000010ff */
        /* <DEDUP_REMOVED lines=64> */
[--C-:B------:R-:W-:Y:S02]  /*21d60*/  FFMA.FTZ R189, R40, c[0x0][0x2d0], -R2.reuse ;  /* 0x0000b40028bd7a23 */ /* 0x100fe40000010802 */
[----:B------:R-:W-:Y:S01]  /*21d70*/  FFMA.FTZ R239, R32, c[0x0][0x2d0], -R2 ;  /* 0x0000b40020ef7a23 */ /* 0x000fe20000010802 */
[----:B------:R-:W-:Y:S01]  /*21d80*/  FSEL R2, R68, RZ, P0 ;  /* 0x000000ff44027208 */ /* 0x000fe20000000000 */
[----:B------:R-:W-:Y:S01]  /*21d90*/  FMUL.FTZ R0, R0, c[0x0][0x2d0] ;  /* 0x0000b40000007a20 */ /* 0x000fe20000410000 */
[----:B------:R-:W4:Y:S01]  /*21da0*/  MUFU.EX2 R32, R5 ;  /* 0x0000000500207308 */ /* 0x000f220000000800 */
[----:B------:R-:W-:Y:S02]  /*21db0*/  FMUL.FTZ R49, R65, R149 ;  /* 0x0000009541317220 */ /* 0x000fe40000410000 */
[----:B------:R-:W-:Y:S02]  /*21dc0*/  FADD.FTZ R2, -R2, R89 ;  /* 0x0000005902027221 */ /* 0x000fe40000010100 */
[C---:B------:R-:W-:Y:S02]  /*21dd0*/  FMUL.FTZ R50, R3.reuse, R150 ;  /* 0x0000009603327220 */ /* 0x040fe40000410000 */
[----:B------:R-:W-:Y:S02]  /*21de0*/  FMUL.FTZ R51, R3, R151 ;  /* 0x0000009703337220 */ /* 0x000fe40000410000 */
[----:B------:R-:W-:Y:S01]  /*21df0*/  FMUL.FTZ R2, R2, c[0x0][0x2d0] ;  /* 0x0000b40002027a20 */ /* 0x000fe20000410000 */
[----:B------:R-:W5:Y:S01]  /*21e00*/  MUFU.EX2 R0, R0 ;  /* 0x0000000000007308 */ /* 0x000f620000000800 */
[----:B-1----:R-:W-:Y:S01]  /*21e10*/  FMUL.FTZ R4, R68, c[0x0][0x2d0] ;  /* 0x0000b40044047a20 */ /* 0x002fe20000410000 */
[----:B---3--:R-:W-:Y:S04]  /*21e20*/  F2FP.BF16.PACK_AB R74, R39, R48 ;  /* 0x00000030274a723e */ /* 0x008fe800000010ff */
[----:B------:R-:W-:Y:S04]  /*21e30*/  FSEL R4, R4, RZ, P0 ;  /* 0x000000ff04047208 */ /* 0x000fe80000000000 */
[----:B------:R-:W1:Y:S01]  /*21e40*/  MUFU.EX2 R2, R2 ;  /* 0x0000000200027308 */ /* 0x000e620000000800 */
[--C-:B------:R-:W-:Y:S02]  /*21e50*/  FFMA.FTZ R161, R23, c[0x0][0x2d0], -R4.reuse ;  /* 0x0000b40017a17a23 */ /* 0x100fe40000010804 */
[--C-:B------:R-:W-:Y:S01]  /*21e60*/  FFMA.FTZ R160, R22, c[0x0][0x2d0], -R4.reuse ;  /* 0x0000b40016a07a23 */ /* 0x100fe20000010804 */
[----:B----4-:R-:W-:Y:S01]  /*21e70*/  F2FP.BF16.PACK_AB R76, R32, R35 ;  /* 0x00000023204c723e */ /* 0x010fe200000010ff */
[--C-:B------:R-:W-:Y:S02]  /*21e80*/  FFMA.FTZ R67, R21, c[0x0][0x2d0], -R4.reuse ;  /* 0x0000b40015437a23 */ /* 0x100fe40000010804 */
[--C-:B------:R-:W-:Y:S02]  /*21e90*/  FFMA.FTZ R181, R20, c[0x0][0x2d0], -R4.reuse ;  /* 0x0000b40014b57a23 */ /* 0x100fe40000010804 */
[----:B------:R-:W3:Y:S01]  /*21ea0*/  LDSM.16.MT88.4 R20, [R192] ;  /* 0x00000000c014783b */ /* 0x000ee20000004200 */
[----:B------:R-:W-:Y:S01]  /*21eb0*/  MUFU.EX2 R183, R67 ;  /* 0x0000004300b77308 */ /* 0x000fe20000000800 */
[--C-:B------:R-:W-:Y:S02]  /*21ec0*/  FFMA.FTZ R6, R9, c[0x0][0x2d0], -R4.reuse ;  /* 0x0000b40009067a23 */ /* 0x100fe40000010804 */
[--C-:B------:R-:W-:Y:S02]  /*21ed0*/  FFMA.FTZ R7, R15, c[0x0][0x2d0], -R4.reuse ;  /* 0x0000b4000f077a23 */ /* 0x100fe40000010804 */
[C---:B-----5:R-:W-:Y:S02]  /*21ee0*/  FMUL.FTZ R45, R0.reuse, R101 ;  /* 0x00000065002d7220 */ /* 0x060fe40000410000 */
        /* <DEDUP_REMOVED lines=26> */
[----:B------:R-:W4:Y:S01]  /*22090*/  MUFU.EX2 R97, R17 ;  /* 0x0000001100617308 */ /* 0x000f220000000800 */
[C---:B------:R-:W-:Y:S01]  /*220a0*/  FFMA.FTZ R4, R0.reuse, R246, R35 ;  /* 0x000000f600047223 */ /* 0x040fe20000010023 */
[----:B--2---:R-:W-:Y:S01]  /*220b0*/  ISETP.GT.AND P0, PT, R209, R248, PT ;  /* 0x000000f8d100720c */ /* 0x004fe20003f04270 */
        /* <DEDUP_REMOVED lines=13> */
[----:B----4-:R-:W-:Y:S01]  /*22190*/  F2FP.BF16.PACK_AB R77, R97, R18 ;  /* 0x00000012614d723e */ /* 0x010fe200000010ff */
[----:B------:R-:W-:Y:S01]  /*221a0*/  FADD.FTZ R96, R32, R4 ;  /* 0x0000000420607221 */ /* 0x000fe20000010000 */
[----:B------:R-:W4:Y:S01]  /*221b0*/  LDSM.16.MT88.4 R36, [R196] ;  /* 0x00000000c424783b */ /* 0x000f220000004200 */
[----:B------:R-:W-:Y:S02]  /*221c0*/  FMUL.FTZ R6, R3, R130 ;  /* 0x0000008203067220 */ /* 0x000fe40000410000 */
[C---:B------:R-:W-:Y:S01]  /*221d0*/  FMUL.FTZ R4, R65.reuse, R128 ;  /* 0x0000008041047220 */ /* 0x040fe20000410000 */
[----:B------:R-:W-:Y:S01]  /*221e0*/  MUFU.EX2 R99, R34 ;  /* 0x0000002200637308 */ /* 0x000fe20000000800 */
[----:B------:R-:W-:Y:S02]  /*221f0*/  FMUL.FTZ R5, R65, R129 ;  /* 0x0000008141057220 */ /* 0x000fe40000410000 */
[C---:B------:R-:W-:Y:S02]  /*22200*/  FMUL.FTZ R10, R2.reuse, R122 ;  /* 0x0000007a020a7220 */ /* 0x040fe40000410000 */
[----:B--2---:R-:W-:Y:S02]  /*22210*/  FMUL.FTZ R7, R3, R131 ;  /* 0x0000008303077220 */ /* 0x004fe40000410000 */
[C---:B------:R-:W-:Y:S02]  /*22220*/  FMUL.FTZ R11, R2.reuse, R123 ;  /* 0x0000007b020b7220 */ /* 0x040fe40000410000 */
[----:B------:R-:W-:Y:S01]  /*22230*/  FMUL.FTZ R15, R2, R119 ;  /* 0x00000077020f7220 */ /* 0x000fe20000410000 */
[----:B------:R-:W2:Y:S01]  /*22240*/  MUFU.EX2 R98, R16 ;  /* 0x0000001000627308 */ /* 0x000ea20000000800 */
[----:B------:R-:W-:Y:S02]  /*22250*/  FMUL.FTZ R17, R65, R133 ;  /* 0x0000008541117220 */ /* 0x000fe40000410000 */
[----:B------:R-:W-:Y:S01]  /*22260*/  FMUL.FTZ R19, R3, R135 ;  /* 0x0000008703137220 */ /* 0x000fe20000410000 */
[----:B-1----:R-:W-:Y:S01]  /*22270*/  F2FP.BF16.PACK_AB R75, R100, R0 ;  /* 0x00000000644b723e */ /* 0x002fe200000010ff */
[----:B------:R-:W-:Y:S02]  /*22280*/  FADD.FTZ R88, R0, R52 ;  /* 0x0000003400587221 */ /* 0x000fe40000010000 */
[----:B------:R-:W1:Y:S01]  /*22290*/  LDSM.16.MT88.4 R52, [R193] ;  /* 0x00000000c134783b */ /* 0x000e620000004200 */
[----:B------:R-:W-:Y:S02]  /*222a0*/  FMUL.FTZ R32, R65, R140 ;  /* 0x0000008c41207220 */ /* 0x000fe40000410000 */
[----:B------:R-:W5:Y:S01]  /*222b0*/  MUFU.EX2 R117, R33 ;  /* 0x0000002100757308 */ /* 0x000f620000000800 */
[-C--:B---3--:R-:W-:Y:S05]  /*222c0*/  HMMA.16816.F32.BF16 R4, R72, R20.reuse, R4 ;  /* 0x000000144804723c */ /* 0x088fea0000041804 */
[C---:B------:R-:W-:Y:S02]  /*222d0*/  FMUL.FTZ R14, R2.reuse, R118 ;  /* 0x00000076020e7220 */ /* 0x040fe40000410000 */
[C---:B------:R-:W-:Y:S02]  /*222e0*/  FFMA.FTZ R89, R2.reuse, R247, R18 ;  /* 0x000000f702597223 */ /* 0x040fe40000010012 */
[----:B------:R-:W-:Y:S01]  /*222f0*/  FMUL.FTZ R18, R3, R134 ;  /* 0x0000008603127220 */ /* 0x000fe20000410000 */
[----:B------:R-:W-:Y:S02]  /*22300*/  MUFU.EX2 R105, R180 ;  /* 0x000000b400697308 */ /* 0x000fe40000000800 */
[----:B------:R-:W-:Y:S01]  /*22310*/  FMUL.FTZ R26, R2, R114 ;  /* 0x00000072021a7220 */ /* 0x000fe20000410000 */
[----:B--2---:R-:W-:Y:S01]  /*22320*/  F2FP.BF16.PACK_AB R79, R116, R98 ;  /* 0x00000062744f723e */ /* 0x004fe200000010ff */
        /* <DEDUP_REMOVED lines=32> */
[-C--:B----4-:R-:W-:Y:S03]  /*22530*/  HMMA.16816.F32.BF16 R20, R72, R36.reuse, R20 ;  /* 0x000000244814723c */ /* 0x090fe60000041814 */
        /* <DEDUP_REMOVED lines=257> */
.L_x_1110:
[----:B------:R-:W-:Y:S05]  /*23550*/  BRA.DIV ~URZ, `(.L_x_1139) ;  /* 0x000081e27f007947 */ /* 0x000fea000b800000 */
[----:B------:R2:W3:Y:S02]  /*23560*/  SHFL.BFLY PT, R0, R237, 0x2, 0x1f ;  /* 0x0c401f00ed007f89 */ /* 0x0004e400000e0000 */
.L_x_1258:
[----:B---3--:R-:W-:Y:S01]  /*23570*/  FADD.FTZ R5, R0, R237 ;  /* 0x000000ed00057221 */ /* 0x008fe20000010000 */
[----:B------:R-:W-:Y:S05]  /*23580*/  BRA.DIV ~URZ, `(.L_x_1140) ;  /* 0x000082027f007947 */ /* 0x000fea000b800000 */
[----:B------:R-:W3:Y:S04]  /*23590*/  SHFL.BFLY PT, R2, R243, 0x2, 0x1f ;  /* 0x0c401f00f3027f89 */ /* 0x000ee800000e0000 */
[----:B------:R-:W4:Y:S04]  /*235a0*/  SHFL.BFLY PT, R0, R246, 0x2, 0x1f ;  /* 0x0c401f00f6007f89 */ /* 0x000f2800000e0000 */
[----:B------:R-:W5:Y:S04]  /*235b0*/  SHFL.BFLY PT, R4, R247, 0x2, 0x1f ;  /* 0x0c401f00f7047f89 */ /* 0x000f6800000e0000 */
[----:B-1----:R-:W1:Y:S01]  /*235c0*/  SHFL.BFLY PT, R3, R5, 0x1, 0x1f ;  /* 0x0c201f0005037f89 */ /* 0x002e6200000e0000 */
[----:B---3--:R-:W-:-:S02]  /*235d0*/  FADD.FTZ R2, R2, R243 ;  /* 0x000000f302027221 */ /* 0x008fc40000010000 */
[----:B----4-:R-:W-:-:S03]  /*235e0*/  FADD.FTZ R0, R0, R246 ;  /* 0x000000f600007221 */ /* 0x010fc60000010000 */
[----:B------:R-:W3:Y:S01]  /*235f0*/  SHFL.BFLY PT, R6, R2, 0x1, 0x1f ;  /* 0x0c201f0002067f89 */ /* 0x000ee200000e0000 */
[----:B-----5:R-:W-:-:S03]  /*23600*/  FADD.FTZ R4, R4, R247 ;  /* 0x000000f704047221 */ /* 0x020fc60000010000 */
[----:B------:R-:W4:Y:S01]  /*23610*/  SHFL.BFLY PT, R7, R0, 0x1, 0x1f ;  /* 0x0c201f0000077f89 */ /* 0x000f2200000e0000 */
[----:B-1----:R-:W-:-:S03]  /*23620*/  FADD.FTZ R5, R5, R3 ;  /* 0x0000000305057221 */ /* 0x002fc60000010000 */
[----:B------:R1:W2:Y:S01]  /*23630*/  SHFL.BFLY PT, R8, R4, 0x1, 0x1f ;  /* 0x0c201f0004087f89 */ /* 0x0002a200000e0000 */
[----:B---3--:R-:W-:Y:S02]  /*23640*/  FADD.FTZ R6, R2, R6 ;  /* 0x0000000602067221 */ /* 0x008fe40000010000 */
[----:B----4-:R-:W-:Y:S02]  /*23650*/  FADD.FTZ R7, R0, R7 ;  /* 0x0000000700077221 */ /* 0x010fe40000010000 */
.L_x_1259:
[----:B------:R-:W-:Y:S01]  /*23660*/  FSETP.NE.FTZ.AND P3, PT, R5, RZ, PT ;  /* 0x000000ff0500720b */ /* 0x000fe20003f75000 */
[----:B------:R-:W-:Y:S01]  /*23670*/  CS2R R2, SRZ ;  /* 0x0000000000027805 */ /* 0x000fe2000001ff00 */
[----:B------:R-:W-:Y:S01]  /*23680*/  MOV R0, RZ ;  /* 0x000000ff00007202 */ /* 0x000fe20000000f00 */
[----:B-12---:R-:W-:Y:S01]  /*23690*/  FADD.FTZ R4, R8, R4 ;  /* 0x0000000408047221 */ /* 0x006fe20000010000 */
        /* <DEDUP_REMOVED lines=98> */
.L_x_969:
[----:B------:R3:W5:Y:S04]  /*23cc0*/  LDL R6, [R1+0x40] ;  /* 0x0000400001067983 */ /* 0x0007680000100800 */
[----:B------:R-:W4:Y:S01]  /*23cd0*/  S2R R2, SR_TID.X ;  /* 0x0000000000027919 */ /* 0x000f220000002100 */
[----:B------:R-:W-:Y:S01]  /*23ce0*/  BSSY B0, `(.L_x_1141) ;  /* 0x0000011000007945 */ /* 0x000fe20003800000 */
[----:B----4-:R-:W-:-:S13]  /*23cf0*/  LOP3.LUT P0, RZ, R2, 0x7f, RZ, 0xc0, !PT ;  /* 0x0000007f02ff7812 */ /* 0x010fda000780c0ff */
[----:B------:R-:W-:Y:S05]  /*23d00*/  @P0 BRA `(.L_x_1142) ;  /* 0x000000e000000947 */ /* 0x000fea0003800000 */
[----:B---3--:R-:W3:Y:S01]  /*23d10*/  S2R R4, SR_LANEID ;  /* 0x0000000000047919 */ /* 0x008ee20000000000 */
[----:B------:R-:W-:Y:S01]  /*23d20*/  VOTEU.ANY UR4, UPT, PT ;  /* 0x0000000000047886 */ /* 0x000fe200038e0100 */
[----:B------:R-:W-:Y:S01]  /*23d30*/  IMAD.MOV.U32 R5, RZ, RZ, c[0x0][0x564] ;  /* 0x00015900ff057624 */ /* 0x000fe200078e00ff */
[----:B-1----:R-:W3:Y:S08]  /*23d40*/  FLO.U32 R3, UR4 ;  /* 0x0000000400037d00 */ /* 0x002ef000080e0000 */
[----:B------:R-:W1:Y:S01]  /*23d50*/  POPC R2, UR4 ;  /* 0x0000000400027d09 */ /* 0x000e620008000000 */
[----:B---3--:R-:W-:Y:S01]  /*23d60*/  ISETP.EQ.U32.AND P0, PT, R3, R4, PT ;  /* 0x000000040300720c */ /* 0x008fe20003f02070 */
[----:B------:R-:W-:-:S12]  /*23d70*/  IMAD.MOV.U32 R4, RZ, RZ, c[0x0][0x560] ;  /* 0x00015800ff047624 */ /* 0x000fd800078e00ff */
[----:B-1----:R1:W3:Y:S04]  /*23d80*/  @P0 ATOMG.E.ADD.STRONG.GPU PT, R2, [R4.64], R2 ;  /* 0x00000002040209a8 */ /* 0x0022e800081ee1c8 */
[----:B-1----:R-:W1:Y:S04]  /*23d90*/  S2R R4, SR_LTMASK ;  /* 0x0000000000047919 */ /* 0x002e680000003900 */
[----:B---3--:R1:W3:Y:S02]  /*23da0*/  SHFL.IDX PT, R3, R2, R3, 0x1f ;  /* 0x00001f0302037589 */ /* 0x0082e400000e0000 */
[----:B-1----:R-:W-:-:S06]  /*23db0*/  LOP3.LUT R2, R4, UR4, RZ, 0xc0, !PT ;  /* 0x0000000404027c12 */ /* 0x002fcc000f8ec0ff */
[----:B------:R-:W3:Y:S02]  /*23dc0*/  POPC R2, R2 ;  /* 0x0000000200027309 */ /* 0x000ee40000000000 */
[----:B---3-5:R-:W-:-:S05]  /*23dd0*/  IADD3 R6, R3, c[0x0][0xc], R2 ;  /* 0x0000030003067a10 */ /* 0x028fca0007ffe002 */
[----:B------:R1:W-:Y:S02]  /*23de0*/  STL [R1+0x40], R6 ;  /* 0x0000400601007387 */ /* 0x0003e40000100800 */
.L_x_1142:
[----:B---3--:R-:W-:Y:S05]  /*23df0*/  BSYNC B0 ;  /* 0x0000000000007941 */ /* 0x008fea0003800000 */
.L_x_1141:
[----:B------:R-:W-:Y:S01]  /*23e00*/  PRMT R0, R0, 0x9910, RZ ;  /* 0x0000991000007816 */ /* 0x000fe200000000ff */
[----:B------:R-:W-:Y:S01]  /*23e10*/  BSSY B1, `(.L_x_1143) ;  /* 0x0000302000017945 */ /* 0x000fe20003800000 */
[----:B-----5:R-:W-:Y:S02]  /*23e20*/  IMAD.MOV.U32 R53, RZ, RZ, R6 ;  /* 0x000000ffff357224 */ /* 0x020fe400078e0006 */
[----:B------:R-:W-:-:S13]  /*23e30*/  ISETP.NE.AND P0, PT, R0, RZ, PT ;  /* 0x000000ff0000720c */ /* 0x000fda0003f05270 */
[----:B------:R-:W-:Y:S05]  /*23e40*/  @!P0 BRA `(.L_x_1144) ;  /* 0x0000241000008947 */ /* 0x000fea0003800000 */
[----:B------:R-:W3:Y:S04]  /*23e50*/  LDL R7, [R1+0x6c] ;  /* 0x00006c0001077983 */ /* 0x000ee80000100800 */
[----:B-1----:R-:W4:Y:S04]  /*23e60*/  LDL R6, [R1+0x7c] ;  /* 0x00007c0001067983 */ /* 0x002f280000100800 */
[----:B--2---:R-:W2:Y:S04]  /*23e70*/  LDL R9, [R1+0x84] ;  /* 0x0000840001097983 */ /* 0x004ea80000100800 */
[----:B------:R-:W2:Y:S01]  /*23e80*/  LDL R5, [R1+0x80] ;  /* 0x0000800001057983 */ /* 0x000ea20000100800 */
[----:B------:R-:W-:Y:S01]  /*23e90*/  WARPSYNC 0xffffffff ;  /* 0xffffffff00007948 */ /* 0x000fe20003800000 */
[----:B------:R-:W-:-:S02]  /*23ea0*/  F2FP.BF16.PACK_AB R0, R67, R66 ;  /* 0x000000424300723e */ /* 0x000fc400000010ff */
[----:B------:R-:W-:Y:S01]  /*23eb0*/  BAR.SYNC.DEFER_BLOCKING 0x1, 0x80 ;  /* 0x0042000000007b1d */ /* 0x000fe20000010000 */
[----:B------:R-:W-:Y:S02]  /*23ec0*/  F2FP.BF16.PACK_AB R3, R83, R82 ;  /* 0x000000525303723e */ /* 0x000fe400000010ff */
[----:B------:R-:W-:-:S03]  /*23ed0*/  F2FP.BF16.PACK_AB R2, R73, R72 ;  /* 0x000000484902723e */ /* 0x000fc600000010ff */
[----:B------:R-:W2:Y:S01]  /*23ee0*/  LDL R8, [R1+0x70] ;  /* 0x0000700001087983 */ /* 0x000ea20000100800 */
[----:B------:R-:W-:-:S03]  /*23ef0*/  F2FP.BF16.PACK_AB R4, R37, R36 ;  /* 0x000000242504723e */ /* 0x000fc600000010ff */
[----:B------:R-:W2:Y:S04]  /*23f00*/  LDL R12, [R1+0x88] ;  /* 0x00008800010c7983 */ /* 0x000ea80000100800 */
[----:B------:R-:W2:Y:S04]  /*23f10*/  LDL R10, [R1+0x4c] ;  /* 0x00004c00010a7983 */ /* 0x000ea80000100800 */
[----:B---3--:R1:W-:Y:S04]  /*23f20*/  STS [R7], R0 ;  /* 0x0000000007007388 */ /* 0x0083e80000000800 */
[----:B------:R3:W-:Y:S04]  /*23f30*/  STS [R7+0x400], R3 ;  /* 0x0004000307007388 */ /* 0x0007e80000000800 */
[----:B----4-:R4:W-:Y:S01]  /*23f40*/  STS [R6], R2 ;  /* 0x0000000206007388 */ /* 0x0109e20000000800 */
[----:B-1----:R-:W-:-:S02]  /*23f50*/  F2FP.BF16.PACK_AB R0, R87, R86 ;  /* 0x000000565700723e */ /* 0x002fc400000010ff */
[----:B---3--:R-:W-:-:S03]  /*23f60*/  F2FP.BF16.PACK_AB R3, R49, R48 ;  /* 0x000000303103723e */ /* 0x008fc600000010ff */
[----:B------:R1:W-:Y:S01]  /*23f70*/  STS [R6+0x400], R0 ;  /* 0x0004000006007388 */ /* 0x0003e20000000800 */
[----:B----4-:R-:W-:-:S03]  /*23f80*/  F2FP.BF16.PACK_AB R2, R31, R30 ;  /* 0x0000001e1f02723e */ /* 0x010fc600000010ff */
[----:B------:R3:W-:Y:S04]  /*23f90*/  STS [R7+0x2000], R3 ;  /* 0x0020000307007388 */ /* 0x0007e80000000800 */
[----:B------:R4:W-:Y:S01]  /*23fa0*/  STS [R7+0x2400], R2 ;  /* 0x0024000207007388 */ /* 0x0009e20000000800 */
[----:B-1----:R-:W-:Y:S02]  /*23fb0*/  F2FP.BF16.PACK_AB R0, R35, R34 ;  /* 0x000000222300723e */ /* 0x002fe400000010ff */
[----:B---3--:R-:W-:-:S03]  /*23fc0*/  F2FP.BF16.PACK_AB R3, R75, R74 ;  /* 0x0000004a4b03723e */ /* 0x008fc600000010ff */
[----:B------:R1:W-:Y:S04]  /*23fd0*/  STS [R6+0x2000], R0 ;  /* 0x0020000006007388 */ /* 0x0003e80000000800 */
[----:B----4-:R-:W3:Y:S01]  /*23fe0*/  LDL R7, [R1+0x78] ;  /* 0x0000780001077983 */ /* 0x010ee20000100800 */
[----:B------:R-:W-:-:S03]  /*23ff0*/  F2FP.BF16.PACK_AB R2, R89, R88 ;  /* 0x000000585902723e */ /* 0x000fc600000010ff */
[----:B------:R4:W-:Y:S04]  /*24000*/  STS [R6+0x2400], R4 ;  /* 0x0024000406007388 */ /* 0x0009e80000000800 */
[----:B--2---:R2:W-:Y:S04]  /*24010*/  STS [R9], R3 ;  /* 0x0000000309007388 */ /* 0x0045e80000000800 */
[----:B------:R2:W-:Y:S01]  /*24020*/  STS [R9+0x400], R2 ;  /* 0x0004000209007388 */ /* 0x0005e20000000800 */
[----:B-1----:R-:W-:-:S05]  /*24030*/  F2FP.BF16.PACK_AB R0, R77, R76 ;  /* 0x0000004c4d00723e */ /* 0x002fca00000010ff */
[----:B------:R1:W-:Y:S01]  /*24040*/  STS [R5], R0 ;  /* 0x0000000005007388 */ /* 0x0003e20000000800 */
[----:B----4-:R-:W-:-:S03]  /*24050*/  F2FP.BF16.PACK_AB R4, R39, R38 ;  /* 0x000000262704723e */ /* 0x010fc600000010ff */
[----:B------:R-:W4:Y:S01]  /*24060*/  LDL R6, [R1+0x74] ;  /* 0x0000740001067983 */ /* 0x000f220000100800 */
[----:B--2---:R-:W-:Y:S02]  /*24070*/  F2FP.BF16.PACK_AB R3, R129, R128 ;  /* 0x000000808103723e */ /* 0x004fe400000010ff */
[----:B------:R-:W-:-:S03]  /*24080*/  F2FP.BF16.PACK_AB R2, R43, R42 ;  /* 0x0000002a2b02723e */ /* 0x000fc600000010ff */
[----:B------:R2:W-:Y:S04]  /*24090*/  STS [R5+0x400], R3 ;  /* 0x0004000305007388 */ /* 0x0005e80000000800 */
[----:B------:R-:W-:Y:S01]  /*240a0*/  STS [R9+0x2000], R4 ;  /* 0x0020000409007388 */ /* 0x000fe20000000800 */
[----:B-1----:R-:W-:-:S05]  /*240b0*/  F2FP.BF16.PACK_AB R0, R41, R40 ;  /* 0x000000282900723e */ /* 0x002fca00000010ff */
[----:B------:R1:W-:Y:S01]  /*240c0*/  STS [R9+0x2400], R0 ;  /* 0x0024000009007388 */ /* 0x0003e20000000800 */
[----:B--2---:R-:W-:-:S03]  /*240d0*/  F2FP.BF16.PACK_AB R3, R59, R58 ;  /* 0x0000003a3b03723e */ /* 0x004fc600000010ff */
[----:B-1----:R-:W2:Y:S01]  /*240e0*/  LDL R9, [R1+0x8c] ;  /* 0x00008c0001097983 */ /* 0x002ea20000100800 */
        /* <DEDUP_REMOVED lines=16> */
[----:B---3--:R1:W-:Y:S04]  /*241f0*/  STS [R7], R3 ;  /* 0x0000000307007388 */ /* 0x0083e80000000800 */
[----:B------:R3:W-:Y:S04]  /*24200*/  STS [R7+0x400], R0 ;  /* 0x0004000007007388 */ /* 0x0007e80000000800 */
[----:B------:R4:W-:Y:S04]  /*24210*/  STS [R8+0x2000], R2 ;  /* 0x0020000208007388 */ /* 0x0009e80000000800 */
[----:B------:R4:W-:Y:S04]  /*24220*/  STS [R8+0x2400], R4 ;  /* 0x0024000408007388 */ /* 0x0009e80000000800 */
[----:B------:R-:W-:Y:S01]  /*24230*/  STS [R7+0x2000], R5 ;  /* 0x0020000507007388 */ /* 0x000fe20000000800 */
[----:B-1----:R-:W-:-:S02]  /*24240*/  F2FP.BF16.PACK_AB R3, R47, R46 ;  /* 0x0000002e2f03723e */ /* 0x002fc400000010ff */
[----:B---3--:R-:W-:Y:S02]  /*24250*/  F2FP.BF16.PACK_AB R0, R81, R80 ;  /* 0x000000505100723e */ /* 0x008fe400000010ff */
[----:B----4-:R-:W-:Y:S01]  /*24260*/  F2FP.BF16.PACK_AB R2, R79, R78 ;  /* 0x0000004e4f02723e */ /* 0x010fe200000010ff */
[----:B------:R-:W-:Y:S04]  /*24270*/  STS [R7+0x2400], R3 ;  /* 0x0024000307007388 */ /* 0x000fe80000000800 */
[----:B------:R1:W-:Y:S04]  /*24280*/  STS [R6], R2 ;  /* 0x0000000206007388 */ /* 0x0003e80000000800 */
[----:B------:R3:W-:Y:S01]  /*24290*/  STS [R6+0x400], R0 ;  /* 0x0004000006007388 */ /* 0x0007e20000000800 */
[----:B------:R-:W-:-:S03]  /*242a0*/  F2FP.BF16.PACK_AB R4, R45, R44 ;  /* 0x0000002c2d04723e */ /* 0x000fc600000010ff */
[----:B------:R-:W4:Y:S01]  /*242b0*/  LDL.LU R8, [R1+0x44] ;  /* 0x0000440001087983 */ /* 0x000f220000300800 */
[----:B-1----:R-:W-:Y:S02]  /*242c0*/  F2FP.BF16.PACK_AB R2, R61, R60 ;  /* 0x0000003c3d02723e */ /* 0x002fe400000010ff */
[----:B---3--:R-:W-:-:S03]  /*242d0*/  F2FP.BF16.PACK_AB R0, R63, R62 ;  /* 0x0000003e3f00723e */ /* 0x008fc600000010ff */
[----:B------:R1:W-:Y:S01]  /*242e0*/  STS [R12], R2 ;  /* 0x000000020c007388 */ /* 0x0003e20000000800 */
[----:B------:R-:W-:-:S03]  /*242f0*/  F2FP.BF16.PACK_AB R3, R33, R32 ;  /* 0x000000202103723e */ /* 0x000fc600000010ff */
[----:B--2---:R2:W-:Y:S04]  /*24300*/  STS [R9+0x400], R0 ;  /* 0x0004000009007388 */ /* 0x0045e80000000800 */
[----:B------:R3:W-:Y:S04]  /*24310*/  STS [R6+0x2000], R4 ;  /* 0x0020000406007388 */ /* 0x0007e80000000800 */
[----:B------:R3:W-:Y:S01]  /*24320*/  STS [R6+0x2400], R3 ;  /* 0x0024000306007388 */ /* 0x0007e20000000800 */
[----:B-1----:R-:W-:-:S05]  /*24330*/  F2FP.BF16.PACK_AB R2, R27, R26 ;  /* 0x0000001a1b02723e */ /* 0x002fca00000010ff */
[----:B------:R-:W-:Y:S01]  /*24340*/  STS [R12+0x2000], R2 ;  /* 0x002000020c007388 */ /* 0x000fe20000000800 */
[----:B--2---:R-:W-:-:S05]  /*24350*/  F2FP.BF16.PACK_AB R0, R29, R28 ;  /* 0x0000001c1d00723e */ /* 0x004fca00000010ff */
[----:B------:R1:W-:Y:S01]  /*24360*/  STS [R9+0x2400], R0 ;  /* 0x0024000009007388 */ /* 0x0003e20000000800 */
[----:B---3--:R-:W-:Y:S02]  /*24370*/  IMAD.MOV.U32 R4, RZ, RZ, 0x4 ;  /* 0x00000004ff047424 */ /* 0x008fe400078e00ff */
[----:B------:R-:W-:Y:S02]  /*24380*/  IMAD.MOV.U32 R3, RZ, RZ, RZ ;  /* 0x000000ffff037224 */ /* 0x000fe400078e00ff */
[CC--:B------:R-:W-:Y:S01]  /*24390*/  @P1 IMAD.WIDE R6, R10.reuse, R4.reuse, c[0x0][0x508] ;  /* 0x000142000a061625 */ /* 0x0c0fe200078e0204 */
[----:B------:R-:W-:Y:S03]  /*243a0*/  BAR.SYNC.DEFER_BLOCKING 0x1, 0x80 ;  /* 0x0042000000007b1d */ /* 0x000fe60000010000 */
[----:B------:R-:W-:-:S03]  /*243b0*/  IMAD.WIDE R4, R10, R4, c[0x0][0x500] ;  /* 0x000140000a047625 */ /* 0x000fc600078e0204 */
[----:B------:R2:W5:Y:S04]  /*243c0*/  @P1 LDG.E R11, [R6.64] ;  /* 0x00000008060b1981 */ /* 0x000568000c1e1900 */
[----:B------:R2:W5:Y:S01]  /*243d0*/  @P2 LDG.E R3, [R4.64] ;  /* 0x0000000804032981 */ /* 0x000562000c1e1900 */
[----:B----4-:R-:W-:-:S04]  /*243e0*/  ISETP.NE.AND P0, PT, R8, RZ, PT ;  /* 0x000000ff0800720c */ /* 0x010fc80003f05270 */
[----:B-1----:R-:W-:Y:S01]  /*243f0*/  SEL R0, R8, c[0x0][0x3d4], P0 ;  /* 0x0000f50008007a07 */ /* 0x002fe20000000000 */
[----:B------:R-:W-:Y:S05]  /*24400*/  @P1 BRA `(.L_x_1145) ;  /* 0x0000004000001947 */ /* 0x000fea0003800000 */
[----:B--2---:R-:W-:Y:S05]  /*24410*/  @!P2 BRA `(.L_x_1145) ;  /* 0x000000300000a947 */ /* 0x004fea0003800000 */
[----:B-----5:R1:W2:Y:S04]  /*24420*/  LDG.E R11, [R4.64] ;  /* 0x00000008040b7981 */ /* 0x0202a8000c1e1900 */
[----:B-1----:R-:W2:Y:S02]  /*24430*/  LDG.E R4, [R4.64+0x4] ;  /* 0x0000040804047981 */ /* 0x002ea4000c1e1900 */
[----:B--2---:R-:W-:Y:S02]  /*24440*/  IADD3 R11, -R11, R4, RZ ;  /* 0x000000040b0b7210 */ /* 0x004fe40007ffe1ff */
.L_x_1145:
        /* <DEDUP_REMOVED lines=9> */
[----:B------:R-:W2:Y:S08]  /*244e0*/  LDC.64 R14, c[0x0][R12+0x168] ;  /* 0x00005a000c0e7b82 */ /* 0x000eb00000000a00 */
        /* <DEDUP_REMOVED lines=12> */
[----:B------:R-:W-:-:S04]  /*245b0*/  IMAD.WIDE.U32 R6, R8, R2, RZ ;  /* 0x0000000208067225 */ /* 0x000fc800078e00ff */
[----:B------:R-:W-:Y:S01]  /*245c0*/  IMAD.IADD R13, R7, 0x1, R13 ;  /* 0x00000001070d7824 */ /* 0x000fe200078e020d */
        /* <DEDUP_REMOVED lines=13> */
[----:B----4-:R-:W-:Y:S02]  /*246a0*/  SEL R10, R16, RZ, P2 ;  /* 0x000000ff100a7207 */ /* 0x010fe40001000000 */
        /* <DEDUP_REMOVED lines=54> */
[----:B------:R-:W-:Y:S01]  /*24a10*/  SHF.R.S32.HI R4, RZ, 0x1f, R2 ;  /* 0x0000001fff047819 */ /* 0x000fe20000011402 */
[----:B------:R-:W-:Y:S01]  /*24a20*/  IMAD.WIDE.U32 R6, R3, c[0x0][0x3a0], RZ ;  /* 0x0000e80003067a25 */ /* 0x000fe200078e00ff */
[----:B-1----:R1:W3:Y:S01]  /*24a30*/  LDS.128 R12, [R208+0x80] ;  /* 0x00008000d00c7984 */ /* 0x0022e20000000c00 */
        /* <DEDUP_REMOVED lines=10> */
[----:B------:R-:W-:Y:S01]  /*24ae0*/  IMAD R7, R2, c[0x0][0x3f4], R4 ;  /* 0x0000fd0002077a24 */ /* 0x000fe200078e0204 */
[----:B------:R-:W-:-:S02]  /*24af0*/  MOV R4, R6 ;  /* 0x0000000600047202 */ /* 0x000fc40000000f00 */
[----:B------:R1:W1:Y:S03]  /*24b00*/  LDS.128 R32, [R208+0x2880] ;  /* 0x00288000d0207984 */ /* 0x0002660000000c00 */
[----:B------:R-:W-:Y:S01]  /*24b10*/  IMAD.WIDE.U32 R4, R2, c[0x0][0x3f0], R4 ;  /* 0x0000fc0002047a25 */ /* 0x000fe200078e0004 */
[----:B------:R1:W1:Y:S04]  /*24b20*/  LDS.128 R36, [R208+0x3080] ;  /* 0x00308000d0247984 */ /* 0x0002680000000c00 */
[----:B------:R1:W1:Y:S01]  /*24b30*/  LDS.128 R40, [R208+0x3880] ;  /* 0x00388000d0287984 */ /* 0x0002620000000c00 */
[----:B------:R-:W-:-:S03]  /*24b40*/  IADD3 R5, R5, R7, RZ ;  /* 0x0000000705057210 */ /* 0x000fc60007ffe0ff */
[----:B------:R-:W5:Y:S02]  /*24b50*/  S2R R11, SR_TID.X ;  /* 0x00000000000b7919 */ /* 0x000f640000002100 */
[----:B-----5:R-:W-:-:S04]  /*24b60*/  SHF.R.S32.HI R10, RZ, 0x1f, R11 ;  /* 0x0000001fff0a7819 */ /* 0x020fc8000001140b */
[----:B------:R-:W-:-:S04]  /*24b70*/  LEA.HI R10, R10, R11, RZ, 0x3 ;  /* 0x0000000b0a0a7211 */ /* 0x000fc800078f18ff */
[----:B------:R-:W-:Y:S02]  /*24b80*/  SHF.R.S32.HI R10, RZ, 0x3, R10 ;  /* 0x00000003ff0a7819 */ /* 0x000fe4000001140a */
        /* <DEDUP_REMOVED lines=16> */
[----:B------:R-:W-:Y:S02]  /*24c90*/  IADD3 R3, R3, R4, RZ ;  /* 0x0000000403037210 */ /* 0x000fe40007ffe0ff */
[----:B------:R-:W-:Y:S02]  /*24ca0*/  IADD3 R4, R10, R52, RZ ;  /* 0x000000340a047210 */ /* 0x000fe40007ffe0ff */
[----:B------:R-:W-:Y:S01]  /*24cb0*/  LEA.HI.X R5, R2, c[0x0][0x384], R3, 0x1, P0 ;  /* 0x0000e10002057a11 */ /* 0x000fe200000f0c03 */
[----:B------:R-:W-:Y:S05]  /*24cc0*/  BRA.DIV ~URZ, `(.L_x_1147) ;  /* 0x00006cf27f007947 */ /* 0x000fea000b800000 */
[----:B-1-34-:R1:W2:Y:S02]  /*24cd0*/  SHFL.IDX PT, R7, R5, RZ, 0x181f ;  /* 0x00181fff05077589 */ /* 0x01a2a400000e0000 */
.L_x_1260:
[----:B------:R-:W-:Y:S05]  /*24ce0*/  BRA.DIV ~URZ, `(.L_x_1148) ;  /* 0x00006d427f007947 */ /* 0x000fea000b800000 */
[----:B------:R3:W4:Y:S02]  /*24cf0*/  SHFL.IDX PT, R2, R6, RZ, 0x181f ;  /* 0x00181fff06027589 */ /* 0x00072400000e0000 */
.L_x_1261:
[----:B------:R-:W-:-:S13]  /*24d00*/  ISETP.GE.OR P0, PT, R4, R0, P2 ;  /* 0x000000000400720c */ /* 0x000fda0001706670 */
[----:B----4-:R-:W-:-:S04]  /*24d10*/  @!P0 LEA R2, P1, R244, R2, 0x1 ;  /* 0x00000002f4028211 */ /* 0x010fc800078208ff */
[----:B--2---:R-:W-:-:S05]  /*24d20*/  @!P0 LEA.HI.X R3, R244, R7, R245, 0x1, P1 ;  /* 0x00000007f4038211 */ /* 0x004fca00008f0cf5 */
[----:B------:R2:W-:Y:S01]  /*24d30*/  @!P0 ST.E.128 [R2.64], R12 ;  /* 0x0000000c02008985 */ /* 0x0005e2000c101d08 */
[----:B------:R-:W-:Y:S05]  /*24d40*/  BRA.DIV ~URZ, `(.L_x_1149) ;  /* 0x00006d527f007947 */ /* 0x000fea000b800000 */
[----:B------:R4:W1:Y:S04]  /*24d50*/  SHFL.IDX PT, R7, R5, 0x1, 0x181f ;  /* 0x00381f0005077f89 */ /* 0x00086800000e0000 */
[----:B--2---:R4:W2:Y:S02]  /*24d60*/  SHFL.IDX PT, R2, R6, 0x1, 0x181f ;  /* 0x00381f0006027f89 */ /* 0x0048a400000e0000 */
.L_x_1262:
[----:B------:R-:W-:-:S04]  /*24d70*/  IADD3 R3, R4, 0x10, RZ ;  /* 0x0000001004037810 */ /* 0x000fc80007ffe0ff */
[----:B------:R-:W-:-:S13]  /*24d80*/  ISETP.GE.OR P0, PT, R3, R0, P2 ;  /* 0x000000000300720c */ /* 0x000fda0001706670 */
[----:B--2---:R-:W-:-:S04]  /*24d90*/  @!P0 LEA R2, P1, R244, R2, 0x1 ;  /* 0x00000002f4028211 */ /* 0x004fc800078208ff */
[----:B-1----:R-:W-:-:S05]  /*24da0*/  @!P0 LEA.HI.X R3, R244, R7, R245, 0x1, P1 ;  /* 0x00000007f4038211 */ /* 0x002fca00008f0cf5 */
[----:B------:R1:W-:Y:S01]  /*24db0*/  @!P0 ST.E.128 [R2.64], R16 ;  /* 0x0000001002008985 */ /* 0x0003e2000c101d08 */
[----:B------:R-:W-:Y:S05]  /*24dc0*/  BRA.DIV ~URZ, `(.L_x_1150) ;  /* 0x00006da27f007947 */ /* 0x000fea000b800000 */
[----:B------:R2:W1:Y:S02]  /*24dd0*/  SHFL.IDX PT, R7, R5, 0x2, 0x181f ;  /* 0x00581f0005077f89 */ /* 0x00046400000e0000 */
.L_x_1263:
[----:B------:R-:W-:Y:S05]  /*24de0*/  BRA.DIV ~URZ, `(.L_x_1151) ;  /* 0x00006df27f007947 */ /* 0x000fea000b800000 */
[----:B-1----:R1:W2:Y:S02]  /*24df0*/  SHFL.IDX PT, R2, R6, 0x2, 0x181f ;  /* 0x00581f0006027f89 */ /* 0x0022a400000e0000 */
.L_x_1264:
        /* <DEDUP_REMOVED lines=8> */
.L_x_1265:
[----:B------:R-:W-:-:S04]  /*24e80*/  IADD3 R3, R4, 0x30, RZ ;  /* 0x0000003004037810 */ /* 0x000fc80007ffe0ff */
[----:B------:R-:W-:-:S13]  /*24e90*/  ISETP.GE.OR P0, PT, R3, R0, P2 ;  /* 0x000000000300720c */ /* 0x000fda0001706670 */
[----:B--2---:R-:W-:-:S04]  /*24ea0*/  @!P0 LEA R2, P1, R244, R2, 0x1 ;  /* 0x00000002f4028211 */ /* 0x004fc800078208ff */
[----:B------:R-:W-:-:S05]  /*24eb0*/  @!P0 LEA.HI.X R3, R244, R7, R245, 0x1, P1 ;  /* 0x00000007f4038211 */ /* 0x000fca00008f0cf5 */
[----:B------:R2:W-:Y:S01]  /*24ec0*/  @!P0 ST.E.128 [R2.64], R24 ;  /* 0x0000001802008985 */ /* 0x0005e2000c101d08 */
[----:B------:R-:W-:Y:S05]  /*24ed0*/  BRA.DIV ~URZ, `(.L_x_1153) ;  /* 0x00006e427f007947 */ /* 0x000fea000b800000 */
[----:B------:R1:W2:Y:S02]  /*24ee0*/  SHFL.IDX PT, R7, R5, 0x4, 0x181f ;  /* 0x00981f0005077f89 */ /* 0x0002a400000e0000 */
.L_x_1266:
[----:B------:R-:W-:Y:S05]  /*24ef0*/  BRA.DIV ~URZ, `(.L_x_1154) ;  /* 0x00006e927f007947 */ /* 0x000fea000b800000 */
[----:B--2---:R2:W1:Y:S02]  /*24f00*/  SHFL.IDX PT, R2, R6, 0x4, 0x181f ;  /* 0x00981f0006027f89 */ /* 0x00446400000e0000 */
.L_x_1267:
        /* <DEDUP_REMOVED lines=8> */
.L_x_1268:
[----:B------:R-:W-:-:S04]  /*24f90*/  IADD3 R3, R4, 0x50, RZ ;  /* 0x0000005004037810 */ /* 0x000fc80007ffe0ff */
[----:B------:R-:W-:-:S13]  /*24fa0*/  ISETP.GE.OR P0, PT, R3, R0, P2 ;  /* 0x000000000300720c */ /* 0x000fda0001706670 */
[----:B---3--:R-:W-:-:S04]  /*24fb0*/  @!P0 LEA R2, P1, R244, R2, 0x1 ;  /* 0x00000002f4028211 */ /* 0x008fc800078208ff */
[----:B--2---:R-:W-:-:S05]  /*24fc0*/  @!P0 LEA.HI.X R3, R244, R7, R245, 0x1, P1 ;  /* 0x00000007f4038211 */ /* 0x004fca00008f0cf5 */
[----:B------:R2:W-:Y:S01]  /*24fd0*/  @!P0 ST.E.128 [R2.64], R32 ;  /* 0x0000002002008985 */ /* 0x0005e2000c101d08 */
[----:B------:R-:W-:Y:S05]  /*24fe0*/  BRA.DIV ~URZ, `(.L_x_1156) ;  /* 0x00006ee27f007947 */ /* 0x000fea000b800000 */
[----:B------:R3:W1:Y:S02]  /*24ff0*/  SHFL.IDX PT, R7, R5, 0x6, 0x181f ;  /* 0x00d81f0005077f89 */ /* 0x00066400000e0000 */
.L_x_1269:
[----:B------:R-:W-:Y:S05]  /*25000*/  BRA.DIV ~URZ, `(.L_x_1157) ;  /* 0x00006f327f007947 */ /* 0x000fea000b800000 */
[----:B--2---:R2:W3:Y:S02]  /*25010*/  SHFL.IDX PT, R2, R6, 0x6, 0x181f ;  /* 0x00d81f0006027f89 */ /* 0x0044e400000e0000 */
.L_x_1270:
        /* <DEDUP_REMOVED lines=8> */
.L_x_1271:
[----:B------:R-:W-:-:S04]  /*250a0*/  IADD3 R2, R4, 0x70, RZ ;  /* 0x0000007004027810 */ /* 0x000fc80007ffe0ff */
[----:B------:R-:W-:-:S13]  /*250b0*/  ISETP.GE.OR P0, PT, R2, R0, P2 ;  /* 0x000000000200720c */ /* 0x000fda0001706670 */
[----:B------:R-:W-:Y:S05]  /*250c0*/  @P0 BRA `(.L_x_1159) ;  /* 0x00001d6000000947 */ /* 0x000fea0003800000 */
[----:B----4-:R-:W-:-:S04]  /*250d0*/  LEA R2, P0, R244, R3, 0x1 ;  /* 0x00000003f4027211 */ /* 0x010fc800078008ff */
[----:B---3--:R-:W-:-:S05]  /*250e0*/  LEA.HI.X R3, R244, R5, R245, 0x1, P0 ;  /* 0x00000005f4037211 */ /* 0x008fca00000f0cf5 */
[----:B------:R3:W-:Y:S01]  /*250f0*/  ST.E.128 [R2.64], R40 ;  /* 0x0000002802007985 */ /* 0x0007e2000c101d08 */
[----:B------:R-:W-:Y:S05]  /*25100*/  BRA `(.L_x_1159) ;  /* 0x00001d2000007947 */ /* 0x000fea0003800000 */
.L_x_1146:
        /* <DEDUP_REMOVED lines=33> */
.L_x_1272:
[----:B------:R-:W-:Y:S05]  /*25320*/  BRA.DIV ~URZ, `(.L_x_1161) ;  /* 0x00006dc27f007947 */ /* 0x000fea000b800000 */
[----:B------:R3:W4:Y:S02]  /*25330*/  SHFL.IDX PT, R0, R12, RZ, 0x1c1f ;  /* 0x001c1fff0c007589 */ /* 0x00072400000e0000 */
.L_x_1273:
[----:B------:R-:W-:Y:S01]  /*25340*/  BSSY B0, `(.L_x_1162) ;  /* 0x0000038000007945 */ /* 0x000fe20003800000 */
[----:B------:R-:W-:Y:S05]  /*25350*/  @P0 BRA `(.L_x_1163) ;  /* 0x0000036000000947 */ /* 0x000fea0003800000 */
[C---:B------:R-:W-:Y:S02]  /*25360*/  ISETP.GE.AND P1, PT, R251.reuse, c[0x0][0x3c8], PT ;  /* 0x0000f200fb007a0c */ /* 0x040fe40003f26270 */
[C---:B------:R-:W-:Y:S02]  /*25370*/  IADD3 R10, R251.reuse, 0x8, RZ ;  /* 0x00000008fb0a7810 */ /* 0x040fe40007ffe0ff */
[----:B------:R-:W-:Y:S02]  /*25380*/  IADD3 R11, R251, 0x10, RZ ;  /* 0x00000010fb0b7810 */ /* 0x000fe40007ffe0ff */
[----:B------:R-:W-:Y:S02]  /*25390*/  ISETP.GE.AND P2, PT, R10, c[0x0][0x3c8], PT ;  /* 0x0000f2000a007a0c */ /* 0x000fe40003f46270 */
[----:B------:R-:W-:-:S02]  /*253a0*/  SHF.R.S32.HI R6, RZ, 0x1f, R251 ;  /* 0x0000001fff067819 */ /* 0x000fc400000114fb */
[----:B------:R-:W-:Y:S02]  /*253b0*/  ISETP.GE.AND P3, PT, R11, c[0x0][0x3c8], PT ;  /* 0x0000f2000b007a0c */ /* 0x000fe40003f66270 */
[C---:B------:R-:W-:Y:S02]  /*253c0*/  IADD3 R13, R251.reuse, 0x8, RZ ;  /* 0x00000008fb0d7810 */ /* 0x040fe40007ffe0ff */
[C---:B----4-:R-:W-:Y:S02]  /*253d0*/  @!P1 LEA R2, P0, R251.reuse, R0, 0x2 ;  /* 0x00000000fb029211 */ /* 0x050fe400078010ff */
[C---:B------:R-:W-:Y:S02]  /*253e0*/  IADD3 R9, R251.reuse, 0x18, RZ ;  /* 0x00000018fb097810 */ /* 0x040fe40007ffe0ff */
[----:B--2---:R-:W-:Y:S02]  /*253f0*/  @!P1 LEA.HI.X R3, R251, R4, R6, 0x2, P0 ;  /* 0x00000004fb039211 */ /* 0x004fe400000f1406 */
[----:B------:R-:W-:-:S02]  /*25400*/  @!P2 LEA R6, P0, R10, R0, 0x2 ;  /* 0x000000000a06a211 */ /* 0x000fc400078010ff */
[----:B------:R-:W-:Y:S01]  /*25410*/  SHF.R.S32.HI R13, RZ, 0x1f, R13 ;  /* 0x0000001fff0d7819 */ /* 0x000fe2000001140d */
[----:B------:R2:W-:Y:S01]  /*25420*/  @!P1 ST.E.64 [R2.64], R66 ;  /* 0x0000004202009985 */ /* 0x0005e2000c101b08 */
[----:B------:R-:W-:Y:S02]  /*25430*/  ISETP.GE.AND P1, PT, R9, c[0x0][0x3c8], PT ;  /* 0x0000f20009007a0c */ /* 0x000fe40003f26270 */
[----:B------:R-:W-:Y:S02]  /*25440*/  @!P2 LEA.HI.X R7, R10, R4, R13, 0x2, P0 ;  /* 0x000000040a07a211 */ /* 0x000fe400000f140d */
[C---:B------:R-:W-:Y:S02]  /*25450*/  IADD3 R13, R251.reuse, 0x10, RZ ;  /* 0x00000010fb0d7810 */ /* 0x040fe40007ffe0ff */
[----:B------:R-:W-:Y:S01]  /*25460*/  IADD3 R8, R251, 0x20, RZ ;  /* 0x00000020fb087810 */ /* 0x000fe20007ffe0ff */
[----:B------:R4:W-:Y:S01]  /*25470*/  @!P2 ST.E.64 [R6.64], R72 ;  /* 0x000000480600a985 */ /* 0x0009e2000c101b08 */
[----:B------:R-:W-:-:S02]  /*25480*/  SHF.R.S32.HI R13, RZ, 0x1f, R13 ;  /* 0x0000001fff0d7819 */ /* 0x000fc4000001140d */
[----:B------:R-:W-:Y:S02]  /*25490*/  ISETP.GE.AND P2, PT, R8, c[0x0][0x3c8], PT ;  /* 0x0000f20008007a0c */ /* 0x000fe40003f46270 */
[C---:B------:R-:W-:Y:S02]  /*254a0*/  IADD3 R10, R251.reuse, 0x18, RZ ;  /* 0x00000018fb0a7810 */ /* 0x040fe40007ffe0ff */
[----:B------:R-:W-:Y:S02]  /*254b0*/  IADD3 R14, R251, 0x28, RZ ;  /* 0x00000028fb0e7810 */ /* 0x000fe40007ffe0ff */
[----:B------:R-:W-:Y:S02]  /*254c0*/  SHF.R.S32.HI R10, RZ, 0x1f, R10 ;  /* 0x0000001fff0a7819 */ /* 0x000fe4000001140a */
[----:B------:R-:W-:Y:S02]  /*254d0*/  SHF.R.S32.HI R14, RZ, 0x1f, R14 ;  /* 0x0000001fff0e7819 */ /* 0x000fe4000001140e */
[----:B--2---:R-:W-:-:S04]  /*254e0*/  @!P3 LEA R2, P0, R11, R0, 0x2 ;  /* 0x000000000b02b211 */ /* 0x004fc800078010ff */
[----:B------:R-:W-:Y:S02]  /*254f0*/  @!P3 LEA.HI.X R3, R11, R4, R13, 0x2, P0 ;  /* 0x000000040b03b211 */ /* 0x000fe400000f140d */
[----:B------:R-:W-:Y:S02]  /*25500*/  IADD3 R11, R251, 0x28, RZ ;  /* 0x00000028fb0b7810 */ /* 0x000fe40007ffe0ff */
[----:B----4-:R-:W-:Y:S01]  /*25510*/  @!P1 LEA R6, P0, R9, R0, 0x2 ;  /* 0x0000000009069211 */ /* 0x010fe200078010ff */
[----:B------:R2:W-:Y:S01]  /*25520*/  @!P3 ST.E.64 [R2.64], R74 ;  /* 0x0000004a0200b985 */ /* 0x0005e2000c101b08 */
[----:B------:R-:W-:Y:S02]  /*25530*/  ISETP.GE.AND P4, PT, R11, c[0x0][0x3c8], PT ;  /* 0x0000f2000b007a0c */ /* 0x000fe40003f86270 */
[----:B------:R-:W-:Y:S02]  /*25540*/  @!P1 LEA.HI.X R7, R9, R4, R10, 0x2, P0 ;  /* 0x0000000409079211 */ /* 0x000fe400000f140a */
[----:B------:R-:W-:-:S02]  /*25550*/  IADD3 R9, R251, 0x20, RZ ;  /* 0x00000020fb097810 */ /* 0x000fc40007ffe0ff */
[----:B------:R-:W-:Y:S01]  /*25560*/  IADD3 R13, R251, 0x30, RZ ;  /* 0x00000030fb0d7810 */ /* 0x000fe20007ffe0ff */
[----:B------:R4:W-:Y:S01]  /*25570*/  @!P1 ST.E.64 [R6.64], R76 ;  /* 0x0000004c06009985 */ /* 0x0009e2000c101b08 */
[----:B------:R-:W-:Y:S02]  /*25580*/  SHF.R.S32.HI R9, RZ, 0x1f, R9 ;  /* 0x0000001fff097819 */ /* 0x000fe40000011409 */
[----:B------:R-:W-:Y:S02]  /*25590*/  ISETP.GE.AND P3, PT, R13, c[0x0][0x3c8], PT ;  /* 0x0000f2000d007a0c */ /* 0x000fe40003f66270 */
[----:B------:R-:W-:-:S04]  /*255a0*/  IADD3 R10, R251, 0x38, RZ ;  /* 0x00000038fb0a7810 */ /* 0x000fc80007ffe0ff */
[----:B------:R-:W-:Y:S02]  /*255b0*/  ISETP.GE.AND P1, PT, R10, c[0x0][0x3c8], PT ;  /* 0x0000f2000a007a0c */ /* 0x000fe40003f26270 */
[----:B--2---:R-:W-:-:S04]  /*255c0*/  @!P2 LEA R2, P0, R8, R0, 0x2 ;  /* 0x000000000802a211 */ /* 0x004fc800078010ff */
[----:B------:R-:W-:Y:S02]  /*255d0*/  @!P2 LEA.HI.X R3, R8, R4, R9, 0x2, P0 ;  /* 0x000000040803a211 */ /* 0x000fe400000f1409 */
[----:B------:R-:W-:-:S03]  /*255e0*/  @!P4 LEA R8, P0, R11, R0, 0x2 ;  /* 0x000000000b08c211 */ /* 0x000fc600078010ff */
[----:B------:R2:W-:Y:S01]  /*255f0*/  @!P2 ST.E.64 [R2.64], R64 ;  /* 0x000000400200a985 */ /* 0x0005e2000c101b08 */
[----:B------:R-:W-:Y:S02]  /*25600*/  @!P4 LEA.HI.X R9, R11, R4, R14, 0x2, P0 ;  /* 0x000000040b09c211 */ /* 0x000fe400000f140e */
[----:B------:R-:W-:Y:S02]  /*25610*/  IADD3 R14, R251, 0x30, RZ ;  /* 0x00000030fb0e7810 */ /* 0x000fe40007ffe0ff */
[----:B----4-:R-:W-:Y:S01]  /*25620*/  @!P3 LEA R6, P0, R13, R0, 0x2 ;  /* 0x000000000d06b211 */ /* 0x010fe200078010ff */
[----:B------:R4:W-:Y:S01]  /*25630*/  @!P4 ST.E.64 [R8.64], R132 ;  /* 0x000000840800c985 */ /* 0x0009e2000c101b08 */
[----:B------:R-:W-:Y:S02]  /*25640*/  SHF.R.S32.HI R14, RZ, 0x1f, R14 ;  /* 0x0000001fff0e7819 */ /* 0x000fe4000001140e */
[----:B------:R-:W-:Y:S02]  /*25650*/  IADD3 R11, R251, 0x38, RZ ;  /* 0x00000038fb0b7810 */ /* 0x000fe40007ffe0ff */
[----:B------:R-:W-:-:S02]  /*25660*/  @!P3 LEA.HI.X R7, R13, R4, R14, 0x2, P0 ;  /* 0x000000040d07b211 */ /* 0x000fc400000f140e */
[----:B------:R-:W-:-:S03]  /*25670*/  SHF.R.S32.HI R11, RZ, 0x1f, R11 ;  /* 0x0000001fff0b7819 */ /* 0x000fc6000001140b */
[----:B------:R4:W-:Y:S01]  /*25680*/  @!P3 ST.E.64 [R6.64], R78 ;  /* 0x0000004e0600b985 */ /* 0x0009e2000c101b08 */
[----:B--2---:R-:W-:-:S04]  /*25690*/  @!P1 LEA R2, P0, R10, R0, 0x2 ;  /* 0x000000000a029211 */ /* 0x004fc800078010ff */
[----:B------:R-:W-:-:S05]  /*256a0*/  @!P1 LEA.HI.X R3, R10, R4, R11, 0x2, P0 ;  /* 0x000000040a039211 */ /* 0x000fca00000f140b */
[----:B------:R4:W-:Y:S04]  /*256b0*/  @!P1 ST.E.64 [R2.64], R60 ;  /* 0x0000003c02009985 */ /* 0x0009e8000c101b08 */
.L_x_1163:
[----:B------:R-:W-:Y:S05]  /*256c0*/  BSYNC B0 ;  /* 0x0000000000007941 */ /* 0x000fea0003800000 */
.L_x_1162:
[----:B------:R-:W-:Y:S05]  /*256d0*/  BRA.DIV ~URZ, `(.L_x_1164) ;  /* 0x00006a827f007947 */ /* 0x000fea000b800000 */
[----:B--2---:R2:W1:Y:S04]  /*256e0*/  SHFL.IDX PT, R4, R5, 0x1, 0x1c1f ;  /* 0x003c1f0005047f89 */ /* 0x00446800000e0000 */
[----:B----4-:R2:W4:Y:S02]  /*256f0*/  SHFL.IDX PT, R0, R12, 0x1, 0x1c1f ;  /* 0x003c1f000c007f89 */ /* 0x01052400000e0000 */
.L_x_1274:
[----:B------:R-:W-:Y:S01]  /*25700*/  BSSY B0, `(.L_x_1165) ;  /* 0x0000038000007945 */ /* 0x000fe20003800000 */
[----:B------:R-:W-:Y:S05]  /*25710*/  @P6 BRA `(.L_x_1166) ;  /* 0x0000036000006947 */ /* 0x000fea0003800000 */
[C---:B------:R-:W-:Y:S02]  /*25720*/  ISETP.GE.AND P1, PT, R251.reuse, c[0x0][0x3c8], PT ;  /* 0x0000f200fb007a0c */ /* 0x040fe40003f26270 */
[C---:B------:R-:W-:Y:S02]  /*25730*/  IADD3 R6, R251.reuse, 0x8, RZ ;  /* 0x00000008fb067810 */ /* 0x040fe40007ffe0ff */
[----:B------:R-:W-:Y:S02]  /*25740*/  IADD3 R13, R251, 0x10, RZ ;  /* 0x00000010fb0d7810 */ /* 0x000fe40007ffe0ff */
[----:B------:R-:W-:-:S02]  /*25750*/  ISETP.GE.AND P0, PT, R6, c[0x0][0x3c8], PT ;  /* 0x0000f20006007a0c */ /* 0x000fc40003f06270 */
[----:B------:R-:W-:Y:S02]  /*25760*/  IADD3 R10, R251, 0x18, RZ ;  /* 0x00000018fb0a7810 */ /* 0x000fe40007ffe0ff */
[----:B------:R-:W-:Y:S02]  /*25770*/  ISETP.GE.AND P2, PT, R13, c[0x0][0x3c8], PT ;  /* 0x0000f2000d007a0c */ /* 0x000fe40003f46270 */
[----:B------:R-:W-:Y:S02]  /*25780*/  SHF.R.S32.HI R8, RZ, 0x1f, R251 ;  /* 0x0000001fff087819 */ /* 0x000fe400000114fb */
[C---:B----4-:R-:W-:Y:S02]  /*25790*/  @!P1 LEA R2, P3, R251.reuse, R0, 0x2 ;  /* 0x00000000fb029211 */ /* 0x050fe400078610ff */
[----:B------:R-:W-:Y:S02]  /*257a0*/  IADD3 R7, R251, 0x8, RZ ;  /* 0x00000008fb077810 */ /* 0x000fe40007ffe0ff */
[----:B------:R-:W-:-:S02]  /*257b0*/  ISETP.GE.AND P4, PT, R10, c[0x0][0x3c8], PT ;  /* 0x0000f2000a007a0c */ /* 0x000fc40003f86270 */
[C---:B------:R-:W-:Y:S02]  /*257c0*/  IADD3 R17, R251.reuse, 0x20, RZ ;  /* 0x00000020fb117810 */ /* 0x040fe40007ffe0ff */
[----:B-1----:R-:W-:Y:S02]  /*257d0*/  @!P1 LEA.HI.X R3, R251, R4, R8, 0x2, P3 ;  /* 0x00000004fb039211 */ /* 0x002fe400018f1408 */
[----:B------:R-:W-:Y:S02]  /*257e0*/  SHF.R.S32.HI R7, RZ, 0x1f, R7 ;  /* 0x0000001fff077819 */ /* 0x000fe40000011407 */
[----:B------:R-:W-:Y:S01]  /*257f0*/  @!P0 LEA R8, P3, R6, R0, 0x2 ;  /* 0x0000000006088211 */ /* 0x000fe200078610ff */
[----:B------:R1:W-:Y:S01]  /*25800*/  @!P1 ST.E.64 [R2.64], R82 ;  /* 0x0000005202009985 */ /* 0x0003e2000c101b08 */
[----:B------:R-:W-:Y:S02]  /*25810*/  ISETP.GE.AND P5, PT, R17, c[0x0][0x3c8], PT ;  /* 0x0000f20011007a0c */ /* 0x000fe40003fa6270 */
[----:B------:R-:W-:-:S02]  /*25820*/  IADD3 R15, R251, 0x10, RZ ;  /* 0x00000010fb0f7810 */ /* 0x000fc40007ffe0ff */
[----:B------:R-:W-:Y:S02]  /*25830*/  IADD3 R14, R251, 0x28, RZ ;  /* 0x00000028fb0e7810 */ /* 0x000fe40007ffe0ff */
[----:B------:R-:W-:Y:S02]  /*25840*/  @!P0 LEA.HI.X R9, R6, R4, R7, 0x2, P3 ;  /* 0x0000000406098211 */ /* 0x000fe400018f1407 */
[----:B------:R-:W-:Y:S02]  /*25850*/  @!P2 LEA R6, P1, R13, R0, 0x2 ;  /* 0x000000000d06a211 */ /* 0x000fe400078210ff */
[----:B------:R-:W-:Y:S01]  /*25860*/  SHF.R.S32.HI R15, RZ, 0x1f, R15 ;  /* 0x0000001fff0f7819 */ /* 0x000fe2000001140f */
[----:B------:R4:W-:Y:S01]  /*25870*/  @!P0 ST.E.64 [R8.64], R86 ;  /* 0x0000005608008985 */ /* 0x0009e2000c101b08 */
[----:B------:R-:W-:Y:S02]  /*25880*/  IADD3 R11, R251, 0x18, RZ ;  /* 0x00000018fb0b7810 */ /* 0x000fe40007ffe0ff */
[----:B------:R-:W-:-:S02]  /*25890*/  ISETP.GE.AND P3, PT, R14, c[0x0][0x3c8], PT ;  /* 0x0000f2000e007a0c */ /* 0x000fc40003f66270 */
[----:B------:R-:W-:Y:S02]  /*258a0*/  SHF.R.S32.HI R11, RZ, 0x1f, R11 ;  /* 0x0000001fff0b7819 */ /* 0x000fe4000001140b */
[----:B------:R-:W-:Y:S02]  /*258b0*/  @!P2 LEA.HI.X R7, R13, R4, R15, 0x2, P1 ;  /* 0x000000040d07a211 */ /* 0x000fe400008f140f */
[C---:B------:R-:W-:Y:S02]  /*258c0*/  IADD3 R18, R251.reuse, 0x20, RZ ;  /* 0x00000020fb127810 */ /* 0x040fe40007ffe0ff */
[----:B------:R-:W-:Y:S01]  /*258d0*/  IADD3 R15, R251, 0x30, RZ ;  /* 0x00000030fb0f7810 */ /* 0x000fe20007ffe0ff */
[----:B------:R5:W-:Y:S01]  /*258e0*/  @!P2 ST.E.64 [R6.64], R88 ;  /* 0x000000580600a985 */ /* 0x000be2000c101b08 */
[----:B------:R-:W-:Y:S02]  /*258f0*/  SHF.R.S32.HI R18, RZ, 0x1f, R18 ;  /* 0x0000001fff127819 */ /* 0x000fe40000011412 */
[----:B------:R-:W-:-:S02]  /*25900*/  ISETP.GE.AND P2, PT, R15, c[0x0][0x3c8], PT ;  /* 0x0000f2000f007a0c */ /* 0x000fc40003f46270 */
[C---:B-1----:R-:W-:Y:S02]  /*25910*/  @!P4 LEA R2, P0, R10.reuse, R0, 0x2 ;  /* 0x000000000a02c211 */ /* 0x042fe400078010ff */
[----:B------:R-:W-:Y:S02]  /*25920*/  IADD3 R16, R251, 0x28, RZ ;  /* 0x00000028fb107810 */ /* 0x000fe40007ffe0ff */
[----:B------:R-:W-:Y:S02]  /*25930*/  @!P4 LEA.HI.X R3, R10, R4, R11, 0x2, P0 ;  /* 0x000000040a03c211 */ /* 0x000fe400000f140b */
[----:B------:R-:W-:Y:S02]  /*25940*/  @!P5 LEA R10, P0, R17, R0, 0x2 ;  /* 0x00000000110ad211 */ /* 0x000fe400078010ff */
[----:B------:R-:W-:Y:S01]  /*25950*/  IADD3 R13, R251, 0x38, RZ ;  /* 0x00000038fb0d7810 */ /* 0x000fe20007ffe0ff */
[----:B------:R1:W-:Y:S01]  /*25960*/  @!P4 ST.E.64 [R2.64], R128 ;  /* 0x000000800200c985 */ /* 0x0003e2000c101b08 */
[----:B------:R-:W-:-:S02]  /*25970*/  @!P5 LEA.HI.X R11, R17, R4, R18, 0x2, P0 ;  /* 0x00000004110bd211 */ /* 0x000fc400000f1412 */
[----:B------:R-:W-:Y:S02]  /*25980*/  SHF.R.S32.HI R16, RZ, 0x1f, R16 ;  /* 0x0000001fff107819 */ /* 0x000fe40000011410 */
[C---:B----4-:R-:W-:Y:S01]  /*25990*/  @!P3 LEA R8, P0, R14.reuse, R0, 0x2 ;  /* 0x000000000e08b211 */ /* 0x050fe200078010ff */
[----:B------:R4:W-:Y:S01]  /*259a0*/  @!P5 ST.E.64 [R10.64], R134 ;  /* 0x000000860a00d985 */ /* 0x0009e2000c101b08 */
[----:B------:R-:W-:Y:S02]  /*259b0*/  ISETP.GE.AND P1, PT, R13, c[0x0][0x3c8], PT ;  /* 0x0000f2000d007a0c */ /* 0x000fe40003f26270 */
[----:B------:R-:W-:Y:S02]  /*259c0*/  @!P3 LEA.HI.X R9, R14, R4, R16, 0x2, P0 ;  /* 0x000000040e09b211 */ /* 0x000fe400000f1410 */
[C---:B------:R-:W-:Y:S02]  /*259d0*/  IADD3 R16, R251.reuse, 0x30, RZ ;  /* 0x00000030fb107810 */ /* 0x040fe40007ffe0ff */
[----:B------:R-:W-:Y:S01]  /*259e0*/  IADD3 R14, R251, 0x38, RZ ;  /* 0x00000038fb0e7810 */ /* 0x000fe20007ffe0ff */
[----:B------:R4:W-:Y:S01]  /*259f0*/  @!P3 ST.E.64 [R8.64], R130 ;  /* 0x000000820800b985 */ /* 0x0009e2000c101b08 */
[----:B------:R-:W-:-:S02]  /*25a00*/  SHF.R.S32.HI R16, RZ, 0x1f, R16 ;  /* 0x0000001fff107819 */ /* 0x000fc40000011410 */
[C---:B-----5:R-:W-:Y:S02]  /*25a10*/  @!P2 LEA R6, P0, R15.reuse, R0, 0x2 ;  /* 0x000000000f06a211 */ /* 0x060fe400078010ff */
[----:B------:R-:W-:Y:S02]  /*25a20*/  SHF.R.S32.HI R14, RZ, 0x1f, R14 ;  /* 0x0000001fff0e7819 */ /* 0x000fe4000001140e */
[----:B------:R-:W-:-:S05]  /*25a30*/  @!P2 LEA.HI.X R7, R15, R4, R16, 0x2, P0 ;  /* 0x000000040f07a211 */ /* 0x000fca00000f1410 */
[----:B------:R4:W-:Y:S01]  /*25a40*/  @!P2 ST.E.64 [R6.64], R80 ;  /* 0x000000500600a985 */ /* 0x0009e2000c101b08 */
[----:B-1----:R-:W-:-:S04]  /*25a50*/  @!P1 LEA R2, P0, R13, R0, 0x2 ;  /* 0x000000000d029211 */ /* 0x002fc800078010ff */
[----:B------:R-:W-:-:S05]  /*25a60*/  @!P1 LEA.HI.X R3, R13, R4, R14, 0x2, P0 ;  /* 0x000000040d039211 */ /* 0x000fca00000f140e */
[----:B------:R4:W-:Y:S04]  /*25a70*/  @!P1 ST.E.64 [R2.64], R62 ;  /* 0x0000003e02009985 */ /* 0x0009e8000c101b08 */
.L_x_1166:
[----:B------:R-:W-:Y:S05]  /*25a80*/  BSYNC B0 ;  /* 0x0000000000007941 */ /* 0x000fea0003800000 */
.L_x_1165:
[----:B------:R-:W-:Y:S05]  /*25a90*/  BRA.DIV ~URZ, `(.L_x_1167) ;  /* 0x000067927f007947 */ /* 0x000fea000b800000 */
[----:B-1----:R1:W2:Y:S02]  /*25aa0*/  SHFL.IDX PT, R4, R5, 0x2, 0x1c1f ;  /* 0x005c1f0005047f89 */ /* 0x0022a400000e0000 */
.L_x_1275:
[----:B------:R-:W-:Y:S05]  /*25ab0*/  BRA.DIV ~URZ, `(.L_x_1168) ;  /* 0x000067e27f007947 */ /* 0x000fea000b800000 */
[----:B----4-:R4:W1:Y:S02]  /*25ac0*/  SHFL.IDX PT, R0, R12, 0x2, 0x1c1f ;  /* 0x005c1f000c007f89 */ /* 0x01086400000e0000 */
.L_x_1276:
[----:B------:R-:W-:Y:S01]  /*25ad0*/  LOP3.LUT P0, RZ, R207, 0x1, RZ, 0xc0, !PT ;  /* 0x00000001cfff7812 */ /* 0x000fe2000780c0ff */
[----:B------:R-:W-:-:S12]  /*25ae0*/  BSSY B0, `(.L_x_1169) ;  /* 0x0000038000007945 */ /* 0x000fd80003800000 */
[----:B------:R-:W-:Y:S05]  /*25af0*/  @P0 BRA `(.L_x_1170) ;  /* 0x0000036000000947 */ /* 0x000fea0003800000 */
[C---:B------:R-:W-:Y:S02]  /*25b00*/  IADD3 R13, R251.reuse, 0x8, RZ ;  /* 0x00000008fb0d7810 */ /* 0x040fe40007ffe0ff */
[----:B------:R-:W-:Y:S02]  /*25b10*/  ISETP.GE.AND P1, PT, R251, c[0x0][0x3c8], PT ;  /* 0x0000f200fb007a0c */ /* 0x000fe40003f26270 */
[----:B------:R-:W-:Y:S02]  /*25b20*/  ISETP.GE.AND P0, PT, R13, c[0x0][0x3c8], PT ;  /* 0x0000f2000d007a0c */ /* 0x000fe40003f06270 */
[C---:B------:R-:W-:Y:S02]  /*25b30*/  IADD3 R11, R251.reuse, 0x10, RZ ;  /* 0x00000010fb0b7810 */ /* 0x040fe40007ffe0ff */
[----:B------:R-:W-:Y:S02]  /*25b40*/  IADD3 R15, R251, 0x8, RZ ;  /* 0x00000008fb0f7810 */ /* 0x000fe40007ffe0ff */
[----:B------:R-:W-:-:S02]  /*25b50*/  ISETP.GE.AND P4, PT, R11, c[0x0][0x3c8], PT ;  /* 0x0000f2000b007a0c */ /* 0x000fc40003f86270 */
[----:B------:R-:W-:Y:S02]  /*25b60*/  SHF.R.S32.HI R15, RZ, 0x1f, R15 ;  /* 0x0000001fff0f7819 */ /* 0x000fe4000001140f */
[C---:B------:R-:W-:Y:S02]  /*25b70*/  IADD3 R10, R251.reuse, 0x18, RZ ;  /* 0x00000018fb0a7810 */ /* 0x040fe40007ffe0ff */
[-C--:B-1----:R-:W-:Y:S02]  /*25b80*/  @!P1 LEA R6, P2, R251, R0.reuse, 0x2 ;  /* 0x00000000fb069211 */ /* 0x082fe400078410ff */
[C---:B------:R-:W-:Y:S02]  /*25b90*/  @!P0 LEA R2, P3, R13.reuse, R0, 0x2 ;  /* 0x000000000d028211 */ /* 0x040fe400078610ff */
[----:B------:R-:W-:Y:S02]  /*25ba0*/  SHF.R.S32.HI R8, RZ, 0x1f, R251 ;  /* 0x0000001fff087819 */ /* 0x000fe400000114fb */
[----:B--2---:R-:W-:-:S02]  /*25bb0*/  @!P0 LEA.HI.X R3, R13, R4, R15, 0x2, P3 ;  /* 0x000000040d038211 */ /* 0x004fc400018f140f */
[----:B------:R-:W-:Y:S02]  /*25bc0*/  ISETP.GE.AND P5, PT, R10, c[0x0][0x3c8], PT ;  /* 0x0000f2000a007a0c */ /* 0x000fe40003fa6270 */
[C---:B------:R-:W-:Y:S02]  /*25bd0*/  IADD3 R13, R251.reuse, 0x10, RZ ;  /* 0x00000010fb0d7810 */ /* 0x040fe40007ffe0ff */
[C---:B------:R-:W-:Y:S02]  /*25be0*/  IADD3 R14, R251.reuse, 0x20, RZ ;  /* 0x00000020fb0e7810 */ /* 0x040fe40007ffe0ff */
[----:B------:R-:W-:Y:S02]  /*25bf0*/  @!P1 LEA.HI.X R7, R251, R4, R8, 0x2, P2 ;  /* 0x00000004fb079211 */ /* 0x000fe400010f1408 */
[----:B------:R-:W-:Y:S02]  /*25c00*/  @!P4 LEA R8, P2, R11, R0, 0x2 ;  /* 0x000000000b08c211 */ /* 0x000fe400078410ff */
[----:B------:R-:W-:Y:S01]  /*25c10*/  SHF.R.S32.HI R13, RZ, 0x1f, R13 ;  /* 0x0000001fff0d7819 */ /* 0x000fe2000001140d */
[----:B------:R-:W-:Y:S01]  /*25c20*/  @!P1 ST.E.64 [R6.64], R48 ;  /* 0x0000003006009985 */ /* 0x000fe2000c101b08 */
[----:B------:R-:W-:-:S02]  /*25c30*/  ISETP.GE.AND P3, PT, R14, c[0x0][0x3c8], PT ;  /* 0x0000f2000e007a0c */ /* 0x000fc40003f66270 */
[----:B------:R-:W-:Y:S01]  /*25c40*/  IADD3 R17, R251, 0x28, RZ ;  /* 0x00000028fb117810 */ /* 0x000fe20007ffe0ff */
[----:B------:R1:W-:Y:S01]  /*25c50*/  @!P0 ST.E.64 [R2.64], R34 ;  /* 0x0000002202008985 */ /* 0x0003e2000c101b08 */
[----:B------:R-:W-:Y:S02]  /*25c60*/  @!P4 LEA.HI.X R9, R11, R4, R13, 0x2, P2 ;  /* 0x000000040b09c211 */ /* 0x000fe400010f140d */
[C---:B------:R-:W-:Y:S02]  /*25c70*/  IADD3 R11, R251.reuse, 0x18, RZ ;  /* 0x00000018fb0b7810 */ /* 0x040fe40007ffe0ff */
[----:B------:R-:W-:Y:S01]  /*25c80*/  IADD3 R15, R251, 0x30, RZ ;  /* 0x00000030fb0f7810 */ /* 0x000fe20007ffe0ff */
[----:B------:R2:W-:Y:S01]  /*25c90*/  @!P4 ST.E.64 [R8.64], R38 ;  /* 0x000000260800c985 */ /* 0x0005e2000c101b08 */
[----:B------:R-:W-:Y:S02]  /*25ca0*/  ISETP.GE.AND P2, PT, R17, c[0x0][0x3c8], PT ;  /* 0x0000f20011007a0c */ /* 0x000fe40003f46270 */
[----:B------:R-:W-:-:S02]  /*25cb0*/  IADD3 R13, R251, 0x38, RZ ;  /* 0x00000038fb0d7810 */ /* 0x000fc40007ffe0ff */
[----:B------:R-:W-:Y:S02]  /*25cc0*/  SHF.R.S32.HI R11, RZ, 0x1f, R11 ;  /* 0x0000001fff0b7819 */ /* 0x000fe4000001140b */
[----:B------:R-:W-:Y:S02]  /*25cd0*/  ISETP.GE.AND P1, PT, R15, c[0x0][0x3c8], PT ;  /* 0x0000f2000f007a0c */ /* 0x000fe40003f26270 */
[----:B------:R-:W-:Y:S02]  /*25ce0*/  IADD3 R16, R251, 0x20, RZ ;  /* 0x00000020fb107810 */ /* 0x000fe40007ffe0ff */
[----:B------:R-:W-:Y:S02]  /*25cf0*/  ISETP.GE.AND P0, PT, R13, c[0x0][0x3c8], PT ;  /* 0x0000f2000d007a0c */ /* 0x000fe40003f06270 */
[----:B------:R-:W-:Y:S02]  /*25d00*/  SHF.R.S32.HI R16, RZ, 0x1f, R16 ;  /* 0x0000001fff107819 */ /* 0x000fe40000011410 */
[----:B------:R-:W-:-:S04]  /*25d10*/  IADD3 R18, R251, 0x28, RZ ;  /* 0x00000028fb127810 */ /* 0x000fc80007ffe0ff */
[----:B------:R-:W-:Y:S02]  /*25d20*/  SHF.R.S32.HI R18, RZ, 0x1f, R18 ;  /* 0x0000001fff127819 */ /* 0x000fe40000011412 */
[----:B-1----:R-:W-:-:S04]  /*25d30*/  @!P5 LEA R2, P6, R10, R0, 0x2 ;  /* 0x000000000a02d211 */ /* 0x002fc800078c10ff */
[----:B------:R-:W-:Y:S02]  /*25d40*/  @!P5 LEA.HI.X R3, R10, R4, R11, 0x2, P6 ;  /* 0x000000040a03d211 */ /* 0x000fe400030f140b */
[CC--:B------:R-:W-:Y:S02]  /*25d50*/  @!P3 LEA R10, P6, R14.reuse, R0.reuse, 0x2 ;  /* 0x000000000e0ab211 */ /* 0x0c0fe400078c10ff */
[----:B--2---:R-:W-:Y:S01]  /*25d60*/  @!P2 LEA R8, P4, R17, R0, 0x2 ;  /* 0x000000001108a211 */ /* 0x004fe200078810ff */
[----:B------:R1:W-:Y:S01]  /*25d70*/  @!P5 ST.E.64 [R2.64], R42 ;  /* 0x0000002a0200d985 */ /* 0x0003e2000c101b08 */
[----:B------:R-:W-:Y:S02]  /*25d80*/  @!P3 LEA.HI.X R11, R14, R4, R16, 0x2, P6 ;  /* 0x000000040e0bb211 */ /* 0x000fe400030f1410 */
[C---:B------:R-:W-:Y:S02]  /*25d90*/  IADD3 R16, R251.reuse, 0x30, RZ ;  /* 0x00000030fb107810 */ /* 0x040fe40007ffe0ff */
[----:B------:R-:W-:Y:S01]  /*25da0*/  IADD3 R14, R251, 0x38, RZ ;  /* 0x00000038fb0e7810 */ /* 0x000fe20007ffe0ff */
[----:B------:R2:W-:Y:S01]  /*25db0*/  @!P3 ST.E.64 [R10.64], R56 ;  /* 0x000000380a00b985 */ /* 0x0005e2000c101b08 */
[----:B------:R-:W-:-:S02]  /*25dc0*/  @!P1 LEA R6, P5, R15, R0, 0x2 ;  /* 0x000000000f069211 */ /* 0x000fc400078a10ff */
[----:B------:R-:W-:Y:S02]  /*25dd0*/  SHF.R.S32.HI R16, RZ, 0x1f, R16 ;  /* 0x0000001fff107819 */ /* 0x000fe40000011410 */
[-C--:B------:R-:W-:Y:S02]  /*25de0*/  @!P2 LEA.HI.X R9, R17, R4.reuse, R18, 0x2, P4 ;  /* 0x000000041109a211 */ /* 0x080fe400020f1412 */
[----:B------:R-:W-:Y:S02]  /*25df0*/  SHF.R.S32.HI R14, RZ, 0x1f, R14 ;  /* 0x0000001fff0e7819 */ /* 0x000fe4000001140e */
[----:B------:R-:W-:Y:S01]  /*25e00*/  @!P1 LEA.HI.X R7, R15, R4, R16, 0x2, P5 ;  /* 0x000000040f079211 */ /* 0x000fe200028f1410 */
[----:B------:R2:W-:Y:S04]  /*25e10*/  @!P2 ST.E.64 [R8.64], R50 ;  /* 0x000000320800a985 */ /* 0x0005e8000c101b08 */
[----:B------:R2:W-:Y:S01]  /*25e20*/  @!P1 ST.E.64 [R6.64], R44 ;  /* 0x0000002c06009985 */ /* 0x0005e2000c101b08 */
[----:B-1----:R-:W-:-:S04]  /*25e30*/  @!P0 LEA R2, P4, R13, R0, 0x2 ;  /* 0x000000000d028211 */ /* 0x002fc800078810ff */
[----:B------:R-:W-:-:S05]  /*25e40*/  @!P0 LEA.HI.X R3, R13, R4, R14, 0x2, P4 ;  /* 0x000000040d038211 */ /* 0x000fca00020f140e */
[----:B------:R2:W-:Y:S04]  /*25e50*/  @!P0 ST.E.64 [R2.64], R26 ;  /* 0x0000001a02008985 */ /* 0x0005e8000c101b08 */
.L_x_1170:
[----:B------:R-:W-:Y:S05]  /*25e60*/  BSYNC B0 ;  /* 0x0000000000007941 */ /* 0x000fea0003800000 */
.L_x_1169:
[----:B------:R-:W-:Y:S05]  /*25e70*/  BRA.DIV ~URZ, `(.L_x_1171) ;  /* 0x000064927f007947 */ /* 0x000fea000b800000 */
[----:B--2---:R2:W3:Y:S04]  /*25e80*/  SHFL.IDX PT, R4, R5, 0x3, 0x1c1f ;  /* 0x007c1f0005047f89 */ /* 0x0044e800000e0000 */
[----:B-1----:R2:W1:Y:S02]  /*25e90*/  SHFL.IDX PT, R0, R12, 0x3, 0x1c1f ;  /* 0x007c1f000c007f89 */ /* 0x00246400000e0000 */
.L_x_1277:
[----:B------:R-:W-:-:S13]  /*25ea0*/  LOP3.LUT P0, RZ, R207, 0x2, RZ, 0xc0, !PT ;  /* 0x00000002cfff7812 */ /* 0x000fda000780c0ff */
[----:B------:R-:W-:Y:S05]  /*25eb0*/  @P0 BRA `(.L_x_1159) ;  /* 0x00000f7000000947 */ /* 0x000fea0003800000 */
[C---:B------:R-:W-:Y:S02]  /*25ec0*/  ISETP.GE.AND P0, PT, R251.reuse, c[0x0][0x3c8], PT ;  /* 0x0000f200fb007a0c */ /* 0x040fe40003f06270 */
[C---:B------:R-:W-:Y:S02]  /*25ed0*/  IADD3 R10, R251.reuse, 0x8, RZ ;  /* 0x00000008fb0a7810 */ /* 0x040fe40007ffe0ff */
[----:B--2---:R-:W-:Y:S02]  /*25ee0*/  SHF.R.S32.HI R5, RZ, 0x1f, R251 ;  /* 0x0000001fff057819 */ /* 0x004fe400000114fb */
[----:B------:R-:W-:Y:S02]  /*25ef0*/  ISETP.GE.AND P5, PT, R10, c[0x0][0x3c8], PT ;  /* 0x0000f2000a007a0c */ /* 0x000fe40003fa6270 */
[C---:B---34-:R-:W-:Y:S02]  /*25f00*/  IADD3 R12, R251.reuse, 0x18, RZ ;  /* 0x00000018fb0c7810 */ /* 0x058fe40007ffe0ff */
[----:B------:R-:W-:-:S02]  /*25f10*/  IADD3 R8, R251, 0x10, RZ ;  /* 0x00000010fb087810 */ /* 0x000fc40007ffe0ff */
[C---:B------:R-:W-:Y:S02]  /*25f20*/  IADD3 R11, R251.reuse, 0x8, RZ ;  /* 0x00000008fb0b7810 */ /* 0x040fe40007ffe0ff */
[C---:B-1----:R-:W-:Y:S02]  /*25f30*/  @!P0 LEA R2, P1, R251.reuse, R0, 0x2 ;  /* 0x00000000fb028211 */ /* 0x042fe400078210ff */
[----:B------:R-:W-:Y:S02]  /*25f40*/  ISETP.GE.AND P3, PT, R12, c[0x0][0x3c8], PT ;  /* 0x0000f2000c007a0c */ /* 0x000fe40003f66270 */
[----:B------:R-:W-:Y:S02]  /*25f50*/  @!P0 LEA.HI.X R3, R251, R4, R5, 0x2, P1 ;  /* 0x00000004fb038211 */ /* 0x000fe400008f1405 */
[----:B------:R-:W-:Y:S02]  /*25f60*/  ISETP.GE.AND P4, PT, R8, c[0x0][0x3c8], PT ;  /* 0x0000f20008007a0c */ /* 0x000fe40003f86270 */
[----:B------:R-:W-:Y:S01]  /*25f70*/  SHF.R.S32.HI R11, RZ, 0x1f, R11 ;  /* 0x0000001fff0b7819 */ /* 0x000fe2000001140b */
[----:B------:R1:W-:Y:S01]  /*25f80*/  @!P0 ST.E.64 [R2.64], R30 ;  /* 0x0000001e02008985 */ /* 0x0003e2000c101b08 */
[----:B------:R-:W-:-:S02]  /*25f90*/  @!P5 LEA R6, P0, R10, R0, 0x2 ;  /* 0x000000000a06d211 */ /* 0x000fc400078010ff */
[C---:B------:R-:W-:Y:S02]  /*25fa0*/  IADD3 R9, R251.reuse, 0x10, RZ ;  /* 0x00000010fb097810 */ /* 0x040fe40007ffe0ff */
[----:B------:R-:W-:Y:S02]  /*25fb0*/  @!P5 LEA.HI.X R7, R10, R4, R11, 0x2, P0 ;  /* 0x000000040a07d211 */ /* 0x000fe400000f140b */
[----:B------:R-:W-:Y:S02]  /*25fc0*/  SHF.R.S32.HI R9, RZ, 0x1f, R9 ;  /* 0x0000001fff097819 */ /* 0x000fe40000011409 */
[C---:B------:R-:W-:Y:S01]  /*25fd0*/  IADD3 R15, R251.reuse, 0x20, RZ ;  /* 0x00000020fb0f7810 */ /* 0x040fe20007ffe0ff */
[----:B------:R-:W-:Y:S01]  /*25fe0*/  @!P5 ST.E.64 [R6.64], R36 ;  /* 0x000000240600d985 */ /* 0x000fe2000c101b08 */
[----:B------:R-:W-:Y:S02]  /*25ff0*/  @!P3 LEA R10, P5, R12, R0, 0x2 ;  /* 0x000000000c0ab211 */ /* 0x000fe400078a10ff */
[----:B------:R-:W-:-:S02]  /*26000*/  IADD3 R13, R251, 0x28, RZ ;  /* 0x00000028fb0d7810 */ /* 0x000fc40007ffe0ff */
[----:B------:R-:W-:Y:S02]  /*26010*/  IADD3 R5, R251, 0x30, RZ ;  /* 0x00000030fb057810 */ /* 0x000fe40007ffe0ff */
[----:B------:R-:W-:Y:S02]  /*26020*/  ISETP.GE.AND P2, PT, R15, c[0x0][0x3c8], PT ;  /* 0x0000f2000f007a0c */ /* 0x000fe40003f46270 */
[----:B------:R-:W-:Y:S02]  /*26030*/  ISETP.GE.AND P1, PT, R13, c[0x0][0x3c8], PT ;  /* 0x0000f2000d007a0c */ /* 0x000fe40003f26270 */
[----:B------:R-:W-:Y:S02]  /*26040*/  IADD3 R14, R251, 0x18, RZ ;  /* 0x00000018fb0e7810 */ /* 0x000fe40007ffe0ff */
[----:B------:R-:W-:Y:S02]  /*26050*/  ISETP.GE.AND P0, PT, R5, c[0x0][0x3c8], PT ;  /* 0x0000f20005007a0c */ /* 0x000fe40003f06270 */
[----:B------:R-:W-:-:S02]  /*26060*/  SHF.R.S32.HI R14, RZ, 0x1f, R14 ;  /* 0x0000001fff0e7819 */ /* 0x000fc4000001140e */
[----:B------:R-:W-:Y:S02]  /*26070*/  IADD3 R16, R251, 0x20, RZ ;  /* 0x00000020fb107810 */ /* 0x000fe40007ffe0ff */
[C---:B-1----:R-:W-:Y:S02]  /*26080*/  @!P4 LEA R2, P6, R8.reuse, R0, 0x2 ;  /* 0x000000000802c211 */ /* 0x042fe400078c10ff */
[----:B------:R-:W-:Y:S02]  /*26090*/  SHF.R.S32.HI R16, RZ, 0x1f, R16 ;  /* 0x0000001fff107819 */ /* 0x000fe40000011410 */
[----:B------:R-:W-:Y:S02]  /*260a0*/  @!P4 LEA.HI.X R3, R8, R4, R9, 0x2, P6 ;  /* 0x000000040803c211 */ /* 0x000fe400030f1409 */
[----:B------:R-:W-:-:S03]  /*260b0*/  @!P2 LEA R8, P6, R15, R0, 0x2 ;  /* 0x000000000f08a211 */ /* 0x000fc600078c10ff */
[----:B------:R1:W-:Y:S01]  /*260c0*/  @!P4 ST.E.64 [R2.64], R40 ;  /* 0x000000280200c985 */ /* 0x0003e2000c101b08 */
[----:B------:R-:W-:Y:S02]  /*260d0*/  @!P2 LEA.HI.X R9, R15, R4, R16, 0x2, P6 ;  /* 0x000000040f09a211 */ /* 0x000fe400030f1410 */
[----:B-1----:R-:W-:Y:S02]  /*260e0*/  P2R R2, PR, RZ, 0x20 ;  /* 0x00000020ff027803 */ /* 0x002fe40000000000 */
[----:B------:R-:W-:Y:S02]  /*260f0*/  @!P1 LEA R6, P5, R13, R0, 0x2 ;  /* 0x000000000d069211 */ /* 0x000fe400078a10ff */
[----:B------:R-:W-:-:S04]  /*26100*/  ISETP.NE.AND P4, PT, R2, RZ, PT ;  /* 0x000000ff0200720c */ /* 0x000fc80003f85270 */
[----:B------:R-:W-:Y:S02]  /*26110*/  @!P3 LEA.HI.X R11, R12, R4, R14, 0x2, P4 ;  /* 0x000000040c0bb211 */ /* 0x000fe400020f140e */
[C---:B------:R-:W-:Y:S02]  /*26120*/  IADD3 R14, R251.reuse, 0x28, RZ ;  /* 0x00000028fb0e7810 */ /* 0x040fe40007ffe0ff */
[----:B------:R-:W-:Y:S01]  /*26130*/  IADD3 R12, R251, 0x30, RZ ;  /* 0x00000030fb0c7810 */ /* 0x000fe20007ffe0ff */
[----:B------:R1:W-:Y:S01]  /*26140*/  @!P3 ST.E.64 [R10.64], R58 ;  /* 0x0000003a0a00b985 */ /* 0x0003e2000c101b08 */
[----:B------:R-:W-:Y:S02]  /*26150*/  SHF.R.S32.HI R14, RZ, 0x1f, R14 ;  /* 0x0000001fff0e7819 */ /* 0x000fe4000001140e */
[----:B------:R-:W-:Y:S01]  /*26160*/  SHF.R.S32.HI R12, RZ, 0x1f, R12 ;  /* 0x0000001fff0c7819 */ /* 0x000fe2000001140c */
[----:B------:R1:W-:Y:S01]  /*26170*/  @!P2 ST.E.64 [R8.64], R54 ;  /* 0x000000360800a985 */ /* 0x0003e2000c101b08 */
[----:B------:R-:W-:-:S02]  /*26180*/  @!P0 LEA R2, P4, R5, R0, 0x2 ;  /* 0x0000000005028211 */ /* 0x000fc400078810ff */
[-C--:B------:R-:W-:Y:S02]  /*26190*/  @!P1 LEA.HI.X R7, R13, R4.reuse, R14, 0x2, P5 ;  /* 0x000000040d079211 */ /* 0x080fe400028f140e */
[----:B------:R-:W-:Y:S02]  /*261a0*/  @!P0 LEA.HI.X R3, R5, R4, R12, 0x2, P4 ;  /* 0x0000000405038211 */ /* 0x000fe400020f140c */
[----:B------:R-:W-:Y:S01]  /*261b0*/  IADD3 R5, R251, 0x38, RZ ;  /* 0x00000038fb057810 */ /* 0x000fe20007ffe0ff */
[----:B------:R1:W-:Y:S04]  /*261c0*/  @!P1 ST.E.64 [R6.64], R46 ;  /* 0x0000002e06009985 */ /* 0x0003e8000c101b08 */
[----:B------:R1:W-:Y:S01]  /*261d0*/  @!P0 ST.E.64 [R2.64], R32 ;  /* 0x0000002002008985 */ /* 0x0003e2000c101b08 */
[----:B------:R-:W-:-:S13]  /*261e0*/  ISETP.GE.AND P0, PT, R5, c[0x0][0x3c8], PT ;  /* 0x0000f20005007a0c */ /* 0x000fda0003f06270 */
[----:B------:R-:W-:Y:S05]  /*261f0*/  @P0 BRA `(.L_x_1159) ;  /* 0x00000c3000000947 */ /* 0x000fea0003800000 */
[----:B------:R-:W-:Y:S02]  /*26200*/  IADD3 R12, R251, 0x38, RZ ;  /* 0x00000038fb0c7810 */ /* 0x000fe40007ffe0ff */
[----:B-1----:R-:W-:Y:S02]  /*26210*/  LEA R2, P0, R5, R0, 0x2 ;  /* 0x0000000005027211 */ /* 0x002fe400078010ff */
[----:B------:R-:W-:-:S04]  /*26220*/  SHF.R.S32.HI R12, RZ, 0x1f, R12 ;  /* 0x0000001fff0c7819 */ /* 0x000fc8000001140c */
[----:B------:R-:W-:-:S05]  /*26230*/  LEA.HI.X R3, R5, R4, R12, 0x2, P0 ;  /* 0x0000000405037211 */ /* 0x000fca00000f140c */
[----:B------:R1:W-:Y:S01]  /*26240*/  ST.E.64 [R2.64], R28 ;  /* 0x0000001c02007985 */ /* 0x0003e2000c101b08 */
[----:B------:R-:W-:Y:S05]  /*26250*/  BRA `(.L_x_1159) ;  /* 0x00000bd000007947 */ /* 0x000fea0003800000 */
.L_x_1144:
[----:B------:R-:W3:Y:S04]  /*26260*/  LDL.LU R7, [R1+0x44] ;  /* 0x0000440001077983 */ /* 0x000ee80000300800 */
[----:B-1----:R-:W4:Y:S01]  /*26270*/  LDL R6, [R1+0x4c] ;  /* 0x00004c0001067983 */ /* 0x002f220000100800 */
[----:B------:R-:W-:Y:S01]  /*26280*/  ISETP.NE.U32.AND P0, PT, RZ, c[0x0][0x508], PT ;  /* 0x00014200ff007a0c */ /* 0x000fe20003f05070 */
[----:B------:R-:W-:Y:S01]  /*26290*/  IMAD.MOV.U32 R4, RZ, RZ, 0x4 ;  /* 0x00000004ff047424 */ /* 0x000fe200078e00ff */
[----:B------:R-:W-:Y:S01]  /*262a0*/  ISETP.NE.U32.AND P2, PT, RZ, c[0x0][0x500], PT ;  /* 0x00014000ff007a0c */ /* 0x000fe20003f45070 */
[----:B--2---:R-:W-:Y:S01]  /*262b0*/  IMAD.MOV.U32 R17, RZ, RZ, c[0x0][0x388] ;  /* 0x0000e200ff117624 */ /* 0x004fe200078e00ff */
[----:B------:R-:W-:Y:S01]  /*262c0*/  ISETP.NE.AND.EX P0, PT, RZ, c[0x0][0x50c], PT, P0 ;  /* 0x00014300ff007a0c */ /* 0x000fe20003f05300 */
[----:B------:R-:W-:Y:S01]  /*262d0*/  IMAD.MOV.U32 R0, RZ, RZ, RZ ;  /* 0x000000ffff007224 */ /* 0x000fe200078e00ff */
[----:B------:R-:W-:Y:S01]  /*262e0*/  ISETP.NE.AND.EX P2, PT, RZ, c[0x0][0x504], PT, P2 ;  /* 0x00014100ff007a0c */ /* 0x000fe20003f45320 */
[----:B----4-:R-:W-:-:S10]  /*262f0*/  IMAD.WIDE R2, R6, R4, c[0x0][0x500] ;  /* 0x0001400006027625 */ /* 0x010fd400078e0204 */
[----:B------:R-:W-:Y:S02]  /*26300*/  @P0 IMAD.WIDE R4, R6, R4, c[0x0][0x508] ;  /* 0x0001420006040625 */ /* 0x000fe400078e0204 */
[----:B------:R1:W5:Y:S04]  /*26310*/  @P2 LDG.E R0, [R2.64] ;  /* 0x0000000802002981 */ /* 0x000368000c1e1900 */
[----:B------:R1:W5:Y:S01]  /*26320*/  @P0 LDG.E R17, [R4.64] ;  /* 0x0000000804110981 */ /* 0x000362000c1e1900 */
[----:B---3--:R-:W-:-:S04]  /*26330*/  ISETP.NE.AND P1, PT, R7, RZ, PT ;  /* 0x000000ff0700720c */ /* 0x008fc80003f25270 */
[----:B------:R-:W-:Y:S01]  /*26340*/  SEL R19, R7, c[0x0][0x3d4], P1 ;  /* 0x0000f50007137a07 */ /* 0x000fe20000800000 */
[----:B------:R-:W-:Y:S05]  /*26350*/  @P0 BRA `(.L_x_1172) ;  /* 0x0000004000000947 */ /* 0x000fea0003800000 */
[----:B------:R-:W-:Y:S05]  /*26360*/  @!P2 BRA `(.L_x_1172) ;  /* 0x000000300000a947 */ /* 0x000fea0003800000 */
[----:B-1----:R1:W2:Y:S04]  /*26370*/  LDG.E R4, [R2.64] ;  /* 0x0000000802047981 */ /* 0x0022a8000c1e1900 */
[----:B-1----:R-:W2:Y:S02]  /*26380*/  LDG.E R2, [R2.64+0x4] ;  /* 0x0000040802027981 */ /* 0x002ea4000c1e1900 */
[----:B--2--5:R-:W-:Y:S02]  /*26390*/  IADD3 R17, -R4, R2, RZ ;  /* 0x0000000204117210 */ /* 0x024fe40007ffe1ff */
.L_x_1172:
[----:B-1----:R-:W2:Y:S01]  /*263a0*/  LDL.LU R3, [R1+0x48] ;  /* 0x0000480001037983 */ /* 0x002ea20000300800 */
[----:B------:R-:W-:Y:S01]  /*263b0*/  SHF.R.S32.HI R2, RZ, 0x1f, R6 ;  /* 0x0000001fff027819 */ /* 0x000fe20000011406 */
[----:B------:R-:W-:Y:S01]  /*263c0*/  BSSY B0, `(.L_x_1173) ;  /* 0x0000039000007945 */ /* 0x000fe20003800000 */
[----:B-----5:R-:W-:Y:S01]  /*263d0*/  SHF.R.S32.HI R18, RZ, 0x1f, R0 ;  /* 0x0000001fff127819 */ /* 0x020fe20000011400 */
[----:B------:R-:W1:Y:S01]  /*263e0*/  S2R R4, SR_TID.X ;  /* 0x0000000000047919 */ /* 0x000e620000002100 */
[----:B------:R-:W-:-:S02]  /*263f0*/  SEL R9, R6, RZ, !P2 ;  /* 0x000000ff06097207 */ /* 0x000fc40005000000 */
[----:B------:R-:W-:Y:S02]  /*26400*/  SEL R21, R2, RZ, !P2 ;  /* 0x000000ff02157207 */ /* 0x000fe40005000000 */
[----:B-1----:R-:W-:Y:S02]  /*26410*/  ISETP.GT.AND P0, PT, R4, 0x7f, PT ;  /* 0x0000007f0400780c */ /* 0x002fe40003f04270 */
        /* <DEDUP_REMOVED lines=51> */
.L_x_1174:
[----:B------:R-:W-:Y:S05]  /*26750*/  BSYNC B0 ;  /* 0x0000000000007941 */ /* 0x000fea0003800000 */
.L_x_1173:
[----:B------:R-:W-:-:S13]  /*26760*/  ISETP.GT.AND P0, PT, R19, 0x1, PT ;  /* 0x000000011300780c */ /* 0x000fda0003f04270 */
[----:B------:R-:W-:Y:S05]  /*26770*/  @P0 BRA `(.L_x_1159) ;  /* 0x000006b000000947 */ /* 0x000fea0003800000 */
[----:B-1----:R-:W2:Y:S04]  /*26780*/  LDL.LU R2, [R1+0x38] ;  /* 0x0000380001027983 */ /* 0x002ea80000300800 */
[----:B------:R-:W3:Y:S01]  /*26790*/  LDL R5, [R1+0x10] ;  /* 0x0000100001057983 */ /* 0x000ee20000100800 */
[----:B------:R-:W-:Y:S01]  /*267a0*/  IMAD R4, R18, c[0x0][0x3a0], RZ ;  /* 0x0000e80012047a24 */ /* 0x000fe200078e02ff */
[----:B------:R-:W-:Y:S02]  /*267b0*/  ISETP.GE.AND P2, PT, R244, c[0x0][0x3c8], PT ;  /* 0x0000f200f4007a0c */ /* 0x000fe40003f46270 */
[----:B------:R-:W1:Y:S02]  /*267c0*/  S2R R12, SR_TID.X ;  /* 0x00000000000c7919 */ /* 0x000e640000002100 */
[----:B-1----:R-:W-:-:S04]  /*267d0*/  SHF.R.S32.HI R10, RZ, 0x1f, R12 ;  /* 0x0000001fff0a7819 */ /* 0x002fc8000001140c */
[----:B------:R-:W-:-:S04]  /*267e0*/  LEA.HI R10, R10, R12, RZ, 0x3 ;  /* 0x0000000c0a0a7211 */ /* 0x000fc800078f18ff */
[----:B------:R-:W-:Y:S02]  /*267f0*/  SHF.R.S32.HI R10, RZ, 0x3, R10 ;  /* 0x00000003ff0a7819 */ /* 0x000fe4000001140a */
[----:B--2---:R-:W-:Y:S02]  /*26800*/  MOV R11, R2 ;  /* 0x00000002000b7202 */ /* 0x004fe40000000f00 */
[----:B------:R-:W-:-:S04]  /*26810*/  MOV R2, c[0x0][0x4e8] ;  /* 0x00013a0000027a02 */ /* 0x000fc80000000f00 */
[----:B------:R-:W-:Y:S01]  /*26820*/  ISETP.NE.AND P0, PT, R2, 0x1, PT ;  /* 0x000000010200780c */ /* 0x000fe20003f05270 */
[----:B------:R-:W-:-:S04]  /*26830*/  IMAD.WIDE.U32 R2, R0, c[0x0][0x3a0], RZ ;  /* 0x0000e80000027a25 */ /* 0x000fc800078e00ff */
[----:B------:R-:W-:Y:S01]  /*26840*/  IMAD R0, R0, c[0x0][0x3a4], R4 ;  /* 0x0000e90000007a24 */ /* 0x000fe200078e0204 */
[----:B---3--:R-:W-:Y:S01]  /*26850*/  IADD3 R4, R5, R11, RZ ;  /* 0x0000000b05047210 */ /* 0x008fe20007ffe0ff */
[----:B------:R-:W-:-:S03]  /*26860*/  IMAD R5, R21, c[0x0][0x3f0], RZ ;  /* 0x0000fc0015057a24 */ /* 0x000fc600078e02ff */
[----:B------:R-:W-:Y:S01]  /*26870*/  IADD3 R3, R3, R0, RZ ;  /* 0x0000000003037210 */ /* 0x000fe20007ffe0ff */
[----:B------:R-:W-:Y:S02]  /*26880*/  IMAD.MOV.U32 R0, RZ, RZ, R4 ;  /* 0x000000ffff007224 */ /* 0x000fe400078e0004 */
[----:B------:R-:W-:-:S04]  /*26890*/  @P0 IMAD.HI.U32 R6, R4, c[0x0][0x4ec], RZ ;  /* 0x00013b0004060a27 */ /* 0x000fc800078e00ff */
[----:B------:R-:W-:Y:S01]  /*268a0*/  IMAD.WIDE.U32 R2, R8, c[0x0][0x3e8], R2 ;  /* 0x0000fa0008027a25 */ /* 0x000fe200078e0002 */
[----:B------:R-:W-:-:S03]  /*268b0*/  @P0 SHF.R.U32.HI R0, RZ, c[0x0][0x4f0], R6 ;  /* 0x00013c00ff000a19 */ /* 0x000fc60000011606 */
[----:B------:R-:W-:Y:S01]  /*268c0*/  IMAD R3, R8, c[0x0][0x3ec], R3 ;  /* 0x0000fb0008037a24 */ /* 0x000fe200078e0203 */
[----:B------:R-:W-:Y:S01]  /*268d0*/  SHF.R.S32.HI R6, RZ, 0x1f, R0 ;  /* 0x0000001fff067819 */ /* 0x000fe20000011400 */
[C---:B------:R-:W-:Y:S01]  /*268e0*/  IMAD R7, R9.reuse, c[0x0][0x3f4], R5 ;  /* 0x0000fd0009077a24 */ /* 0x040fe200078e0205 */
[----:B------:R-:W-:Y:S01]  /*268f0*/  IADD3 R5, -R0, RZ, RZ ;  /* 0x000000ff00057210 */ /* 0x000fe20007ffe1ff */
[----:B------:R-:W-:-:S04]  /*26900*/  IMAD.WIDE.U32 R2, R9, c[0x0][0x3f0], R2 ;  /* 0x0000fc0009027a25 */ /* 0x000fc800078e0002 */
[----:B------:R-:W-:Y:S01]  /*26910*/  IMAD R6, R6, c[0x0][0x3e0], RZ ;  /* 0x0000f80006067a24 */ /* 0x000fe200078e02ff */
[----:B------:R-:W-:Y:S01]  /*26920*/  IADD3 R3, R3, R7, RZ ;  /* 0x0000000703037210 */ /* 0x000fe20007ffe0ff */
[----:B------:R-:W-:Y:S02]  /*26930*/  IMAD R4, R5, c[0x0][0x4e8], R4 ;  /* 0x00013a0005047a24 */ /* 0x000fe400078e0204 */
[C---:B------:R-:W-:Y:S02]  /*26940*/  IMAD R6, R0.reuse, c[0x0][0x3e4], R6 ;  /* 0x0000f90000067a24 */ /* 0x040fe400078e0206 */
[----:B------:R-:W-:Y:S01]  /*26950*/  IMAD.WIDE.U32 R2, R0, c[0x0][0x3e0], R2 ;  /* 0x0000f80000027a25 */ /* 0x000fe200078e0002 */
[----:B------:R-:W-:-:S03]  /*26960*/  SHF.R.S32.HI R0, RZ, 0x1f, R4 ;  /* 0x0000001fff007819 */ /* 0x000fc60000011404 */
[----:B------:R-:W-:Y:S02]  /*26970*/  IMAD.IADD R3, R3, 0x1, R6 ;  /* 0x0000000103037824 */ /* 0x000fe400078e0206 */
[----:B------:R-:W-:Y:S02]  /*26980*/  IMAD R0, R0, c[0x0][0x3d8], RZ ;  /* 0x0000f60000007a24 */ /* 0x000fe400078e02ff */
[----:B------:R-:W-:-:S04]  /*26990*/  IMAD.WIDE.U32 R2, R4, c[0x0][0x3d8], R2 ;  /* 0x0000f60004027a25 */ /* 0x000fc800078e0002 */
[----:B------:R-:W-:Y:S01]  /*269a0*/  IMAD R4, R4, c[0x0][0x3dc], R0 ;  /* 0x0000f70004047a24 */ /* 0x000fe200078e0200 */
[----:B------:R-:W-:Y:S02]  /*269b0*/  LEA R6, P0, R2, c[0x0][0x380], 0x1 ;  /* 0x0000e00002067a11 */ /* 0x000fe400078008ff */
[----:B------:R-:W-:Y:S02]  /*269c0*/  IADD3 R0, R10, R11, RZ ;  /* 0x0000000b0a007210 */ /* 0x000fe40007ffe0ff */
[----:B------:R-:W-:-:S04]  /*269d0*/  IADD3 R4, R3, R4, RZ ;  /* 0x0000000403047210 */ /* 0x000fc80007ffe0ff */
[----:B------:R-:W-:Y:S01]  /*269e0*/  LEA.HI.X R5, R2, c[0x0][0x384], R4, 0x1, P0 ;  /* 0x0000e10002057a11 */ /* 0x000fe200000f0c04 */
[----:B------:R-:W-:Y:S05]  /*269f0*/  BRA.DIV ~URZ, `(.L_x_1175) ;  /* 0x000059e27f007947 */ /* 0x000fea000b800000 */
[----:B------:R1:W2:Y:S02]  /*26a00*/  SHFL.IDX PT, R7, R5, RZ, 0x181f ;  /* 0x00181fff05077589 */ /* 0x0002a400000e0000 */
.L_x_1278:
[----:B------:R-:W-:Y:S05]  /*26a10*/  BRA.DIV ~URZ, `(.L_x_1176) ;  /* 0x00005a327f007947 */ /* 0x000fea000b800000 */
[----:B------:R3:W4:Y:S02]  /*26a20*/  SHFL.IDX PT, R2, R6, RZ, 0x181f ;  /* 0x00181fff06027589 */ /* 0x00072400000e0000 */
.L_x_1279:
        /* <DEDUP_REMOVED lines=8> */
.L_x_1280:
[----:B------:R-:W-:-:S04]  /*26ab0*/  IADD3 R3, R0, 0x10, RZ ;  /* 0x0000001000037810 */ /* 0x000fc80007ffe0ff */
[----:B------:R-:W-:-:S13]  /*26ac0*/  ISETP.GE.OR P0, PT, R3, R4, P2 ;  /* 0x000000040300720c */ /* 0x000fda0001706670 */
[----:B--2---:R-:W-:-:S04]  /*26ad0*/  @!P0 LEA R2, P1, R244, R2, 0x1 ;  /* 0x00000002f4028211 */ /* 0x004fc800078208ff */
[----:B-1----:R-:W-:-:S05]  /*26ae0*/  @!P0 LEA.HI.X R3, R244, R7, R245, 0x1, P1 ;  /* 0x00000007f4038211 */ /* 0x002fca00008f0cf5 */
[----:B------:R1:W-:Y:S01]  /*26af0*/  @!P0 ST.E.128 [R2.64], RZ ;  /* 0x000000ff02008985 */ /* 0x0003e2000c101d08 */
[----:B------:R-:W-:Y:S05]  /*26b00*/  BRA.DIV ~URZ, `(.L_x_1178) ;  /* 0x00005a827f007947 */ /* 0x000fea000b800000 */
[----:B------:R2:W1:Y:S02]  /*26b10*/  SHFL.IDX PT, R7, R5, 0x2, 0x181f ;  /* 0x00581f0005077f89 */ /* 0x00046400000e0000 */
.L_x_1281:
[----:B------:R-:W-:Y:S05]  /*26b20*/  BRA.DIV ~URZ, `(.L_x_1179) ;  /* 0x00005ad27f007947 */ /* 0x000fea000b800000 */
[----:B-1----:R1:W2:Y:S02]  /*26b30*/  SHFL.IDX PT, R2, R6, 0x2, 0x181f ;  /* 0x00581f0006027f89 */ /* 0x0022a400000e0000 */
.L_x_1282:
        /* <DEDUP_REMOVED lines=8> */
.L_x_1283:
[----:B------:R-:W-:-:S04]  /*26bc0*/  IADD3 R3, R0, 0x30, RZ ;  /* 0x0000003000037810 */ /* 0x000fc80007ffe0ff */
[----:B------:R-:W-:-:S13]  /*26bd0*/  ISETP.GE.OR P0, PT, R3, R4, P2 ;  /* 0x000000040300720c */ /* 0x000fda0001706670 */
[----:B--2---:R-:W-:-:S04]  /*26be0*/  @!P0 LEA R2, P1, R244, R2, 0x1 ;  /* 0x00000002f4028211 */ /* 0x004fc800078208ff */
[----:B------:R-:W-:-:S05]  /*26bf0*/  @!P0 LEA.HI.X R3, R244, R7, R245, 0x1, P1 ;  /* 0x00000007f4038211 */ /* 0x000fca00008f0cf5 */
[----:B------:R2:W-:Y:S01]  /*26c00*/  @!P0 ST.E.128 [R2.64], RZ ;  /* 0x000000ff02008985 */ /* 0x0005e2000c101d08 */
[----:B------:R-:W-:Y:S05]  /*26c10*/  BRA.DIV ~URZ, `(.L_x_1181) ;  /* 0x00005b227f007947 */ /* 0x000fea000b800000 */
[----:B------:R1:W2:Y:S02]  /*26c20*/  SHFL.IDX PT, R7, R5, 0x4, 0x181f ;  /* 0x00981f0005077f89 */ /* 0x0002a400000e0000 */
.L_x_1284:
[----:B------:R-:W-:Y:S05]  /*26c30*/  BRA.DIV ~URZ, `(.L_x_1182) ;  /* 0x00005b727f007947 */ /* 0x000fea000b800000 */
[----:B--2---:R2:W1:Y:S02]  /*26c40*/  SHFL.IDX PT, R2, R6, 0x4, 0x181f ;  /* 0x00981f0006027f89 */ /* 0x00446400000e0000 */
.L_x_1285:
        /* <DEDUP_REMOVED lines=8> */
.L_x_1286:
[----:B------:R-:W-:-:S04]  /*26cd0*/  IADD3 R3, R0, 0x50, RZ ;  /* 0x0000005000037810 */ /* 0x000fc80007ffe0ff */
[----:B------:R-:W-:-:S13]  /*26ce0*/  ISETP.GE.OR P0, PT, R3, R4, P2 ;  /* 0x000000040300720c */ /* 0x000fda0001706670 */
[----:B---3--:R-:W-:-:S04]  /*26cf0*/  @!P0 LEA R2, P1, R244, R2, 0x1 ;  /* 0x00000002f4028211 */ /* 0x008fc800078208ff */
[----:B--2---:R-:W-:-:S05]  /*26d00*/  @!P0 LEA.HI.X R3, R244, R7, R245, 0x1, P1 ;  /* 0x00000007f4038211 */ /* 0x004fca00008f0cf5 */
[----:B------:R2:W-:Y:S01]  /*26d10*/  @!P0 ST.E.128 [R2.64], RZ ;  /* 0x000000ff02008985 */ /* 0x0005e2000c101d08 */
[----:B------:R-:W-:Y:S05]  /*26d20*/  BRA.DIV ~URZ, `(.L_x_1184) ;  /* 0x00005bc27f007947 */ /* 0x000fea000b800000 */
[----:B------:R3:W1:Y:S02]  /*26d30*/  SHFL.IDX PT, R7, R5, 0x6, 0x181f ;  /* 0x00d81f0005077f89 */ /* 0x00066400000e0000 */
.L_x_1287:
[----:B------:R-:W-:Y:S05]  /*26d40*/  BRA.DIV ~URZ, `(.L_x_1185) ;  /* 0x00005c127f007947 */ /* 0x000fea000b800000 */
[----:B--2---:R2:W3:Y:S02]  /*26d50*/  SHFL.IDX PT, R2, R6, 0x6, 0x181f ;  /* 0x00d81f0006027f89 */ /* 0x0044e400000e0000 */
.L_x_1288:
        /* <DEDUP_REMOVED lines=8> */
.L_x_1289:
[----:B------:R-:W-:-:S04]  /*26de0*/  IADD3 R0, R0, 0x70, RZ ;  /* 0x0000007000007810 */ /* 0x000fc80007ffe0ff */
[----:B------:R-:W-:-:S13]  /*26df0*/  ISETP.GE.OR P0, PT, R0, R4, P2 ;  /* 0x000000040000720c */ /* 0x000fda0001706670 */
[----:B----4-:R-:W-:-:S04]  /*26e00*/  @!P0 LEA R2, P1, R244, R2, 0x1 ;  /* 0x00000002f4028211 */ /* 0x010fc800078208ff */
[----:B---3--:R-:W-:-:S05]  /*26e10*/  @!P0 LEA.HI.X R3, R244, R5, R245, 0x1, P1 ;  /* 0x00000005f4038211 */ /* 0x008fca00008f0cf5 */
[----:B------:R3:W-:Y:S04]  /*26e20*/  @!P0 ST.E.128 [R2.64], RZ ;  /* 0x000000ff02008985 */ /* 0x0007e8000c101d08 */
.L_x_1159:
[----:B------:R-:W-:Y:S05]  /*26e30*/  BSYNC B1 ;  /* 0x0000000000017941 */ /* 0x000fea0003800000 */
.L_x_1143:
        /* <DEDUP_REMOVED lines=15> */
.L_x_1290:
[----:B------:R-:W-:Y:S05]  /*26f30*/  BRA.DIV ~URZ, `(.L_x_1189) ;  /* 0x00005bd27f007947 */ /* 0x000fea000b800000 */
[----:B------:R3:W4:Y:S02]  /*26f40*/  SHFL.IDX PT, R8, R53, 0x1, 0x1f ;  /* 0x00201f0035087f89 */ /* 0x00072400000e0000 */
.L_x_1291:
[----:B------:R-:W5:Y:S01]  /*26f50*/  LDL R0, [R1+0x4c] ;  /* 0x00004c0001007983 */ /* 0x000f620000100800 */
[----:B------:R-:W-:Y:S02]  /*26f60*/  IMAD.MOV.U32 R6, RZ, RZ, RZ ;  /* 0x000000ffff067224 */ /* 0x000fe400078e00ff */
[----:B-----5:R-:W-:-:S05]  /*26f70*/  IMAD.IADD R0, R0, 0x1, R12 ;  /* 0x0000000100007824 */ /* 0x020fca00078e020c */
[----:B------:R-:W-:-:S13]  /*26f80*/  ISETP.GE.OR P0, PT, R0, c[0x0][0x53c], !P6 ;  /* 0x00014f0000007a0c */ /* 0x000fda0007706670 */
[----:B------:R-:W-:Y:S01]  /*26f90*/  @!P0 MOV R2, 0x4 ;  /* 0x0000000400028802 */ /* 0x000fe20000000f00 */
[----:B------:R-:W-:-:S04]  /*26fa0*/  @!P0 IMAD.MOV.U32 R4, RZ, RZ, 0x4 ;  /* 0x00000004ff048424 */ /* 0x000fc800078e00ff */
        /* <DEDUP_REMOVED lines=13> */
.L_x_1292:
        /* <DEDUP_REMOVED lines=16> */
.L_x_1293:
[----:B---3--:R-:W-:Y:S01]  /*27180*/  IMAD R0, R0, c[0x0][0x538], RZ ;  /* 0x00014e0000007a24 */ /* 0x008fe200078e02ff */
[----:B------:R-:W-:Y:S04]  /*27190*/  BSSY B1, `(.L_x_1192) ;  /* 0x00000ce000017945 */ /* 0x000fe80003800000 */
[----:B----4-:R-:W-:-:S04]  /*271a0*/  IADD3 R8, R0, R8, RZ ;  /* 0x0000000800087210 */ /* 0x010fc80007ffe0ff */
[----:B--2---:R-:W-:-:S13]  /*271b0*/  ISETP.GT.AND P0, PT, R8, R9, PT ;  /* 0x000000090800720c */ /* 0x004fda0003f04270 */
[----:B------:R-:W-:Y:S05]  /*271c0*/  @P0 BRA `(.L_x_1193) ;  /* 0x0000025000000947 */ /* 0x000fea0003800000 */
.L_x_1197:
        /* <DEDUP_REMOVED lines=8> */
[----:B-1----:R-:W-:Y:S02]  /*27250*/  @!P0 MOV R4, 0x4 ;  /* 0x0000000400048802 */ /* 0x002fe40000000f00 */
        /* <DEDUP_REMOVED lines=8> */
.L_x_1294:
        /* <DEDUP_REMOVED lines=16> */
.L_x_1295:
[----:B--2---:R-:W-:-:S05]  /*273e0*/  IMAD R0, R0, c[0x0][0x538], RZ ;  /* 0x00014e0000007a24 */ /* 0x004fca00078e02ff */
[----:B------:R-:W-:-:S04]  /*273f0*/  IADD3 R8, R0, R8, RZ ;  /* 0x0000000800087210 */ /* 0x000fc80007ffe0ff */
[----:B------:R-:W-:-:S13]  /*27400*/  ISETP.GT.AND P0, PT, R8, R9, PT ;  /* 0x000000090800720c */ /* 0x000fda0003f04270 */
[----:B-1----:R-:W-:Y:S05]  /*27410*/  @!P0 BRA `(.L_x_1197) ;  /* 0xfffffdb000008947 */ /* 0x002fea000383ffff */
.L_x_1193:
[----:B------:R-:W-:-:S05]  /*27420*/  IADD3 R8, -R0, R8, RZ ;  /* 0x0000000800087210 */ /* 0x000fca0007ffe1ff */
[----:B------:R-:W-:-:S05]  /*27430*/  IMAD R0, R4, c[0x0][0x538], R8 ;  /* 0x00014e0004007a24 */ /* 0x000fca00078e0208 */
[----:B------:R-:W-:Y:S01]  /*27440*/  ISETP.GT.AND P0, PT, R0, R9, PT ;  /* 0x000000090000720c */ /* 0x000fe20003f04270 */
[----:B------:R-:W-:-:S12]  /*27450*/  BRA.DIV ~URZ, `(.L_x_1198) ;  /* 0x00005b127f007947 */ /* 0x000fd8000b800000 */
[----:B------:R-:W-:-:S03]  /*27460*/  VOTE.ANY R5, PT, !P0 ;  /* 0x0000000000057806 */ /* 0x000fc600040e0100 */
.L_x_1296:
[----:B------:R-:W2:Y:S01]  /*27470*/  LDL.LU R2, [R1+0x4c] ;  /* 0x00004c0001027983 */ /* 0x000ea20000300800 */
[----:B------:R-:W2:Y:S02]  /*27480*/  POPC R0, R5 ;  /* 0x0000000500007309 */ /* 0x000ea40000000000 */
[----:B--2---:R-:W-:-:S05]  /*27490*/  IADD3 R2, R0, R2, RZ ;  /* 0x0000000200027210 */ /* 0x004fca0007ffe0ff */
[----:B------:R2:W-:Y:S01]  /*274a0*/  STL [R1+0x4c], R2 ;  /* 0x00004c0201007387 */ /* 0x0005e20000100800 */
[----:B------:R-:W-:Y:S05]  /*274b0*/  BRA.DIV ~URZ, `(.L_x_1199) ;  /* 0x00005b027f007947 */ /* 0x000fea000b800000 */
[----:B------:R3:W4:Y:S04]  /*274c0*/  SHFL.IDX PT, R6, R6, R0, 0x1f ;  /* 0x00001f0006067589 */ /* 0x00072800000e0000 */
[----:B------:R3:W1:Y:S02]  /*274d0*/  SHFL.IDX PT, R7, R7, R0, 0x1f ;  /* 0x00001f0007077589 */ /* 0x00066400000e0000 */
.L_x_1297:
[----:B------:R-:W-:Y:S01]  /*274e0*/  ISETP.NE.AND P0, PT, R5, RZ, PT ;  /* 0x000000ff0500720c */ /* 0x000fe20003f05270 */
[----:B------:R-:W-:-:S12]  /*274f0*/  BSSY B0, `(.L_x_1200) ;  /* 0x0000005000007945 */ /* 0x000fd80003800000 */
[----:B------:R-:W-:Y:S05]  /*27500*/  @!P0 BRA `(.L_x_1201) ;  /* 0x0000003000008947 */ /* 0x000fea0003800000 */
[----:B---3--:R-:W-:Y:S01]  /*27510*/  IADD3 R0, R0, -0x1, RZ ;  /* 0xffffffff00007810 */ /* 0x008fe20007ffe0ff */
[----:B------:R-:W-:Y:S05]  /*27520*/  BRA.DIV ~URZ, `(.L_x_1202) ;  /* 0x00005b627f007947 */ /* 0x000fea000b800000 */
[----:B------:R3:W2:Y:S02]  /*27530*/  SHFL.IDX PT, R10, R4, R0, 0x1f ;  /* 0x00001f00040a7589 */ /* 0x0006a400000e0000 */
.L_x_1201:
[----:B------:R-:W-:Y:S05]  /*27540*/  BSYNC B0 ;  /* 0x0000000000007941 */ /* 0x000fea0003800000 */
.L_x_1200:
        /* <DEDUP_REMOVED lines=68> */
.L_x_1204:
        /* <DEDUP_REMOVED lines=68> */
.L_x_1205:
[----:B------:R-:W-:Y:S05]  /*27dd0*/  BSYNC B0 ;  /* 0x0000000000007941 */ /* 0x000fea0003800000 */
.L_x_1203:
[----:B------:R-:W-:-:S04]  /*27de0*/  LOP3.LUT R2, RZ, R2, RZ, 0x33, !PT ;  /* 0x00000002ff027212 */ /* 0x000fc800078e33ff */
[----:B-1----:R-:W-:-:S05]  /*27df0*/  IADD3 R0, R2, R6, RZ ;  /* 0x0000000602007210 */ /* 0x002fca0007ffe0ff */
[----:B------:R1:W-:Y:S01]  /*27e00*/  STL [R1+0x44], R0 ;  /* 0x0000440001007387 */ /* 0x0003e20000100800 */
[----:B------:R-:W-:Y:S05]  /*27e10*/  BRA `(.L_x_1206) ;  /* 0x0000005000007947 */ /* 0x000fea0003800000 */
.L_x_1194:
[----:B------:R-:W-:Y:S01]  /*27e20*/  MOV R0, c[0x0][0x53c] ;  /* 0x00014f0000007a02 */ /* 0x000fe20000000f00 */
[----:B------:R2:W-:Y:S04]  /*27e30*/  STL [R1+0x40], R9 ;  /* 0x0000400901007387 */ /* 0x0005e80000100800 */
[----:B------:R2:W-:Y:S04]  /*27e40*/  STL [R1+0x44], RZ ;  /* 0x000044ff01007387 */ /* 0x0005e80000100800 */
[----:B------:R2:W-:Y:S04]  /*27e50*/  STL [R1+0x48], RZ ;  /* 0x000048ff01007387 */ /* 0x0005e80000100800 */
[----:B------:R2:W-:Y:S02]  /*27e60*/  STL [R1+0x4c], R0 ;  /* 0x00004c0001007387 */ /* 0x0005e40000100800 */
.L_x_1206:
[----:B------:R-:W-:Y:S05]  /*27e70*/  BSYNC B1 ;  /* 0x0000000000017941 */ /* 0x000fea0003800000 */
.L_x_1192:
        /* <DEDUP_REMOVED lines=9> */
.L_x_1187:
[----:B--2---:R-:W2:Y:S02]  /*27f10*/  LDL R0, [R1+0x4c] ;  /* 0x00004c0001007983 */ /* 0x004ea40000100800 */
[----:B--2---:R-:W-:-:S13]  /*27f20*/  ISETP.GE.AND P0, PT, R0, c[0x0][0x53c], PT ;  /* 0x00014f0000007a0c */ /* 0x004fda0003f06270 */
[----:B-1--4-:R-:W-:Y:S01]  /*27f30*/  @P0 CALL.REL.NOINC `(.L_x_1207) ;  /* 0x0000001000000944 */ /* 0x012fe20003c00000 */
[----:B------:R-:W-:Y:S05]  /*27f40*/  BRA `(.L_x_1208) ;  /* 0xfffd9f1000007947 */ /* 0x000fea000383ffff */
.L_x_1207:
[----:B------:R-:W-:Y:S05]  /*27f50*/  EXIT ;  /* 0x000000000000794d */ /* 0x000fea0003800000 */
.L_x_898:
[----:B------:R-:W-:Y:S01]  /*27f60*/  IMAD.MOV.U32 R0, RZ, RZ, R5 ;  /* 0x000000ffff007224 */ /* 0x000fe200078e0005 */
[----:B------:R-:W-:Y:S02]  /*27f70*/  MOV R2, 0x1 ;  /* 0x0000000100027802 */ /* 0x000fe40000000f00 */
[----:B------:R-:W-:Y:S02]  /*27f80*/  MOV R3, 0x27fa0 ;  /* 0x00027fa000037802 */ /* 0x000fe40000000f00 */
[----:B------:R-:W-:Y:S05]  /*27f90*/  CALL.REL.NOINC `($__internal_14_$__cuda_sm70_shflsync_up_p) ;  /* 0x0000522000007944 */ /* 0x000fea0003c00000 */
[----:B------:R-:W-:Y:S01]  /*27fa0*/  MOV R0, R4 ;  /* 0x0000000400007202 */ /* 0x000fe20000000f00 */
[----:B------:R-:W-:Y:S05]  /*27fb0*/  BRA `(.L_x_1209) ;  /* 0xfffd84a000007947 */ /* 0x000fea000383ffff */
.L_x_899:
[----:B------:R-:W-:Y:S01]  /*27fc0*/  IMAD.MOV.U32 R0, RZ, RZ, R5 ;  /* 0x000000ffff007224 */ /* 0x000fe200078e0005 */
[----:B------:R-:W-:Y:S02]  /*27fd0*/  MOV R2, 0x2 ;  /* 0x0000000200027802 */ /* 0x000fe40000000f00 */
[----:B------:R-:W-:Y:S02]  /*27fe0*/  MOV R3, 0x28000 ;  /* 0x0002800000037802 */ /* 0x000fe40000000f00 */
[----:B------:R-:W-:Y:S05]  /*27ff0*/  CALL.REL.NOINC `($__internal_14_$__cuda_sm70_shflsync_up_p) ;  /* 0x000051c000007944 */ /* 0x000fea0003c00000 */
[----:B------:R-:W-:Y:S01]  /*28000*/  SEL R0, R4, RZ, P4 ;  /* 0x000000ff04007207 */ /* 0x000fe20002000000 */
[----:B------:R-:W-:Y:S01]  /*28010*/  IMAD.MOV.U32 R2, RZ, RZ, 0x4 ;  /* 0x00000004ff027424 */ /* 0x000fe200078e00ff */
[----:B------:R-:W-:-:S03]  /*28020*/  MOV R3, 0x28050 ;  /* 0x0002805000037802 */ /* 0x000fc60000000f00 */
[----:B------:R-:W-:Y:S02]  /*28030*/  IMAD.IADD R0, R5, 0x1, R0 ;  /* 0x0000000105007824 */ /* 0x000fe400078e0200 */
        /* <DEDUP_REMOVED lines=13> */
[----:B------:R-:W-:Y:S02]  /*28110*/  MOV R71, 0x1f ;  /* 0x0000001f00477802 */ /* 0x000fe40000000f00 */
[----:B------:R-:W-:Y:S01]  /*28120*/  MOV R3, 0x28160 ;  /* 0x0002816000037802 */ /* 0x000fe20000000f00 */
[----:B------:R-:W-:-:S04]  /*28130*/  IMAD.IADD R4, R0, 0x1, R4 ;  /* 0x0000000100047824 */ /* 0x000fc800078e0204 */
[----:B------:R-:W-:Y:S02]  /*28140*/  IMAD.MOV.U32 R52, RZ, RZ, R4 ;  /* 0x000000ffff347224 */ /* 0x000fe400078e0004 */
[----:B------:R-:W-:Y:S05]  /*28150*/  CALL.REL.NOINC `($__internal_13_$__cuda_sm70_shflsync_idx_p) ;  /* 0x0000500000007944 */ /* 0x000fea0003c00000 */
[----:B------:R-:W-:Y:S01]  /*28160*/  MOV R0, R234 ;  /* 0x000000ea00007202 */ /* 0x000fe20000000f00 */
[----:B------:R-:W-:Y:S05]  /*28170*/  BRA `(.L_x_1210) ;  /* 0xfffd83e000007947 */ /* 0x000fea000383ffff */
.L_x_901:
[----:B------:R-:W-:Y:S02]  /*28180*/  SEL R0, RZ, 0x1, P0 ;  /* 0x00000001ff007807 */ /* 0x000fe40000000000 */
[----:B------:R-:W-:Y:S02]  /*28190*/  MOV R2, 0x281b0 ;  /* 0x000281b000027802 */ /* 0x000fe40000000f00 */
[----:B------:R-:W-:Y:S05]  /*281a0*/  CALL.REL.NOINC `($__internal_15_$__cuda_sm70_votesync_ballot) ;  /* 0x0000508000007944 */ /* 0x000fea0003c00000 */
[----:B------:R-:W-:Y:S01]  /*281b0*/  MOV R7, R0 ;  /* 0x0000000000077202 */ /* 0x000fe20000000f00 */
[----:B------:R-:W-:Y:S05]  /*281c0*/  BRA `(.L_x_1211) ;  /* 0xfffd842000007947 */ /* 0x000fea000383ffff */
.L_x_902:
[----:B------:R-:W-:Y:S01]  /*281d0*/  IMAD.MOV.U32 R52, RZ, RZ, R9 ;  /* 0x000000ffff347224 */ /* 0x000fe200078e0009 */
[----:B-1----:R-:W-:Y:S01]  /*281e0*/  MOV R2, R0 ;  /* 0x0000000000027202 */ /* 0x002fe20000000f00 */
[----:B------:R-:W-:Y:S01]  /*281f0*/  IMAD.MOV.U32 R71, RZ, RZ, 0x1f ;  /* 0x0000001fff477424 */ /* 0x000fe200078e00ff */
[----:B------:R-:W-:Y:S02]  /*28200*/  MOV R3, 0x28220 ;  /* 0x0002822000037802 */ /* 0x000fe40000000f00 */
[----:B------:R-:W-:Y:S05]  /*28210*/  CALL.REL.NOINC `($__internal_13_$__cuda_sm70_shflsync_idx_p) ;  /* 0x00004f4000007944 */ /* 0x000fea0003c00000 */
[----:B------:R-:W-:Y:S01]  /*28220*/  IMAD.MOV.U32 R12, RZ, RZ, R234 ;  /* 0x000000ffff0c7224 */ /* 0x000fe200078e00ea */
[----:B------:R-:W-:Y:S01]  /*28230*/  MOV R52, R8 ;  /* 0x0000000800347202 */ /* 0x000fe20000000f00 */
[----:B------:R-:W-:Y:S01]  /*28240*/  IMAD.MOV.U32 R5, RZ, RZ, RZ ;  /* 0x000000ffff057224 */ /* 0x000fe200078e00ff */
[----:B------:R-:W-:Y:S01]  /*28250*/  MOV R2, R0 ;  /* 0x0000000000027202 */ /* 0x000fe20000000f00 */
[----:B------:R-:W-:Y:S01]  /*28260*/  IMAD.MOV.U32 R71, RZ, RZ, 0x1f ;  /* 0x0000001fff477424 */ /* 0x000fe200078e00ff */
[----:B------:R-:W-:-:S02]  /*28270*/  MOV R3, 0x28290 ;  /* 0x0002829000037802 */ /* 0x000fc40000000f00 */
[----:B------:R-:W-:Y:S05]  /*28280*/  CALL.REL.NOINC `($__internal_13_$__cuda_sm70_shflsync_idx_p) ;  /* 0x00004ed000007944 */ /* 0x000fea0003c00000 */
[----:B------:R-:W-:Y:S01]  /*28290*/  MOV R9, R234 ;  /* 0x000000ea00097202 */ /* 0x000fe20000000f00 */
[----:B------:R-:W-:Y:S05]  /*282a0*/  BRA `(.L_x_1212) ;  /* 0xfffd83b000007947 */ /* 0x000fea000383ffff */
.L_x_905:
[----:B------:R-:W-:Y:S01]  /*282b0*/  IMAD.MOV.U32 R52, RZ, RZ, R4 ;  /* 0x000000ffff347224 */ /* 0x000fe200078e0004 */
[----:B-1----:R-:W-:Y:S01]  /*282c0*/  MOV R2, R0 ;  /* 0x0000000000027202 */ /* 0x002fe20000000f00 */
[----:B------:R-:W-:Y:S01]  /*282d0*/  IMAD.MOV.U32 R71, RZ, RZ, 0x1f ;  /* 0x0000001fff477424 */ /* 0x000fe200078e00ff */
[----:B------:R-:W-:-:S02]  /*282e0*/  MOV R3, 0x28300 ;  /* 0x0002830000037802 */ /* 0x000fc40000000f00 */
[----:B---34-:R-:W-:Y:S05]  /*282f0*/  CALL.REL.NOINC `($__internal_13_$__cuda_sm70_shflsync_idx_p) ;  /* 0x00004e6000007944 */ /* 0x018fea0003c00000 */
[----:B------:R-:W-:Y:S01]  /*28300*/  MOV R5, R234 ;  /* 0x000000ea00057202 */ /* 0x000fe20000000f00 */
[----:B------:R-:W-:Y:S05]  /*28310*/  BRA `(.L_x_904) ;  /* 0xfffd83a000007947 */ /* 0x000fea000383ffff */
.L_x_970:
[----:B------:R-:W-:Y:S01]  /*28320*/  IMAD.MOV.U32 R52, RZ, RZ, R5 ;  /* 0x000000ffff347224 */ /* 0x000fe200078e0005 */
[----:B------:R-:W-:Y:S01]  /*28330*/  MOV R2, RZ ;  /* 0x000000ff00027202 */ /* 0x000fe20000000f00 */
[----:B------:R-:W-:Y:S01]  /*28340*/  IMAD.MOV.U32 R71, RZ, RZ, 0x181f ;  /* 0x0000181fff477424 */ /* 0x000fe200078e00ff */
[----:B------:R-:W-:-:S02]  /*28350*/  MOV R3, 0x28370 ;  /* 0x0002837000037802 */ /* 0x000fc40000000f00 */
[----:B-----5:R-:W-:Y:S05]  /*28360*/  CALL.REL.NOINC `($__internal_13_$__cuda_sm70_shflsync_idx_p) ;  /* 0x00004df000007944 */ /* 0x020fea0003c00000 */
[----:B------:R-:W-:Y:S01]  /*28370*/  MOV R7, R234 ;  /* 0x000000ea00077202 */ /* 0x000fe20000000f00 */
[----:B------:R-:W-:Y:S05]  /*28380*/  BRA `(.L_x_1213) ;  /* 0xfffe0ba000007947 */ /* 0x000fea000383ffff */
.L_x_971:
[----:B------:R-:W-:Y:S01]  /*28390*/  IMAD.MOV.U32 R52, RZ, RZ, R6 ;  /* 0x000000ffff347224 */ /* 0x000fe200078e0006 */
[----:B------:R-:W-:Y:S01]  /*283a0*/  MOV R2, RZ ;  /* 0x000000ff00027202 */ /* 0x000fe20000000f00 */
[----:B------:R-:W-:Y:S01]  /*283b0*/  IMAD.MOV.U32 R71, RZ, RZ, 0x181f ;  /* 0x0000181fff477424 */ /* 0x000fe200078e00ff */
[----:B------:R-:W-:-:S02]  /*283c0*/  MOV R3, 0x283e0 ;  /* 0x000283e000037802 */ /* 0x000fc40000000f00 */
[----:B-12--5:R-:W-:Y:S05]  /*283d0*/  CALL.REL.NOINC `($__internal_13_$__cuda_sm70_shflsync_idx_p) ;  /* 0x00004d8000007944 */ /* 0x026fea0003c00000 */
[----:B------:R-:W-:Y:S01]  /*283e0*/  MOV R2, R234 ;  /* 0x000000ea00027202 */ /* 0x000fe20000000f00 */
[----:B------:R-:W-:Y:S05]  /*283f0*/  BRA `(.L_x_1214) ;  /* 0xfffe0b5000007947 */ /* 0x000fea000383ffff */
.L_x_974:
[----:B------:R-:W-:Y:S01]  /*28400*/  IMAD.MOV.U32 R52, RZ, RZ, R5 ;  /* 0x000000ffff347224 */ /* 0x000fe200078e0005 */
[----:B--2-4-:R-:W-:Y:S01]  /*28410*/  MOV R2, 0x1 ;  /* 0x0000000100027802 */ /* 0x014fe20000000f00 */
[----:B------:R-:W-:Y:S01]  /*28420*/  IMAD.MOV.U32 R71, RZ, RZ, 0x181f ;  /* 0x0000181fff477424 */ /* 0x000fe200078e00ff */
[----:B------:R-:W-:-:S02]  /*28430*/  MOV R3, 0x28450 ;  /* 0x0002845000037802 */ /* 0x000fc40000000f00 */
[----:B-1-3-5:R-:W-:Y:S05]  /*28440*/  CALL.REL.NOINC `($__internal_13_$__cuda_sm70_shflsync_idx_p) ;  /* 0x00004d1000007944 */ /* 0x02afea0003c00000 */
[----:B------:R-:W-:Y:S01]  /*28450*/  IMAD.MOV.U32 R7, RZ, RZ, R234 ;  /* 0x000000ffff077224 */ /* 0x000fe200078e00ea */
[----:B------:R-:W-:Y:S01]  /*28460*/  MOV R2, 0x1 ;  /* 0x0000000100027802 */ /* 0x000fe20000000f00 */
[----:B------:R-:W-:Y:S01]  /*28470*/  IMAD.MOV.U32 R52, RZ, RZ, R6 ;  /* 0x000000ffff347224 */ /* 0x000fe200078e0006 */
[----:B------:R-:W-:-:S02]  /*28480*/  MOV R71, 0x181f ;  /* 0x0000181f00477802 */ /* 0x000fc40000000f00 */
[----:B------:R-:W-:Y:S02]  /*28490*/  MOV R3, 0x284b0 ;  /* 0x000284b000037802 */ /* 0x000fe40000000f00 */
[----:B------:R-:W-:Y:S05]  /*284a0*/  CALL.REL.NOINC `($__internal_13_$__cuda_sm70_shflsync_idx_p) ;  /* 0x00004cb000007944 */ /* 0x000fea0003c00000 */
[----:B------:R-:W-:Y:S01]  /*284b0*/  MOV R2, R234 ;  /* 0x000000ea00027202 */ /* 0x000fe20000000f00 */
[----:B------:R-:W-:Y:S05]  /*284c0*/  BRA `(.L_x_1215) ;  /* 0xfffe0b6000007947 */ /* 0x000fea000383ffff */
.L_x_977:
[----:B------:R-:W-:Y:S01]  /*284d0*/  IMAD.MOV.U32 R52, RZ, RZ, R5 ;  /* 0x000000ffff347224 */ /* 0x000fe200078e0005 */
[----:B-1--4-:R-:W-:Y:S01]  /*284e0*/  MOV R2, 0x2 ;  /* 0x0000000200027802 */ /* 0x012fe20000000f00 */
[----:B------:R-:W-:Y:S01]  /*284f0*/  IMAD.MOV.U32 R71, RZ, RZ, 0x181f ;  /* 0x0000181fff477424 */ /* 0x000fe200078e00ff */
[----:B------:R-:W-:Y:S02]  /*28500*/  MOV R3, 0x28520 ;  /* 0x0002852000037802 */ /* 0x000fe40000000f00 */
[----:B--23-5:R-:W-:Y:S05]  /*28510*/  CALL.REL.NOINC `($__internal_13_$__cuda_sm70_shflsync_idx_p) ;  /* 0x00004c4000007944 */ /* 0x02cfea0003c00000 */
[----:B------:R-:W-:Y:S01]  /*28520*/  MOV R7, R234 ;  /* 0x000000ea00077202 */ /* 0x000fe20000000f00 */
[----:B------:R-:W-:Y:S05]  /*28530*/  BRA `(.L_x_1216) ;  /* 0xfffe0bc000007947 */ /* 0x000fea000383ffff */
.L_x_978:
[----:B------:R-:W-:Y:S01]  /*28540*/  IMAD.MOV.U32 R52, RZ, RZ, R6 ;  /* 0x000000ffff347224 */ /* 0x000fe200078e0006 */
[----:B----4-:R-:W-:Y:S01]  /*28550*/  MOV R2, 0x2 ;  /* 0x0000000200027802 */ /* 0x010fe20000000f00 */
[----:B------:R-:W-:Y:S01]  /*28560*/  IMAD.MOV.U32 R71, RZ, RZ, 0x181f ;  /* 0x0000181fff477424 */ /* 0x000fe200078e00ff */
[----:B------:R-:W-:Y:S02]  /*28570*/  MOV R3, 0x28590 ;  /* 0x0002859000037802 */ /* 0x000fe40000000f00 */
[----:B-123-5:R-:W-:Y:S05]  /*28580*/  CALL.REL.NOINC `($__internal_13_$__cuda_sm70_shflsync_idx_p) ;  /* 0x00004bd000007944 */ /* 0x02efea0003c00000 */
[----:B------:R-:W-:Y:S01]  /*28590*/  MOV R2, R234 ;  /* 0x000000ea00027202 */ /* 0x000fe20000000f00 */
[----:B------:R-:W-:Y:S05]  /*285a0*/  BRA `(.L_x_1217) ;  /* 0xfffe0b7000007947 */ /* 0x000fea000383ffff */
.L_x_981:
[----:B------:R-:W-:Y:S01]  /*285b0*/  IMAD.MOV.U32 R52, RZ, RZ, R5 ;  /* 0x000000ffff347224 */ /* 0x000fe200078e0005 */
[----:B-1----:R-:W-:Y:S01]  /*285c0*/  MOV R2, 0x3 ;  /* 0x0000000300027802 */ /* 0x002fe20000000f00 */
[----:B------:R-:W-:Y:S01]  /*285d0*/  IMAD.MOV.U32 R71, RZ, RZ, 0x181f ;  /* 0x0000181fff477424 */ /* 0x000fe200078e00ff */
[----:B------:R-:W-:-:S02]  /*285e0*/  MOV R3, 0x28600 ;  /* 0x0002860000037802 */ /* 0x000fc40000000f00 */
[----:B--2345:R-:W-:Y:S05]  /*285f0*/  CALL.REL.NOINC `($__internal_13_$__cuda_sm70_shflsync_idx_p) ;  /* 0x00004b6000007944 */ /* 0x03cfea0003c00000 */
        /* <DEDUP_REMOVED lines=8> */
.L_x_984:
[----:B------:R-:W-:Y:S01]  /*28680*/  IMAD.MOV.U32 R52, RZ, RZ, R5 ;  /* 0x000000ffff347224 */ /* 0x000fe200078e0005 */
[----:B-1----:R-:W-:Y:S01]  /*28690*/  MOV R2, 0x4 ;  /* 0x0000000400027802 */ /* 0x002fe20000000f00 */
[----:B------:R-:W-:Y:S01]  /*286a0*/  IMAD.MOV.U32 R71, RZ, RZ, 0x181f ;  /* 0x0000181fff477424 */ /* 0x000fe200078e00ff */
[----:B------:R-:W-:Y:S02]  /*286b0*/  MOV R3, 0x286d0 ;  /* 0x000286d000037802 */ /* 0x000fe40000000f00 */
[----:B--2345:R-:W-:Y:S05]  /*286c0*/  CALL.REL.NOINC `($__internal_13_$__cuda_sm70_shflsync_idx_p) ;  /* 0x00004a9000007944 */ /* 0x03cfea0003c00000 */
[----:B------:R-:W-:Y:S01]  /*286d0*/  MOV R7, R234 ;  /* 0x000000ea00077202 */ /* 0x000fe20000000f00 */
[----:B------:R-:W-:Y:S05]  /*286e0*/  BRA `(.L_x_1219) ;  /* 0xfffe0be000007947 */ /* 0x000fea000383ffff */
.L_x_985:
[----:B------:R-:W-:Y:S01]  /*286f0*/  IMAD.MOV.U32 R52, RZ, RZ, R6 ;  /* 0x000000ffff347224 */ /* 0x000fe200078e0006 */
[----:B-1----:R-:W-:Y:S01]  /*28700*/  MOV R2, 0x4 ;  /* 0x0000000400027802 */ /* 0x002fe20000000f00 */
[----:B------:R-:W-:Y:S01]  /*28710*/  IMAD.MOV.U32 R71, RZ, RZ, 0x181f ;  /* 0x0000181fff477424 */ /* 0x000fe200078e00ff */
[----:B------:R-:W-:Y:S02]  /*28720*/  MOV R3, 0x28740 ;  /* 0x0002874000037802 */ /* 0x000fe40000000f00 */
[----:B--2345:R-:W-:Y:S05]  /*28730*/  CALL.REL.NOINC `($__internal_13_$__cuda_sm70_shflsync_idx_p) ;  /* 0x00004a2000007944 */ /* 0x03cfea0003c00000 */
[----:B------:R-:W-:Y:S01]  /*28740*/  MOV R2, R234 ;  /* 0x000000ea00027202 */ /* 0x000fe20000000f00 */
[----:B------:R-:W-:Y:S05]  /*28750*/  BRA `(.L_x_1220) ;  /* 0xfffe0b9000007947 */ /* 0x000fea000383ffff */
.L_x_988:
[----:B------:R-:W-:Y:S01]  /*28760*/  IMAD.MOV.U32 R52, RZ, RZ, R5 ;  /* 0x000000ffff347224 */ /* 0x000fe200078e0005 */
[----:B--23--:R-:W-:Y:S01]  /*28770*/  MOV R2, 0x5 ;  /* 0x0000000500027802 */ /* 0x00cfe20000000f00 */
[----:B------:R-:W-:Y:S01]  /*28780*/  IMAD.MOV.U32 R71, RZ, RZ, 0x181f ;  /* 0x0000181fff477424 */ /* 0x000fe200078e00ff */
[----:B------:R-:W-:-:S02]  /*28790*/  MOV R3, 0x287b0 ;  /* 0x000287b000037802 */ /* 0x000fc40000000f00 */
[----:B-1--45:R-:W-:Y:S05]  /*287a0*/  CALL.REL.NOINC `($__internal_13_$__cuda_sm70_shflsync_idx_p) ;  /* 0x000049b000007944 */ /* 0x032fea0003c00000 */
        /* <DEDUP_REMOVED lines=8> */
.L_x_991:
[----:B------:R-:W-:Y:S01]  /*28830*/  IMAD.MOV.U32 R52, RZ, RZ, R5 ;  /* 0x000000ffff347224 */ /* 0x000fe200078e0005 */
[----:B-1-3--:R-:W-:Y:S01]  /*28840*/  MOV R2, 0x6 ;  /* 0x0000000600027802 */ /* 0x00afe20000000f00 */
[----:B------:R-:W-:Y:S01]  /*28850*/  IMAD.MOV.U32 R71, RZ, RZ, 0x181f ;  /* 0x0000181fff477424 */ /* 0x000fe200078e00ff */
[----:B------:R-:W-:Y:S02]  /*28860*/  MOV R3, 0x28880 ;  /* 0x0002888000037802 */ /* 0x000fe40000000f00 */
[----:B--2-45:R-:W-:Y:S05]  /*28870*/  CALL.REL.NOINC `($__internal_13_$__cuda_sm70_shflsync_idx_p) ;  /* 0x000048e000007944 */ /* 0x034fea0003c00000 */
[----:B------:R-:W-:Y:S01]  /*28880*/  MOV R7, R234 ;  /* 0x000000ea00077202 */ /* 0x000fe20000000f00 */
[----:B------:R-:W-:Y:S05]  /*28890*/  BRA `(.L_x_1222) ;  /* 0xfffe0c0000007947 */ /* 0x000fea000383ffff */
.L_x_992:
[----:B------:R-:W-:Y:S01]  /*288a0*/  IMAD.MOV.U32 R52, RZ, RZ, R6 ;  /* 0x000000ffff347224 */ /* 0x000fe200078e0006 */
[----:B---3--:R-:W-:Y:S01]  /*288b0*/  MOV R2, 0x6 ;  /* 0x0000000600027802 */ /* 0x008fe20000000f00 */
[----:B------:R-:W-:Y:S01]  /*288c0*/  IMAD.MOV.U32 R71, RZ, RZ, 0x181f ;  /* 0x0000181fff477424 */ /* 0x000fe200078e00ff */
[----:B------:R-:W-:Y:S02]  /*288d0*/  MOV R3, 0x288f0 ;  /* 0x000288f000037802 */ /* 0x000fe40000000f00 */
[----:B-12-45:R-:W-:Y:S05]  /*288e0*/  CALL.REL.NOINC `($__internal_13_$__cuda_sm70_shflsync_idx_p) ;  /* 0x0000487000007944 */ /* 0x036fea0003c00000 */
[----:B------:R-:W-:Y:S01]  /*288f0*/  MOV R2, R234 ;  /* 0x000000ea00027202 */ /* 0x000fe20000000f00 */
[----:B------:R-:W-:Y:S05]  /*28900*/  BRA `(.L_x_1223) ;  /* 0xfffe0bb000007947 */ /* 0x000fea000383ffff */
.L_x_995:
        /* <DEDUP_REMOVED lines=13> */
.L_x_1034:
[----:B------:R-:W-:Y:S01]  /*289e0*/  IMAD.MOV.U32 R52, RZ, RZ, R4 ;  /* 0x000000ffff347224 */ /* 0x000fe200078e0004 */
[----:B------:R-:W-:Y:S01]  /*289f0*/  MOV R2, RZ ;  /* 0x000000ff00027202 */ /* 0x000fe20000000f00 */
[----:B------:R-:W-:Y:S01]  /*28a00*/  IMAD.MOV.U32 R71, RZ, RZ, 0x181f ;  /* 0x0000181fff477424 */ /* 0x000fe200078e00ff */
[----:B------:R-:W-:Y:S02]  /*28a10*/  MOV R3, 0x28a30 ;  /* 0x00028a3000037802 */ /* 0x000fe40000000f00 */
[----:B------:R-:W-:Y:S05]  /*28a20*/  CALL.REL.NOINC `($__internal_13_$__cuda_sm70_shflsync_idx_p) ;  /* 0x0000473000007944 */ /* 0x000fea0003c00000 */
[----:B------:R-:W-:Y:S01]  /*28a30*/  MOV R5, R234 ;  /* 0x000000ea00057202 */ /* 0x000fe20000000f00 */
[----:B------:R-:W-:Y:S05]  /*28a40*/  BRA `(.L_x_1225) ;  /* 0xfffe75f000007947 */ /* 0x000fea000383ffff */
.L_x_1035:
[----:B------:R-:W-:Y:S01]  /*28a50*/  IMAD.MOV.U32 R52, RZ, RZ, R0 ;  /* 0x000000ffff347224 */ /* 0x000fe200078e0000 */
[----:B------:R-:W-:Y:S01]  /*28a60*/  MOV R2, RZ ;  /* 0x000000ff00027202 */ /* 0x000fe20000000f00 */
[----:B------:R-:W-:Y:S01]  /*28a70*/  IMAD.MOV.U32 R71, RZ, RZ, 0x181f ;  /* 0x0000181fff477424 */ /* 0x000fe200078e00ff */
[----:B------:R-:W-:Y:S02]  /*28a80*/  MOV R3, 0x28aa0 ;  /* 0x00028aa000037802 */ /* 0x000fe40000000f00 */
[----:B-12---:R-:W-:Y:S05]  /*28a90*/  CALL.REL.NOINC `($__internal_13_$__cuda_sm70_shflsync_idx_p) ;  /* 0x000046c000007944 */ /* 0x006fea0003c00000 */
        /* <DEDUP_REMOVED lines=10> */
[----:B------:R-:W-:Y:S05]  /*28b40*/  CALL.REL.NOINC `($__internal_13_$__cuda_sm70_shflsync_idx_p) ;  /* 0x0000461000007944 */ /* 0x000fea0003c00000 */
[----:B------:R-:W-:Y:S01]  /*28b50*/  IMAD.MOV.U32 R5, RZ, RZ, R234 ;  /* 0x000000ffff057224 */ /* 0x000fe200078e00ea */
[----:B------:R-:W-:Y:S01]  /*28b60*/  MOV R2, 0x1 ;  /* 0x0000000100027802 */ /* 0x000fe20000000f00 */
[----:B------:R-:W-:Y:S01]  /*28b70*/  IMAD.MOV.U32 R52, RZ, RZ, R0 ;  /* 0x000000ffff347224 */ /* 0x000fe200078e0000 */
[----:B------:R-:W-:Y:S02]  /*28b80*/  MOV R71, 0x181f ;  /* 0x0000181f00477802 */ /* 0x000fe40000000f00 */
[----:B------:R-:W-:Y:S02]  /*28b90*/  MOV R3, 0x28bb0 ;  /* 0x00028bb000037802 */ /* 0x000fe40000000f00 */
[----:B------:R-:W-:Y:S05]  /*28ba0*/  CALL.REL.NOINC `($__internal_13_$__cuda_sm70_shflsync_idx_p) ;  /* 0x000045b000007944 */ /* 0x000fea0003c00000 */
        /* <DEDUP_REMOVED lines=51> */
[----:B------:R-:W-:Y:S01]  /*28ee0*/  MOV R0, R234 ;  /* 0x000000ea00007202 */ /* 0x000fe20000000f00 */
[----:B------:R-:W-:Y:S05]  /*28ef0*/  BRA `(.L_x_1226) ;  /* 0xfffe72a000007947 */ /* 0x000fea000383ffff */
.L_x_1036:
[----:B------:R-:W-:Y:S01]  /*28f00*/  IMAD.MOV.U32 R52, RZ, RZ, R4 ;  /* 0x000000ffff347224 */ /* 0x000fe200078e0004 */
[----:B------:R-:W-:Y:S01]  /*28f10*/  MOV R2, RZ ;  /* 0x000000ff00027202 */ /* 0x000fe20000000f00 */
[----:B------:R-:W-:Y:S01]  /*28f20*/  IMAD.MOV.U32 R71, RZ, RZ, 0x1c1f ;  /* 0x00001c1fff477424 */ /* 0x000fe200078e00ff */
[----:B------:R-:W-:-:S02]  /*28f30*/  MOV R3, 0x28f50 ;  /* 0x00028f5000037802 */ /* 0x000fc40000000f00 */
[----:B------:R-:W-:Y:S05]  /*28f40*/  CALL.REL.NOINC `($__internal_13_$__cuda_sm70_shflsync_idx_p) ;  /* 0x0000421000007944 */ /* 0x000fea0003c00000 */
[----:B------:R-:W-:Y:S01]  /*28f50*/  MOV R3, R234 ;  /* 0x000000ea00037202 */ /* 0x000fe20000000f00 */
[----:B------:R-:W-:Y:S05]  /*28f60*/  BRA `(.L_x_1227) ;  /* 0xfffe73d000007947 */ /* 0x000fea000383ffff */
.L_x_1041:
[----:B------:R-:W-:Y:S01]  /*28f70*/  IMAD.MOV.U32 R52, RZ, RZ, R4 ;  /* 0x000000ffff347224 */ /* 0x000fe200078e0004 */
[----:B------:R-:W-:Y:S01]  /*28f80*/  MOV R2, 0x1 ;  /* 0x0000000100027802 */ /* 0x000fe20000000f00 */
[----:B------:R-:W-:Y:S01]  /*28f90*/  IMAD.MOV.U32 R71, RZ, RZ, 0x1c1f ;  /* 0x00001c1fff477424 */ /* 0x000fe200078e00ff */
[----:B------:R-:W-:-:S02]  /*28fa0*/  MOV R3, 0x28fc0 ;  /* 0x00028fc000037802 */ /* 0x000fc40000000f00 */
[----:B-1----:R-:W-:Y:S05]  /*28fb0*/  CALL.REL.NOINC `($__internal_13_$__cuda_sm70_shflsync_idx_p) ;  /* 0x000041a000007944 */ /* 0x002fea0003c00000 */
[----:B------:R-:W-:Y:S01]  /*28fc0*/  MOV R3, R234 ;  /* 0x000000ea00037202 */ /* 0x000fe20000000f00 */
[----:B------:R-:W-:Y:S05]  /*28fd0*/  BRA `(.L_x_1228) ;  /* 0xfffe7c0000007947 */ /* 0x000fea000383ffff */
.L_x_1046:
[----:B------:R-:W-:Y:S01]  /*28fe0*/  IMAD.MOV.U32 R52, RZ, RZ, R4 ;  /* 0x000000ffff347224 */ /* 0x000fe200078e0004 */
[----:B------:R-:W-:Y:S01]  /*28ff0*/  MOV R2, 0x2 ;  /* 0x0000000200027802 */ /* 0x000fe20000000f00 */
[----:B------:R-:W-:Y:S01]  /*29000*/  IMAD.MOV.U32 R71, RZ, RZ, 0x1c1f ;  /* 0x00001c1fff477424 */ /* 0x000fe200078e00ff */
[----:B------:R-:W-:-:S02]  /*29010*/  MOV R3, 0x29030 ;  /* 0x0002903000037802 */ /* 0x000fc40000000f00 */
[----:B-12---:R-:W-:Y:S05]  /*29020*/  CALL.REL.NOINC `($__internal_13_$__cuda_sm70_shflsync_idx_p) ;  /* 0x0000413000007944 */ /* 0x006fea0003c00000 */
[----:B------:R-:W-:Y:S01]  /*29030*/  MOV R3, R234 ;  /* 0x000000ea00037202 */ /* 0x000fe20000000f00 */
[----:B------:R-:W-:Y:S05]  /*29040*/  BRA `(.L_x_1229) ;  /* 0xfffe820000007947 */ /* 0x000fea000383ffff */
.L_x_1051:
[----:B------:R-:W-:Y:S01]  /*29050*/  IMAD.MOV.U32 R52, RZ, RZ, R4 ;  /* 0x000000ffff347224 */ /* 0x000fe200078e0004 */
[----:B------:R-:W-:Y:S01]  /*29060*/  MOV R2, 0x3 ;  /* 0x0000000300027802 */ /* 0x000fe20000000f00 */
[----:B------:R-:W-:Y:S01]  /*29070*/  IMAD.MOV.U32 R71, RZ, RZ, 0x1c1f ;  /* 0x00001c1fff477424 */ /* 0x000fe200078e00ff */
[----:B------:R-:W-:-:S02]  /*29080*/  MOV R3, 0x290a0 ;  /* 0x000290a000037802 */ /* 0x000fc40000000f00 */
[----:B-123--:R-:W-:Y:S05]  /*29090*/  CALL.REL.NOINC `($__internal_13_$__cuda_sm70_shflsync_idx_p) ;  /* 0x000040c000007944 */ /* 0x00efea0003c00000 */
[----:B------:R-:W-:Y:S01]  /*290a0*/  MOV R3, R234 ;  /* 0x000000ea00037202 */ /* 0x000fe20000000f00 */
[----:B------:R-:W-:Y:S05]  /*290b0*/  BRA `(.L_x_1230) ;  /* 0xfffe880000007947 */ /* 0x000fea000383ffff */
.L_x_1056:
[----:B------:R-:W-:Y:S02]  /*290c0*/  MOV R0, 0x2 ;  /* 0x0000000200007802 */ /* 0x000fe40000000f00 */
[----:B------:R-:W-:-:S02]  /*290d0*/  MOV R2, 0x290f0 ;  /* 0x000290f000027802 */ /* 0x000fc40000000f00 */
[----:B------:R-:W-:Y:S05]  /*290e0*/  CALL.REL.NOINC `($__internal_12_$__cuda_sm70_shflsync_bfly_p) ;  /* 0x0000401000007944 */ /* 0x000fea0003c00000 */
[----:B------:R-:W-:Y:S05]  /*290f0*/  BRA `(.L_x_1231) ;  /* 0xfffe92f000007947 */ /* 0x000fea000383ffff */
.L_x_1057:
[----:B------:R-:W-:Y:S02]  /*29100*/  MOV R0, 0x1 ;  /* 0x0000000100007802 */ /* 0x000fe40000000f00 */
[----:B------:R-:W-:-:S02]  /*29110*/  MOV R2, 0x29130 ;  /* 0x0002913000027802 */ /* 0x000fc40000000f00 */
[----:B------:R-:W-:Y:S05]  /*29120*/  CALL.REL.NOINC `($__internal_12_$__cuda_sm70_shflsync_bfly_p) ;  /* 0x00003fd000007944 */ /* 0x000fea0003c00000 */
[----:B------:R-:W-:Y:S01]  /*29130*/  FMNMX.FTZ R71, R4, R0, !PT ;  /* 0x0000000004477209 */ /* 0x000fe20007810000 */
[----:B------:R-:W-:Y:S01]  /*29140*/  IMAD.MOV.U32 R4, RZ, RZ, R5 ;  /* 0x000000ffff047224 */ /* 0x000fe200078e0005 */
[----:B------:R-:W-:Y:S01]  /*29150*/  MOV R2, 0x29180 ;  /* 0x0002918000027802 */ /* 0x000fe20000000f00 */
[----:B------:R-:W-:-:S02]  /*29160*/  IMAD.MOV.U32 R0, RZ, RZ, 0x2 ;  /* 0x00000002ff007424 */ /* 0x000fc400078e00ff */
[----:B------:R-:W-:Y:S05]  /*29170*/  CALL.REL.NOINC `($__internal_12_$__cuda_sm70_shflsync_bfly_p) ;  /* 0x00003f8000007944 */ /* 0x000fea0003c00000 */
[----:B------:R-:W-:Y:S01]  /*29180*/  FMNMX.FTZ R5, R5, R0, !PT ;  /* 0x0000000005057209 */ /* 0x000fe20007810000 */
[----:B------:R-:W-:Y:S01]  /*29190*/  IMAD.MOV.U32 R0, RZ, RZ, 0x1 ;  /* 0x00000001ff007424 */ /* 0x000fe200078e00ff */
[----:B------:R-:W-:-:S03]  /*291a0*/  MOV R2, 0x291d0 ;  /* 0x000291d000027802 */ /* 0x000fc60000000f00 */
[----:B------:R-:W-:Y:S02]  /*291b0*/  IMAD.MOV.U32 R4, RZ, RZ, R5 ;  /* 0x000000ffff047224 */ /* 0x000fe400078e0005 */
[----:B------:R-:W-:Y:S05]  /*291c0*/  CALL.REL.NOINC `($__internal_12_$__cuda_sm70_shflsync_bfly_p) ;  /* 0x00003f3000007944 */ /* 0x000fea0003c00000 */
[----:B------:R-:W-:Y:S01]  /*291d0*/  FMNMX.FTZ R70, R5, R0, !PT ;  /* 0x0000000005467209 */ /* 0x000fe20007810000 */
[----:B------:R-:W-:Y:S01]  /*291e0*/  IMAD.MOV.U32 R4, RZ, RZ, R6 ;  /* 0x000000ffff047224 */ /* 0x000fe200078e0006 */
[----:B------:R-:W-:Y:S01]  /*291f0*/  MOV R2, 0x29220 ;  /* 0x0002922000027802 */ /* 0x000fe20000000f00 */
[----:B------:R-:W-:Y:S02]  /*29200*/  IMAD.MOV.U32 R0, RZ, RZ, 0x2 ;  /* 0x00000002ff007424 */ /* 0x000fe400078e00ff */
        /* <DEDUP_REMOVED lines=16> */
[----:B------:R-:W-:Y:S01]  /*29310*/  MOV R8, R0 ;  /* 0x0000000000087202 */ /* 0x000fe20000000f00 */
[----:B------:R-:W-:Y:S05]  /*29320*/  BRA `(.L_x_1232) ;  /* 0xfffe91b000007947 */ /* 0x000fea000383ffff */
.L_x_1065:
[----:B------:R-:W-:Y:S01]  /*29330*/  MOV R2, RZ ;  /* 0x000000ff00027202 */ /* 0x000fe20000000f00 */
[----:B------:R-:W-:Y:S01]  /*29340*/  IMAD.MOV.U32 R52, RZ, RZ, R4 ;  /* 0x000000ffff347224 */ /* 0x000fe200078e0004 */
[----:B------:R-:W-:Y:S01]  /*29350*/  MOV R3, 0x29380 ;  /* 0x0002938000037802 */ /* 0x000fe20000000f00 */
[----:B------:R-:W-:Y:S02]  /*29360*/  IMAD.MOV.U32 R71, RZ, RZ, 0x181f ;  /* 0x0000181fff477424 */ /* 0x000fe400078e00ff */
[----:B------:R-:W-:Y:S05]  /*29370*/  CALL.REL.NOINC `($__internal_13_$__cuda_sm70_shflsync_idx_p) ;  /* 0x00003de000007944 */ /* 0x000fea0003c00000 */
[----:B------:R-:W-:Y:S01]  /*29380*/  MOV R8, R234 ;  /* 0x000000ea00087202 */ /* 0x000fe20000000f00 */
[----:B------:R-:W-:-:S05]  /*29390*/  BRA `(.L_x_1233) ;  /* 0xfffeaed000007947 */ /* 0x000fca000383ffff */
.L_x_1066:
[----:B------:R-:W-:Y:S01]  /*293a0*/  MOV R2, RZ ;  /* 0x000000ff00027202 */ /* 0x000fe20000000f00 */
[----:B------:R-:W-:Y:S01]  /*293b0*/  IMAD.MOV.U32 R52, RZ, RZ, R0 ;  /* 0x000000ffff347224 */ /* 0x000fe200078e0000 */
[----:B------:R-:W-:Y:S01]  /*293c0*/  MOV R3, 0x293f0 ;  /* 0x000293f000037802 */ /* 0x000fe20000000f00 */
[----:B------:R-:W-:Y:S02]  /*293d0*/  IMAD.MOV.U32 R71, RZ, RZ, 0x181f ;  /* 0x0000181fff477424 */ /* 0x000fe400078e00ff */
[----:B-12---:R-:W-:Y:S05]  /*293e0*/  CALL.REL.NOINC `($__internal_13_$__cuda_sm70_shflsync_idx_p) ;  /* 0x00003d7000007944 */ /* 0x006fea0003c00000 */
        /* <DEDUP_REMOVED lines=10> */
[----:B------:R-:W-:Y:S05]  /*29490*/  CALL.REL.NOINC `($__internal_13_$__cuda_sm70_shflsync_idx_p) ;  /* 0x00003cc000007944 */ /* 0x000fea0003c00000 */
[----:B------:R-:W-:Y:S01]  /*294a0*/  MOV R2, 0x1 ;  /* 0x0000000100027802 */ /* 0x000fe20000000f00 */
[----:B------:R-:W-:Y:S01]  /*294b0*/  IMAD.MOV.U32 R7, RZ, RZ, R234 ;  /* 0x000000ffff077224 */ /* 0x000fe200078e00ea */
[----:B------:R-:W-:Y:S01]  /*294c0*/  MOV R71, 0x181f ;  /* 0x0000181f00477802 */ /* 0x000fe20000000f00 */
[----:B------:R-:W-:Y:S01]  /*294d0*/  IMAD.MOV.U32 R52, RZ, RZ, R0 ;  /* 0x000000ffff347224 */ /* 0x000fe200078e0000 */
[----:B------:R-:W-:Y:S02]  /*294e0*/  MOV R3, 0x29500 ;  /* 0x0002950000037802 */ /* 0x000fe40000000f00 */
[----:B------:R-:W-:Y:S05]  /*294f0*/  CALL.REL.NOINC `($__internal_13_$__cuda_sm70_shflsync_idx_p) ;  /* 0x00003c6000007944 */ /* 0x000fea0003c00000 */
        /* <DEDUP_REMOVED lines=51> */
[----:B------:R-:W-:Y:S01]  /*29830*/  MOV R0, R234 ;  /* 0x000000ea00007202 */ /* 0x000fe20000000f00 */
[----:B------:R-:W-:-:S05]  /*29840*/  BRA `(.L_x_1234) ;  /* 0xfffeab8000007947 */ /* 0x000fca000383ffff */
.L_x_1069:
[----:B------:R-:W-:Y:S01]  /*29850*/  MOV R2, RZ ;  /* 0x000000ff00027202 */ /* 0x000fe20000000f00 */
[----:B------:R-:W-:Y:S01]  /*29860*/  IMAD.MOV.U32 R52, RZ, RZ, R4 ;  /* 0x000000ffff347224 */ /* 0x000fe200078e0004 */
[----:B------:R-:W-:Y:S01]  /*29870*/  MOV R3, 0x298a0 ;  /* 0x000298a000037802 */ /* 0x000fe20000000f00 */
[----:B------:R-:W-:Y:S02]  /*29880*/  IMAD.MOV.U32 R71, RZ, RZ, 0x181f ;  /* 0x0000181fff477424 */ /* 0x000fe400078e00ff */
[----:B------:R-:W-:Y:S05]  /*29890*/  CALL.REL.NOINC `($__internal_13_$__cuda_sm70_shflsync_idx_p) ;  /* 0x000038c000007944 */ /* 0x000fea0003c00000 */
[----:B------:R-:W-:Y:S01]  /*298a0*/  MOV R7, R234 ;  /* 0x000000ea00077202 */ /* 0x000fe20000000f00 */
[----:B------:R-:W-:-:S05]  /*298b0*/  BRA `(.L_x_1235) ;  /* 0xfffebe5000007947 */ /* 0x000fca000383ffff */
.L_x_1070:
        /* <DEDUP_REMOVED lines=75> */
.L_x_1071:
[----:B------:R-:W-:Y:S01]  /*29d70*/  MOV R2, RZ ;  /* 0x000000ff00027202 */ /* 0x000fe20000000f00 */
[----:B------:R-:W-:Y:S01]  /*29d80*/  IMAD.MOV.U32 R52, RZ, RZ, R5 ;  /* 0x000000ffff347224 */ /* 0x000fe200078e0005 */
[----:B------:R-:W-:Y:S01]  /*29d90*/  MOV R3, 0x29dc0 ;  /* 0x00029dc000037802 */ /* 0x000fe20000000f00 */
[----:B------:R-:W-:Y:S02]  /*29da0*/  IMAD.MOV.U32 R71, RZ, RZ, 0x1c1f ;  /* 0x00001c1fff477424 */ /* 0x000fe400078e00ff */
[----:B------:R-:W-:Y:S05]  /*29db0*/  CALL.REL.NOINC `($__internal_13_$__cuda_sm70_shflsync_idx_p) ;  /* 0x000033a000007944 */ /* 0x000fea0003c00000 */
[----:B------:R-:W-:Y:S01]  /*29dc0*/  MOV R4, R234 ;  /* 0x000000ea00047202 */ /* 0x000fe20000000f00 */
[----:B------:R-:W-:-:S05]  /*29dd0*/  BRA `(.L_x_1237) ;  /* 0xfffebc1000007947 */ /* 0x000fca000383ffff */
.L_x_1076:
[----:B------:R-:W-:Y:S01]  /*29de0*/  MOV R2, 0x1 ;  /* 0x0000000100027802 */ /* 0x000fe20000000f00 */
[----:B------:R-:W-:Y:S01]  /*29df0*/  IMAD.MOV.U32 R52, RZ, RZ, R5 ;  /* 0x000000ffff347224 */ /* 0x000fe200078e0005 */
[----:B------:R-:W-:Y:S01]  /*29e00*/  MOV R3, 0x29e30 ;  /* 0x00029e3000037802 */ /* 0x000fe20000000f00 */
[----:B------:R-:W-:Y:S02]  /*29e10*/  IMAD.MOV.U32 R71, RZ, RZ, 0x1c1f ;  /* 0x00001c1fff477424 */ /* 0x000fe400078e00ff */
[----:B-1----:R-:W-:Y:S05]  /*29e20*/  CALL.REL.NOINC `($__internal_13_$__cuda_sm70_shflsync_idx_p) ;  /* 0x0000333000007944 */ /* 0x002fea0003c00000 */
[----:B------:R-:W-:Y:S01]  /*29e30*/  MOV R4, R234 ;  /* 0x000000ea00047202 */ /* 0x000fe20000000f00 */
[----:B------:R-:W-:-:S05]  /*29e40*/  BRA `(.L_x_1238) ;  /* 0xfffec49000007947 */ /* 0x000fca000383ffff */
.L_x_1081:
[----:B------:R-:W-:Y:S01]  /*29e50*/  MOV R2, 0x2 ;  /* 0x0000000200027802 */ /* 0x000fe20000000f00 */
[----:B------:R-:W-:Y:S01]  /*29e60*/  IMAD.MOV.U32 R52, RZ, RZ, R5 ;  /* 0x000000ffff347224 */ /* 0x000fe200078e0005 */
[----:B------:R-:W-:Y:S01]  /*29e70*/  MOV R3, 0x29ea0 ;  /* 0x00029ea000037802 */ /* 0x000fe20000000f00 */
[----:B------:R-:W-:Y:S02]  /*29e80*/  IMAD.MOV.U32 R71, RZ, RZ, 0x1c1f ;  /* 0x00001c1fff477424 */ /* 0x000fe400078e00ff */
[----:B-12---:R-:W-:Y:S05]  /*29e90*/  CALL.REL.NOINC `($__internal_13_$__cuda_sm70_shflsync_idx_p) ;  /* 0x000032c000007944 */ /* 0x006fea0003c00000 */
[----:B------:R-:W-:Y:S01]  /*29ea0*/  MOV R4, R234 ;  /* 0x000000ea00047202 */ /* 0x000fe20000000f00 */
[----:B------:R-:W-:-:S05]  /*29eb0*/  BRA `(.L_x_1239) ;  /* 0xfffecad000007947 */ /* 0x000fca000383ffff */
.L_x_1086:
[----:B------:R-:W-:Y:S01]  /*29ec0*/  MOV R2, 0x3 ;  /* 0x0000000300027802 */ /* 0x000fe20000000f00 */
[----:B------:R-:W-:Y:S01]  /*29ed0*/  IMAD.MOV.U32 R52, RZ, RZ, R5 ;  /* 0x000000ffff347224 */ /* 0x000fe200078e0005 */
[----:B------:R-:W-:Y:S01]  /*29ee0*/  MOV R3, 0x29f10 ;  /* 0x00029f1000037802 */ /* 0x000fe20000000f00 */
[----:B------:R-:W-:Y:S02]  /*29ef0*/  IMAD.MOV.U32 R71, RZ, RZ, 0x1c1f ;  /* 0x00001c1fff477424 */ /* 0x000fe400078e00ff */
[----:B-123--:R-:W-:Y:S05]  /*29f00*/  CALL.REL.NOINC `($__internal_13_$__cuda_sm70_shflsync_idx_p) ;  /* 0x0000325000007944 */ /* 0x00efea0003c00000 */
[----:B------:R-:W-:Y:S01]  /*29f10*/  MOV R4, R234 ;  /* 0x000000ea00047202 */ /* 0x000fe20000000f00 */
[----:B------:R-:W-:-:S05]  /*29f20*/  BRA `(.L_x_1240) ;  /* 0xfffed11000007947 */ /* 0x000fca000383ffff */
.L_x_1091:
[----:B------:R-:W-:Y:S02]  /*29f30*/  MOV R0, 0x2 ;  /* 0x0000000200007802 */ /* 0x000fe40000000f00 */
[----:B------:R-:W-:Y:S02]  /*29f40*/  MOV R2, 0x29f60 ;  /* 0x00029f6000027802 */ /* 0x000fe40000000f00 */
[----:B------:R-:W-:Y:S05]  /*29f50*/  CALL.REL.NOINC `($__internal_12_$__cuda_sm70_shflsync_bfly_p) ;  /* 0x000031a000007944 */ /* 0x000fea0003c00000 */
[----:B------:R-:W-:-:S05]  /*29f60*/  BRA `(.L_x_1241) ;  /* 0xfffedc8000007947 */ /* 0x000fca000383ffff */
.L_x_1092:
[----:B------:R-:W-:Y:S02]  /*29f70*/  MOV R0, 0x1 ;  /* 0x0000000100007802 */ /* 0x000fe40000000f00 */
[----:B------:R-:W-:Y:S02]  /*29f80*/  MOV R2, 0x29fa0 ;  /* 0x00029fa000027802 */ /* 0x000fe40000000f00 */
        /* <DEDUP_REMOVED lines=28> */
[----:B------:R-:W-:-:S05]  /*2a150*/  BRA `(.L_x_1242) ;  /* 0xfffedb8000007947 */ /* 0x000fca000383ffff */
.L_x_1101:
[----:B------:R-:W-:Y:S01]  /*2a160*/  MOV R2, RZ ;  /* 0x000000ff00027202 */ /* 0x000fe20000000f00 */
[----:B------:R-:W-:Y:S01]  /*2a170*/  IMAD.MOV.U32 R52, RZ, RZ, R4 ;  /* 0x000000ffff347224 */ /* 0x000fe200078e0004 */
[----:B------:R-:W-:Y:S01]  /*2a180*/  MOV R3, 0x2a1b0 ;  /* 0x0002a1b000037802 */ /* 0x000fe20000000f00 */
[----:B------:R-:W-:Y:S02]  /*2a190*/  IMAD.MOV.U32 R71, RZ, RZ, 0x181f ;  /* 0x0000181fff477424 */ /* 0x000fe400078e00ff */
[----:B------:R-:W-:Y:S05]  /*2a1a0*/  CALL.REL.NOINC `($__internal_13_$__cuda_sm70_shflsync_idx_p) ;  /* 0x00002fb000007944 */ /* 0x000fea0003c00000 */
[----:B------:R-:W-:Y:S01]  /*2a1b0*/  MOV R8, R234 ;  /* 0x000000ea00087202 */ /* 0x000fe20000000f00 */
[----:B------:R-:W-:-:S05]  /*2a1c0*/  BRA `(.L_x_1243) ;  /* 0xfffefe5000007947 */ /* 0x000fca000383ffff */
.L_x_1102:
        /* <DEDUP_REMOVED lines=75> */
.L_x_1105:
[----:B------:R-:W-:Y:S01]  /*2a680*/  MOV R2, RZ ;  /* 0x000000ff00027202 */ /* 0x000fe20000000f00 */
[----:B------:R-:W-:Y:S01]  /*2a690*/  IMAD.MOV.U32 R52, RZ, RZ, R4 ;  /* 0x000000ffff347224 */ /* 0x000fe200078e0004 */
[----:B------:R-:W-:Y:S01]  /*2a6a0*/  MOV R3, 0x2a6d0 ;  /* 0x0002a6d000037802 */ /* 0x000fe20000000f00 */
[----:B------:R-:W-:Y:S02]  /*2a6b0*/  IMAD.MOV.U32 R71, RZ, RZ, 0x181f ;  /* 0x0000181fff477424 */ /* 0x000fe400078e00ff */
[----:B------:R-:W-:Y:S05]  /*2a6c0*/  CALL.REL.NOINC `($__internal_13_$__cuda_sm70_shflsync_idx_p) ;  /* 0x00002a9000007944 */ /* 0x000fea0003c00000 */
[----:B------:R-:W-:Y:S01]  /*2a6d0*/  MOV R7, R234 ;  /* 0x000000ea00077202 */ /* 0x000fe20000000f00 */
[----:B------:R-:W-:-:S05]  /*2a6e0*/  BRA `(.L_x_1245) ;  /* 0xffff0dd000007947 */ /* 0x000fca000383ffff */
.L_x_1106:
        /* <DEDUP_REMOVED lines=75> */
.L_x_1107:
[----:B------:R-:W-:Y:S02]  /*2aba0*/  MOV R0, 0x2 ;  /* 0x0000000200007802 */ /* 0x000fe40000000f00 */
[----:B------:R-:W-:Y:S02]  /*2abb0*/  MOV R2, 0x2abd0 ;  /* 0x0002abd000027802 */ /* 0x000fe40000000f00 */
[----:B------:R-:W-:Y:S05]  /*2abc0*/  CALL.REL.NOINC `($__internal_12_$__cuda_sm70_shflsync_bfly_p) ;  /* 0x0000253000007944 */ /* 0x000fea0003c00000 */
[----:B------:R-:W-:-:S05]  /*2abd0*/  BRA `(.L_x_1247) ;  /* 0xffff100000007947 */ /* 0x000fca000383ffff */
.L_x_1108:
        /* <DEDUP_REMOVED lines=31> */
.L_x_1111:
[----:B-1--4-:R-:W-:Y:S01]  /*2add0*/  MOV R71, 0x181f ;  /* 0x0000181f00477802 */ /* 0x012fe20000000f00 */
[----:B------:R-:W-:Y:S01]  /*2ade0*/  IMAD.MOV.U32 R2, RZ, RZ, RZ ;  /* 0x000000ffff027224 */ /* 0x000fe200078e00ff */
[----:B------:R-:W-:Y:S02]  /*2adf0*/  MOV R3, 0x2ae10 ;  /* 0x0002ae1000037802 */ /* 0x000fe40000000f00 */
[----:B------:R-:W-:Y:S05]  /*2ae00*/  CALL.REL.NOINC `($__internal_13_$__cuda_sm70_shflsync_idx_p) ;  /* 0x0000235000007944 */ /* 0x000fea0003c00000 */
[----:B------:R-:W-:Y:S01]  /*2ae10*/  MOV R58, R234 ;  /* 0x000000ea003a7202 */ /* 0x000fe20000000f00 */
[----:B------:R-:W-:-:S05]  /*2ae20*/  BRA `(.L_x_1249) ;  /* 0xffff2eb000007947 */ /* 0x000fca000383ffff */
.L_x_1114:
[----:B------:R-:W-:Y:S01]  /*2ae30*/  MOV R2, RZ ;  /* 0x000000ff00027202 */ /* 0x000fe20000000f00 */
[----:B------:R-:W-:Y:S01]  /*2ae40*/  IMAD.MOV.U32 R52, RZ, RZ, R4 ;  /* 0x000000ffff347224 */ /* 0x000fe200078e0004 */
[----:B------:R-:W-:Y:S01]  /*2ae50*/  MOV R3, 0x2ae80 ;  /* 0x0002ae8000037802 */ /* 0x000fe20000000f00 */
[----:B------:R-:W-:Y:S02]  /*2ae60*/  IMAD.MOV.U32 R71, RZ, RZ, 0x181f ;  /* 0x0000181fff477424 */ /* 0x000fe400078e00ff */
[----:B------:R-:W-:Y:S05]  /*2ae70*/  CALL.REL.NOINC `($__internal_13_$__cuda_sm70_shflsync_idx_p) ;  /* 0x000022e000007944 */ /* 0x000fea0003c00000 */
[----:B------:R-:W-:Y:S01]  /*2ae80*/  MOV R7, R234 ;  /* 0x000000ea00077202 */ /* 0x000fe20000000f00 */
[----:B------:R-:W-:-:S05]  /*2ae90*/  BRA `(.L_x_1250) ;  /* 0xffff428000007947 */ /* 0x000fca000383ffff */
.L_x_1115:
        /* <DEDUP_REMOVED lines=75> */
.L_x_1116:
[----:B------:R-:W-:Y:S01]  /*2b350*/  MOV R2, RZ ;  /* 0x000000ff00027202 */ /* 0x000fe20000000f00 */
[----:B------:R-:W-:Y:S01]  /*2b360*/  IMAD.MOV.U32 R52, RZ, RZ, R5 ;  /* 0x000000ffff347224 */ /* 0x000fe200078e0005 */
[----:B------:R-:W-:Y:S01]  /*2b370*/  MOV R3, 0x2b3a0 ;  /* 0x0002b3a000037802 */ /* 0x000fe20000000f00 */
[----:B------:R-:W-:Y:S02]  /*2b380*/  IMAD.MOV.U32 R71, RZ, RZ, 0x1c1f ;  /* 0x00001c1fff477424 */ /* 0x000fe400078e00ff */
[----:B------:R-:W-:Y:S05]  /*2b390*/  CALL.REL.NOINC `($__internal_13_$__cuda_sm70_shflsync_idx_p) ;  /* 0x00001dc000007944 */ /* 0x000fea0003c00000 */
[----:B------:R-:W-:Y:S01]  /*2b3a0*/  MOV R4, R234 ;  /* 0x000000ea00047202 */ /* 0x000fe20000000f00 */
[----:B------:R-:W-:-:S05]  /*2b3b0*/  BRA `(.L_x_1252) ;  /* 0xffff406000007947 */ /* 0x000fca000383ffff */
.L_x_1121:
[----:B------:R-:W-:Y:S01]  /*2b3c0*/  MOV R2, 0x1 ;  /* 0x0000000100027802 */ /* 0x000fe20000000f00 */
[----:B------:R-:W-:Y:S01]  /*2b3d0*/  IMAD.MOV.U32 R52, RZ, RZ, R5 ;  /* 0x000000ffff347224 */ /* 0x000fe200078e0005 */
[----:B------:R-:W-:Y:S01]  /*2b3e0*/  MOV R3, 0x2b410 ;  /* 0x0002b41000037802 */ /* 0x000fe20000000f00 */
[----:B------:R-:W-:Y:S02]  /*2b3f0*/  IMAD.MOV.U32 R71, RZ, RZ, 0x1c1f ;  /* 0x00001c1fff477424 */ /* 0x000fe400078e00ff */
[----:B-1----:R-:W-:Y:S05]  /*2b400*/  CALL.REL.NOINC `($__internal_13_$__cuda_sm70_shflsync_idx_p) ;  /* 0x00001d5000007944 */ /* 0x002fea0003c00000 */
[----:B------:R-:W-:Y:S01]  /*2b410*/  MOV R4, R234 ;  /* 0x000000ea00047202 */ /* 0x000fe20000000f00 */
[----:B------:R-:W-:-:S05]  /*2b420*/  BRA `(.L_x_1253) ;  /* 0xffff48e000007947 */ /* 0x000fca000383ffff */
.L_x_1126:
[----:B------:R-:W-:Y:S01]  /*2b430*/  MOV R2, 0x2 ;  /* 0x0000000200027802 */ /* 0x000fe20000000f00 */
[----:B------:R-:W-:Y:S01]  /*2b440*/  IMAD.MOV.U32 R52, RZ, RZ, R5 ;  /* 0x000000ffff347224 */ /* 0x000fe200078e0005 */
[----:B------:R-:W-:Y:S01]  /*2b450*/  MOV R3, 0x2b480 ;  /* 0x0002b48000037802 */ /* 0x000fe20000000f00 */
[----:B------:R-:W-:Y:S02]  /*2b460*/  IMAD.MOV.U32 R71, RZ, RZ, 0x1c1f ;  /* 0x00001c1fff477424 */ /* 0x000fe400078e00ff */
[----:B-12---:R-:W-:Y:S05]  /*2b470*/  CALL.REL.NOINC `($__internal_13_$__cuda_sm70_shflsync_idx_p) ;  /* 0x00001ce000007944 */ /* 0x006fea0003c00000 */
[----:B------:R-:W-:Y:S01]  /*2b480*/  MOV R4, R234 ;  /* 0x000000ea00047202 */ /* 0x000fe20000000f00 */
[----:B------:R-:W-:-:S05]  /*2b490*/  BRA `(.L_x_1254) ;  /* 0xffff4f2000007947 */ /* 0x000fca000383ffff */
.L_x_1131:
[----:B------:R-:W-:Y:S01]  /*2b4a0*/  MOV R2, 0x3 ;  /* 0x0000000300027802 */ /* 0x000fe20000000f00 */
[----:B------:R-:W-:Y:S01]  /*2b4b0*/  IMAD.MOV.U32 R52, RZ, RZ, R5 ;  /* 0x000000ffff347224 */ /* 0x000fe200078e0005 */
[----:B------:R-:W-:Y:S01]  /*2b4c0*/  MOV R3, 0x2b4f0 ;  /* 0x0002b4f000037802 */ /* 0x000fe20000000f00 */
[----:B------:R-:W-:Y:S02]  /*2b4d0*/  IMAD.MOV.U32 R71, RZ, RZ, 0x1c1f ;  /* 0x00001c1fff477424 */ /* 0x000fe400078e00ff */
[----:B-123--:R-:W-:Y:S05]  /*2b4e0*/  CALL.REL.NOINC `($__internal_13_$__cuda_sm70_shflsync_idx_p) ;  /* 0x00001c7000007944 */ /* 0x00efea0003c00000 */
[----:B------:R-:W-:Y:S01]  /*2b4f0*/  MOV R4, R234 ;  /* 0x000000ea00047202 */ /* 0x000fe20000000f00 */
[----:B------:R-:W-:-:S05]  /*2b500*/  BRA `(.L_x_1255) ;  /* 0xffff556000007947 */ /* 0x000fca000383ffff */
.L_x_1136:
[----:B------:R-:W-:Y:S02]  /*2b510*/  MOV R0, 0x2 ;  /* 0x0000000200007802 */ /* 0x000fe40000000f00 */
[----:B------:R-:W-:Y:S02]  /*2b520*/  MOV R2, 0x2b540 ;  /* 0x0002b54000027802 */ /* 0x000fe40000000f00 */
[----:B------:R-:W-:Y:S05]  /*2b530*/  CALL.REL.NOINC `($__internal_12_$__cuda_sm70_shflsync_bfly_p) ;  /* 0x00001bc000007944 */ /* 0x000fea0003c00000 */
[----:B------:R-:W-:-:S05]  /*2b540*/  BRA `(.L_x_1256) ;  /* 0xffff60d000007947 */ /* 0x000fca000383ffff */
.L_x_1137:
        /* <DEDUP_REMOVED lines=31> */
.L_x_1139:
[----:B------:R-:W-:Y:S01]  /*2b740*/  IMAD.MOV.U32 R4, RZ, RZ, R237 ;  /* 0x000000ffff047224 */ /* 0x000fe200078e00ed */
[----:B------:R-:W-:-:S02]  /*2b750*/  MOV R0, 0x2 ;  /* 0x0000000200007802 */ /* 0x000fc40000000f00 */
[----:B------:R-:W-:Y:S02]  /*2b760*/  MOV R2, 0x2b780 ;  /* 0x0002b78000027802 */ /* 0x000fe40000000f00 */
[----:B-1----:R-:W-:Y:S05]  /*2b770*/  CALL.REL.NOINC `($__internal_12_$__cuda_sm70_shflsync_bfly_p) ;  /* 0x0000198000007944 */ /* 0x002fea0003c00000 */
[----:B------:R-:W-:Y:S05]  /*2b780*/  BRA `(.L_x_1258) ;  /* 0xffff7de000007947 */ /* 0x000fea000383ffff */
.L_x_1140:
[----:B------:R-:W-:Y:S01]  /*2b790*/  IMAD.MOV.U32 R4, RZ, RZ, R5 ;  /* 0x000000ffff047224 */ /* 0x000fe200078e0005 */
[----:B------:R-:W-:Y:S02]  /*2b7a0*/  MOV R0, 0x1 ;  /* 0x0000000100007802 */ /* 0x000fe40000000f00 */
[----:B------:R-:W-:Y:S02]  /*2b7b0*/  MOV R2, 0x2b7d0 ;  /* 0x0002b7d000027802 */ /* 0x000fe40000000f00 */
[----:B-12---:R-:W-:Y:S05]  /*2b7c0*/  CALL.REL.NOINC `($__internal_12_$__cuda_sm70_shflsync_bfly_p) ;  /* 0x0000193000007944 */ /* 0x006fea0003c00000 */
[----:B------:R-:W-:Y:S01]  /*2b7d0*/  FADD.FTZ R5, R5, R0 ;  /* 0x0000000005057221 */ /* 0x000fe20000010000 */
[----:B------:R-:W-:Y:S02]  /*2b7e0*/  MOV R4, R243 ;  /* 0x000000f300047202 */ /* 0x000fe40000000f00 */
[----:B------:R-:W-:Y:S02]  /*2b7f0*/  MOV R0, 0x2 ;  /* 0x0000000200007802 */ /* 0x000fe40000000f00 */
[----:B------:R-:W-:Y:S02]  /*2b800*/  MOV R2, 0x2b820 ;  /* 0x0002b82000027802 */ /* 0x000fe40000000f00 */
[----:B------:R-:W-:Y:S05]  /*2b810*/  CALL.REL.NOINC `($__internal_12_$__cuda_sm70_shflsync_bfly_p) ;  /* 0x000018e000007944 */ /* 0x000fea0003c00000 */
[----:B------:R-:W-:Y:S01]  /*2b820*/  FADD.FTZ R6, R243, R0 ;  /* 0x00000000f3067221 */ /* 0x000fe20000010000 */
[----:B------:R-:W-:Y:S02]  /*2b830*/  MOV R0, 0x1 ;  /* 0x0000000100007802 */ /* 0x000fe40000000f00 */
[----:B------:R-:W-:-:S02]  /*2b840*/  MOV R2, 0x2b870 ;  /* 0x0002b87000027802 */ /* 0x000fc40000000f00 */
[----:B------:R-:W-:Y:S02]  /*2b850*/  MOV R4, R6 ;  /* 0x0000000600047202 */ /* 0x000fe40000000f00 */
[----:B------:R-:W-:Y:S05]  /*2b860*/  CALL.REL.NOINC `($__internal_12_$__cuda_sm70_shflsync_bfly_p) ;  /* 0x0000189000007944 */ /* 0x000fea0003c00000 */
[----:B------:R-:W-:Y:S01]  /*2b870*/  FADD.FTZ R6, R6, R0 ;  /* 0x0000000006067221 */ /* 0x000fe20000010000 */
[----:B------:R-:W-:Y:S02]  /*2b880*/  MOV R4, R246 ;  /* 0x000000f600047202 */ /* 0x000fe40000000f00 */
[----:B------:R-:W-:Y:S02]  /*2b890*/  MOV R0, 0x2 ;  /* 0x0000000200007802 */ /* 0x000fe40000000f00 */
[----:B------:R-:W-:Y:S02]  /*2b8a0*/  MOV R2, 0x2b8c0 ;  /* 0x0002b8c000027802 */ /* 0x000fe40000000f00 */
[----:B------:R-:W-:Y:S05]  /*2b8b0*/  CALL.REL.NOINC `($__internal_12_$__cuda_sm70_shflsync_bfly_p) ;  /* 0x0000184000007944 */ /* 0x000fea0003c00000 */
[----:B------:R-:W-:Y:S01]  /*2b8c0*/  FADD.FTZ R7, R246, R0 ;  /* 0x00000000f6077221 */ /* 0x000fe20000010000 */
[----:B------:R-:W-:Y:S02]  /*2b8d0*/  MOV R0, 0x1 ;  /* 0x0000000100007802 */ /* 0x000fe40000000f00 */
[----:B------:R-:W-:Y:S02]  /*2b8e0*/  MOV R2, 0x2b910 ;  /* 0x0002b91000027802 */ /* 0x000fe40000000f00 */
[----:B------:R-:W-:-:S02]  /*2b8f0*/  MOV R4, R7 ;  /* 0x0000000700047202 */ /* 0x000fc40000000f00 */
[----:B------:R-:W-:Y:S05]  /*2b900*/  CALL.REL.NOINC `($__internal_12_$__cuda_sm70_shflsync_bfly_p) ;  /* 0x000017f000007944 */ /* 0x000fea0003c00000 */
[----:B------:R-:W-:Y:S01]  /*2b910*/  FADD.FTZ R7, R7, R0 ;  /* 0x0000000007077221 */ /* 0x000fe20000010000 */
[----:B------:R-:W-:-:S02]  /*2b920*/  MOV R4, R247 ;  /* 0x000000f700047202 */ /* 0x000fc40000000f00 */
[----:B------:R-:W-:Y:S02]  /*2b930*/  MOV R0, 0x2 ;  /* 0x0000000200007802 */ /* 0x000fe40000000f00 */
[----:B------:R-:W-:Y:S02]  /*2b940*/  MOV R2, 0x2b960 ;  /* 0x0002b96000027802 */ /* 0x000fe40000000f00 */
[----:B------:R-:W-:Y:S05]  /*2b950*/  CALL.REL.NOINC `($__internal_12_$__cuda_sm70_shflsync_bfly_p) ;  /* 0x000017a000007944 */ /* 0x000fea0003c00000 */
[----:B------:R-:W-:Y:S01]  /*2b960*/  FADD.FTZ R4, R247, R0 ;  /* 0x00000000f7047221 */ /* 0x000fe20000010000 */
[----:B------:R-:W-:Y:S02]  /*2b970*/  MOV R0, 0x1 ;  /* 0x0000000100007802 */ /* 0x000fe40000000f00 */
[----:B------:R-:W-:Y:S02]  /*2b980*/  MOV R2, 0x2b9a0 ;  /* 0x0002b9a000027802 */ /* 0x000fe40000000f00 */
[----:B------:R-:W-:Y:S05]  /*2b990*/  CALL.REL.NOINC `($__internal_12_$__cuda_sm70_shflsync_bfly_p) ;  /* 0x0000176000007944 */ /* 0x000fea0003c00000 */
[----:B------:R-:W-:Y:S01]  /*2b9a0*/  MOV R8, R0 ;  /* 0x0000000000087202 */ /* 0x000fe20000000f00 */
[----:B------:R-:W-:Y:S05]  /*2b9b0*/  BRA `(.L_x_1259) ;  /* 0xffff7ca000007947 */ /* 0x000fea000383ffff */
.L_x_1147:
[----:B-1-34-:R-:W-:Y:S01]  /*2b9c0*/  IMAD.MOV.U32 R52, RZ, RZ, R5 ;  /* 0x000000ffff347224 */ /* 0x01afe200078e0005 */
[----:B------:R-:W-:Y:S01]  /*2b9d0*/  MOV R2, RZ ;  /* 0x000000ff00027202 */ /* 0x000fe20000000f00 */
[----:B------:R-:W-:Y:S01]  /*2b9e0*/  IMAD.MOV.U32 R71, RZ, RZ, 0x181f ;  /* 0x0000181fff477424 */ /* 0x000fe200078e00ff */
[----:B------:R-:W-:Y:S02]  /*2b9f0*/  MOV R3, 0x2ba10 ;  /* 0x0002ba1000037802 */ /* 0x000fe40000000f00 */
[----:B------:R-:W-:Y:S05]  /*2ba00*/  CALL.REL.NOINC `($__internal_13_$__cuda_sm70_shflsync_idx_p) ;  /* 0x0000175000007944 */ /* 0x000fea0003c00000 */
[----:B------:R-:W-:Y:S01]  /*2ba10*/  MOV R7, R234 ;  /* 0x000000ea00077202 */ /* 0x000fe20000000f00 */
[----:B------:R-:W-:Y:S05]  /*2ba20*/  BRA `(.L_x_1260) ;  /* 0xffff92b000007947 */ /* 0x000fea000383ffff */
.L_x_1148:
[----:B------:R-:W-:Y:S01]  /*2ba30*/  IMAD.MOV.U32 R52, RZ, RZ, R6 ;  /* 0x000000ffff347224 */ /* 0x000fe200078e0006 */
[----:B------:R-:W-:Y:S01]  /*2ba40*/  MOV R2, RZ ;  /* 0x000000ff00027202 */ /* 0x000fe20000000f00 */
[----:B------:R-:W-:Y:S01]  /*2ba50*/  IMAD.MOV.U32 R71, RZ, RZ, 0x181f ;  /* 0x0000181fff477424 */ /* 0x000fe200078e00ff */
[----:B------:R-:W-:-:S02]  /*2ba60*/  MOV R3, 0x2ba80 ;  /* 0x0002ba8000037802 */ /* 0x000fc40000000f00 */
[----:B-12---:R-:W-:Y:S05]  /*2ba70*/  CALL.REL.NOINC `($__internal_13_$__cuda_sm70_shflsync_idx_p) ;  /* 0x000016e000007944 */ /* 0x006fea0003c00000 */
[----:B------:R-:W-:Y:S01]  /*2ba80*/  MOV R2, R234 ;  /* 0x000000ea00027202 */ /* 0x000fe20000000f00 */
[----:B------:R-:W-:Y:S05]  /*2ba90*/  BRA `(.L_x_1261) ;  /* 0xffff926000007947 */ /* 0x000fea000383ffff */
.L_x_1149:
[----:B------:R-:W-:Y:S01]  /*2baa0*/  IMAD.MOV.U32 R52, RZ, RZ, R5 ;  /* 0x000000ffff347224 */ /* 0x000fe200078e0005 */
[----:B--2---:R-:W-:Y:S01]  /*2bab0*/  MOV R2, 0x1 ;  /* 0x0000000100027802 */ /* 0x004fe20000000f00 */
[----:B------:R-:W-:Y:S01]  /*2bac0*/  IMAD.MOV.U32 R71, RZ, RZ, 0x181f ;  /* 0x0000181fff477424 */ /* 0x000fe200078e00ff */
[----:B------:R-:W-:-:S02]  /*2bad0*/  MOV R3, 0x2baf0 ;  /* 0x0002baf000037802 */ /* 0x000fc40000000f00 */
[----:B-1-3--:R-:W-:Y:S05]  /*2bae0*/  CALL.REL.NOINC `($__internal_13_$__cuda_sm70_shflsync_idx_p) ;  /* 0x0000167000007944 */ /* 0x00afea0003c00000 */
        /* <DEDUP_REMOVED lines=8> */
.L_x_1150:
[----:B------:R-:W-:Y:S01]  /*2bb70*/  IMAD.MOV.U32 R52, RZ, RZ, R5 ;  /* 0x000000ffff347224 */ /* 0x000fe200078e0005 */
[----:B-1----:R-:W-:Y:S01]  /*2bb80*/  MOV R2, 0x2 ;  /* 0x0000000200027802 */ /* 0x002fe20000000f00 */
[----:B------:R-:W-:Y:S01]  /*2bb90*/  IMAD.MOV.U32 R71, RZ, RZ, 0x181f ;  /* 0x0000181fff477424 */ /* 0x000fe200078e00ff */
[----:B------:R-:W-:Y:S02]  /*2bba0*/  MOV R3, 0x2bbc0 ;  /* 0x0002bbc000037802 */ /* 0x000fe40000000f00 */
[----:B---34-:R-:W-:Y:S05]  /*2bbb0*/  CALL.REL.NOINC `($__internal_13_$__cuda_sm70_shflsync_idx_p) ;  /* 0x000015a000007944 */ /* 0x018fea0003c00000 */
[----:B------:R-:W-:Y:S01]  /*2bbc0*/  MOV R7, R234 ;  /* 0x000000ea00077202 */ /* 0x000fe20000000f00 */
[----:B------:R-:W-:Y:S05]  /*2bbd0*/  BRA `(.L_x_1263) ;  /* 0xffff920000007947 */ /* 0x000fea000383ffff */
.L_x_1151:
[----:B------:R-:W-:Y:S01]  /*2bbe0*/  IMAD.MOV.U32 R52, RZ, RZ, R6 ;  /* 0x000000ffff347224 */ /* 0x000fe200078e0006 */
[----:B-1----:R-:W-:Y:S01]  /*2bbf0*/  MOV R2, 0x2 ;  /* 0x0000000200027802 */ /* 0x002fe20000000f00 */
[----:B------:R-:W-:Y:S01]  /*2bc00*/  IMAD.MOV.U32 R71, RZ, RZ, 0x181f ;  /* 0x0000181fff477424 */ /* 0x000fe200078e00ff */
[----:B------:R-:W-:Y:S02]  /*2bc10*/  MOV R3, 0x2bc30 ;  /* 0x0002bc3000037802 */ /* 0x000fe40000000f00 */
[----:B--234-:R-:W-:Y:S05]  /*2bc20*/  CALL.REL.NOINC `($__internal_13_$__cuda_sm70_shflsync_idx_p) ;  /* 0x0000153000007944 */ /* 0x01cfea0003c00000 */
[----:B------:R-:W-:Y:S01]  /*2bc30*/  MOV R2, R234 ;  /* 0x000000ea00027202 */ /* 0x000fe20000000f00 */
[----:B------:R-:W-:Y:S05]  /*2bc40*/  BRA `(.L_x_1264) ;  /* 0xffff91b000007947 */ /* 0x000fea000383ffff */
.L_x_1152:
[----:B------:R-:W-:Y:S01]  /*2bc50*/  IMAD.MOV.U32 R52, RZ, RZ, R5 ;  /* 0x000000ffff347224 */ /* 0x000fe200078e0005 */
[----:B--2---:R-:W-:Y:S01]  /*2bc60*/  MOV R2, 0x3 ;  /* 0x0000000300027802 */ /* 0x004fe20000000f00 */
[----:B------:R-:W-:Y:S01]  /*2bc70*/  IMAD.MOV.U32 R71, RZ, RZ, 0x181f ;  /* 0x0000181fff477424 */ /* 0x000fe200078e00ff */
[----:B------:R-:W-:-:S02]  /*2bc80*/  MOV R3, 0x2bca0 ;  /* 0x0002bca000037802 */ /* 0x000fc40000000f00 */
[----:B-1-34-:R-:W-:Y:S05]  /*2bc90*/  CALL.REL.NOINC `($__internal_13_$__cuda_sm70_shflsync_idx_p) ;  /* 0x000014c000007944 */ /* 0x01afea0003c00000 */
        /* <DEDUP_REMOVED lines=8> */
.L_x_1153:
[----:B------:R-:W-:Y:S01]  /*2bd20*/  IMAD.MOV.U32 R52, RZ, RZ, R5 ;  /* 0x000000ffff347224 */ /* 0x000fe200078e0005 */
[----:B--2---:R-:W-:Y:S01]  /*2bd30*/  MOV R2, 0x4 ;  /* 0x0000000400027802 */ /* 0x004fe20000000f00 */
[----:B------:R-:W-:Y:S01]  /*2bd40*/  IMAD.MOV.U32 R71, RZ, RZ, 0x181f ;  /* 0x0000181fff477424 */ /* 0x000fe200078e00ff */
[----:B------:R-:W-:Y:S02]  /*2bd50*/  MOV R3, 0x2bd70 ;  /* 0x0002bd7000037802 */ /* 0x000fe40000000f00 */
[----:B-1-34-:R-:W-:Y:S05]  /*2bd60*/  CALL.REL.NOINC `($__internal_13_$__cuda_sm70_shflsync_idx_p) ;  /* 0x000013f000007944 */ /* 0x01afea0003c00000 */
[----:B------:R-:W-:Y:S01]  /*2bd70*/  MOV R7, R234 ;  /* 0x000000ea00077202 */ /* 0x000fe20000000f00 */
[----:B------:R-:W-:Y:S05]  /*2bd80*/  BRA `(.L_x_1266) ;  /* 0xffff916000007947 */ /* 0x000fea000383ffff */
.L_x_1154:
[----:B------:R-:W-:Y:S01]  /*2bd90*/  IMAD.MOV.U32 R52, RZ, RZ, R6 ;  /* 0x000000ffff347224 */ /* 0x000fe200078e0006 */
[----:B--2---:R-:W-:Y:S01]  /*2bda0*/  MOV R2, 0x4 ;  /* 0x0000000400027802 */ /* 0x004fe20000000f00 */
[----:B------:R-:W-:Y:S01]  /*2bdb0*/  IMAD.MOV.U32 R71, RZ, RZ, 0x181f ;  /* 0x0000181fff477424 */ /* 0x000fe200078e00ff */
[----:B------:R-:W-:Y:S02]  /*2bdc0*/  MOV R3, 0x2bde0 ;  /* 0x0002bde000037802 */ /* 0x000fe40000000f00 */
[----:B-1-34-:R-:W-:Y:S05]  /*2bdd0*/  CALL.REL.NOINC `($__internal_13_$__cuda_sm70_shflsync_idx_p) ;  /* 0x0000138000007944 */ /* 0x01afea0003c00000 */
[----:B------:R-:W-:Y:S01]  /*2bde0*/  MOV R2, R234 ;  /* 0x000000ea00027202 */ /* 0x000fe20000000f00 */
[----:B------:R-:W-:Y:S05]  /*2bdf0*/  BRA `(.L_x_1267) ;  /* 0xffff911000007947 */ /* 0x000fea000383ffff */
.L_x_1155:
[----:B------:R-:W-:Y:S01]  /*2be00*/  IMAD.MOV.U32 R52, RZ, RZ, R5 ;  /* 0x000000ffff347224 */ /* 0x000fe200078e0005 */
[----:B-1----:R-:W-:Y:S01]  /*2be10*/  MOV R2, 0x5 ;  /* 0x0000000500027802 */ /* 0x002fe20000000f00 */
[----:B------:R-:W-:Y:S01]  /*2be20*/  IMAD.MOV.U32 R71, RZ, RZ, 0x181f ;  /* 0x0000181fff477424 */ /* 0x000fe200078e00ff */
[----:B------:R-:W-:-:S02]  /*2be30*/  MOV R3, 0x2be50 ;  /* 0x0002be5000037802 */ /* 0x000fc40000000f00 */
[----:B--234-:R-:W-:Y:S05]  /*2be40*/  CALL.REL.NOINC `($__internal_13_$__cuda_sm70_shflsync_idx_p) ;  /* 0x0000131000007944 */ /* 0x01cfea0003c00000 */
        /* <DEDUP_REMOVED lines=8> */
.L_x_1156:
[----:B------:R-:W-:Y:S01]  /*2bed0*/  IMAD.MOV.U32 R52, RZ, RZ, R5 ;  /* 0x000000ffff347224 */ /* 0x000fe200078e0005 */
[----:B--2---:R-:W-:Y:S01]  /*2bee0*/  MOV R2, 0x6 ;  /* 0x0000000600027802 */ /* 0x004fe20000000f00 */
[----:B------:R-:W-:Y:S01]  /*2bef0*/  IMAD.MOV.U32 R71, RZ, RZ, 0x181f ;  /* 0x0000181fff477424 */ /* 0x000fe200078e00ff */
[----:B------:R-:W-:Y:S02]  /*2bf00*/  MOV R3, 0x2bf20 ;  /* 0x0002bf2000037802 */ /* 0x000fe40000000f00 */
[----:B-1--4-:R-:W-:Y:S05]  /*2bf10*/  CALL.REL.NOINC `($__internal_13_$__cuda_sm70_shflsync_idx_p) ;  /* 0x0000124000007944 */ /* 0x012fea0003c00000 */
[----:B------:R-:W-:Y:S01]  /*2bf20*/  MOV R7, R234 ;  /* 0x000000ea00077202 */ /* 0x000fe20000000f00 */
[----:B------:R-:W-:Y:S05]  /*2bf30*/  BRA `(.L_x_1269) ;  /* 0xffff90c000007947 */ /* 0x000fea000383ffff */
.L_x_1157:
[----:B------:R-:W-:Y:S01]  /*2bf40*/  IMAD.MOV.U32 R52, RZ, RZ, R6 ;  /* 0x000000ffff347224 */ /* 0x000fe200078e0006 */
[----:B--2---:R-:W-:Y:S01]  /*2bf50*/  MOV R2, 0x6 ;  /* 0x0000000600027802 */ /* 0x004fe20000000f00 */
[----:B------:R-:W-:Y:S01]  /*2bf60*/  IMAD.MOV.U32 R71, RZ, RZ, 0x181f ;  /* 0x0000181fff477424 */ /* 0x000fe200078e00ff */
[----:B------:R-:W-:Y:S02]  /*2bf70*/  MOV R3, 0x2bf90 ;  /* 0x0002bf9000037802 */ /* 0x000fe40000000f00 */
[----:B-1-34-:R-:W-:Y:S05]  /*2bf80*/  CALL.REL.NOINC `($__internal_13_$__cuda_sm70_shflsync_idx_p) ;  /* 0x000011d000007944 */ /* 0x01afea0003c00000 */
[----:B------:R-:W-:Y:S01]  /*2bf90*/  MOV R2, R234 ;  /* 0x000000ea00027202 */ /* 0x000fe20000000f00 */
[----:B------:R-:W-:Y:S05]  /*2bfa0*/  BRA `(.L_x_1270) ;  /* 0xffff907000007947 */ /* 0x000fea000383ffff */
.L_x_1158:
[----:B------:R-:W-:Y:S01]  /*2bfb0*/  IMAD.MOV.U32 R52, RZ, RZ, R5 ;  /* 0x000000ffff347224 */ /* 0x000fe200078e0005 */
[----:B-1----:R-:W-:Y:S01]  /*2bfc0*/  MOV R2, 0x7 ;  /* 0x0000000700027802 */ /* 0x002fe20000000f00 */
[----:B------:R-:W-:Y:S01]  /*2bfd0*/  IMAD.MOV.U32 R71, RZ, RZ, 0x181f ;  /* 0x0000181fff477424 */ /* 0x000fe200078e00ff */
[----:B------:R-:W-:-:S02]  /*2bfe0*/  MOV R3, 0x2c000 ;  /* 0x0002c00000037802 */ /* 0x000fc40000000f00 */
[----:B--2-4-:R-:W-:Y:S05]  /*2bff0*/  CALL.REL.NOINC `($__internal_13_$__cuda_sm70_shflsync_idx_p) ;  /* 0x0000116000007944 */ /* 0x014fea0003c00000 */
        /* <DEDUP_REMOVED lines=8> */
.L_x_1160:
[----:B------:R-:W-:Y:S01]  /*2c080*/  IMAD.MOV.U32 R52, RZ, RZ, R5 ;  /* 0x000000ffff347224 */ /* 0x000fe200078e0005 */
[----:B------:R-:W-:Y:S01]  /*2c090*/  MOV R2, RZ ;  /* 0x000000ff00027202 */ /* 0x000fe20000000f00 */
[----:B------:R-:W-:Y:S01]  /*2c0a0*/  IMAD.MOV.U32 R71, RZ, RZ, 0x1c1f ;  /* 0x00001c1fff477424 */ /* 0x000fe200078e00ff */
[----:B------:R-:W-:Y:S02]  /*2c0b0*/  MOV R3, 0x2c0d0 ;  /* 0x0002c0d000037802 */ /* 0x000fe40000000f00 */
[----:B------:R-:W-:Y:S05]  /*2c0c0*/  CALL.REL.NOINC `($__internal_13_$__cuda_sm70_shflsync_idx_p) ;  /* 0x0000109000007944 */ /* 0x000fea0003c00000 */
[----:B------:R-:W-:Y:S01]  /*2c0d0*/  MOV R4, R234 ;  /* 0x000000ea00047202 */ /* 0x000fe20000000f00 */
[----:B------:R-:W-:Y:S05]  /*2c0e0*/  BRA `(.L_x_1272) ;  /* 0xffff923000007947 */ /* 0x000fea000383ffff */
.L_x_1161:
[----:B------:R-:W-:Y:S01]  /*2c0f0*/  IMAD.MOV.U32 R52, RZ, RZ, R12 ;  /* 0x000000ffff347224 */ /* 0x000fe200078e000c */
[----:B------:R-:W-:Y:S01]  /*2c100*/  MOV R2, RZ ;  /* 0x000000ff00027202 */ /* 0x000fe20000000f00 */
[----:B------:R-:W-:Y:S01]  /*2c110*/  IMAD.MOV.U32 R71, RZ, RZ, 0x1c1f ;  /* 0x00001c1fff477424 */ /* 0x000fe200078e00ff */
[----:B------:R-:W-:Y:S02]  /*2c120*/  MOV R3, 0x2c140 ;  /* 0x0002c14000037802 */ /* 0x000fe40000000f00 */
[----:B-12---:R-:W-:Y:S05]  /*2c130*/  CALL.REL.NOINC `($__internal_13_$__cuda_sm70_shflsync_idx_p) ;  /* 0x0000102000007944 */ /* 0x006fea0003c00000 */
[----:B------:R-:W-:Y:S01]  /*2c140*/  MOV R0, R234 ;  /* 0x000000ea00007202 */ /* 0x000fe20000000f00 */
[----:B------:R-:W-:Y:S05]  /*2c150*/  BRA `(.L_x_1273) ;  /* 0xffff91e000007947 */ /* 0x000fea000383ffff */
.L_x_1164:
[----:B------:R-:W-:Y:S01]  /*2c160*/  IMAD.MOV.U32 R52, RZ, RZ, R5 ;  /* 0x000000ffff347224 */ /* 0x000fe200078e0005 */
[----:B----4-:R-:W-:Y:S01]  /*2c170*/  MOV R2, 0x1 ;  /* 0x0000000100027802 */ /* 0x010fe20000000f00 */
[----:B------:R-:W-:Y:S01]  /*2c180*/  IMAD.MOV.U32 R71, RZ, RZ, 0x1c1f ;  /* 0x00001c1fff477424 */ /* 0x000fe200078e00ff */
[----:B------:R-:W-:-:S02]  /*2c190*/  MOV R3, 0x2c1b0 ;  /* 0x0002c1b000037802 */ /* 0x000fc40000000f00 */
[----:B-123--:R-:W-:Y:S05]  /*2c1a0*/  CALL.REL.NOINC `($__internal_13_$__cuda_sm70_shflsync_idx_p) ;  /* 0x00000fb000007944 */ /* 0x00efea0003c00000 */
        /* <DEDUP_REMOVED lines=8> */
.L_x_1167:
[----:B------:R-:W-:Y:S01]  /*2c230*/  IMAD.MOV.U32 R52, RZ, RZ, R5 ;  /* 0x000000ffff347224 */ /* 0x000fe200078e0005 */
[----:B----4-:R-:W-:Y:S01]  /*2c240*/  MOV R2, 0x2 ;  /* 0x0000000200027802 */ /* 0x010fe20000000f00 */
[----:B------:R-:W-:Y:S01]  /*2c250*/  IMAD.MOV.U32 R71, RZ, RZ, 0x1c1f ;  /* 0x00001c1fff477424 */ /* 0x000fe200078e00ff */
[----:B------:R-:W-:Y:S02]  /*2c260*/  MOV R3, 0x2c280 ;  /* 0x0002c28000037802 */ /* 0x000fe40000000f00 */
[----:B-123--:R-:W-:Y:S05]  /*2c270*/  CALL.REL.NOINC `($__internal_13_$__cuda_sm70_shflsync_idx_p) ;  /* 0x00000ee000007944 */ /* 0x00efea0003c00000 */
[----:B------:R-:W-:Y:S01]  /*2c280*/  MOV R4, R234 ;  /* 0x000000ea00047202 */ /* 0x000fe20000000f00 */
[----:B------:R-:W-:Y:S05]  /*2c290*/  BRA `(.L_x_1275) ;  /* 0xffff981000007947 */ /* 0x000fea000383ffff */
.L_x_1168:
[----:B------:R-:W-:Y:S01]  /*2c2a0*/  IMAD.MOV.U32 R52, RZ, RZ, R12 ;  /* 0x000000ffff347224 */ /* 0x000fe200078e000c */
[----:B----4-:R-:W-:Y:S01]  /*2c2b0*/  MOV R2, 0x2 ;  /* 0x0000000200027802 */ /* 0x010fe20000000f00 */
[----:B------:R-:W-:Y:S01]  /*2c2c0*/  IMAD.MOV.U32 R71, RZ, RZ, 0x1c1f ;  /* 0x00001c1fff477424 */ /* 0x000fe200078e00ff */
[----:B------:R-:W-:Y:S02]  /*2c2d0*/  MOV R3, 0x2c2f0 ;  /* 0x0002c2f000037802 */ /* 0x000fe40000000f00 */
[----:B-123--:R-:W-:Y:S05]  /*2c2e0*/  CALL.REL.NOINC `($__internal_13_$__cuda_sm70_shflsync_idx_p) ;  /* 0x00000e7000007944 */ /* 0x00efea0003c00000 */
[----:B------:R-:W-:Y:S01]  /*2c2f0*/  MOV R0, R234 ;  /* 0x000000ea00007202 */ /* 0x000fe20000000f00 */
[----:B------:R-:W-:Y:S05]  /*2c300*/  BRA `(.L_x_1276) ;  /* 0xffff97c000007947 */ /* 0x000fea000383ffff */
.L_x_1171:
        /* <DEDUP_REMOVED lines=13> */
.L_x_1175:
[----:B------:R-:W-:Y:S01]  /*2c3e0*/  IMAD.MOV.U32 R52, RZ, RZ, R5 ;  /* 0x000000ffff347224 */ /* 0x000fe200078e0005 */
[----:B------:R-:W-:Y:S01]  /*2c3f0*/  MOV R2, RZ ;  /* 0x000000ff00027202 */ /* 0x000fe20000000f00 */
[----:B------:R-:W-:Y:S01]  /*2c400*/  IMAD.MOV.U32 R71, RZ, RZ, 0x181f ;  /* 0x0000181fff477424 */ /* 0x000fe200078e00ff */
[----:B------:R-:W-:Y:S02]  /*2c410*/  MOV R3, 0x2c430 ;  /* 0x0002c43000037802 */ /* 0x000fe40000000f00 */
[----:B------:R-:W-:Y:S05]  /*2c420*/  CALL.REL.NOINC `($__internal_13_$__cuda_sm70_shflsync_idx_p) ;  /* 0x00000d3000007944 */ /* 0x000fea0003c00000 */
[----:B------:R-:W-:Y:S01]  /*2c430*/  MOV R7, R234 ;  /* 0x000000ea00077202 */ /* 0x000fe20000000f00 */
[----:B------:R-:W-:Y:S05]  /*2c440*/  BRA `(.L_x_1278) ;  /* 0xffffa5c000007947 */ /* 0x000fea000383ffff */
.L_x_1176:
[----:B------:R-:W-:Y:S01]  /*2c450*/  IMAD.MOV.U32 R52, RZ, RZ, R6 ;  /* 0x000000ffff347224 */ /* 0x000fe200078e0006 */
[----:B------:R-:W-:Y:S01]  /*2c460*/  MOV R2, RZ ;  /* 0x000000ff00027202 */ /* 0x000fe20000000f00 */
[----:B------:R-:W-:Y:S01]  /*2c470*/  IMAD.MOV.U32 R71, RZ, RZ, 0x181f ;  /* 0x0000181fff477424 */ /* 0x000fe200078e00ff */
[----:B------:R-:W-:Y:S02]  /*2c480*/  MOV R3, 0x2c4a0 ;  /* 0x0002c4a000037802 */ /* 0x000fe40000000f00 */
[----:B-12---:R-:W-:Y:S05]  /*2c490*/  CALL.REL.NOINC `($__internal_13_$__cuda_sm70_shflsync_idx_p) ;  /* 0x00000cc000007944 */ /* 0x006fea0003c00000 */
[----:B------:R-:W-:Y:S01]  /*2c4a0*/  MOV R2, R234 ;  /* 0x000000ea00027202 */ /* 0x000fe20000000f00 */
[----:B------:R-:W-:Y:S05]  /*2c4b0*/  BRA `(.L_x_1279) ;  /* 0xffffa57000007947 */ /* 0x000fea000383ffff */
.L_x_1177:
        /* <DEDUP_REMOVED lines=13> */
.L_x_1178:
[----:B------:R-:W-:Y:S01]  /*2c590*/  IMAD.MOV.U32 R52, RZ, RZ, R5 ;  /* 0x000000ffff347224 */ /* 0x000fe200078e0005 */
[----:B-1----:R-:W-:Y:S01]  /*2c5a0*/  MOV R2, 0x2 ;  /* 0x0000000200027802 */ /* 0x002fe20000000f00 */
[----:B------:R-:W-:Y:S01]  /*2c5b0*/  IMAD.MOV.U32 R71, RZ, RZ, 0x181f ;  /* 0x0000181fff477424 */ /* 0x000fe200078e00ff */
[----:B------:R-:W-:Y:S02]  /*2c5c0*/  MOV R3, 0x2c5e0 ;  /* 0x0002c5e000037802 */ /* 0x000fe40000000f00 */
[----:B---34-:R-:W-:Y:S05]  /*2c5d0*/  CALL.REL.NOINC `($__internal_13_$__cuda_sm70_shflsync_idx_p) ;  /* 0x00000b8000007944 */ /* 0x018fea0003c00000 */
[----:B------:R-:W-:Y:S01]  /*2c5e0*/  MOV R7, R234 ;  /* 0x000000ea00077202 */ /* 0x000fe20000000f00 */
[----:B------:R-:W-:Y:S05]  /*2c5f0*/  BRA `(.L_x_1281) ;  /* 0xffffa52000007947 */ /* 0x000fea000383ffff */
.L_x_1179:
[----:B------:R-:W-:Y:S01]  /*2c600*/  IMAD.MOV.U32 R52, RZ, RZ, R6 ;  /* 0x000000ffff347224 */ /* 0x000fe200078e0006 */
[----:B-1----:R-:W-:Y:S01]  /*2c610*/  MOV R2, 0x2 ;  /* 0x0000000200027802 */ /* 0x002fe20000000f00 */
[----:B------:R-:W-:Y:S01]  /*2c620*/  IMAD.MOV.U32 R71, RZ, RZ, 0x181f ;  /* 0x0000181fff477424 */ /* 0x000fe200078e00ff */
[----:B------:R-:W-:Y:S02]  /*2c630*/  MOV R3, 0x2c650 ;  /* 0x0002c65000037802 */ /* 0x000fe40000000f00 */
[----:B--234-:R-:W-:Y:S05]  /*2c640*/  CALL.REL.NOINC `($__internal_13_$__cuda_sm70_shflsync_idx_p) ;  /* 0x00000b1000007944 */ /* 0x01cfea0003c00000 */
[----:B------:R-:W-:Y:S01]  /*2c650*/  MOV R2, R234 ;  /* 0x000000ea00027202 */ /* 0x000fe20000000f00 */
[----:B------:R-:W-:Y:S05]  /*2c660*/  BRA `(.L_x_1282) ;  /* 0xffffa4d000007947 */ /* 0x000fea000383ffff */
.L_x_1180:
        /* <DEDUP_REMOVED lines=13> */
.L_x_1181:
[----:B------:R-:W-:Y:S01]  /*2c740*/  IMAD.MOV.U32 R52, RZ, RZ, R5 ;  /* 0x000000ffff347224 */ /* 0x000fe200078e0005 */
[----:B--2---:R-:W-:Y:S01]  /*2c750*/  MOV R2, 0x4 ;  /* 0x0000000400027802 */ /* 0x004fe20000000f00 */
[----:B------:R-:W-:Y:S01]  /*2c760*/  IMAD.MOV.U32 R71, RZ, RZ, 0x181f ;  /* 0x0000181fff477424 */ /* 0x000fe200078e00ff */
[----:B------:R-:W-:Y:S02]  /*2c770*/  MOV R3, 0x2c790 ;  /* 0x0002c79000037802 */ /* 0x000fe40000000f00 */
[----:B-1-34-:R-:W-:Y:S05]  /*2c780*/  CALL.REL.NOINC `($__internal_13_$__cuda_sm70_shflsync_idx_p) ;  /* 0x000009d000007944 */ /* 0x01afea0003c00000 */
[----:B------:R-:W-:Y:S01]  /*2c790*/  MOV R7, R234 ;  /* 0x000000ea00077202 */ /* 0x000fe20000000f00 */
[----:B------:R-:W-:Y:S05]  /*2c7a0*/  BRA `(.L_x_1284) ;  /* 0xffffa48000007947 */ /* 0x000fea000383ffff */
.L_x_1182:
[----:B------:R-:W-:Y:S01]  /*2c7b0*/  IMAD.MOV.U32 R52, RZ, RZ, R6 ;  /* 0x000000ffff347224 */ /* 0x000fe200078e0006 */
[----:B--2---:R-:W-:Y:S01]  /*2c7c0*/  MOV R2, 0x4 ;  /* 0x0000000400027802 */ /* 0x004fe20000000f00 */
[----:B------:R-:W-:Y:S01]  /*2c7d0*/  IMAD.MOV.U32 R71, RZ, RZ, 0x181f ;  /* 0x0000181fff477424 */ /* 0x000fe200078e00ff */
[----:B------:R-:W-:Y:S02]  /*2c7e0*/  MOV R3, 0x2c800 ;  /* 0x0002c80000037802 */ /* 0x000fe40000000f00 */
[----:B-1-34-:R-:W-:Y:S05]  /*2c7f0*/  CALL.REL.NOINC `($__internal_13_$__cuda_sm70_shflsync_idx_p) ;  /* 0x0000096000007944 */ /* 0x01afea0003c00000 */
[----:B------:R-:W-:Y:S01]  /*2c800*/  MOV R2, R234 ;  /* 0x000000ea00027202 */ /* 0x000fe20000000f00 */
[----:B------:R-:W-:Y:S05]  /*2c810*/  BRA `(.L_x_1285) ;  /* 0xffffa43000007947 */ /* 0x000fea000383ffff */
.L_x_1183:
        /* <DEDUP_REMOVED lines=13> */
.L_x_1184:
[----:B------:R-:W-:Y:S01]  /*2c8f0*/  IMAD.MOV.U32 R52, RZ, RZ, R5 ;  /* 0x000000ffff347224 */ /* 0x000fe200078e0005 */
[----:B--2---:R-:W-:Y:S01]  /*2c900*/  MOV R2, 0x6 ;  /* 0x0000000600027802 */ /* 0x004fe20000000f00 */
[----:B------:R-:W-:Y:S01]  /*2c910*/  IMAD.MOV.U32 R71, RZ, RZ, 0x181f ;  /* 0x0000181fff477424 */ /* 0x000fe200078e00ff */
[----:B------:R-:W-:Y:S02]  /*2c920*/  MOV R3, 0x2c940 ;  /* 0x0002c94000037802 */ /* 0x000fe40000000f00 */
[----:B-1--4-:R-:W-:Y:S05]  /*2c930*/  CALL.REL.NOINC `($__internal_13_$__cuda_sm70_shflsync_idx_p) ;  /* 0x0000082000007944 */ /* 0x012fea0003c00000 */
[----:B------:R-:W-:Y:S01]  /*2c940*/  MOV R7, R234 ;  /* 0x000000ea00077202 */ /* 0x000fe20000000f00 */
[----:B------:R-:W-:Y:S05]  /*2c950*/  BRA `(.L_x_1287) ;  /* 0xffffa3e000007947 */ /* 0x000fea000383ffff */
.L_x_1185:
[----:B------:R-:W-:Y:S01]  /*2c960*/  IMAD.MOV.U32 R52, RZ, RZ, R6 ;  /* 0x000000ffff347224 */ /* 0x000fe200078e0006 */
[----:B--2---:R-:W-:Y:S01]  /*2c970*/  MOV R2, 0x6 ;  /* 0x0000000600027802 */ /* 0x004fe20000000f00 */
[----:B------:R-:W-:Y:S01]  /*2c980*/  IMAD.MOV.U32 R71, RZ, RZ, 0x181f ;  /* 0x0000181fff477424 */ /* 0x000fe200078e00ff */
[----:B------:R-:W-:Y:S02]  /*2c990*/  MOV R3, 0x2c9b0 ;  /* 0x0002c9b000037802 */ /* 0x000fe40000000f00 */
[----:B-1-34-:R-:W-:Y:S05]  /*2c9a0*/  CALL.REL.NOINC `($__internal_13_$__cuda_sm70_shflsync_idx_p) ;  /* 0x000007b000007944 */ /* 0x01afea0003c00000 */
[----:B------:R-:W-:Y:S01]  /*2c9b0*/  MOV R2, R234 ;  /* 0x000000ea00027202 */ /* 0x000fe20000000f00 */
[----:B------:R-:W-:Y:S05]  /*2c9c0*/  BRA `(.L_x_1288) ;  /* 0xffffa39000007947 */ /* 0x000fea000383ffff */
.L_x_1186:
        /* <DEDUP_REMOVED lines=13> */
.L_x_1188:
[----:B------:R-:W-:Y:S01]  /*2caa0*/  IMAD.MOV.U32 R52, RZ, RZ, R53 ;  /* 0x000000ffff347224 */ /* 0x000fe200078e0035 */
[----:B------:R-:W-:Y:S01]  /*2cab0*/  MOV R2, RZ ;  /* 0x000000ff00027202 */ /* 0x000fe20000000f00 */
[----:B------:R-:W-:Y:S01]  /*2cac0*/  IMAD.MOV.U32 R71, RZ, RZ, 0x1f ;  /* 0x0000001fff477424 */ /* 0x000fe200078e00ff */
[----:B------:R-:W-:Y:S02]  /*2cad0*/  MOV R3, 0x2caf0 ;  /* 0x0002caf000037802 */ /* 0x000fe40000000f00 */
[----:B------:R-:W-:Y:S05]  /*2cae0*/  CALL.REL.NOINC `($__internal_13_$__cuda_sm70_shflsync_idx_p) ;  /* 0x0000067000007944 */ /* 0x000fea0003c00000 */
[----:B------:R-:W-:Y:S01]  /*2caf0*/  MOV R9, R234 ;  /* 0x000000ea00097202 */ /* 0x000fe20000000f00 */
[----:B------:R-:W-:Y:S05]  /*2cb00*/  BRA `(.L_x_1290) ;  /* 0xffffa42000007947 */ /* 0x000fea000383ffff */
.L_x_1189:
[----:B------:R-:W-:Y:S01]  /*2cb10*/  IMAD.MOV.U32 R52, RZ, RZ, R53 ;  /* 0x000000ffff347224 */ /* 0x000fe200078e0035 */
[----:B------:R-:W-:Y:S01]  /*2cb20*/  MOV R2, 0x1 ;  /* 0x0000000100027802 */ /* 0x000fe20000000f00 */
[----:B------:R-:W-:Y:S01]  /*2cb30*/  IMAD.MOV.U32 R71, RZ, RZ, 0x1f ;  /* 0x0000001fff477424 */ /* 0x000fe200078e00ff */
[----:B------:R-:W-:Y:S02]  /*2cb40*/  MOV R3, 0x2cb60 ;  /* 0x0002cb6000037802 */ /* 0x000fe40000000f00 */
[----:B-12---:R-:W-:Y:S05]  /*2cb50*/  CALL.REL.NOINC `($__internal_13_$__cuda_sm70_shflsync_idx_p) ;  /* 0x0000060000007944 */ /* 0x006fea0003c00000 */
[----:B------:R-:W-:Y:S01]  /*2cb60*/  MOV R8, R234 ;  /* 0x000000ea00087202 */ /* 0x000fe20000000f00 */
[----:B------:R-:W-:Y:S05]  /*2cb70*/  BRA `(.L_x_1291) ;  /* 0xffffa3d000007947 */ /* 0x000fea000383ffff */
.L_x_1190:
[----:B------:R-:W-:Y:S02]  /*2cb80*/  MOV R2, 0x1 ;  /* 0x0000000100027802 */ /* 0x000fe40000000f00 */
[----:B------:R-:W-:-:S02]  /*2cb90*/  MOV R3, 0x2cbb0 ;  /* 0x0002cbb000037802 */ /* 0x000fc40000000f00 */
[----:B-1234-:R-:W-:Y:S05]  /*2cba0*/  CALL.REL.NOINC `($__internal_14_$__cuda_sm70_shflsync_up_p) ;  /* 0x0000061000007944 */ /* 0x01efea0003c00000 */
[----:B------:R-:W-:Y:S05]  /*2cbb0*/  BRA `(.L_x_1292) ;  /* 0xffffa4c000007947 */ /* 0x000fea000383ffff */
.L_x_1191:
[----:B------:R-:W-:Y:S02]  /*2cbc0*/  MOV R2, 0x2 ;  /* 0x0000000200027802 */ /* 0x000fe40000000f00 */
[----:B------:R-:W-:-:S02]  /*2cbd0*/  MOV R3, 0x2cbf0 ;  /* 0x0002cbf000037802 */ /* 0x000fc40000000f00 */
[----:B--2-4-:R-:W-:Y:S05]  /*2cbe0*/  CALL.REL.NOINC `($__internal_14_$__cuda_sm70_shflsync_up_p) ;  /* 0x000005d000007944 */ /* 0x014fea0003c00000 */
        /* <DEDUP_REMOVED lines=24> */
.L_x_1195:
[----:B------:R-:W-:Y:S02]  /*2cd70*/  MOV R2, 0x1 ;  /* 0x0000000100027802 */ /* 0x000fe40000000f00 */
[----:B------:R-:W-:Y:S02]  /*2cd80*/  MOV R3, 0x2cda0 ;  /* 0x0002cda000037802 */ /* 0x000fe40000000f00 */
[----:B------:R-:W-:Y:S05]  /*2cd90*/  CALL.REL.NOINC `($__internal_14_$__cuda_sm70_shflsync_up_p) ;  /* 0x0000042000007944 */ /* 0x000fea0003c00000 */
[----:B------:R-:W-:Y:S01]  /*2cda0*/  MOV R2, R4 ;  /* 0x0000000400027202 */ /* 0x000fe20000000f00 */
[----:B------:R-:W-:Y:S05]  /*2cdb0*/  BRA `(.L_x_1294) ;  /* 0xffffa52000007947 */ /* 0x000fea000383ffff */
.L_x_1196:
        /* <DEDUP_REMOVED lines=27> */
.L_x_1198:
[----:B------:R-:W-:Y:S02]  /*2cf70*/  SEL R0, RZ, 0x1, P0 ;  /* 0x00000001ff007807 */ /* 0x000fe40000000000 */
[----:B------:R-:W-:Y:S02]  /*2cf80*/  MOV R2, 0x2cfa0 ;  /* 0x0002cfa000027802 */ /* 0x000fe40000000f00 */
[----:B-1----:R-:W-:Y:S05]  /*2cf90*/  CALL.REL.NOINC `($__internal_15_$__cuda_sm70_votesync_ballot) ;  /* 0x0000029000007944 */ /* 0x002fea0003c00000 */
[----:B------:R-:W-:Y:S01]  /*2cfa0*/  MOV R5, R0 ;  /* 0x0000000000057202 */ /* 0x000fe20000000f00 */
[----:B------:R-:W-:Y:S05]  /*2cfb0*/  BRA `(.L_x_1296) ;  /* 0xffffa4b000007947 */ /* 0x000fea000383ffff */
.L_x_1199:
[----:B------:R-:W-:Y:S01]  /*2cfc0*/  IMAD.MOV.U32 R52, RZ, RZ, R6 ;  /* 0x000000ffff347224 */ /* 0x000fe200078e0006 */
[----:B--2---:R-:W-:Y:S01]  /*2cfd0*/  MOV R2, R0 ;  /* 0x0000000000027202 */ /* 0x004fe20000000f00 */
[----:B------:R-:W-:Y:S01]  /*2cfe0*/  IMAD.MOV.U32 R71, RZ, RZ, 0x1f ;  /* 0x0000001fff477424 */ /* 0x000fe200078e00ff */
[----:B------:R-:W-:Y:S02]  /*2cff0*/  MOV R3, 0x2d010 ;  /* 0x0002d01000037802 */ /* 0x000fe40000000f00 */
[----:B-1----:R-:W-:Y:S05]  /*2d000*/  CALL.REL.NOINC `($__internal_13_$__cuda_sm70_shflsync_idx_p) ;  /* 0x0000015000007944 */ /* 0x002fea0003c00000 */
[----:B------:R-:W-:Y:S01]  /*2d010*/  IMAD.MOV.U32 R6, RZ, RZ, R234 ;  /* 0x000000ffff067224 */ /* 0x000fe200078e00ea */
[----:B------:R-:W-:Y:S01]  /*2d020*/  MOV R2, R0 ;  /* 0x0000000000027202 */ /* 0x000fe20000000f00 */
[----:B------:R-:W-:Y:S01]  /*2d030*/  IMAD.MOV.U32 R52, RZ, RZ, R7 ;  /* 0x000000ffff347224 */ /* 0x000fe200078e0007 */
[----:B------:R-:W-:-:S02]  /*2d040*/  MOV R71, 0x1f ;  /* 0x0000001f00477802 */ /* 0x000fc40000000f00 */
[----:B------:R-:W-:Y:S02]  /*2d050*/  MOV R3, 0x2d070 ;  /* 0x0002d07000037802 */ /* 0x000fe40000000f00 */
[----:B------:R-:W-:Y:S05]  /*2d060*/  CALL.REL.NOINC `($__internal_13_$__cuda_sm70_shflsync_idx_p) ;  /* 0x000000f000007944 */ /* 0x000fea0003c00000 */
[----:B------:R-:W-:Y:S01]  /*2d070*/  MOV R7, R234 ;  /* 0x000000ea00077202 */ /* 0x000fe20000000f00 */
[----:B------:R-:W-:Y:S05]  /*2d080*/  BRA `(.L_x_1297) ;  /* 0xffffa45000007947 */ /* 0x000fea000383ffff */
.L_x_1202:
[----:B------:R-:W-:Y:S01]  /*2d090*/  IMAD.MOV.U32 R52, RZ, RZ, R4 ;  /* 0x000000ffff347224 */ /* 0x000fe200078e0004 */
[----:B--2---:R-:W-:Y:S01]  /*2d0a0*/  MOV R2, R0 ;  /* 0x0000000000027202 */ /* 0x004fe20000000f00 */
[----:B------:R-:W-:Y:S01]  /*2d0b0*/  IMAD.MOV.U32 R71, RZ, RZ, 0x1f ;  /* 0x0000001fff477424 */ /* 0x000fe200078e00ff */
[----:B------:R-:W-:Y:S02]  /*2d0c0*/  MOV R3, 0x2d0e0 ;  /* 0x0002d0e000037802 */ /* 0x000fe40000000f00 */
[----:B-1--4-:R-:W-:Y:S05]  /*2d0d0*/  CALL.REL.NOINC `($__internal_13_$__cuda_sm70_shflsync_idx_p) ;  /* 0x0000008000007944 */ /* 0x012fea0003c00000 */
[----:B------:R-:W-:Y:S01]  /*2d0e0*/  MOV R10, R234 ;  /* 0x000000ea000a7202 */ /* 0x000fe20000000f00 */
[----:B------:R-:W-:Y:S05]  /*2d0f0*/  BRA `(.L_x_1201) ;  /* 0xffffa44000007947 */ /* 0x000fea000383ffff */
        .weak           $__internal_12_$__cuda_sm70_shflsync_bfly_p
        .type           $__internal_12_$__cuda_sm70_shflsync_bfly_p,@function
        .size           $__internal_12_$__cuda_sm70_shflsync_bfly_p,($__internal_13_$__cuda_sm70_shflsync_idx_p - $__internal_12_$__cuda_sm70_shflsync_bfly_p)
$__internal_12_$__cuda_sm70_shflsync_bfly_p:
[----:B------:R-:W-:Y:S02]  /*2d100*/  MOV R172, 0xffffffff ;  /* 0xffffffff00ac7802 */ /* 0x000fe40000000f00 */
[----:B------:R-:W-:Y:S02]  /*2d110*/  MOV R3, 0x1f ;  /* 0x0000001f00037802 */ /* 0x000fe40000000f00 */
[----:B------:R-:W-:Y:S04]  /*2d120*/  WARPSYNC R172 ;  /* 0x000000ac00007348 */ /* 0x000fe80003800000 */
[----:B------:R1:W2:Y:S02]  /*2d130*/  SHFL.BFLY PT, R0, R4, R0, R3 ;  /* 0x0c00000004007389 */ /* 0x0002a400000e0003 */
[----:B-1----:R-:W-:-:S04]  /*2d140*/  MOV R3, 0x0 ;  /* 0x0000000000037802 */ /* 0x002fc80000000f00 */
[----:B--2---:R-:W-:Y:S05]  /*2d150*/  RET.REL.NODEC R2 `(_ZN7cutlass13device_kernelIN5flash19enable_sm80_to_sm89INS1_16FlashAttnFwdSm80INS1_25CollectiveMainloopFwdSm80ILi4ELi1ELb0EN4cute5tupleIJNS5_1CILi128EEENS7_ILi80EEENS7_ILi64EEEEEELi64ENS_10bfloat16_tEfNS_4arch4Sm80ELb0ELb1ELb1ELb1ELb1ELb1ELb1ELb1EEENS1_21CollectiveEpilogueFwdINS6_IJS8_SA_S9_EEENS6_IJNS7_ILi1EEESI_SI_EEESC_SE_Li128ELb1ELb1ELb1ELb0EEENS1_36VarlenDynamicPersistentTileSchedulerILi128ELi80ELi128ELi128ELb1ELb1ELb0ELb1ELb0ELb1EEEEEEEEEvNT_6ParamsE) ;  /* 0xfffd2ea002007950 */ /* 0x004fea0003c3ffff */
        .weak           $__internal_13_$__cuda_sm70_shflsync_idx_p
        .type           $__internal_13_$__cuda_sm70_shflsync_idx_p,@function
        .size           $__internal_13_$__cuda_sm70_shflsync_idx_p,($__internal_14_$__cuda_sm70_shflsync_up_p - $__internal_13_$__cuda_sm70_shflsync_idx_p)
$__internal_13_$__cuda_sm70_shflsync_idx_p:
[----:B------:R-:W-:-:S04]  /*2d160*/  MOV R233, 0xffffffff ;  /* 0xffffffff00e97802 */ /* 0x000fc80000000f00 */
[----:B------:R-:W-:Y:S04]  /*2d170*/  WARPSYNC R233 ;  /* 0x000000e900007348 */ /* 0x000fe80003800000 */
[----:B------:R1:W2:Y:S02]  /*2d180*/  SHFL.IDX PT, R234, R52, R2, R71 ;  /* 0x0000000234ea7389 */ /* 0x0002a400000e0047 */
[----:B-1----:R-:W-:Y:S02]  /*2d190*/  MOV R2, R3 ;  /* 0x0000000300027202 */ /* 0x002fe40000000f00 */
[----:B------:R-:W-:-:S04]  /*2d1a0*/  MOV R3, 0x0 ;  /* 0x0000000000037802 */ /* 0x000fc80000000f00 */
[----:B--2---:R-:W-:Y:S05]  /*2d1b0*/  RET.REL.NODEC R2 `(_ZN7cutlass13device_kernelIN5flash19enable_sm80_to_sm89INS1_16FlashAttnFwdSm80INS1_25CollectiveMainloopFwdSm80ILi4ELi1ELb0EN4cute5tupleIJNS5_1CILi128EEENS7_ILi80EEENS7_ILi64EEEEEELi64ENS_10bfloat16_tEfNS_4arch4Sm80ELb0ELb1ELb1ELb1ELb1ELb1ELb1ELb1EEENS1_21CollectiveEpilogueFwdINS6_IJS8_SA_S9_EEENS6_IJNS7_ILi1EEESI_SI_EEESC_SE_Li128ELb1ELb1ELb1ELb0EEENS1_36VarlenDynamicPersistentTileSchedulerILi128ELi80ELi128ELi128ELb1ELb1ELb0ELb1ELb0ELb1EEEEEEEEEvNT_6ParamsE) ;  /* 0xfffd2e4002007950 */ /* 0x004fea0003c3ffff */
        .weak           $__internal_14_$__cuda_sm70_shflsync_up_p
        .type           $__internal_14_$__cuda_sm70_shflsync_up_p,@function
        .size           $__internal_14_$__cuda_sm70_shflsync_up_p,($__internal_15_$__cuda_sm70_votesync_ballot - $__internal_14_$__cuda_sm70_shflsync_up_p)
$__internal_14_$__cuda_sm70_shflsync_up_p:
[----:B------:R-:W-:Y:S02]  /*2d1c0*/  IMAD.MOV.U32 R4, RZ, RZ, RZ ;  /* 0x000000ffff047224 */ /* 0x000fe400078e00ff */
[----:B------:R-:W-:-:S04]  /*2d1d0*/  IMAD.MOV.U32 R11, RZ, RZ, -0x1 ;  /* 0xffffffffff0b7424 */ /* 0x000fc800078e00ff */
[----:B------:R-:W-:Y:S04]  /*2d1e0*/  WARPSYNC R11 ;  /* 0x0000000b00007348 */ /* 0x000fe80003800000 */
[----:B------:R1:W2:Y:S02]  /*2d1f0*/  SHFL.UP PT, R4, R0, R2, R4 ;  /* 0x0400000200047389 */ /* 0x0002a400000e0004 */
[----:B-1----:R-:W-:Y:S02]  /*2d200*/  MOV R2, R3 ;  /* 0x0000000300027202 */ /* 0x002fe40000000f00 */
[----:B------:R-:W-:-:S04]  /*2d210*/  MOV R3, 0x0 ;  /* 0x0000000000037802 */ /* 0x000fc80000000f00 */
[----:B--2---:R-:W-:Y:S05]  /*2d220*/  RET.REL.NODEC R2 `(_ZN7cutlass13device_kernelIN5flash19enable_sm80_to_sm89INS1_16FlashAttnFwdSm80INS1_25CollectiveMainloopFwdSm80ILi4ELi1ELb0EN4cute5tupleIJNS5_1CILi128EEENS7_ILi80EEENS7_ILi64EEEEEELi64ENS_10bfloat16_tEfNS_4arch4Sm80ELb0ELb1ELb1ELb1ELb1ELb1ELb1ELb1EEENS1_21CollectiveEpilogueFwdINS6_IJS8_SA_S9_EEENS6_IJNS7_ILi1EEESI_SI_EEESC_SE_Li128ELb1ELb1ELb1ELb0EEENS1_36VarlenDynamicPersistentTileSchedulerILi128ELi80ELi128ELi128ELb1ELb1ELb0ELb1ELb0ELb1EEEEEEEEEvNT_6ParamsE) ;  /* 0xfffd2dd002007950 */ /* 0x004fea0003c3ffff */
        .weak           $__internal_15_$__cuda_sm70_votesync_ballot
        .type           $__internal_15_$__cuda_sm70_votesync_ballot,@function
        .size           $__internal_15_$__cuda_sm70_votesync_ballot,(.L_x_1926 - $__internal_15_$__cuda_sm70_votesync_ballot)
$__internal_15_$__cuda_sm70_votesync_ballot:
[----:B------:R-:W-:Y:S01]  /*2d230*/  ISETP.NE.U32.AND P0, PT, R0, 0x1, PT ;  /* 0x000000010000780c */ /* 0x000fe20003f05070 */
[----:B------:R-:W-:-:S04]  /*2d240*/  IMAD.MOV.U32 R3, RZ, RZ, -0x1 ;  /* 0xffffffffff037424 */ /* 0x000fc800078e00ff */
[----:B------:R-:W-:Y:S08]  /*2d250*/  WARPSYNC R3 ;  /* 0x0000000300007348 */ /* 0x000ff00003800000 */
[----:B------:R-:W-:-:S04]  /*2d260*/  VOTE.ANY R0, PT, !P0 ;  /* 0x0000000000007806 */ /* 0x000fc800040e0100 */
[----:B------:R-:W-:Y:S01]  /*2d270*/  LOP3.LUT R0, R0, R3, RZ, 0xc0, !PT ;  /* 0x0000000300007212 */ /* 0x000fe200078ec0ff */
[----:B------:R-:W-:-:S04]  /*2d280*/  IMAD.MOV.U32 R3, RZ, RZ, 0x0 ;  /* 0x00000000ff037424 */ /* 0x000fc800078e00ff */
[----:B------:R-:W-:Y:S05]  /*2d290*/  RET.REL.NODEC R2 `(_ZN7cutlass13device_kernelIN5flash19enable_sm80_to_sm89INS1_16FlashAttnFwdSm80INS1_25CollectiveMainloopFwdSm80ILi4ELi1ELb0EN4cute5tupleIJNS5_1CILi128EEENS7_ILi80EEENS7_ILi64EEEEEELi64ENS_10bfloat16_tEfNS_4arch4Sm80ELb0ELb1ELb1ELb1ELb1ELb1ELb1ELb1EEENS1_21CollectiveEpilogueFwdINS6_IJS8_SA_S9_EEENS6_IJNS7_ILi1EEESI_SI_EEESC_SE_Li128ELb1ELb1ELb1ELb0EEENS1_36VarlenDynamicPersistentTileSchedulerILi128ELi80ELi128ELi128ELb1ELb1ELb0ELb1ELb0ELb1EEEEEEEEEvNT_6ParamsE) ;  /* 0xfffd2d6002007950 */ /* 0x000fea0003c3ffff */
.L_x_1298:
        /* <DEDUP_REMOVED lines=14> */
.L_x_1926:


//--------------------- .text._ZN7cutlass13device_kernelIN5flash19enable_sm80_to_sm89INS1_16FlashAttnFwdSm80INS1_25CollectiveMainloopFwdSm80ILi4ELi1ELb0EN4cute5tupleIJNS5_1CILi128EEENS7_ILi112EEENS7_ILi64EEEEEELi64ENS_10bfloat16_tEfNS_4arch4Sm80ELb1ELb0ELb1ELb0ELb1ELb0ELb1ELb1EEENS1_21CollectiveEpilogueFwdINS6_IJS8_SA_S9_EEENS6_IJNS7_ILi1EEESI_SI_EEESC_SE_Li128ELb0ELb1ELb1ELb0EEENS1_30DynamicPersistentTileSchedulerILi128ELi128ELb1ELb1ELb0EEEEEEEEEvNT_6ParamsE --------------------------
	.section	.text._ZN7cutlass13device_kernelIN5flash19enable_sm80_to_sm89INS1_16FlashAttnFwdSm80INS1_25CollectiveMainloopFwdSm80ILi4ELi1ELb0EN4cute5tupleIJNS5_1CILi128EEENS7_ILi112EEENS7_ILi64EEEEEELi64ENS_10bfloat16_tEfNS_4arch4Sm80ELb1ELb0ELb1ELb0ELb1ELb0ELb1ELb1EEENS1_21CollectiveEpilogueFwdINS6_IJS8_SA_S9_EEENS6_IJNS7_ILi1EEESI_SI_EEESC_SE_Li128ELb0ELb1ELb1ELb0EEENS1_30DynamicPersistentTileSchedulerILi128ELi128ELb1ELb1ELb0EEEEEEEEEvNT_6ParamsE,"ax",@progbits
	.sectioninfo	@"SHI_REGISTERS=255"
	.align	128
.text._ZN7cutlass13device_kernelIN5flash19enable_sm80_to_sm89INS1_16FlashAttnFwdSm80INS1_25CollectiveMainloopFwdSm80ILi4ELi1ELb0EN4cute5tupleIJNS5_1CILi128EEENS7_ILi112EEENS7_ILi64EEEEEELi64ENS_10bfloat16_tEfNS_4arch4Sm80ELb1ELb0ELb1ELb0ELb1ELb0ELb1ELb1EEENS1_21CollectiveEpilogueFwdINS6_IJS8_SA_S9_EEENS6_IJNS7_ILi1EEESI_SI_EEESC_SE_Li128ELb0ELb1ELb1ELb0EEENS1_30DynamicPersistentTileSchedulerILi128ELi128ELb1ELb1ELb0EEEEEEEEEvNT_6ParamsE:
        .type           _ZN7cutlass13device_kernelIN5flash19enable_sm80_to_sm89INS1_16FlashAttnFwdSm80INS1_25CollectiveMainloopFwdSm80ILi4ELi1ELb0EN4cute5tupleIJNS5_1CILi128EEENS7_ILi112EEENS7_ILi64EEEEEELi64ENS_10bfloat16_tEfNS_4arch4Sm80ELb1ELb0ELb1ELb0ELb1ELb0ELb1ELb1EEENS1_21CollectiveEpilogueFwdINS6_IJS8_SA_S9_EEENS6_IJNS7_ILi1EEESI_SI_EEESC_SE_Li128ELb0ELb1ELb1ELb0EEENS1_30DynamicPersistentTileSchedulerILi128ELi128ELb1ELb1ELb0EEEEEEEEEvNT_6ParamsE,@function
        .size           _ZN7cutlass13device_kernelIN5flash19enable_sm80_to_sm89INS1_16FlashAttnFwdSm80INS1_25CollectiveMainloopFwdSm80ILi4ELi1ELb0EN4cute5tupleIJNS5_1CILi128EEENS7_ILi112EEENS7_ILi64EEEEEELi64ENS_10bfloat16_tEfNS_4arch4Sm80ELb1ELb0ELb1ELb0ELb1ELb0ELb1ELb1EEENS1_21CollectiveEpilogueFwdINS6_IJS8_SA_S9_EEENS6_IJNS7_ILi1EEESI_SI_EEESC_SE_Li128ELb0ELb1ELb1ELb0EEENS1_30DynamicPersistentTileSchedulerILi128ELi128ELb1ELb1ELb0EEEEEEEEEvNT_6ParamsE,(.L_x_1931 - _ZN7cutlass13device_kernelIN5flash19enable_sm80_to_sm89INS1_16FlashAttnFwdSm80INS1_25CollectiveMainloopFwdSm80ILi4ELi1ELb0EN4cute5tupleIJNS5_1CILi128EEENS7_ILi112EEENS7_ILi64EEEEEELi64ENS_10bfloat16_tEfNS_4arch4Sm80ELb1ELb0ELb1ELb0ELb1ELb0ELb1ELb1EEENS1_21CollectiveEpilogueFwdINS6_IJS8_SA_S9_EEENS6_IJNS7_ILi1EEESI_SI_EEESC_SE_Li128ELb0ELb1ELb1ELb0EEENS1_30DynamicPersistentTileSchedulerILi128ELi128ELb1ELb1ELb0EEEEEEEEEvNT_6ParamsE)
        .other          _ZN7cutlass13device_kernelIN5flash19enable_sm80_to_sm89INS1_16FlashAttnFwdSm80INS1_25CollectiveMainloopFwdSm80ILi4ELi1ELb0EN4cute5tupleIJNS5_1CILi128EEENS7_ILi112EEENS7_ILi64EEEEEELi64ENS_10bfloat16_tEfNS_4arch4Sm80ELb1ELb0ELb1ELb0ELb1ELb0ELb1ELb1EEENS1_21CollectiveEpilogueFwdINS6_IJS8_SA_S9_EEENS6_IJNS7_ILi1EEESI_SI_EEESC_SE_Li128ELb0ELb1ELb1ELb0EEENS1_30DynamicPersistentTileSchedulerILi128ELi128ELb1ELb1ELb0EEEEEEEEEvNT_6ParamsE,@"STO_CUDA_ENTRY STV_DEFAULT"
_ZN7cutlass13device_kernelIN5flash19enable_sm80_to_sm89INS1_16FlashAttnFwdSm80INS1_25CollectiveMainloopFwdSm80ILi4ELi1ELb0EN4cute5tupleIJNS5_1CILi128EEENS7_ILi112EEENS7_ILi64EEEEEELi64ENS_10bfloat16_tEfNS_4arch4Sm80ELb1ELb0ELb1ELb0ELb1ELb0ELb1ELb1EEENS1_21CollectiveEpilogueFwdINS6_IJS8_SA_S9_EEENS6_IJNS7_ILi1EEESI_SI_EEESC_SE_Li128ELb0ELb1ELb1ELb0EEENS1_30DynamicPersistentTileSchedulerILi128ELi128ELb1ELb1ELb0EEEEEEEEEvNT_6ParamsE:
[----:B------:R-:W-:-:S03]  /*0000*/  MOV R1, c[0x0][0x28] ;  /* 0x00000a0000017a02 */ /* 0x000fc60000000f00 */
[----:B------:R-:W1:Y:S01]  /*0010*/  S2R R243, SR_TID.X ;  /* 0x0000000000f37919 */ /* 0x000e620000002100 */
[----:B------:R-:W-:-:S03]  /*0020*/  IADD3 R1, R1, -0x68, RZ ;  /* 0xffffff9801017810 */ /* 0x000fc60007ffe0ff */
[----:B------:R-:W2:Y:S01]  /*0030*/  S2R R3, SR_CTAID.X ;  /* 0x0000000000037919 */ /* 0x000ea20000002500 */
[----:B-1----:R-:W-:-:S05]  /*0040*/  SHF.R.U32.HI R0, RZ, 0x5, R243 ;  /* 0x00000005ff007819 */ /* 0x002fca00000116f3 */
[----:B------:R-:W1:Y:S04]  /*0050*/  SHFL.IDX PT, R2, R0, RZ, 0x1f ;  /* 0x00001fff00027589 */ /* 0x000e6800000e0000 */
[----:B------:R-:W3:Y:S01]  /*0060*/  SHFL.IDX PT, R0, R0, RZ, 0x1f ;  /* 0x00001fff00007589 */ /* 0x000ee200000e0000 */
[----:B-1----:R-:W-:Y:S01]  /*0070*/  ISETP.GE.AND P0, PT, R2, 0x1, PT ;  /* 0x000000010200780c */ /* 0x002fe20003f06270 */
[----:B---3--:R1:W3:-:S12]  /*0080*/  R2UR UR6, R0 ;  /* 0x00000000000673c2 */ /* 0x0082d800000e0000 */
[----:B------:R-:W-:Y:S06]  /*0090*/  @P0 BAR.ARV 0x4, 0x80 ;  /* 0x0102000000000b1d */ /* 0x000fec0000002000 */
[----:B--2---:R-:W-:-:S13]  /*00a0*/  ISETP.GE.AND P0, PT, R3, c[0x0][0x538], PT ;  /* 0x00014e0003007a0c */ /* 0x004fda0003f06270 */
[----:B------:R-:W-:Y:S05]  /*00b0*/  @P0 EXIT ;  /* 0x000000000000094d */ /* 0x000fea0003800000 */
[----:B-1-3--:R-:W-:Y:S01]  /*00c0*/  SHF.R.S32.HI R2, RZ, 0x1f, R243 ;  /* 0x0000001fff027819 */ /* 0x00afe200000114f3 */
[----:B------:R-:W-:Y:S01]  /*00d0*/  IMAD.MOV.U32 R232, RZ, RZ, 0x40 ;  /* 0x00000040ffe87424 */ /* 0x000fe200078e00ff */
[----:B------:R1:W-:Y:S01]  /*00e0*/  STL [R1], R3 ;  /* 0x0000000301007387 */ /* 0x0003e20000100800 */
[----:B------:R-:W-:Y:S01]  /*00f0*/  IMAD.MOV.U32 R231, RZ, RZ, 0x20 ;  /* 0x00000020ffe77424 */ /* 0x000fe200078e00ff */
[CC--:B------:R-:W-:Y:S01]  /*0100*/  LEA.HI R7, R2.reuse, R243.reuse, RZ, 0x4 ;  /* 0x000000f302077211 */ /* 0x0c0fe200078f20ff */
[----:B------:R-:W-:Y:S01]  /*0110*/  ULDC.64 UR8, c[0x0][0x118] ;  /* 0x0000460000087ab9 */ /* 0x000fe20000000a00 */
[CC--:B------:R-:W-:Y:S02]  /*0120*/  LEA.HI R5, R2.reuse, R243.reuse, RZ, 0x2 ;  /* 0x000000f302057211 */ /* 0x0c0fe400078f10ff */
[----:B------:R-:W-:Y:S02]  /*0130*/  LEA.HI R4, R2, R243, RZ, 0x3 ;  /* 0x000000f302047211 */ /* 0x000fe400078f18ff */
[----:B------:R-:W-:-:S02]  /*0140*/  LOP3.LUT R0, R7, 0xfffffff0, RZ, 0xc0, !PT ;  /* 0xfffffff007007812 */ /* 0x000fc400078ec0ff */
[----:B------:R-:W-:Y:S02]  /*0150*/  LOP3.LUT R5, R5, 0xfffffffc, RZ, 0xc0, !PT ;  /* 0xfffffffc05057812 */ /* 0x000fe400078ec0ff */
[----:B------:R-:W-:Y:S01]  /*0160*/  LOP3.LUT R250, R4, 0xfffffff8, RZ, 0xc0, !PT ;  /* 0xfffffff804fa7812 */ /* 0x000fe200078ec0ff */
[C---:B------:R-:W-:Y:S01]  /*0170*/  IMAD.IADD R0, R243.reuse, 0x1, -R0 ;  /* 0x00000001f3007824 */ /* 0x040fe200078e0a00 */
[----:B------:R-:W-:Y:S01]  /*0180*/  SHF.R.S32.HI R8, RZ, 0x4, R7 ;  /* 0x00000004ff087819 */ /* 0x000fe20000011407 */
[C---:B------:R-:W-:Y:S01]  /*0190*/  IMAD.IADD R5, R243.reuse, 0x1, -R5 ;  /* 0x00000001f3057824 */ /* 0x040fe200078e0a05 */
[----:B------:R-:W-:Y:S01]  /*01a0*/  SHF.R.S32.HI R252, RZ, 0x3, R4 ;  /* 0x00000003fffc7819 */ /* 0x000fe20000011404 */
[----:B------:R-:W-:Y:S01]  /*01b0*/  IMAD.IADD R250, R243, 0x1, -R250 ;  /* 0x00000001f3fa7824 */ /* 0x000fe200078e0afa */
[----:B------:R-:W-:Y:S02]  /*01c0*/  LEA.HI R7, R7, R8, RZ, 0x1 ;  /* 0x0000000807077211 */ /* 0x000fe400078f08ff */
[----:B------:R-:W-:Y:S01]  /*01d0*/  SHF.R.S32.HI R234, RZ, 0x1f, R0 ;  /* 0x0000001fffea7819 */ /* 0x000fe20000011400 */
[----:B------:R-:W-:Y:S01]  /*01e0*/  IMAD.SHL.U32 R240, R250, 0x40, RZ ;  /* 0x00000040faf07824 */ /* 0x000fe200078e00ff */
[----:B------:R-:W-:Y:S01]  /*01f0*/  LOP3.LUT R7, R7, 0xfffffffe, RZ, 0xc0, !PT ;  /* 0xfffffffe07077812 */ /* 0x000fe200078ec0ff */
[----:B------:R-:W-:Y:S01]  /*0200*/  IMAD.SHL.U32 R244, R252, 0x40, RZ ;  /* 0x00000040fcf47824 */ /* 0x000fe200078e00ff */
[C---:B------:R-:W-:Y:S01]  /*0210*/  LEA.HI R246, R5.reuse, R5, RZ, 0x1 ;  /* 0x0000000505f67211 */ /* 0x040fe200078f08ff */
[----:B------:R-:W-:Y:S01]  /*0220*/  IMAD.SHL.U32 R251, R250, 0x8, RZ ;  /* 0x00000008fafb7824 */ /* 0x000fe200078e00ff */
[----:B------:R-:W-:Y:S01]  /*0230*/  LEA.HI R234, R234, R0, RZ, 0x3 ;  /* 0x00000000eaea7211 */ /* 0x000fe200078f18ff */
[----:B------:R-:W-:Y:S01]  /*0240*/  IMAD.IADD R7, R8, 0x1, -R7 ;  /* 0x0000000108077824 */ /* 0x000fe200078e0a07 */
[C---:B------:R-:W-:Y:S01]  /*0250*/  LOP3.LUT R10, R246.reuse, 0x1ffffffe, RZ, 0xc0, !PT ;  /* 0x1ffffffef60a7812 */ /* 0x040fe200078ec0ff */
[----:B------:R-:W-:Y:S01]  /*0260*/  IMAD.SHL.U32 R246, R246, 0x20, RZ ;  /* 0x00000020f6f67824 */ /* 0x000fe200078e00ff */
[C---:B------:R-:W-:Y:S01]  /*0270*/  LOP3.LUT R8, R234.reuse, 0xfffffff8, RZ, 0xc0, !PT ;  /* 0xfffffff8ea087812 */ /* 0x040fe200078ec0ff */
[----:B------:R-:W-:Y:S01]  /*0280*/  IMAD.SHL.U32 R234, R234, 0x40, RZ ;  /* 0x00000040eaea7824 */ /* 0x000fe200078e00ff */
[----:B------:R-:W-:Y:S01]  /*0290*/  LOP3.LUT R240, R240, 0x1c0, RZ, 0xc0, !PT ;  /* 0x000001c0f0f07812 */ /* 0x000fe200078ec0ff */
[----:B------:R-:W-:Y:S01]  /*02a0*/  IMAD.IADD R10, R5, 0x1, -R10 ;  /* 0x00000001050a7824 */ /* 0x000fe200078e0a0a */
[----:B------:R-:W-:Y:S01]  /*02b0*/  LEA.HI R248, R2, R243, RZ, 0x5 ;  /* 0x000000f302f87211 */ /* 0x000fe200078f28ff */
[----:B------:R-:W-:Y:S01]  /*02c0*/  IMAD.IADD R8, R0, 0x1, -R8 ;  /* 0x0000000100087824 */ /* 0x000fe200078e0a08 */
[----:B------:R-:W-:-:S02]  /*02d0*/  LOP3.LUT R244, R244, 0x1c0, RZ, 0xc0, !PT ;  /* 0x000001c0f4f47812 */ /* 0x000fc400078ec0ff */
[----:B------:R-:W-:Y:S02]  /*02e0*/  LOP3.LUT R4, R240, 0x8, R4, 0xf8, !PT ;  /* 0x00000008f0047812 */ /* 0x000fe400078ef804 */
[----:B------:R-:W-:Y:S02]  /*02f0*/  SHF.R.U32.HI R240, RZ, 0x3, R240 ;  /* 0x00000003fff07819 */ /* 0x000fe400000116f0 */
[----:B------:R-:W-:Y:S02]  /*0300*/  LEA.HI R0, R2, R243, RZ, 0x6 ;  /* 0x000000f302007211 */ /* 0x000fe400078f30ff */
[--C-:B------:R-:W-:Y:S02]  /*0310*/  SHF.R.S32.HI R5, RZ, 0x5, R248.reuse ;  /* 0x00000005ff057819 */ /* 0x100fe400000114f8 */
[----:B------:R-:W-:Y:S01]  /*0320*/  SHF.R.S32.HI R9, RZ, 0x1f, R248 ;  /* 0x0000001fff097819 */ /* 0x000fe200000114f8 */
[----:B------:R-:W-:Y:S01]  /*0330*/  IMAD.SHL.U32 R0, R0, 0x8, RZ ;  /* 0x0000000800007824 */ /* 0x000fe200078e00ff */
[----:B------:R-:W-:-:S02]  /*0340*/  LOP3.LUT R6, R244, 0x38, R251, 0xf8, !PT ;  /* 0x00000038f4067812 */ /* 0x000fc400078ef8fb */
[----:B------:R-:W-:Y:S02]  /*0350*/  LOP3.LUT R248, R248, 0xffffffe0, RZ, 0xc0, !PT ;  /* 0xffffffe0f8f87812 */ /* 0x000fe400078ec0ff */
[----:B------:R-:W-:Y:S02]  /*0360*/  SHF.R.U32.HI R244, RZ, 0x3, R244 ;  /* 0x00000003fff47819 */ /* 0x000fe400000116f4 */
[----:B------:R-:W-:Y:S01]  /*0370*/  LOP3.LUT R240, R4, R240, RZ, 0x3c, !PT ;  /* 0x000000f004f07212 */ /* 0x000fe200078e3cff */
[----:B------:R-:W-:Y:S01]  /*0380*/  IMAD.SHL.U32 R4, R8, 0x40, RZ ;  /* 0x0000004008047824 */ /* 0x000fe200078e00ff */
[----:B------:R-:W-:Y:S01]  /*0390*/  LOP3.LUT R244, R6, R244, RZ, 0x3c, !PT ;  /* 0x000000f406f47212 */ /* 0x000fe200078e3cff */
[----:B------:R-:W-:Y:S01]  /*03a0*/  IMAD.IADD R248, R243, 0x1, -R248 ;  /* 0x00000001f3f87824 */ /* 0x000fe200078e0af8 */
[----:B------:R-:W-:Y:S01]  /*03b0*/  LOP3.LUT R234, R234, 0xfffffe00, RZ, 0xc0, !PT ;  /* 0xfffffe00eaea7812 */ /* 0x000fe200078ec0ff */
[C---:B------:R-:W-:Y:S01]  /*03c0*/  IMAD.SHL.U32 R6, R7.reuse, 0x8, RZ ;  /* 0x0000000807067824 */ /* 0x040fe200078e00ff */
[----:B------:R-:W-:Y:S01]  /*03d0*/  LOP3.LUT R4, R4, 0x1c0, RZ, 0xc0, !PT ;  /* 0x000001c004047812 */ /* 0x000fe200078ec0ff */
[----:B------:R-:W-:Y:S01]  /*03e0*/  IMAD R240, R7, 0x200, R240 ;  /* 0x0000020007f07824 */ /* 0x000fe200078e02f0 */
[----:B------:R-:W-:Y:S01]  /*03f0*/  LOP3.LUT R244, R244, 0x7ffffe00, R0, 0xf8, !PT ;  /* 0x7ffffe00f4f47812 */ /* 0x000fe200078ef800 */
[----:B------:R-:W-:Y:S01]  /*0400*/  IMAD R241, R5, 0x400, R234 ;  /* 0x0000040005f17824 */ /* 0x000fe200078e02ea */
[----:B------:R-:W-:-:S02]  /*0410*/  SHF.R.S32.HI R0, RZ, 0x1f, R248 ;  /* 0x0000001fff007819 */ /* 0x000fc400000114f8 */
[----:B------:R-:W-:Y:S01]  /*0420*/  LOP3.LUT R6, R4, 0x8, R6, 0xf8, !PT ;  /* 0x0000000804067812 */ /* 0x000fe200078ef806 */
[----:B------:R-:W-:Y:S01]  /*0430*/  IMAD.SHL.U32 R244, R244, 0x2, RZ ;  /* 0x00000002f4f47824 */ /* 0x000fe200078e00ff */
[----:B------:R-:W-:Y:S02]  /*0440*/  SHF.R.U32.HI R4, RZ, 0x3, R4 ;  /* 0x00000003ff047819 */ /* 0x000fe40000011604 */
[----:B------:R-:W-:Y:S02]  /*0450*/  LEA.HI R0, R0, R248, RZ, 0x2 ;  /* 0x000000f800007211 */ /* 0x000fe400078f10ff */
[C---:B------:R-:W-:Y:S02]  /*0460*/  LOP3.LUT P3, RZ, R8.reuse, 0x2, RZ, 0xc0, !PT ;  /* 0x0000000208ff7812 */ /* 0x040fe4000786c0ff */
[----:B------:R-:W-:Y:S02]  /*0470*/  LOP3.LUT P0, RZ, R8, 0x4, RZ, 0xc0, !PT ;  /* 0x0000000408ff7812 */ /* 0x000fe4000780c0ff */
[----:B------:R-:W-:-:S02]  /*0480*/  LOP3.LUT R4, R6, R4, RZ, 0x3c, !PT ;  /* 0x0000000406047212 */ /* 0x000fc400078e3cff */
[----:B------:R-:W-:Y:S02]  /*0490*/  LOP3.LUT R245, R0, 0x7ffffffc, RZ, 0xc0, !PT ;  /* 0x7ffffffc00f57812 */ /* 0x000fe400078ec0ff */
[----:B------:R-:W-:Y:S01]  /*04a0*/  R2P PR, R250, 0x6 ;  /* 0x00000006fa007804 */ /* 0x000fe20000000000 */
[----:B------:R-:W-:Y:S01]  /*04b0*/  IMAD.IADD R241, R241, 0x1, R4 ;  /* 0x00000001f1f17824 */ /* 0x000fe200078e0204 */
[----:B------:R-:W-:Y:S01]  /*04c0*/  LEA.HI R9, R9, R5, RZ, 0x2 ;  /* 0x0000000509097211 */ /* 0x000fe200078f10ff */
[----:B------:R-:W-:Y:S01]  /*04d0*/  IMAD.IADD R245, R248, 0x1, -R245 ;  /* 0x00000001f8f57824 */ /* 0x000fe200078e0af5 */
[----:B------:R-:W-:Y:S01]  /*04e0*/  LOP3.LUT R234, R4, R234, RZ, 0xfc, !PT ;  /* 0x000000ea04ea7212 */ /* 0x000fe200078efcff */
[----:B------:R-:W-:Y:S01]  /*04f0*/  IMAD R250, R250, 0x10, R252 ;  /* 0x00000010fafa7824 */ /* 0x000fe200078e02fc */
[----:B------:R-:W-:Y:S01]  /*0500*/  LOP3.LUT R9, R9, 0xffffffc, RZ, 0xc0, !PT ;  /* 0x0ffffffc09097812 */ /* 0x000fe200078ec0ff */
[----:B------:R-:W-:Y:S01]  /*0510*/  IMAD.SHL.U32 R245, R245, 0x2, RZ ;  /* 0x00000002f5f57824 */ /* 0x000fe200078e00ff */
[----:B------:R-:W-:-:S02]  /*0520*/  SEL R224, R232, 0xffffffc0, !P2 ;  /* 0xffffffc0e8e07807 */ /* 0x000fc40005000000 */
[----:B------:R-:W-:Y:S01]  /*0530*/  LEA R240, R240, 0x3900, 0x1 ;  /* 0x00003900f0f07811 */ /* 0x000fe200078e08ff */
[----:B------:R-:W-:Y:S01]  /*0540*/  IMAD.IADD R9, R5, 0x1, -R9 ;  /* 0x0000000105097824 */ /* 0x000fe200078e0a09 */
[----:B------:R-:W-:Y:S02]  /*0550*/  SEL R232, R232, 0xffffffc0, !P0 ;  /* 0xffffffc0e8e87807 */ /* 0x000fe40004000000 */
[----:B------:R-:W-:Y:S01]  /*0560*/  LEA R241, R241, 0x7100, 0x1 ;  /* 0x00007100f1f17811 */ /* 0x000fe200078e08ff */
[----:B------:R-:W-:Y:S01]  /*0570*/  IMAD.IADD R236, R240, 0x1, R224 ;  /* 0x00000001f0ec7824 */ /* 0x000fe200078e02e0 */
[----:B------:R-:W-:Y:S02]  /*0580*/  LOP3.LUT R246, R246, 0xffffffc0, RZ, 0xc0, !PT ;  /* 0xffffffc0f6f67812 */ /* 0x000fe400078ec0ff */
[----:B------:R-:W-:Y:S01]  /*0590*/  SHF.R.S32.HI R247, RZ, 0x2, R0 ;  /* 0x00000002fff77819 */ /* 0x000fe20000011400 */
[----:B------:R-:W-:Y:S01]  /*05a0*/  IMAD.IADD R237, R241, 0x1, R232 ;  /* 0x00000001f1ed7824 */ /* 0x000fe200078e02e8 */
[----:B------:R-:W-:Y:S01]  /*05b0*/  LEA R234, R234, 0x100, 0x1 ;  /* 0x00000100eaea7811 */ /* 0x000fe200078e08ff */
[----:B------:R-:W-:Y:S01]  /*05c0*/  IMAD R246, R10, 0x8, R246 ;  /* 0x000000080af67824 */ /* 0x000fe200078e02f6 */
[----:B------:R-:W-:Y:S01]  /*05d0*/  SEL R231, R231, 0xffffffe0, !P3 ;  /* 0xffffffe0e7e77807 */ /* 0x000fe20005800000 */
[----:B------:R-:W-:Y:S01]  /*05e0*/  IMAD R247, R9, 0x10, R247 ;  /* 0x0000001009f77824 */ /* 0x000fe200078e02f7 */
[----:B------:R-:W-:Y:S01]  /*05f0*/  IADD3 R238, R240, 0x20, RZ ;  /* 0x00000020f0ee7810 */ /* 0x000fe20007ffe0ff */
[--C-:B------:R-:W-:Y:S01]  /*0600*/  IMAD.IADD R232, R232, 0x1, R234.reuse ;  /* 0x00000001e8e87824 */ /* 0x100fe200078e02ea */
[----:B------:R-:W-:Y:S01]  /*0610*/  LEA.HI R249, R2, R243, RZ, 0x7 ;  /* 0x000000f302f97211 */ /* 0x000fe200078f38ff */
[----:B------:R-:W-:Y:S01]  /*0620*/  IMAD.IADD R239, R241, 0x1, R231 ;  /* 0x00000001f1ef7824 */ /* 0x000fe200078e02e7 */
[----:B------:R-:W-:Y:S01]  /*0630*/  SHF.R.S32.HI R0, RZ, 0x1f, R245 ;  /* 0x0000001fff007819 */ /* 0x000fe200000114f5 */
[C---:B------:R-:W-:Y:S01]  /*0640*/  IMAD.IADD R233, R231.reuse, 0x1, R234 ;  /* 0x00000001e7e97824 */ /* 0x040fe200078e02ea */
[----:B------:R-:W-:Y:S01]  /*0650*/  @P1 IADD3 R238, R240, -0x20, RZ ;  /* 0xffffffe0f0ee1810 */ /* 0x000fe20007ffe0ff */
[----:B------:R-:W-:Y:S01]  /*0660*/  IMAD.IADD R235, R231, 0x1, R237 ;  /* 0x00000001e7eb7824 */ /* 0x000fe200078e02ed */
[----:B------:R-:W-:Y:S01]  /*0670*/  IADD3 R7, R245, 0x8, RZ ;  /* 0x00000008f5077810 */ /* 0x000fe20007ffe0ff */
[----:B------:R-:W-:Y:S01]  /*0680*/  IMAD.IADD R246, R247, 0x1, R246 ;  /* 0x00000001f7f67824 */ /* 0x000fe200078e02f6 */
[C---:B------:R-:W-:Y:S01]  /*0690*/  IADD3 R6, R245.reuse, 0x10, RZ ;  /* 0x00000010f5067810 */ /* 0x040fe20007ffe0ff */
[----:B------:R-:W-:Y:S01]  /*06a0*/  IMAD.IADD R224, R224, 0x1, R238 ;  /* 0x00000001e0e07824 */ /* 0x000fe200078e02ee */
[----:B------:R-:W-:Y:S01]  /*06b0*/  IADD3 R5, R245, 0x18, RZ ;  /* 0x00000018f5057810 */ /* 0x000fe20007ffe0ff */
[----:B------:R-:W-:Y:S01]  /*06c0*/  IMAD.IADD R231, R231, 0x1, R232 ;  /* 0x00000001e7e77824 */ /* 0x000fe200078e02e8 */
[----:B------:R-:W-:-:S02]  /*06d0*/  IADD3 R4, R245, 0x20, RZ ;  /* 0x00000020f5047810 */ /* 0x000fc40007ffe0ff */
[C---:B-1----:R-:W-:Y:S02]  /*06e0*/  IADD3 R3, R245.reuse, 0x28, RZ ;  /* 0x00000028f5037810 */ /* 0x042fe40007ffe0ff */
[C---:B------:R-:W-:Y:S02]  /*06f0*/  IADD3 R2, R245.reuse, 0x30, RZ ;  /* 0x00000030f5027810 */ /* 0x040fe40007ffe0ff */
[----:B------:R-:W-:Y:S02]  /*0700*/  IADD3 R0, R245, 0x38, RZ ;  /* 0x00000038f5007810 */ /* 0x000fe40007ffe0ff */
[----:B------:R-:W-:Y:S02]  /*0710*/  SHF.R.S32.HI R249, RZ, 0x7, R249 ;  /* 0x00000007fff97819 */ /* 0x000fe400000114f9 */
[----:B------:R-:W-:Y:S02]  /*0720*/  SHF.R.S32.HI R242, RZ, 0x1f, R251 ;  /* 0x0000001ffff27819 */ /* 0x000fe400000114fb */
[----:B------:R-:W-:-:S02]  /*0730*/  SHF.R.S32.HI R7, RZ, 0x1f, R7 ;  /* 0x0000001fff077819 */ /* 0x000fc40000011407 */
[----:B------:R-:W-:Y:S02]  /*0740*/  SHF.R.S32.HI R6, RZ, 0x1f, R6 ;  /* 0x0000001fff067819 */ /* 0x000fe40000011406 */
[----:B------:R-:W-:Y:S02]  /*0750*/  SHF.R.S32.HI R5, RZ, 0x1f, R5 ;  /* 0x0000001fff057819 */ /* 0x000fe40000011405 */
[----:B------:R-:W-:Y:S02]  /*0760*/  SHF.R.S32.HI R4, RZ, 0x1f, R4 ;  /* 0x0000001fff047819 */ /* 0x000fe40000011404 */
[----:B------:R-:W-:Y:S02]  /*0770*/  SHF.R.S32.HI R3, RZ, 0x1f, R3 ;  /* 0x0000001fff037819 */ /* 0x000fe40000011403 */
[----:B------:R-:W-:Y:S02]  /*0780*/  SHF.R.S32.HI R2, RZ, 0x1f, R2 ;  /* 0x0000001fff027819 */ /* 0x000fe40000011402 */
[----:B------:R-:W-:-:S02]  /*0790*/  SHF.R.S32.HI R0, RZ, 0x1f, R0 ;  /* 0x0000001fff007819 */ /* 0x000fc40000011400 */
[C---:B------:R-:W-:Y:S02]  /*07a0*/  IADD3 R230, R238.reuse, 0x800, RZ ;  /* 0x00000800eee67810 */ /* 0x040fe40007ffe0ff */
[C---:B------:R-:W-:Y:S02]  /*07b0*/  IADD3 R229, R238.reuse, 0x1000, RZ ;  /* 0x00001000eee57810 */ /* 0x040fe40007ffe0ff */
[C---:B------:R-:W-:Y:S02]  /*07c0*/  IADD3 R228, R238.reuse, 0x1800, RZ ;  /* 0x00001800eee47810 */ /* 0x040fe40007ffe0ff */
[C---:B------:R-:W-:Y:S02]  /*07d0*/  IADD3 R227, R238.reuse, 0x2000, RZ ;  /* 0x00002000eee37810 */ /* 0x040fe40007ffe0ff */
[C---:B------:R-:W-:Y:S02]  /*07e0*/  IADD3 R226, R238.reuse, 0x2800, RZ ;  /* 0x00002800eee27810 */ /* 0x040fe40007ffe0ff */
[----:B------:R-:W-:-:S02]  /*07f0*/  IADD3 R225, R238, 0x3000, RZ ;  /* 0x00003000eee17810 */ /* 0x000fc40007ffe0ff */
.L_x_1376:
[----:B------:R-:W2:Y:S01]  /*0800*/  LDL R2, [R1] ;  /* 0x0000000001027983 */ /* 0x000ea20000100800 */
[----:B------:R-:W-:Y:S01]  /*0810*/  IMAD.MOV.U32 R0, RZ, RZ, c[0x0][0x560] ;  /* 0x00015800ff007624 */ /* 0x000fe200078e00ff */
[----:B------:R-:W-:Y:S01]  /*0820*/  YIELD ;  /* 0x0000000000007946 */ /* 0x000fe20003800000 */
[----:B------:R-:W-:Y:S03]  /*0830*/  BSSY B0, `(.L_x_1299) ;  /* 0x0000016000007945 */ /* 0x000fe60003800000 */
[----:B------:R-:W-:-:S13]  /*0840*/  ISETP.NE.AND P0, PT, R0, 0x1, PT ;  /* 0x000000010000780c */ /* 0x000fda0003f05270 */
[----:B--2---:R-:W-:Y:S01]  /*0850*/  @P0 IMAD.HI.U32 R0, R2, c[0x0][0x564], RZ ;  /* 0x0001590002000a27 */ /* 0x004fe200078e00ff */
[----:B------:R-:W-:-:S04]  /*0860*/  MOV R5, R2 ;  /* 0x0000000200057202 */ /* 0x000fc80000000f00 */
[----:B------:R-:W-:-:S04]  /*0870*/  @P0 SHF.R.U32.HI R5, RZ, c[0x0][0x568], R0 ;  /* 0x00015a00ff050a19 */ /* 0x000fc80000011600 */
[----:B------:R-:W-:Y:S01]  /*0880*/  ISETP.GE.AND P0, PT, R5, c[0x0][0x578], PT ;  /* 0x00015e0005007a0c */ /* 0x000fe20003f06270 */
[----:B------:R-:W-:-:S04]  /*0890*/  IMAD.MOV R0, RZ, RZ, -R5 ;  /* 0x000000ffff007224 */ /* 0x000fc800078e0a05 */
[----:B------:R-:W-:-:S08]  /*08a0*/  IMAD R0, R0, c[0x0][0x560], R2 ;  /* 0x0001580000007a24 */ /* 0x000fd000078e0202 */
[----:B------:R-:W-:Y:S05]  /*08b0*/  @!P0 BRA `(.L_x_1300) ;  /* 0x0000007000008947 */ /* 0x000fea0003800000 */
[----:B------:R-:W-:Y:S02]  /*08c0*/  MOV R2, c[0x0][0x56c] ;  /* 0x00015b0000027a02 */ /* 0x000fe40000000f00 */
[----:B------:R-:W-:Y:S02]  /*08d0*/  MOV R4, R0 ;  /* 0x0000000000047202 */ /* 0x000fe40000000f00 */
[----:B------:R-:W-:-:S13]  /*08e0*/  ISETP.NE.AND P0, PT, R2, 0x1, PT ;  /* 0x000000010200780c */ /* 0x000fda0003f05270 */
[----:B------:R-:W-:-:S05]  /*08f0*/  @P0 IMAD.HI.U32 R2, R0, c[0x0][0x570], RZ ;  /* 0x00015c0000020a27 */ /* 0x000fca00078e00ff */
[----:B------:R-:W-:-:S05]  /*0900*/  @P0 SHF.R.U32.HI R4, RZ, c[0x0][0x574], R2 ;  /* 0x00015d00ff040a19 */ /* 0x000fca0000011602 */
[----:B------:R-:W-:Y:S01]  /*0910*/  IMAD R3, R4, c[0x0][0x56c], RZ ;  /* 0x00015b0004037a24 */ /* 0x000fe200078e02ff */
[----:B------:R-:W-:Y:S05]  /*0920*/  BRA `(.L_x_1301) ;  /* 0x0000006000007947 */ /* 0x000fea0003800000 */
.L_x_1300:
[----:B------:R-:W-:Y:S02]  /*0930*/  MOV R2, c[0x0][0x554] ;  /* 0x0001550000027a02 */ /* 0x000fe40000000f00 */
[----:B------:R-:W-:Y:S02]  /*0940*/  MOV R4, R0 ;  /* 0x0000000000047202 */ /* 0x000fe40000000f00 */
[----:B------:R-:W-:-:S13]  /*0950*/  ISETP.NE.AND P0, PT, R2, 0x1, PT ;  /* 0x000000010200780c */ /* 0x000fda0003f05270 */
[----:B------:R-:W-:-:S05]  /*0960*/  @P0 IMAD.HI.U32 R2, R0, c[0x0][0x558], RZ ;  /* 0x0001560000020a27 */ /* 0x000fca00078e00ff */
[----:B------:R-:W-:-:S05]  /*0970*/  @P0 SHF.R.U32.HI R4, RZ, c[0x0][0x55c], R2 ;  /* 0x00015700ff040a19 */ /* 0x000fca0000011602 */
[----:B------:R-:W-:Y:S02]  /*0980*/  IMAD R3, R4, c[0x0][0x554], RZ ;  /* 0x0001550004037a24 */ /* 0x000fe400078e02ff */
.L_x_1301:
[----:B------:R-:W-:Y:S05]  /*0990*/  BSYNC B0 ;  /* 0x0000000000007941 */ /* 0x000fea0003800000 */
.L_x_1299:
[----:B------:R-:W-:Y:S01]  /*09a0*/  IMAD.MOV.U32 R2, RZ, RZ, c[0x0][0x548] ;  /* 0x00015200ff027624 */ /* 0x000fe200078e00ff */
[----:B------:R-:W-:Y:S01]  /*09b0*/  ISETP.NE.U32.AND P0, PT, RZ, c[0x0][0x370], PT ;  /* 0x0000dc00ff007a0c */ /* 0x000fe20003f05070 */
[----:B------:R-:W-:Y:S01]  /*09c0*/  IMAD.IADD R0, R0, 0x1, -R3 ;  /* 0x0000000100007824 */ /* 0x000fe200078e0a03 */
[----:B------:R-:W-:Y:S02]  /*09d0*/  CS2R R6, SRZ ;  /* 0x0000000000067805 */ /* 0x000fe4000001ff00 */
[----:B------:R-:W-:Y:S01]  /*09e0*/  ISETP.NE.AND P1, PT, R2, 0x1, PT ;  /* 0x000000010200780c */ /* 0x000fe20003f25270 */
[----:B------:R-:W-:Y:S01]  /*09f0*/  IMAD R0, R5, c[0x0][0x554], R0 ;  /* 0x0001550005007a24 */ /* 0x000fe200078e0200 */
[----:B------:R-:W-:-:S03]  /*0a00*/  ISETP.NE.AND.EX P0, PT, RZ, c[0x0][0x374], PT, P0 ;  /* 0x0000dd00ff007a0c */ /* 0x000fc60003f05300 */
[----:B------:R-:W-:-:S08]  /*0a10*/  IMAD.MOV.U32 R12, RZ, RZ, R0 ;  /* 0x000000ffff0c7224 */ /* 0x000fd000078e0000 */
[----:B------:R-:W-:Y:S02]  /*0a20*/  @P1 IMAD.HI.U32 R3, R0, c[0x0][0x54c], RZ ;  /* 0x0001530000031a27 */ /* 0x000fe400078e00ff */
[----:B------:R-:W-:-:S03]  /*0a30*/  @P0 MOV R2, 0x4 ;  /* 0x0000000400020802 */ /* 0x000fc60000000f00 */
[----:B------:R-:W-:-:S05]  /*0a40*/  @P1 SHF.R.U32.HI R12, RZ, c[0x0][0x550], R3 ;  /* 0x00015400ff0c1a19 */ /* 0x000fca0000011603 */
[----:B------:R-:W-:Y:S01]  /*0a50*/  @P0 IMAD.WIDE R2, R12, R2, c[0x0][0x370] ;  /* 0x0000dc000c020625 */ /* 0x000fe200078e0202 */
[----:B------:R-:W-:Y:S04]  /*0a60*/  STL [R1+0x2c], R12 ;  /* 0x00002c0c01007387 */ /* 0x000fe80000100800 */
[----:B------:R1:W2:Y:S01]  /*0a70*/  @P0 LDG.E R7, [R2.64] ;  /* 0x0000000802070981 */ /* 0x0002a2000c1e1900 */
[----:B------:R-:W-:Y:S01]  /*0a80*/  IMAD.MOV.U32 R10, RZ, RZ, R4 ;  /* 0x000000ffff0a7224 */ /* 0x000fe200078e0004 */
[----:B------:R-:W-:Y:S01]  /*0a90*/  BSSY B0, `(.L_x_1302) ;  /* 0x0000043000007945 */ /* 0x000fe20003800000 */
[----:B-1----:R-:W-:-:S05]  /*0aa0*/  IMAD.MOV.U32 R2, RZ, RZ, c[0x0][0x53c] ;  /* 0x00014f00ff027624 */ /* 0x002fca00078e00ff */
[----:B------:R-:W-:Y:S02]  /*0ab0*/  ISETP.NE.AND P0, PT, R2, 0x1, PT ;  /* 0x000000010200780c */ /* 0x000fe40003f05270 */
[----:B------:R-:W-:-:S04]  /*0ac0*/  LOP3.LUT R2, R4, 0x1ffffff, RZ, 0x3c, !PT ;  /* 0x01ffffff04027812 */ /* 0x000fc800078e3cff */
[----:B------:R-:W-:-:S07]  /*0ad0*/  IADD3 R2, R2, c[0x0][0x53c], RZ ;  /* 0x00014f0002027a10 */ /* 0x000fce0007ffe0ff */
[----:B------:R-:W-:-:S05]  /*0ae0*/  @P0 IMAD.HI.U32 R3, R4, c[0x0][0x540], RZ ;  /* 0x0001500004030a27 */ /* 0x000fca00078e00ff */
[----:B------:R-:W-:Y:S02]  /*0af0*/  @P0 SHF.R.U32.HI R10, RZ, c[0x0][0x544], R3 ;  /* 0x00015100ff0a0a19 */ /* 0x000fe40000011603 */
[----:B------:R-:W-:-:S03]  /*0b00*/  MOV R3, c[0x0][0x2c4] ;  /* 0x0000b10000037a02 */ /* 0x000fc60000000f00 */
[----:B------:R-:W-:Y:S01]  /*0b10*/  IMAD R2, R10, c[0x0][0x53c], R2 ;  /* 0x00014f000a027a24 */ /* 0x000fe200078e0202 */
[----:B------:R-:W-:Y:S01]  /*0b20*/  ISETP.NE.AND P2, PT, R3, 0x1, PT ;  /* 0x000000010300780c */ /* 0x000fe20003f45270 */
[----:B------:R-:W-:Y:S01]  /*0b30*/  IMAD.MOV.U32 R3, RZ, RZ, c[0x0][0x168] ;  /* 0x00005a00ff037624 */ /* 0x000fe200078e00ff */
[----:B------:R-:W-:Y:S01]  /*0b40*/  STL [R1+0x28], R10 ;  /* 0x0000280a01007387 */ /* 0x000fe20000100800 */
[----:B------:R-:W-:Y:S01]  /*0b50*/  IMAD.SHL.U32 R14, R2, 0x80, RZ ;  /* 0x00000080020e7824 */ /* 0x000fe200078e00ff */
[----:B------:R-:W-:Y:S02]  /*0b60*/  MOV R2, c[0x0][0x2ac] ;  /* 0x0000ab0000027a02 */ /* 0x000fe40000000f00 */
[----:B------:R-:W-:Y:S02]  /*0b70*/  IADD3 R3, -R3, 0x70, RZ ;  /* 0x0000007003037810 */ /* 0x000fe40007ffe1ff */
[----:B------:R-:W-:Y:S01]  /*0b80*/  IADD3 R5, R14, 0x7f, RZ ;  /* 0x0000007f0e057810 */ /* 0x000fe20007ffe0ff */
[C---:B------:R-:W-:Y:S01]  /*0b90*/  IMAD R181, R2.reuse, c[0x0][0x1d0], RZ ;  /* 0x0000740002b57a24 */ /* 0x040fe200078e02ff */
[----:B------:R-:W-:Y:S01]  /*0ba0*/  STL [R1+0x14], R14 ;  /* 0x0000140e01007387 */ /* 0x000fe20000100800 */
[----:B------:R-:W-:-:S02]  /*0bb0*/  IMAD R3, R2, c[0x0][0x1d0], R3 ;  /* 0x0000740002037a24 */ /* 0x000fc400078e0203 */
[----:B------:R-:W-:-:S04]  /*0bc0*/  @P2 IMAD.HI.U32 R4, R5, c[0x0][0x2c8], RZ ;  /* 0x0000b20005042a27 */ /* 0x000fc800078e00ff */
[----:B------:R-:W-:Y:S01]  /*0bd0*/  IMAD.MOV.U32 R2, RZ, RZ, RZ ;  /* 0x000000ffff027224 */ /* 0x000fe200078e00ff */
[----:B------:R-:W-:-:S05]  /*0be0*/  @P2 SHF.R.U32.HI R5, RZ, c[0x0][0x2cc], R4 ;  /* 0x0000b300ff052a19 */ /* 0x000fca0000011604 */
[----:B------:R-:W-:-:S04]  /*0bf0*/  IMAD.IADD R3, R3, 0x1, R5 ;  /* 0x0000000103037824 */ /* 0x000fc800078e0205 */
[----:B------:R-:W-:-:S05]  /*0c00*/  IMAD.HI R3, R3, -0x6db6db6d, R2 ;  /* 0x9249249303037827 */ /* 0x000fca00078e0202 */
[----:B------:R-:W-:-:S04]  /*0c10*/  SHF.R.U32.HI R2, RZ, 0x1f, R3 ;  /* 0x0000001fff027819 */ /* 0x000fc80000011603 */
[----:B------:R-:W-:Y:S01]  /*0c20*/  LEA.HI.SX32 R2, R3, R2, 0x1a ;  /* 0x0000000203027211 */ /* 0x000fe200078fd2ff */
[----:B------:R-:W-:Y:S01]  /*0c30*/  IMAD.MOV.U32 R3, RZ, RZ, RZ ;  /* 0x000000ffff037224 */ /* 0x000fe200078e00ff */
[----:B--2---:R1:W-:Y:S02]  /*0c40*/  STL [R1+0x24], R7 ;  /* 0x0000240701007387 */ /* 0x0043e40000100800 */
[----:B-1----:R-:W-:-:S05]  /*0c50*/  IADD3 R7, R181, 0x6f, RZ ;  /* 0x0000006fb5077810 */ /* 0x002fca0007ffe0ff */
[----:B------:R-:W-:-:S05]  /*0c60*/  IMAD.HI R5, R7, -0x6db6db6d, R6 ;  /* 0x9249249307057827 */ /* 0x000fca00078e0206 */
[----:B------:R-:W-:-:S04]  /*0c70*/  SHF.R.U32.HI R4, RZ, 0x1f, R5 ;  /* 0x0000001fff047819 */ /* 0x000fc80000011605 */
[----:B------:R-:W-:-:S04]  /*0c80*/  LEA.HI.SX32 R4, R5, R4, 0x1a ;  /* 0x0000000405047211 */ /* 0x000fc800078fd2ff */
[----:B------:R-:W-:Y:S02]  /*0c90*/  IMNMX R180, R4, R2, PT ;  /* 0x0000000204b47217 */ /* 0x000fe40003800200 */
[----:B------:R-:W-:Y:S02]  /*0ca0*/  IADD3 R2, -R12, RZ, RZ ;  /* 0x000000ff0c027210 */ /* 0x000fe40007ffe1ff */
[----:B------:R-:W-:-:S03]  /*0cb0*/  ISETP.GE.AND P0, PT, R180, 0x1, PT ;  /* 0x00000001b400780c */ /* 0x000fc60003f06270 */
[----:B------:R-:W-:-:S05]  /*0cc0*/  IMAD R13, R2, c[0x0][0x548], R0 ;  /* 0x00015200020d7a24 */ /* 0x000fca00078e0200 */
[----:B------:R1:W-:Y:S05]  /*0cd0*/  STL [R1+0x18], R13 ;  /* 0x0000180d01007387 */ /* 0x0003ea0000100800 */
[----:B------:R-:W-:Y:S05]  /*0ce0*/  @!P0 BRA `(.L_x_1303) ;  /* 0x000001d000008947 */ /* 0x000fea0003800000 */
[----:B------:R-:W-:-:S04]  /*0cf0*/  SHF.R.U32.HI R3, RZ, 0x10, R10 ;  /* 0x00000010ff037819 */ /* 0x000fc8000001160a */
[----:B------:R-:W-:-:S04]  /*0d00*/  ISETP.NE.AND P0, PT, R3, RZ, PT ;  /* 0x000000ff0300720c */ /* 0x000fc80003f05270 */
[----:B------:R-:W-:-:S04]  /*0d10*/  SEL R3, R3, c[0x0][0x338], P0 ;  /* 0x0000ce0003037a07 */ /* 0x000fc80000000000 */
[-C--:B------:R-:W-:Y:S02]  /*0d20*/  IABS R5, R3.reuse ;  /* 0x0000000300057213 */ /* 0x080fe40000000000 */
[----:B------:R-:W-:Y:S02]  /*0d30*/  IADD3 R6, R3, -0x1, R180 ;  /* 0xffffffff03067810 */ /* 0x000fe40007ffe0b4 */
[----:B------:R-:W2:Y:S01]  /*0d40*/  I2F.RP R8, R5 ;  /* 0x0000000500087306 */ /* 0x000ea20000209400 */
[-C--:B------:R-:W-:Y:S02]  /*0d50*/  IABS R0, R3.reuse ;  /* 0x0000000300007213 */ /* 0x080fe40000000000 */
[----:B------:R-:W-:Y:S02]  /*0d60*/  IABS R2, R6 ;  /* 0x0000000600027213 */ /* 0x000fe40000000000 */
[----:B------:R-:W-:Y:S01]  /*0d70*/  LOP3.LUT R6, R6, R3, RZ, 0x3c, !PT ;  /* 0x0000000306067212 */ /* 0x000fe200078e3cff */
[----:B------:R-:W-:-:S03]  /*0d80*/  IMAD.MOV R0, RZ, RZ, -R0 ;  /* 0x000000ffff007224 */ /* 0x000fc600078e0a00 */
[----:B------:R-:W-:Y:S01]  /*0d90*/  ISETP.GE.AND P0, PT, R6, RZ, PT ;  /* 0x000000ff0600720c */ /* 0x000fe20003f06270 */
[----:B--2---:R-:W2:Y:S02]  /*0da0*/  MUFU.RCP R8, R8 ;  /* 0x0000000800087308 */ /* 0x004ea40000001000 */
[----:B--2---:R-:W-:-:S06]  /*0db0*/  IADD3 R8, R8, 0xffffffe, RZ ;  /* 0x0ffffffe08087810 */ /* 0x004fcc0007ffe0ff */
[----:B------:R-:W2:Y:S02]  /*0dc0*/  F2I.FTZ.U32.TRUNC.NTZ R9, R8 ;  /* 0x0000000800097305 */ /* 0x000ea4000021f000 */
[----:B--2---:R-:W-:Y:S02]  /*0dd0*/  IMAD.MOV R4, RZ, RZ, -R9 ;  /* 0x000000ffff047224 */ /* 0x004fe400078e0a09 */
[----:B------:R-:W-:Y:S02]  /*0de0*/  IMAD.MOV.U32 R8, RZ, RZ, RZ ;  /* 0x000000ffff087224 */ /* 0x000fe400078e00ff */
[----:B------:R-:W-:-:S04]  /*0df0*/  IMAD R4, R4, R5, RZ ;  /* 0x0000000504047224 */ /* 0x000fc800078e02ff */
[----:B------:R-:W-:-:S06]  /*0e00*/  IMAD.HI.U32 R4, R9, R4, R8 ;  /* 0x0000000409047227 */ /* 0x000fcc00078e0008 */
[----:B------:R-:W-:-:S04]  /*0e10*/  IMAD.HI.U32 R4, R4, R2, RZ ;  /* 0x0000000204047227 */ /* 0x000fc800078e00ff */
[----:B------:R-:W-:-:S05]  /*0e20*/  IMAD R0, R4, R0, R2 ;  /* 0x0000000004007224 */ /* 0x000fca00078e0202 */
[----:B------:R-:W-:-:S13]  /*0e30*/  ISETP.GT.U32.AND P1, PT, R5, R0, PT ;  /* 0x000000000500720c */ /* 0x000fda0003f24070 */
[----:B------:R-:W-:Y:S01]  /*0e40*/  @!P1 IMAD.IADD R0, R0, 0x1, -R5 ;  /* 0x0000000100009824 */ /* 0x000fe200078e0a05 */
[----:B------:R-:W-:Y:S02]  /*0e50*/  @!P1 IADD3 R4, R4, 0x1, RZ ;  /* 0x0000000104049810 */ /* 0x000fe40007ffe0ff */
[----:B------:R-:W-:Y:S02]  /*0e60*/  ISETP.NE.AND P1, PT, R3, RZ, PT ;  /* 0x000000ff0300720c */ /* 0x000fe40003f25270 */
[----:B------:R-:W-:-:S13]  /*0e70*/  ISETP.GE.U32.AND P3, PT, R0, R5, PT ;  /* 0x000000050000720c */ /* 0x000fda0003f66070 */
[----:B------:R-:W-:-:S05]  /*0e80*/  @P3 IADD3 R4, R4, 0x1, RZ ;  /* 0x0000000104043810 */ /* 0x000fca0007ffe0ff */
[----:B------:R-:W-:Y:S01]  /*0e90*/  @!P0 IMAD.MOV R4, RZ, RZ, -R4 ;  /* 0x000000ffff048224 */ /* 0x000fe200078e0a04 */
[----:B------:R-:W-:-:S05]  /*0ea0*/  @!P1 LOP3.LUT R4, RZ, R3, RZ, 0x33, !PT ;  /* 0x00000003ff049212 */ /* 0x000fca00078e33ff */
[----:B------:R-:W-:Y:S02]  /*0eb0*/  IMAD.MOV.U32 R3, RZ, RZ, R4 ;  /* 0x000000ffff037224 */ /* 0x000fe400078e0004 */
.L_x_1303:
[----:B------:R-:W-:Y:S05]  /*0ec0*/  BSYNC B0 ;  /* 0x0000000000007941 */ /* 0x000fea0003800000 */
.L_x_1302:
[----:B------:R-:W-:Y:S01]  /*0ed0*/  LOP3.LUT R0, R10, 0xffff, RZ, 0xc0, !PT ;  /* 0x0000ffff0a007812 */ /* 0x000fe200078ec0ff */
[----:B------:R-:W-:Y:S01]  /*0ee0*/  IMAD.MOV.U32 R7, RZ, RZ, RZ ;  /* 0x000000ffff077224 */ /* 0x000fe200078e00ff */
[----:B------:R-:W-:Y:S01]  /*0ef0*/  PRMT R2, RZ, 0x7610, R2 ;  /* 0x00007610ff027816 */ /* 0x000fe20000000002 */
[----:B------:R-:W-:Y:S01]  /*0f00*/  CS2R R10, SRZ ;  /* 0x00000000000a7805 */ /* 0x000fe2000001ff00 */
[----:B------:R-:W-:Y:S01]  /*0f10*/  CS2R R178, SRZ ;  /* 0x0000000000b27805 */ /* 0x000fe2000001ff00 */
[----:B------:R-:W-:Y:S01]  /*0f20*/  IMAD R4, R0, R3, RZ ;  /* 0x0000000300047224 */ /* 0x000fe200078e02ff */
[----:B------:R-:W-:Y:S01]  /*0f30*/  CS2R R176, SRZ ;  /* 0x0000000000b07805 */ /* 0x000fe2000001ff00 */
[----:B------:R-:W-:Y:S01]  /*0f40*/  IMAD.MOV.U32 R0, RZ, RZ, RZ ;  /* 0x000000ffff007224 */ /* 0x000fe200078e00ff */
        /* <DEDUP_REMOVED lines=35> */
[----:B--2---:R-:W-:-:S04]  /*1180*/  ISETP.NE.U32.AND P0, PT, RZ, c[0x0][0x340], PT ;  /* 0x0000d000ff007a0c */ /* 0x004fc80003f05070 */
[----:B------:R-:W-:-:S13]  /*1190*/  ISETP.NE.AND.EX P0, PT, RZ, c[0x0][0x344], PT, P0 ;  /* 0x0000d100ff007a0c */ /* 0x000fda0003f05300 */
[----:B------:R-:W-:Y:S05]  /*11a0*/  @!P0 BRA `(.L_x_1305) ;  /* 0x0000004000008947 */ /* 0x000fea0003800000 */
[----:B------:R-:W-:-:S05]  /*11b0*/  MOV R0, 0x4 ;  /* 0x0000000400007802 */ /* 0x000fca0000000f00 */
[----:B------:R-:W-:-:S05]  /*11c0*/  IMAD.WIDE R2, R12, R0, c[0x0][0x340] ;  /* 0x0000d0000c027625 */ /* 0x000fca00078e0200 */
[----:B------:R2:W5:Y:S01]  /*11d0*/  LDG.E R0, [R2.64] ;  /* 0x0000000802007981 */ /* 0x000562000c1e1900 */
[----:B------:R-:W-:Y:S05]  /*11e0*/  BRA `(.L_x_1306) ;  /* 0x0000001000007947 */ /* 0x000fea0003800000 */
.L_x_1305:
[----:B------:R-:W-:Y:S02]  /*11f0*/  MOV R0, R12 ;  /* 0x0000000c00007202 */ /* 0x000fe40000000f00 */
.L_x_1306:
[----:B------:R-:W-:Y:S01]  /*1200*/  SHF.R.S32.HI R7, RZ, 0x1f, R13 ;  /* 0x0000001fff077819 */ /* 0x000fe2000001140d */
[----:B------:R-:W-:Y:S01]  /*1210*/  IMAD.WIDE.U32 R8, R13, c[0x0][0x1b8], RZ ;  /* 0x00006e000d087a25 */ /* 0x000fe200078e00ff */
[----:B--2---:R-:W-:Y:S02]  /*1220*/  IADD3 R2, R250, R14, RZ ;  /* 0x0000000efa027210 */ /* 0x004fe40007ffe0ff */
[----:B------:R-:W-:Y:S01]  /*1230*/  SHF.R.S32.HI R4, RZ, 0x1f, R12 ;  /* 0x0000001fff047819 */ /* 0x000fe2000001140c */
[----:B------:R-:W-:Y:S01]  /*1240*/  IMAD R3, R7, c[0x0][0x1b8], RZ ;  /* 0x00006e0007037a24 */ /* 0x000fe200078e02ff */
[----:B------:R-:W-:Y:S01]  /*1250*/  MOV R5, R2 ;  /* 0x0000000200057202 */ /* 0x000fe20000000f00 */
[----:B------:R-:W-:Y:S01]  /*1260*/  @P2 IMAD.HI.U32 R6, R2, c[0x0][0x2c8], RZ ;  /* 0x0000b20002062a27 */ /* 0x000fe200078e00ff */
[----:B------:R-:W-:-:S03]  /*1270*/  ISETP.GE.AND P3, PT, R251, c[0x0][0x198], PT ;  /* 0x00006600fb007a0c */ /* 0x000fc60003f66270 */
[----:B------:R-:W-:Y:S01]  /*1280*/  IMAD R3, R13, c[0x0][0x1bc], R3 ;  /* 0x00006f000d037a24 */ /* 0x000fe200078e0203 */
[----:B------:R-:W-:Y:S01]  /*1290*/  @P2 SHF.R.U32.HI R5, RZ, c[0x0][0x2cc], R6 ;  /* 0x0000b300ff052a19 */ /* 0x000fe20000011606 */
[----:B------:R-:W-:-:S03]  /*12a0*/  IMAD R4, R4, c[0x0][0x1c0], RZ ;  /* 0x0000700004047a24 */ /* 0x000fc600078e02ff */
[----:B------:R-:W-:Y:S01]  /*12b0*/  IADD3 R9, R9, R3, RZ ;  /* 0x0000000309097210 */ /* 0x000fe20007ffe0ff */
[C---:B------:R-:W-:Y:S01]  /*12c0*/  IMAD R6, R12.reuse, c[0x0][0x1c4], R4 ;  /* 0x000071000c067a24 */ /* 0x040fe200078e0204 */
[----:B------:R-:W-:Y:S02]  /*12d0*/  SHF.R.S32.HI R4, RZ, 0x1f, R5 ;  /* 0x0000001fff047819 */ /* 0x000fe40000011405 */
[----:B------:R-:W-:Y:S01]  /*12e0*/  IADD3 R3, -R5, RZ, RZ ;  /* 0x000000ff05037210 */ /* 0x000fe20007ffe1ff */
[----:B------:R-:W-:-:S04]  /*12f0*/  IMAD.WIDE.U32 R8, R12, c[0x0][0x1c0], R8 ;  /* 0x000070000c087a25 */ /* 0x000fc800078e0008 */
[----:B------:R-:W-:Y:S01]  /*1300*/  IMAD R4, R4, c[0x0][0x1b0], RZ ;  /* 0x00006c0004047a24 */ /* 0x000fe200078e02ff */
[----:B------:R-:W-:Y:S01]  /*1310*/  IADD3 R9, R9, R6, RZ ;  /* 0x0000000609097210 */ /* 0x000fe20007ffe0ff */
[----:B------:R-:W-:Y:S02]  /*1320*/  IMAD R3, R3, c[0x0][0x2c4], R2 ;  /* 0x0000b10003037a24 */ /* 0x000fe400078e0202 */
[C---:B------:R-:W-:Y:S02]  /*1330*/  IMAD R4, R5.reuse, c[0x0][0x1b4], R4 ;  /* 0x00006d0005047a24 */ /* 0x040fe400078e0204 */
[----:B------:R-:W-:Y:S01]  /*1340*/  IMAD.WIDE.U32 R8, R5, c[0x0][0x1b0], R8 ;  /* 0x00006c0005087a25 */ /* 0x000fe200078e0008 */
[----:B------:R-:W-:-:S04]  /*1350*/  SHF.R.S32.HI R2, RZ, 0x1f, R3 ;  /* 0x0000001fff027819 */ /* 0x000fc80000011403 */
[----:B------:R-:W-:Y:S01]  /*1360*/  IADD3 R5, R9, R4, RZ ;  /* 0x0000000409057210 */ /* 0x000fe20007ffe0ff */
[----:B------:R-:W-:Y:S01]  /*1370*/  IMAD R2, R2, c[0x0][0x1a8], RZ ;  /* 0x00006a0002027a24 */ /* 0x000fe200078e02ff */
[----:B------:R-:W-:-:S03]  /*1380*/  MOV R4, R8 ;  /* 0x0000000800047202 */ /* 0x000fc60000000f00 */
[C---:B------:R-:W-:Y:S02]  /*1390*/  IMAD R2, R3.reuse, c[0x0][0x1ac], R2 ;  /* 0x00006b0003027a24 */ /* 0x040fe400078e0202 */
[----:B------:R-:W-:Y:S01]  /*13a0*/  IMAD.WIDE.U32 R4, R3, c[0x0][0x1a8], R4 ;  /* 0x00006a0003047a25 */ /* 0x000fe200078e0004 */
[----:B------:R-:W-:-:S04]  /*13b0*/  IADD3 R3, R180, -0x1, RZ ;  /* 0xffffffffb4037810 */ /* 0x000fc80007ffe0ff */
[----:B------:R-:W-:Y:S02]  /*13c0*/  LEA R12, P0, R4, c[0x0][0x160], 0x1 ;  /* 0x00005800040c7a11 */ /* 0x000fe400078008ff */
[----:B------:R-:W-:-:S04]  /*13d0*/  IADD3 R11, R5, R2, RZ ;  /* 0x00000002050b7210 */ /* 0x000fc80007ffe0ff */
[----:B------:R-:W-:Y:S01]  /*13e0*/  LEA.HI.X R11, R4, c[0x0][0x164], R11, 0x1, P0 ;  /* 0x00005900040b7a11 */ /* 0x000fe200000f0c0b */
[----:B------:R-:W-:Y:S05]  /*13f0*/  BRA.DIV ~URZ, `(.L_x_1307) ;  /* 0x00013a327f007947 */ /* 0x000fea000b800000 */
[----:B-1----:R1:W2:Y:S02]  /*1400*/  SHFL.IDX PT, R13, R11, RZ, 0x181f ;  /* 0x00181fff0b0d7589 */ /* 0x0022a400000e0000 */
.L_x_1377:
[----:B------:R-:W-:Y:S05]  /*1410*/  BRA.DIV ~URZ, `(.L_x_1308) ;  /* 0x00013a827f007947 */ /* 0x000fea000b800000 */
[----:B------:R3:W4:Y:S02]  /*1420*/  SHFL.IDX PT, R4, R12, RZ, 0x181f ;  /* 0x00181fff0c047589 */ /* 0x00072400000e0000 */
.L_x_1378:
[----:B---3--:R-:W3:Y:S01]  /*1430*/  LDL R2, [R1+0x14] ;  /* 0x0000140001027983 */ /* 0x008ee20000100800 */
[----:B------:R-:W-:Y:S01]  /*1440*/  MOV R14, c[0x0][0x2c4] ;  /* 0x0000b100000e7a02 */ /* 0x000fe20000000f00 */
[----:B------:R-:W-:Y:S04]  /*1450*/  BSSY B0, `(.L_x_1309) ;  /* 0x000000b000007945 */ /* 0x000fe80003800000 */
[----:B------:R-:W-:Y:S01]  /*1460*/  IMAD R14, R14, c[0x0][0x168], RZ ;  /* 0x00005a000e0e7a24 */ /* 0x000fe200078e02ff */
[----:B---3--:R-:W-:-:S04]  /*1470*/  IADD3 R10, R252, R2, RZ ;  /* 0x00000002fc0a7210 */ /* 0x008fc80007ffe0ff */
        /* <DEDUP_REMOVED lines=8> */
.L_x_1310:
[----:B------:R-:W-:Y:S05]  /*1500*/  BSYNC B0 ;  /* 0x0000000000007941 */ /* 0x000fea0003800000 */
.L_x_1309:
[----:B------:R-:W-:Y:S05]  /*1510*/  BRA.DIV ~URZ, `(.L_x_1311) ;  /* 0x000139e27f007947 */ /* 0x000fea000b800000 */
[----:B--2---:R2:W3:Y:S04]  /*1520*/  SHFL.IDX PT, R13, R11, 0x1, 0x181f ;  /* 0x00381f000b0d7f89 */ /* 0x0044e800000e0000 */
[----:B----4-:R2:W4:Y:S02]  /*1530*/  SHFL.IDX PT, R4, R12, 0x1, 0x181f ;  /* 0x00381f000c047f89 */ /* 0x01052400000e0000 */
.L_x_1379:
[----:B------:R-:W-:Y:S01]  /*1540*/  IADD3 R2, R10, 0x10, RZ ;  /* 0x000000100a027810 */ /* 0x000fe20007ffe0ff */
[----:B------:R-:W-:Y:S03]  /*1550*/  BSSY B0, `(.L_x_1312) ;  /* 0x0000009000007945 */ /* 0x000fe60003800000 */
[----:B------:R-:W-:-:S13]  /*1560*/  ISETP.GE.AND P0, PT, R2, R14, PT ;  /* 0x0000000e0200720c */ /* 0x000fda0003f06270 */
[----:B------:R-:W-:Y:S05]  /*1570*/  @P0 BRA `(.L_x_1313) ;  /* 0x0000006000000947 */ /* 0x000fea0003800000 */
[----:B----4-:R-:W-:-:S04]  /*1580*/  LEA R4, P0, R251, R4, 0x1 ;  /* 0x00000004fb047211 */ /* 0x010fc800078008ff */
[----:B---3--:R-:W-:-:S05]  /*1590*/  LEA.HI.X R5, R251, R13, R242, 0x1, P0 ;  /* 0x0000000dfb057211 */ /* 0x008fca00000f0cf2 */
[----:B------:R-:W-:Y:S01]  /*15a0*/  @!PT LDS RZ, [RZ] ;  /* 0x00000000fffff984 */ /* 0x000fe20000000800 */
[----:B------:R-:W-:Y:S01]  /*15b0*/  @!PT LDS RZ, [RZ] ;  /* 0x00000000fffff984 */ /* 0x000fe20000000800 */
[----:B------:R-:W-:Y:S01]  /*15c0*/  @!PT LDS RZ, [RZ] ;  /* 0x00000000fffff984 */ /* 0x000fe20000000800 */
[----:B------:R3:W-:Y:S04]  /*15d0*/  LDGSTS.E.BYPASS.LTC128B.128 [R244+0x7900], [R4.64], !P3 ;  /* 0x0790000004f47fae */ /* 0x0007e8000d901d48 */
.L_x_1313:
[----:B------:R-:W-:Y:S05]  /*15e0*/  BSYNC B0 ;  /* 0x0000000000007941 */ /* 0x000fea0003800000 */
.L_x_1312:
[----:B------:R-:W-:Y:S05]  /*15f0*/  BRA.DIV ~URZ, `(.L_x_1314) ;  /* 0x000139c27f007947 */ /* 0x000fea000b800000 */
[----:B---3--:R3:W1:Y:S02]  /*1600*/  SHFL.IDX PT, R13, R11, 0x2, 0x181f ;  /* 0x00581f000b0d7f89 */ /* 0x00866400000e0000 */
.L_x_1380:
[----:B------:R-:W-:Y:S05]  /*1610*/  BRA.DIV ~URZ, `(.L_x_1315) ;  /* 0x00013a127f007947 */ /* 0x000fea000b800000 */
[----:B----4-:R4:W2:Y:S02]  /*1620*/  SHFL.IDX PT, R4, R12, 0x2, 0x181f ;  /* 0x00581f000c047f89 */ /* 0x0108a400000e0000 */
.L_x_1381:
[----:B------:R-:W-:Y:S01]  /*1630*/  IADD3 R2, R10, 0x20, RZ ;  /* 0x000000200a027810 */ /* 0x000fe20007ffe0ff */
[----:B------:R-:W-:Y:S03]  /*1640*/  BSSY B0, `(.L_x_1316) ;  /* 0x0000009000007945 */ /* 0x000fe60003800000 */
[----:B------:R-:W-:-:S13]  /*1650*/  ISETP.GE.AND P0, PT, R2, R14, PT ;  /* 0x0000000e0200720c */ /* 0x000fda0003f06270 */
[----:B------:R-:W-:Y:S05]  /*1660*/  @P0 BRA `(.L_x_1317) ;  /* 0x0000006000000947 */ /* 0x000fea0003800000 */
[----:B--2---:R-:W-:-:S04]  /*1670*/  LEA R4, P0, R251, R4, 0x1 ;  /* 0x00000004fb047211 */ /* 0x004fc800078008ff */
[----:B-1----:R-:W-:-:S05]  /*1680*/  LEA.HI.X R5, R251, R13, R242, 0x1, P0 ;  /* 0x0000000dfb057211 */ /* 0x002fca00000f0cf2 */
[----:B------:R-:W-:Y:S01]  /*1690*/  @!PT LDS RZ, [RZ] ;  /* 0x00000000fffff984 */ /* 0x000fe20000000800 */
[----:B------:R-:W-:Y:S01]  /*16a0*/  @!PT LDS RZ, [RZ] ;  /* 0x00000000fffff984 */ /* 0x000fe20000000800 */
[----:B------:R-:W-:Y:S01]  /*16b0*/  @!PT LDS RZ, [RZ] ;  /* 0x00000000fffff984 */ /* 0x000fe20000000800 */
[----:B------:R1:W-:Y:S04]  /*16c0*/  LDGSTS.E.BYPASS.LTC128B.128 [R244+0x8100], [R4.64], !P3 ;  /* 0x0810000004f47fae */ /* 0x0003e8000d901d48 */
.L_x_1317:
[----:B------:R-:W-:Y:S05]  /*16d0*/  BSYNC B0 ;  /* 0x0000000000007941 */ /* 0x000fea0003800000 */
.L_x_1316:
[----:B------:R-:W-:Y:S05]  /*16e0*/  BRA.DIV ~URZ, `(.L_x_1318) ;  /* 0x000139a27f007947 */ /* 0x000fea000b800000 */
[----:B-1----:R1:W3:Y:S04]  /*16f0*/  SHFL.IDX PT, R13, R11, 0x3, 0x181f ;  /* 0x00781f000b0d7f89 */ /* 0x0022e800000e0000 */
[----:B--2---:R1:W2:Y:S02]  /*1700*/  SHFL.IDX PT, R4, R12, 0x3, 0x181f ;  /* 0x00781f000c047f89 */ /* 0x0042a400000e0000 */
.L_x_1382:
[----:B------:R-:W-:Y:S01]  /*1710*/  IADD3 R2, R10, 0x30, RZ ;  /* 0x000000300a027810 */ /* 0x000fe20007ffe0ff */
[----:B------:R-:W-:Y:S03]  /*1720*/  BSSY B0, `(.L_x_1319) ;  /* 0x0000009000007945 */ /* 0x000fe60003800000 */
[----:B------:R-:W-:-:S13]  /*1730*/  ISETP.GE.AND P0, PT, R2, R14, PT ;  /* 0x0000000e0200720c */ /* 0x000fda0003f06270 */
[----:B------:R-:W-:Y:S05]  /*1740*/  @P0 BRA `(.L_x_1320) ;  /* 0x0000006000000947 */ /* 0x000fea0003800000 */
[----:B--2---:R-:W-:-:S04]  /*1750*/  LEA R4, P0, R251, R4, 0x1 ;  /* 0x00000004fb047211 */ /* 0x004fc800078008ff */
[----:B---3--:R-:W-:-:S05]  /*1760*/  LEA.HI.X R5, R251, R13, R242, 0x1, P0 ;  /* 0x0000000dfb057211 */ /* 0x008fca00000f0cf2 */
[----:B------:R-:W-:Y:S01]  /*1770*/  @!PT LDS RZ, [RZ] ;  /* 0x00000000fffff984 */ /* 0x000fe20000000800 */
[----:B------:R-:W-:Y:S01]  /*1780*/  @!PT LDS RZ, [RZ] ;  /* 0x00000000fffff984 */ /* 0x000fe20000000800 */
[----:B------:R-:W-:Y:S01]  /*1790*/  @!PT LDS RZ, [RZ] ;  /* 0x00000000fffff984 */ /* 0x000fe20000000800 */
[----:B------:R2:W-:Y:S04]  /*17a0*/  LDGSTS.E.BYPASS.LTC128B.128 [R244+0x8900], [R4.64], !P3 ;  /* 0x0890000004f47fae */ /* 0x0005e8000d901d48 */
.L_x_1320:
[----:B------:R-:W-:Y:S05]  /*17b0*/  BSYNC B0 ;  /* 0x0000000000007941 */ /* 0x000fea0003800000 */
.L_x_1319:
[----:B------:R-:W-:Y:S05]  /*17c0*/  BRA.DIV ~URZ, `(.L_x_1321) ;  /* 0x000139827f007947 */ /* 0x000fea000b800000 */
[----:B---3--:R3:W1:Y:S02]  /*17d0*/  SHFL.IDX PT, R13, R11, 0x4, 0x181f ;  /* 0x00981f000b0d7f89 */ /* 0x00866400000e0000 */
.L_x_1383:
[----:B------:R-:W-:Y:S05]  /*17e0*/  BRA.DIV ~URZ, `(.L_x_1322) ;  /* 0x000139d27f007947 */ /* 0x000fea000b800000 */
[----:B--2---:R2:W3:Y:S02]  /*17f0*/  SHFL.IDX PT, R4, R12, 0x4, 0x181f ;  /* 0x00981f000c047f89 */ /* 0x0044e400000e0000 */
.L_x_1384:
        /* <DEDUP_REMOVED lines=10> */
.L_x_1324:
[----:B------:R-:W-:Y:S05]  /*18a0*/  BSYNC B0 ;  /* 0x0000000000007941 */ /* 0x000fea0003800000 */
.L_x_1323:
[----:B------:R-:W-:Y:S05]  /*18b0*/  BRA.DIV ~URZ, `(.L_x_1325) ;  /* 0x000139627f007947 */ /* 0x000fea000b800000 */
[----:B-1----:R1:W2:Y:S04]  /*18c0*/  SHFL.IDX PT, R13, R11, 0x5, 0x181f ;  /* 0x00b81f000b0d7f89 */ /* 0x0022a800000e0000 */
[----:B---3--:R1:W3:Y:S02]  /*18d0*/  SHFL.IDX PT, R4, R12, 0x5, 0x181f ;  /* 0x00b81f000c047f89 */ /* 0x0082e400000e0000 */
.L_x_1385:
        /* <DEDUP_REMOVED lines=10> */
.L_x_1327:
[----:B------:R-:W-:Y:S05]  /*1980*/  BSYNC B0 ;  /* 0x0000000000007941 */ /* 0x000fea0003800000 */
.L_x_1326:
[----:B------:R-:W-:Y:S05]  /*1990*/  BRA.DIV ~URZ, `(.L_x_1328) ;  /* 0x000139427f007947 */ /* 0x000fea000b800000 */
[----:B--2---:R2:W1:Y:S02]  /*19a0*/  SHFL.IDX PT, R13, R11, 0x6, 0x181f ;  /* 0x00d81f000b0d7f89 */ /* 0x00446400000e0000 */
.L_x_1386:
[----:B------:R-:W-:Y:S05]  /*19b0*/  BRA.DIV ~URZ, `(.L_x_1329) ;  /* 0x000139927f007947 */ /* 0x000fea000b800000 */
[----:B---3--:R3:W2:Y:S02]  /*19c0*/  SHFL.IDX PT, R4, R12, 0x6, 0x181f ;  /* 0x00d81f000c047f89 */ /* 0x0086a400000e0000 */
.L_x_1387:
        /* <DEDUP_REMOVED lines=10> */
.L_x_1331:
[----:B------:R-:W-:Y:S05]  /*1a70*/  BSYNC B0 ;  /* 0x0000000000007941 */ /* 0x000fea0003800000 */
.L_x_1330:
[----:B------:R-:W-:Y:S05]  /*1a80*/  BRA.DIV ~URZ, `(.L_x_1332) ;  /* 0x000139227f007947 */ /* 0x000fea000b800000 */
[----:B-12---:R-:W1:Y:S04]  /*1a90*/  SHFL.IDX PT, R11, R11, 0x7, 0x181f ;  /* 0x00f81f000b0b7f89 */ /* 0x006e6800000e0000 */
[----:B---34-:R-:W2:Y:S02]  /*1aa0*/  SHFL.IDX PT, R12, R12, 0x7, 0x181f ;  /* 0x00f81f000c0c7f89 */ /* 0x018ea400000e0000 */
.L_x_1388:
[----:B-----5:R-:W-:Y:S01]  /*1ab0*/  SHF.R.S32.HI R2, RZ, 0x1f, R0 ;  /* 0x0000001fff027819 */ /* 0x020fe20000011400 */
[----:B------:R-:W-:Y:S01]  /*1ac0*/  IMAD.WIDE.U32 R162, R0, c[0x0][0x2b0], RZ ;  /* 0x0000ac0000a27a25 */ /* 0x000fe200078e00ff */
[----:B------:R-:W-:-:S03]  /*1ad0*/  IADD3 R10, R10, 0x70, RZ ;  /* 0x000000700a0a7810 */ /* 0x000fc60007ffe0ff */
[----:B------:R-:W-:Y:S01]  /*1ae0*/  IMAD R2, R2, c[0x0][0x2b0], RZ ;  /* 0x0000ac0002027a24 */ /* 0x000fe200078e02ff */
[----:B------:R-:W-:Y:S01]  /*1af0*/  ISETP.GE.AND P1, PT, R10, R14, PT ;  /* 0x0000000e0a00720c */ /* 0x000fe20003f26270 */
[----:B------:R3:W-:Y:S02]  /*1b00*/  STL.64 [R1+0x40], R162 ;  /* 0x000040a201007387 */ /* 0x0007e40000100a00 */
[----:B------:R-:W-:-:S04]  /*1b10*/  IMAD R2, R0, c[0x0][0x2b4], R2 ;  /* 0x0000ad0000027a24 */ /* 0x000fc800078e0202 */
[----:B------:R-:W-:-:S05]  /*1b20*/  IMAD.IADD R159, R163, 0x1, R2 ;  /* 0x00000001a39f7824 */ /* 0x000fca00078e0202 */
[----:B------:R3:W-:Y:S01]  /*1b30*/  STL [R1+0xc], R159 ;  /* 0x00000c9f01007387 */ /* 0x0007e20000100800 */
[----:B--2---:R-:W-:-:S04]  /*1b40*/  @!P1 LEA R12, P0, R251, R12, 0x1 ;  /* 0x0000000cfb0c9211 */ /* 0x004fc800078008ff */
[----:B-1----:R-:W-:-:S05]  /*1b50*/  @!P1 LEA.HI.X R13, R251, R11, R242, 0x1, P0 ;  /* 0x0000000bfb0d9211 */ /* 0x002fca00000f0cf2 */
[----:B------:R-:W-:Y:S01]  /*1b60*/  @!PT LDS RZ, [RZ] ;  /* 0x00000000fffff984 */ /* 0x000fe20000000800 */
[----:B------:R-:W-:Y:S01]  /*1b70*/  @!PT LDS RZ, [RZ] ;  /* 0x00000000fffff984 */ /* 0x000fe20000000800 */
[----:B------:R-:W-:Y:S01]  /*1b80*/  @!PT LDS RZ, [RZ] ;  /* 0x00000000fffff984 */ /* 0x000fe20000000800 */
[----:B------:R3:W-:Y:S04]  /*1b90*/  @!P1 LDGSTS.E.BYPASS.LTC128B.128 [R244+0xa900], [R12.64], !P3 ;  /* 0x0a9000000cf49fae */ /* 0x0007e8000d901d48 */
[----:B------:R-:W0:Y:S01]  /*1ba0*/  LDGDEPBAR ;  /* 0x00000000000079af */ /* 0x000e220000000000 */
[----:B------:R-:W-:Y:S02]  /*1bb0*/  WARPSYNC 0xffffffff ;  /* 0xffffffff00007948 */ /* 0x000fe40003800000 */
[----:B------:R-:W2:Y:S01]  /*1bc0*/  LDL R164, [R1+0x24] ;  /* 0x0000240001a47983 */ /* 0x000ea20000100800 */
[----:B------:R-:W-:Y:S01]  /*1bd0*/  MOV R4, 0x70 ;  /* 0x0000007000047802 */ /* 0x000fe20000000f00 */
[----:B------:R-:W-:Y:S02]  /*1be0*/  ULDC UR4, c[0x0][0x2b8] ;  /* 0x0000ae0000047ab9 */ /* 0x000fe40000000800 */
[----:B------:R-:W-:Y:S01]  /*1bf0*/  UISETP.NE.AND UP0, UPT, UR4, 0x1, UPT ;  /* 0x000000010400788c */ /* 0x000fe2000bf05270 */
[----:B------:R-:W4:Y:S01]  /*1c00*/  LDL R15, [R1+0x18] ;  /* 0x00001800010f7983 */ /* 0x000f220000100800 */
[----:B------:R-:W-:-:S04]  /*1c10*/  IMAD R2, R180, R4, -0x70 ;  /* 0xffffff90b4027424 */ /* 0x000fc800078e0204 */
[----:B------:R-:W-:Y:S02]  /*1c20*/  PLOP3.LUT P1, PT, PT, PT, UP0, 0x80, 0x0 ;  /* 0x000000000000781c */ /* 0x000fe40003f2f008 */
[----:B------:R-:W-:Y:S02]  /*1c30*/  IADD3 R0, R250, R2, RZ ;  /* 0x00000002fa007210 */ /* 0x000fe40007ffe0ff */
[----:B------:R-:W-:Y:S02]  /*1c40*/  PLOP3.LUT P0, PT, PT, PT, UP0, 0x80, 0x0 ;  /* 0x000000000000781c */ /* 0x000fe40003f0f008 */
[----:B------:R-:W-:-:S04]  /*1c50*/  ISETP.GE.AND P3, PT, R0, R181, PT ;  /* 0x000000b50000720c */ /* 0x000fc80003f66270 */
[----:B------:R-:W-:Y:S02]  /*1c60*/  ISETP.GT.OR P3, PT, R250, 0x6f, P3 ;  /* 0x0000006ffa00780c */ /* 0x000fe40001f64670 */
[----:B---3--:R-:W-:Y:S01]  /*1c70*/  MOV R12, RZ ;  /* 0x000000ff000c7202 */ /* 0x008fe20000000f00 */
[----:B------:R-:W-:Y:S01]  /*1c80*/  BAR.SYNC.DEFER_BLOCKING 0x0 ;  /* 0x0000000000007b1d */ /* 0x000fe20000010000 */
[----:B--2---:R-:W-:-:S05]  /*1c90*/  IADD3 R0, R0, R164, RZ ;  /* 0x000000a400007210 */ /* 0x004fca0007ffe0ff */
[----:B------:R-:W-:Y:S01]  /*1ca0*/  @P1 IMAD.HI.U32 R6, R0, c[0x0][0x2bc], RZ ;  /* 0x0000af0000061a27 */ /* 0x000fe200078e00ff */
[----:B------:R-:W-:-:S04]  /*1cb0*/  MOV R5, R0 ;  /* 0x0000000000057202 */ /* 0x000fc80000000f00 */
[----:B------:R-:W-:-:S04]  /*1cc0*/  @P0 SHF.R.U32.HI R5, RZ, c[0x0][0x2c0], R6 ;  /* 0x0000b000ff050a19 */ /* 0x000fc80000011606 */
[----:B------:R-:W-:-:S04]  /*1cd0*/  @!P3 IADD3 R8, P0, R5, R162, RZ ;  /* 0x000000a20508b210 */ /* 0x000fc80007f1e0ff */
[----:B------:R-:W-:Y:S02]  /*1ce0*/  @!P3 LEA.HI.X.SX32 R6, R5, R159, 0x1, P0 ;  /* 0x0000009f0506b211 */ /* 0x000fe400000f0eff */
[----:B------:R-:W-:-:S04]  /*1cf0*/  @!P3 LEA R10, P0, R8, c[0x0][0x2a0], 0x2 ;  /* 0x0000a800080aba11 */ /* 0x000fc800078010ff */
[----:B------:R-:W-:-:S05]  /*1d00*/  @!P3 LEA.HI.X R11, R8, c[0x0][0x2a4], R6, 0x2, P0 ;  /* 0x0000a900080bba11 */ /* 0x000fca00000f1406 */
[----:B------:R1:W2:Y:S01]  /*1d10*/  @!P3 LDG.E R12, [R10.64] ;  /* 0x000000080a0cb981 */ /* 0x0002a2000c1e1900 */
[----:B------:R-:W-:-:S05]  /*1d20*/  IADD3 R5, -R5, RZ, RZ ;  /* 0x000000ff05057210 */ /* 0x000fca0007ffe1ff */
[----:B------:R-:W-:-:S05]  /*1d30*/  IMAD R17, R5, c[0x0][0x2b8], R0 ;  /* 0x0000ae0005117a24 */ /* 0x000fca00078e0200 */
[----:B------:R-:W-:-:S05]  /*1d40*/  SHF.R.S32.HI R16, RZ, 0x1f, R17 ;  /* 0x0000001fff107819 */ /* 0x000fca0000011411 */
[----:B------:R-:W-:-:S04]  /*1d50*/  IMAD R8, R16, c[0x0][0x1e0], RZ ;  /* 0x0000780010087a24 */ /* 0x000fc800078e02ff */
[C---:B------:R-:W-:Y:S02]  /*1d60*/  IMAD R8, R17.reuse, c[0x0][0x1e4], R8 ;  /* 0x0000790011087a24 */ /* 0x040fe400078e0208 */
[----:B-1----:R-:W-:-:S05]  /*1d70*/  IMAD.WIDE.U32 R10, R17, c[0x0][0x1e0], RZ ;  /* 0x00007800110a7a25 */ /* 0x002fca00078e00ff */
[----:B------:R-:W-:Y:S01]  /*1d80*/  IADD3 R9, R11, R8, RZ ;  /* 0x000000080b097210 */ /* 0x000fe20007ffe0ff */
[----:B------:R-:W-:Y:S01]  /*1d90*/  IMAD R0, R7, c[0x0][0x1e8], RZ ;  /* 0x00007a0007007a24 */ /* 0x000fe200078e02ff */
[----:B------:R-:W-:Y:S01]  /*1da0*/  MOV R8, R10 ;  /* 0x0000000a00087202 */ /* 0x000fe20000000f00 */
[----:B----4-:R-:W-:-:S04]  /*1db0*/  IMAD.WIDE.U32 R160, R15, c[0x0][0x1e8], RZ ;  /* 0x00007a000fa07a25 */ /* 0x010fc800078e00ff */
[----:B------:R-:W-:-:S05]  /*1dc0*/  IMAD R0, R15, c[0x0][0x1ec], R0 ;  /* 0x00007b000f007a24 */ /* 0x000fca00078e0200 */
[----:B------:R-:W-:Y:S01]  /*1dd0*/  IADD3 R158, R161, R0, RZ ;  /* 0x00000000a19e7210 */ /* 0x000fe20007ffe0ff */
[----:B------:R-:W-:Y:S01]  /*1de0*/  IMAD R4, R180, -0x70, R4 ;  /* 0xffffff90b4047824 */ /* 0x000fe200078e0204 */
[----:B------:R-:W-:-:S05]  /*1df0*/  MOV R0, c[0x0][0x2ac] ;  /* 0x0000ab0000007a02 */ /* 0x000fca0000000f00 */
[----:B------:R-:W-:Y:S01]  /*1e00*/  IMAD R0, R0, c[0x0][0x1d0], R4 ;  /* 0x0000740000007a24 */ /* 0x000fe200078e0204 */
[----:B------:R-:W-:Y:S01]  /*1e10*/  ISETP.GE.AND P3, PT, R251, c[0x0][0x1d4], PT ;  /* 0x00007500fb007a0c */ /* 0x000fe20003f66270 */
[----:B------:R-:W-:Y:S02]  /*1e20*/  IMAD R16, R16, c[0x0][0x208], RZ ;  /* 0x0000820010107a24 */ /* 0x000fe400078e02ff */
[----:B------:R-:W-:-:S04]  /*1e30*/  IMAD.WIDE.U32 R22, R17, c[0x0][0x208], RZ ;  /* 0x0000820011167a25 */ /* 0x000fc800078e00ff */
[----:B------:R-:W-:Y:S01]  /*1e40*/  IMAD R16, R17, c[0x0][0x20c], R16 ;  /* 0x0000830011107a24 */ /* 0x000fe200078e0210 */
[----:B------:R1:W-:Y:S01]  /*1e50*/  STL [R1+0x20], R17 ;  /* 0x0000201101007387 */ /* 0x0003e20000100800 */
[----:B------:R-:W-:Y:S02]  /*1e60*/  IMAD R7, R7, c[0x0][0x210], RZ ;  /* 0x0000840007077a24 */ /* 0x000fe400078e02ff */
[----:B------:R-:W-:-:S04]  /*1e70*/  IMAD.WIDE.U32 R26, R15, c[0x0][0x210], RZ ;  /* 0x000084000f1a7a25 */ /* 0x000fc800078e00ff */
[----:B------:R-:W-:-:S05]  /*1e80*/  IMAD R7, R15, c[0x0][0x214], R7 ;  /* 0x000085000f077a24 */ /* 0x000fca00078e0207 */
[----:B------:R-:W-:Y:S02]  /*1e90*/  IADD3 R15, R27, R7, RZ ;  /* 0x000000071b0f7210 */ /* 0x000fe40007ffe0ff */
[----:B-1----:R-:W-:Y:S02]  /*1ea0*/  IADD3 R17, R23, R16, RZ ;  /* 0x0000001017117210 */ /* 0x002fe40007ffe0ff */
[----:B------:R-:W-:Y:S02]  /*1eb0*/  MOV R16, R22 ;  /* 0x0000001600107202 */ /* 0x000fe40000000f00 */
[C---:B------:R-:W-:Y:S02]  /*1ec0*/  SHF.L.U32 R121, R251.reuse, 0x1, RZ ;  /* 0x00000001fb797819 */ /* 0x040fe400000006ff */
[----:B------:R-:W-:Y:S02]  /*1ed0*/  SHF.L.U64.HI R120, R251, 0x1, R242 ;  /* 0x00000001fb787819 */ /* 0x000fe400000102f2 */
        /* <DEDUP_REMOVED lines=8> */
[----:B------:R-:W1:Y:S01]  /*1f60*/  SHFL.IDX PT, R8, R9, RZ, 0x181f ;  /* 0x00181fff09087589 */ /* 0x000e6200000e0000 */
[----:B------:R-:W-:-:S03]  /*1f70*/  IADD3 R5, -R252, R0, RZ ;  /* 0x00000000fc057210 */ /* 0x000fc60007ffe1ff */
[----:B------:R-:W2:Y:S04]  /*1f80*/  SHFL.IDX PT, R6, R13, RZ, 0x181f ;  /* 0x00181fff0d067589 */ /* 0x000ea800000e0000 */
[----:B------:R-:W3:Y:S01]  /*1f90*/  SHFL.IDX PT, R20, R9, 0x1, 0x181f ;  /* 0x00381f0009147f89 */ /* 0x000ee200000e0000 */
[----:B------:R-:W-:-:S03]  /*1fa0*/  ISETP.GE.AND P5, PT, R5, 0x1, PT ;  /* 0x000000010500780c */ /* 0x000fc60003fa6270 */
[----:B------:R-:W4:Y:S01]  /*1fb0*/  SHFL.IDX PT, R4, R13, 0x1, 0x181f ;  /* 0x00381f000d047f89 */ /* 0x000f2200000e0000 */
[----:B------:R-:W-:-:S03]  /*1fc0*/  ISETP.GE.AND P4, PT, R5, 0x11, PT ;  /* 0x000000110500780c */ /* 0x000fc60003f86270 */
[----:B------:R-:W5:Y:S04]  /*1fd0*/  SHFL.IDX PT, R18, R9, 0x2, 0x181f ;  /* 0x00581f0009127f89 */ /* 0x000f6800000e0000 */
[----:B------:R-:W5:Y:S02]  /*1fe0*/  SHFL.IDX PT, R10, R13, 0x2, 0x181f ;  /* 0x00581f000d0a7f89 */ /* 0x000f6400000e0000 */
[----:B-1----:R-:W-:Y:S02]  /*1ff0*/  @P5 LEA R24, P1, R251, R8, 0x1 ;  /* 0x00000008fb185211 */ /* 0x002fe400078208ff */
[----:B------:R-:W-:Y:S02]  /*2000*/  ISETP.GE.AND P0, PT, R5, 0x21, PT ;  /* 0x000000210500780c */ /* 0x000fe40003f06270 */
[----:B--2---:R-:W-:-:S02]  /*2010*/  @P5 LEA.HI.X R25, R251, R6, R242, 0x1, P1 ;  /* 0x00000006fb195211 */ /* 0x004fc400008f0cf2 */
[----:B------:R-:W1:Y:S01]  /*2020*/  SHFL.IDX PT, R6, R9, 0x3, 0x181f ;  /* 0x00781f0009067f89 */ /* 0x000e6200000e0000 */
[----:B---3--:R-:W-:-:S03]  /*2030*/  @P4 LEA R20, P1, R251, R20, 0x1 ;  /* 0x00000014fb144211 */ /* 0x008fc600078208ff */
[----:B------:R-:W-:Y:S01]  /*2040*/  SHFL.IDX PT, R11, R13, 0x3, 0x181f ;  /* 0x00781f000d0b7f89 */ /* 0x000fe200000e0000 */
[----:B----4-:R-:W-:-:S03]  /*2050*/  @P4 LEA.HI.X R21, R251, R4, R242, 0x1, P1 ;  /* 0x00000004fb154211 */ /* 0x010fc600008f0cf2 */
[----:B------:R-:W2:Y:S01]  /*2060*/  SHFL.IDX PT, R4, R9, 0x4, 0x181f ;  /* 0x00981f0009047f89 */ /* 0x000ea200000e0000 */
[----:B------:R-:W-:Y:S02]  /*2070*/  ISETP.GE.AND P6, PT, R5, 0x31, PT ;  /* 0x000000310500780c */ /* 0x000fe40003fc6270 */
[----:B-----5:R-:W-:Y:S01]  /*2080*/  @P0 LEA R18, P1, R251, R18, 0x1 ;  /* 0x00000012fb120211 */ /* 0x020fe200078208ff */
[----:B------:R-:W3:Y:S01]  /*2090*/  SHFL.IDX PT, R8, R13, 0x4, 0x181f ;  /* 0x00981f000d087f89 */ /* 0x000ee200000e0000 */
[----:B------:R-:W-:-:S03]  /*20a0*/  IMAD R14, R14, c[0x0][0x218], RZ ;  /* 0x000086000e0e7a24 */ /* 0x000fc600078e02ff */
[----:B------:R4:W-:Y:S01]  /*20b0*/  @P5 LDGSTS.E.BYPASS.LTC128B.128 [R244+0x3900], [R24.64], !P3 ;  /* 0x0390000018f45fae */ /* 0x0009e2000d901d48 */
[----:B------:R-:W-:Y:S01]  /*20c0*/  ISETP.GE.AND P5, PT, R5, 0x41, PT ;  /* 0x000000410500780c */ /* 0x000fe20003fa6270 */
[C---:B------:R-:W-:Y:S01]  /*20d0*/  IMAD.WIDE.U32 R16, R12.reuse, c[0x0][0x218], R16 ;  /* 0x000086000c107a25 */ /* 0x040fe200078e0010 */
[----:B------:R-:W-:Y:S01]  /*20e0*/  @P0 LEA.HI.X R19, R251, R10, R242, 0x1, P1 ;  /* 0x0000000afb130211 */ /* 0x000fe200008f0cf2 */
[----:B------:R5:W-:Y:S02]  /*20f0*/  @P4 LDGSTS.E.BYPASS.LTC128B.128 [R244+0x4100], [R20.64], !P3 ;  /* 0x0410000014f44fae */ /* 0x000be4000d901d48 */
[----:B------:R-:W-:Y:S02]  /*2100*/  IMAD R14, R12, c[0x0][0x21c], R14 ;  /* 0x000087000c0e7a24 */ /* 0x000fe400078e020e */
[----:B------:R-:W5:Y:S04]  /*2110*/  SHFL.IDX PT, R10, R9, 0x5, 0x181f ;  /* 0x00b81f00090a7f89 */ /* 0x000f6800000e0000 */
[----:B------:R-:W1:Y:S04]  /*2120*/  SHFL.IDX PT, R9, R9, 0x6, 0x181f ;  /* 0x00d81f0009097f89 */ /* 0x000e6800000e0000 */
[----:B------:R1:W-:Y:S04]  /*2130*/  STL [R1+0x1c], R12 ;  /* 0x00001c0c01007387 */ /* 0x0003e80000100800 */
[----:B------:R2:W-:Y:S04]  /*2140*/  @P0 LDGSTS.E.BYPASS.LTC128B.128 [R244+0x4900], [R18.64], !P3 ;  /* 0x0490000012f40fae */ /* 0x0005e8000d901d48 */
[----:B------:R-:W3:Y:S01]  /*2150*/  SHFL.IDX PT, R7, R13, 0x5, 0x181f ;  /* 0x00b81f000d077f89 */ /* 0x000ee200000e0000 */
[----:B-1----:R-:W-:-:S02]  /*2160*/  IADD3 R12, P0, R16, R26, RZ ;  /* 0x0000001a100c7210 */ /* 0x002fc40007f1e0ff */
[C---:B------:R-:W-:Y:S02]  /*2170*/  @P6 LEA R16, P4, R251.reuse, R6, 0x1 ;  /* 0x00000006fb106211 */ /* 0x040fe400078808ff */
[----:B------:R-:W1:Y:S01]  /*2180*/  SHFL.IDX PT, R6, R13, 0x6, 0x181f ;  /* 0x00d81f000d067f89 */ /* 0x000e6200000e0000 */
[----:B--2---:R-:W-:Y:S02]  /*2190*/  @P5 LEA R18, P1, R251, R4, 0x1 ;  /* 0x00000004fb125211 */ /* 0x004fe400078208ff */
[----:B------:R-:W-:Y:S02]  /*21a0*/  IADD3.X R4, R15, R17, R14, P0, !PT ;  /* 0x000000110f047210 */ /* 0x000fe400007fe40e */
[--C-:B------:R-:W-:Y:S02]  /*21b0*/  @P6 LEA.HI.X R17, R251, R11, R242.reuse, 0x1, P4 ;  /* 0x0000000bfb116211 */ /* 0x100fe400020f0cf2 */
[C---:B------:R-:W-:Y:S02]  /*21c0*/  ISETP.GE.AND P0, PT, R5.reuse, 0x51, PT ;  /* 0x000000510500780c */ /* 0x040fe40003f06270 */
[----:B------:R-:W-:Y:S01]  /*21d0*/  ISETP.GE.AND P4, PT, R5, 0x61, PT ;  /* 0x000000610500780c */ /* 0x000fe20003f86270 */
[----:B------:R2:W-:Y:S01]  /*21e0*/  @P6 LDGSTS.E.BYPASS.LTC128B.128 [R244+0x5100], [R16.64], !P3 ;  /* 0x0510000010f46fae */ /* 0x0005e2000d901d48 */
[----:B---3--:R-:W-:-:S02]  /*21f0*/  @P5 LEA.HI.X R19, R251, R8, R242, 0x1, P1 ;  /* 0x00000008fb135211 */ /* 0x008fc400008f0cf2 */
[----:B------:R-:W-:-:S03]  /*2200*/  LEA R8, P1, R12, c[0x0][0x1f8], 0x1 ;  /* 0x00007e000c087a11 */ /* 0x000fc600078208ff */
[----:B------:R3:W-:Y:S01]  /*2210*/  @P5 LDGSTS.E.BYPASS.LTC128B.128 [R244+0x5900], [R18.64], !P3 ;  /* 0x0590000012f45fae */ /* 0x0007e2000d901d48 */
[----:B------:R-:W-:-:S03]  /*2220*/  LEA.HI.X R4, R12, c[0x0][0x1fc], R4, 0x1, P1 ;  /* 0x00007f000c047a11 */ /* 0x000fc600008f0c04 */
[C---:B-----5:R-:W-:Y:S02]  /*2230*/  @P0 LEA R20, P5, R251.reuse, R10, 0x1 ;  /* 0x0000000afb140211 */ /* 0x060fe400078a08ff */
[C---:B------:R-:W-:Y:S02]  /*2240*/  @P4 LEA R22, P1, R251.reuse, R9, 0x1 ;  /* 0x00000009fb164211 */ /* 0x040fe400078208ff */
[C-C-:B------:R-:W-:Y:S02]  /*2250*/  @P0 LEA.HI.X R21, R251.reuse, R7, R242.reuse, 0x1, P5 ;  /* 0x00000007fb150211 */ /* 0x140fe400028f0cf2 */
[----:B-1----:R-:W-:-:S03]  /*2260*/  @P4 LEA.HI.X R23, R251, R6, R242, 0x1, P1 ;  /* 0x00000006fb174211 */ /* 0x002fc600008f0cf2 */
[----:B------:R1:W-:Y:S04]  /*2270*/  @P0 LDGSTS.E.BYPASS.LTC128B.128 [R244+0x6100], [R20.64], !P3 ;  /* 0x0610000014f40fae */ /* 0x0003e8000d901d48 */
[----:B------:R1:W-:Y:S04]  /*2280*/  @P4 LDGSTS.E.BYPASS.LTC128B.128 [R244+0x6900], [R22.64], !P3 ;  /* 0x0690000016f44fae */ /* 0x0003e8000d901d48 */
[----:B------:R-:W0:Y:S04]  /*2290*/  LDGDEPBAR ;  /* 0x00000000000079af */ /* 0x000e280000000000 */
[----:B---3--:R-:W3:Y:S04]  /*22a0*/  SHFL.IDX PT, R18, R8, RZ, 0x181f ;  /* 0x00181fff08127589 */ /* 0x008ee800000e0000 */
[----:B------:R-:W-:Y:S01]  /*22b0*/  STL.64 [R1+0x38], R160 ;  /* 0x000038a001007387 */ /* 0x000fe20000100a00 */
[----:B------:R-:W-:-:S04]  /*22c0*/  DEPBAR.LE SB0, 0x1 ;  /* 0x000080400000791a */ /* 0x000fc80000000000 */
[----:B------:R-:W-:-:S04]  /*22d0*/  DEPBAR.LE SB0, 0x0 ;  /* 0x000080000000791a */ /* 0x000fc80000000000 */
[----:B------:R-:W-:Y:S06]  /*22e0*/  BAR.SYNC.DEFER_BLOCKING 0x0 ;  /* 0x0000000000007b1d */ /* 0x000fec0000010000 */
[----:B--2---:R-:W2:Y:S04]  /*22f0*/  SHFL.IDX PT, R16, R8, 0x1, 0x181f ;  /* 0x00381f0008107f89 */ /* 0x004ea800000e0000 */
[----:B------:R-:W-:Y:S04]  /*2300*/  STL [R1+0x8], R158 ;  /* 0x0000089e01007387 */ /* 0x000fe80000100800 */
[----:B------:R-:W5:Y:S04]  /*2310*/  SHFL.IDX PT, R14, R8, 0x2, 0x181f ;  /* 0x00581f00080e7f89 */ /* 0x000f6800000e0000 */
[----:B------:R-:W1:Y:S04]  /*2320*/  SHFL.IDX PT, R17, R4, RZ, 0x181f ;  /* 0x00181fff04117589 */ /* 0x000e6800000e0000 */
[----:B------:R-:W-:Y:S04]  /*2330*/  STL.64 [R1+0x30], R26 ;  /* 0x0000301a01007387 */ /* 0x000fe80000100a00 */
[----:B------:R-:W1:Y:S04]  /*2340*/  SHFL.IDX PT, R12, R8, 0x3, 0x181f ;  /* 0x00781f00080c7f89 */ /* 0x000e6800000e0000 */
[----:B------:R-:W-:Y:S04]  /*2350*/  STL [R1+0x4], R15 ;  /* 0x0000040f01007387 */ /* 0x000fe80000100800 */
[----:B------:R-:W1:Y:S04]  /*2360*/  SHFL.IDX PT, R15, R4, 0x1, 0x181f ;  /* 0x00381f00040f7f89 */ /* 0x000e6800000e0000 */
[----:B------:R-:W2:Y:S04]  /*2370*/  SHFL.IDX PT, R13, R4, 0x2, 0x181f ;  /* 0x00581f00040d7f89 */ /* 0x000ea800000e0000 */
[----:B------:R-:W2:Y:S04]  /*2380*/  SHFL.IDX PT, R11, R4, 0x3, 0x181f ;  /* 0x00781f00040b7f89 */ /* 0x000ea800000e0000 */
[----:B------:R-:W4:Y:S04]  /*2390*/  SHFL.IDX PT, R10, R8, 0x4, 0x181f ;  /* 0x00981f00080a7f89 */ /* 0x000f2800000e0000 */
[----:B------:R-:W4:Y:S04]  /*23a0*/  SHFL.IDX PT, R9, R4, 0x4, 0x181f ;  /* 0x00981f0004097f89 */ /* 0x000f2800000e0000 */
[----:B------:R-:W-:Y:S04]  /*23b0*/  LDSM.16.M88.4 R100, [R241] ;  /* 0x00000000f164783b */ /* 0x000fe80000000200 */
[----:B-1----:R-:W-:Y:S04]  /*23c0*/  LDSM.16.M88.4 R20, [R240] ;  /* 0x00000000f014783b */ /* 0x002fe80000000200 */
[----:B------:R-:W1:Y:S01]  /*23d0*/  SHFL.IDX PT, R6, R8, 0x5, 0x181f ;  /* 0x00b81f0008067f89 */ /* 0x000e6200000e0000 */
[----:B---3--:R-:W-:-:S03]  /*23e0*/  IADD3 R18, P4, R18, R121, RZ ;  /* 0x0000007912127210 */ /* 0x008fc60007f9e0ff */
[----:B------:R-:W3:Y:S01]  /*23f0*/  SHFL.IDX PT, R7, R4, 0x5, 0x181f ;  /* 0x00b81f0004077f89 */ /* 0x000ee200000e0000 */
[-C--:B--2---:R-:W-:Y:S02]  /*2400*/  IADD3 R16, P0, R16, R121.reuse, RZ ;  /* 0x0000007910107210 */ /* 0x084fe40007f1e0ff */
[-C--:B-----5:R-:W-:Y:S01]  /*2410*/  IADD3 R14, P6, R14, R121.reuse, RZ ;  /* 0x000000790e0e7210 */ /* 0x0a0fe20007fde0ff */
[----:B------:R-:W2:Y:S01]  /*2420*/  SHFL.IDX PT, R8, R8, 0x6, 0x181f ;  /* 0x00d81f0008087f89 */ /* 0x000ea200000e0000 */
[-C--:B------:R-:W-:Y:S02]  /*2430*/  IADD3.X R19, R17, R120.reuse, RZ, P4, !PT ;  /* 0x0000007811137210 */ /* 0x080fe400027fe4ff */
[----:B------:R-:W-:Y:S01]  /*2440*/  ISETP.GE.AND P1, PT, R251, c[0x0][0x1d4], PT ;  /* 0x00007500fb007a0c */ /* 0x000fe20003f26270 */
[----:B------:R-:W-:Y:S01]  /*2450*/  LDSM.16.M88.4 R72, [R239] ;  /* 0x00000000ef48783b */ /* 0x000fe20000000200 */
[----:B------:R-:W-:Y:S02]  /*2460*/  IADD3 R12, P4, R12, R121, RZ ;  /* 0x000000790c0c7210 */ /* 0x000fe40007f9e0ff */
[-C--:B------:R-:W-:Y:S01]  /*2470*/  IADD3.X R17, R15, R120.reuse, RZ, P0, !PT ;  /* 0x000000780f117210 */ /* 0x080fe200007fe4ff */
[----:B------:R-:W5:Y:S01]  /*2480*/  SHFL.IDX PT, R4, R4, 0x6, 0x181f ;  /* 0x00d81f0004047f89 */ /* 0x000f6200000e0000 */
[----:B------:R-:W-:-:S02]  /*2490*/  IADD3.X R15, R13, R120, RZ, P6, !PT ;  /* 0x000000780d0f7210 */ /* 0x000fc400037fe4ff */
[----:B------:R-:W-:Y:S01]  /*24a0*/  ISETP.LT.OR P5, PT, R5, 0x1, P1 ;  /* 0x000000010500780c */ /* 0x000fe20000fa1670 */
[----:B----4-:R-:W4:Y:S01]  /*24b0*/  LDSM.16.M88.4 R24, [R238] ;  /* 0x00000000ee18783b */ /* 0x010f220000000200 */
[-C--:B------:R-:W-:Y:S02]  /*24c0*/  IADD3.X R13, R11, R120.reuse, RZ, P4, !PT ;  /* 0x000000780b0d7210 */ /* 0x080fe400027fe4ff */
[----:B------:R-:W-:Y:S01]  /*24d0*/  IADD3 R10, P0, R10, R121, RZ ;  /* 0x000000790a0a7210 */ /* 0x000fe20007f1e0ff */
[----:B------:R-:W2:Y:S01]  /*24e0*/  LDSM.16.M88.4 R96, [R241+0x2000] ;  /* 0x00200000f160783b */ /* 0x000ea20000000200 */
[----:B------:R-:W-:Y:S02]  /*24f0*/  ISETP.LT.OR P4, PT, R5, 0x11, P1 ;  /* 0x000000110500780c */ /* 0x000fe40000f81670 */
[----:B------:R-:W-:Y:S01]  /*2500*/  IADD3.X R11, R9, R120, RZ, P0, !PT ;  /* 0x00000078090b7210 */ /* 0x000fe200007fe4ff */
[----:B------:R-:W-:Y:S01]  /*2510*/  LDSM.16.M88.4 R108, [R240+0x800] ;  /* 0x00080000f06c783b */ /* 0x000fe20000000200 */
[----:B------:R-:W-:-:S02]  /*2520*/  ISETP.LT.OR P0, PT, R5, 0x21, P1 ;  /* 0x000000210500780c */ /* 0x000fc40000f01670 */
[----:B-1----:R-:W-:Y:S01]  /*2530*/  IADD3 R6, P6, R6, R121, RZ ;  /* 0x0000007906067210 */ /* 0x002fe20007fde0ff */
[----:B------:R-:W-:Y:S03]  /*2540*/  LDSM.16.M88.4 R92, [R240+0x1000] ;  /* 0x00100000f05c783b */ /* 0x000fe60000000200 */
[----:B---3--:R-:W-:Y:S01]  /*2550*/  IADD3.X R7, R7, R120, RZ, P6, !PT ;  /* 0x0000007807077210 */ /* 0x008fe200037fe4ff */
[----:B------:R-:W-:Y:S01]  /*2560*/  LDSM.16.M88.4 R88, [R240+0x1800] ;  /* 0x00180000f058783b */ /* 0x000fe20000000200 */
[----:B------:R-:W-:-:S03]  /*2570*/  ISETP.LT.OR P6, PT, R5, 0x31, P1 ;  /* 0x000000310500780c */ /* 0x000fc60000fc1670 */
[----:B------:R-:W-:Y:S04]  /*2580*/  LDSM.16.M88.4 R84, [R240+0x2000] ;  /* 0x00200000f054783b */ /* 0x000fe80000000200 */
[----:B------:R-:W-:Y:S04]  /*2590*/  LDSM.16.M88.4 R80, [R240+0x2800] ;  /* 0x00280000f050783b */ /* 0x000fe80000000200 */
[----:B------:R-:W-:Y:S04]  /*25a0*/  LDSM.16.M88.4 R76, [R240+0x3000] ;  /* 0x00300000f04c783b */ /* 0x000fe80000000200 */
[----:B------:R-:W-:Y:S04]  /*25b0*/  LDSM.16.M88.4 R68, [R239+0x2000] ;  /* 0x00200000ef44783b */ /* 0x000fe80000000200 */
[----:B------:R-:W-:Y:S04]  /*25c0*/  LDSM.16.M88.4 R64, [R230] ;  /* 0x00000000e640783b */ /* 0x000fe80000000200 */
[----:B------:R-:W-:Y:S04]  /*25d0*/  LDSM.16.M88.4 R60, [R229] ;  /* 0x00000000e53c783b */ /* 0x000fe80000000200 */
        /* <DEDUP_REMOVED lines=12> */
[----:B------:R3:W-:Y:S01]  /*26a0*/  LDGSTS.E.BYPASS.LTC128B.128 [R244+0x1100], [R14.64], !P0 ;  /* 0x011000000ef47fae */ /* 0x0007e2000c101d48 */
[----:B--2---:R-:W-:Y:S01]  /*26b0*/  IADD3 R8, P0, R8, R121, RZ ;  /* 0x0000007908087210 */ /* 0x004fe20007f1e0ff */
[----:B------:R-:W-:Y:S02]  /*26c0*/  HMMA.16816.F32.BF16 R104, R100, R20, RZ ;  /* 0x000000146468723c */ /* 0x000fe400000418ff */
[----:B------:R3:W-:Y:S01]  /*26d0*/  LDGSTS.E.BYPASS.LTC128B.128 [R244+0x1900], [R12.64], !P6 ;  /* 0x019000000cf47fae */ /* 0x0007e2000f101d48 */
[----:B-----5:R-:W-:-:S03]  /*26e0*/  IADD3.X R9, R4, R120, RZ, P0, !PT ;  /* 0x0000007804097210 */ /* 0x020fc600007fe4ff */
[----:B------:R2:W-:Y:S04]  /*26f0*/  LDGSTS.E.BYPASS.LTC128B.128 [R244+0x2100], [R10.64], !P5 ;  /* 0x021000000af47fae */ /* 0x0005e8000e901d48 */
[----:B------:R5:W-:Y:S04]  /*2700*/  LDGSTS.E.BYPASS.LTC128B.128 [R244+0x2900], [R6.64], !P4 ;  /* 0x0290000006f47fae */ /* 0x000be8000e101d48 */
[----:B------:R2:W-:Y:S04]  /*2710*/  LDGSTS.E.BYPASS.LTC128B.128 [R244+0x3100], [R8.64], !P1 ;  /* 0x0310000008f47fae */ /* 0x0005e8000c901d48 */
[----:B------:R-:W-:Y:S04]  /*2720*/  LDSM.16.M88.4 R116, [R236] ;  /* 0x00000000ec74783b */ /* 0x000fe80000000200 */
[----:B------:R-:W2:Y:S02]  /*2730*/  LDSM.16.M88.4 R32, [R237] ;  /* 0x00000000ed20783b */ /* 0x000ea40000000200 */
[----:B----4-:R-:W-:Y:S02]  /*2740*/  HMMA.16816.F32.BF16 R104, R72, R24, R104 ;  /* 0x000000184868723c */ /* 0x010fe40000041868 */
[----:B------:R-:W-:Y:S04]  /*2750*/  LDSM.16.M88.4 R112, [R224] ;  /* 0x00000000e070783b */ /* 0x000fe80000000200 */
[----:B-1----:R-:W1:Y:S04]  /*2760*/  LDSM.16.M88.4 R16, [R235] ;  /* 0x00000000eb10783b */ /* 0x002e680000000200 */
[----:B------:R-:W4:Y:S01]  /*2770*/  LDSM.16.M88.4 R28, [R237+0x2000] ;  /* 0x00200000ed1c783b */ /* 0x000f220000000200 */
[----:B-----5:R-:W-:Y:S03]  /*2780*/  HMMA.16816.F32.BF16 R4, R96, R20, RZ ;  /* 0x000000146004723c */ /* 0x020fe600000418ff */
[----:B---3--:R-:W3:Y:S04]  /*2790*/  LDSM.16.M88.4 R12, [R235+0x2000] ;  /* 0x00200000eb0c783b */ /* 0x008ee80000000200 */
[----:B------:R-:W5:Y:S01]  /*27a0*/  LDL R165, [R1+0x10] ;  /* 0x0000100001a57983 */ /* 0x000f620000100800 */
[-C--:B--2---:R-:W-:Y:S03]  /*27b0*/  HMMA.16816.F32.BF16 R8, R100, R22.reuse, RZ ;  /* 0x000000166408723c */ /* 0x084fe600000418ff */
[----:B------:R-:W0:Y:S05]  /*27c0*/  LDGDEPBAR ;  /* 0x00000000000079af */ /* 0x000e2a0000000000 */
[----:B------:R-:W-:Y:S08]  /*27d0*/  HMMA.16816.F32.BF16 R20, R96, R22, RZ ;  /* 0x000000166014723c */ /* 0x000ff000000418ff */
[----:B------:R-:W-:Y:S08]  /*27e0*/  HMMA.16816.F32.BF16 R104, R32, R116, R104 ;  /* 0x000000742068723c */ /* 0x000ff00000041868 */
[C---:B------:R-:W-:Y:S08]  /*27f0*/  HMMA.16816.F32.BF16 R4, R68.reuse, R24, R4 ;  /* 0x000000184404723c */ /* 0x040ff00000041804 */
[-C--:B------:R-:W-:Y:S08]  /*2800*/  HMMA.16816.F32.BF16 R20, R68, R26.reuse, R20 ;  /* 0x0000001a4414723c */ /* 0x080ff00000041814 */
[----:B------:R-:W-:Y:S01]  /*2810*/  HMMA.16816.F32.BF16 R8, R72, R26, R8 ;  /* 0x0000001a4808723c */ /* 0x000fe20000041808 */
[----:B------:R-:W2:Y:S07]  /*2820*/  LDSM.16.M88.4 R24, [R236+0x800] ;  /* 0x00080000ec18783b */ /* 0x000eae0000000200 */
[-C--:B------:R-:W-:Y:S08]  /*2830*/  HMMA.16816.F32.BF16 R40, R100, R108.reuse, RZ ;  /* 0x0000006c6428723c */ /* 0x080ff000000418ff */
[----:B------:R-:W-:Y:S08]  /*2840*/  HMMA.16816.F32.BF16 R36, R96, R108, RZ ;  /* 0x0000006c6024723c */ /* 0x000ff000000418ff */
[----:B-1----:R-:W-:Y:S08]  /*2850*/  HMMA.16816.F32.BF16 R104, R16, R112, R104 ;  /* 0x000000701068723c */ /* 0x002ff00000041868 */
[C---:B----4-:R-:W-:Y:S08]  /*2860*/  HMMA.16816.F32.BF16 R4, R28.reuse, R116, R4 ;  /* 0x000000741c04723c */ /* 0x050ff00000041804 */
[-C--:B------:R-:W-:Y:S08]  /*2870*/  HMMA.16816.F32.BF16 R20, R28, R118.reuse, R20 ;  /* 0x000000761c14723c */ /* 0x080ff00000041814 */
[----:B------:R-:W-:Y:S01]  /*2880*/  HMMA.16816.F32.BF16 R8, R32, R118, R8 ;  /* 0x000000762008723c */ /* 0x000fe20000041808 */
[----:B------:R-:W-:-:S02]  /*2890*/  FMUL.FTZ R104, R104, c[0x0][0x320] ;  /* 0x0000c80068687a20 */ /* 0x000fc40000410000 */
[----:B------:R-:W-:Y:S02]  /*28a0*/  FMUL.FTZ R105, R105, c[0x0][0x320] ;  /* 0x0000c80069697a20 */ /* 0x000fe40000410000 */
[----:B------:R-:W-:-:S03]  /*28b0*/  FMUL.FTZ R106, R106, c[0x0][0x320] ;  /* 0x0000c8006a6a7a20 */ /* 0x000fc60000410000 */
[----:B------:R-:W-:Y:S01]  /*28c0*/  HMMA.16816.F32.BF16 R40, R72, R64, R40 ;  /* 0x000000404828723c */ /* 0x000fe20000041828 */
[----:B------:R-:W-:-:S07]  /*28d0*/  FMUL.FTZ R107, R107, c[0x0][0x320] ;  /* 0x0000c8006b6b7a20 */ /* 0x000fce0000410000 */
[----:B------:R-:W-:Y:S01]  /*28e0*/  HMMA.16816.F32.BF16 R36, R68, R64, R36 ;  /* 0x000000404424723c */ /* 0x000fe20000041824 */
[----:B------:R-:W1:Y:S08]  /*28f0*/  MUFU.TANH R116, R104 ;  /* 0x0000006800747308 */ /* 0x000e700000002400 */
[----:B------:R-:W4:Y:S01]  /*2900*/  MUFU.TANH R117, R105 ;  /* 0x0000006900757308 */ /* 0x000f220000002400 */
[C---:B---3--:R-:W-:Y:S07]  /*2910*/  HMMA.16816.F32.BF16 R4, R12.reuse, R112, R4 ;  /* 0x000000700c04723c */ /* 0x048fee0000041804 */
[----:B------:R-:W3:Y:S08]  /*2920*/  MUFU.TANH R118, R106 ;  /* 0x0000006a00767308 */ /* 0x000ef00000002400 */
[----:B------:R1:W1:Y:S01]  /*2930*/  MUFU.TANH R119, R107 ;  /* 0x0000006b00777308 */ /* 0x0002620000002400 */
[-C--:B------:R-:W-:Y:S01]  /*2940*/  HMMA.16816.F32.BF16 R20, R12, R114.reuse, R20 ;  /* 0x000000720c14723c */ /* 0x080fe20000041814 */
[----:B-1----:R-:W1:Y:S07]  /*2950*/  LDSM.16.M88.4 R104, [R224+0x800] ;  /* 0x00080000e068783b */ /* 0x002e6e0000000200 */
[----:B------:R-:W-:Y:S08]  /*2960*/  HMMA.16816.F32.BF16 R8, R16, R114, R8 ;  /* 0x000000721008723c */ /* 0x000ff00000041808 */
[----:B------:R-:W-:Y:S08]  /*2970*/  HMMA.16816.F32.BF16 R112, R100, R110, RZ ;  /* 0x0000006e6470723c */ /* 0x000ff000000418ff */
[-C--:B--2---:R-:W-:Y:S08]  /*2980*/  HMMA.16816.F32.BF16 R40, R32, R24.reuse, R40 ;  /* 0x000000182028723c */ /* 0x084ff00000041828 */
[----:B------:R-:W-:Y:S08]  /*2990*/  HMMA.16816.F32.BF16 R36, R28, R24, R36 ;  /* 0x000000181c24723c */ /* 0x000ff00000041824 */
[----:B------:R-:W-:Y:S01]  /*29a0*/  HMMA.16816.F32.BF16 R108, R96, R110, RZ ;  /* 0x0000006e606c723c */ /* 0x000fe200000418ff */
[----:B------:R-:W-:-:S02]  /*29b0*/  FMUL.FTZ R4, R4, c[0x0][0x320] ;  /* 0x0000c80004047a20 */ /* 0x000fc40000410000 */
[----:B------:R-:W-:Y:S02]  /*29c0*/  FMUL.FTZ R5, R5, c[0x0][0x320] ;  /* 0x0000c80005057a20 */ /* 0x000fe40000410000 */
[----:B------:R-:W-:Y:S02]  /*29d0*/  FMUL.FTZ R6, R6, c[0x0][0x320] ;  /* 0x0000c80006067a20 */ /* 0x000fe40000410000 */
[----:B------:R-:W-:Y:S01]  /*29e0*/  FMUL.FTZ R7, R7, c[0x0][0x320] ;  /* 0x0000c80007077a20 */ /* 0x000fe20000410000 */
[----:B------:R-:W2:Y:S01]  /*29f0*/  MUFU.TANH R122, R4 ;  /* 0x00000004007a7308 */ /* 0x000ea20000002400 */
[----:B------:R-:W-:Y:S02]  /*2a00*/  FMUL.FTZ R20, R20, c[0x0][0x320] ;  /* 0x0000c80014147a20 */ /* 0x000fe40000410000 */
[----:B------:R-:W-:Y:S02]  /*2a10*/  FMUL.FTZ R21, R21, c[0x0][0x320] ;  /* 0x0000c80015157a20 */ /* 0x000fe40000410000 */
[----:B------:R-:W-:-:S03]  /*2a20*/  FMUL.FTZ R22, R22, c[0x0][0x320] ;  /* 0x0000c80016167a20 */ /* 0x000fc60000410000 */
[----:B------:R-:W2:Y:S01]  /*2a30*/  MUFU.TANH R123, R5 ;  /* 0x00000005007b7308 */ /* 0x000ea20000002400 */
[----:B------:R-:W-:-:S07]  /*2a40*/  FMUL.FTZ R23, R23, c[0x0][0x320] ;  /* 0x0000c80017177a20 */ /* 0x000fce0000410000 */
[----:B------:R-:W2:Y:S01]  /*2a50*/  MUFU.TANH R124, R6 ;  /* 0x00000006007c7308 */ /* 0x000ea20000002400 */
[-C--:B-1----:R-:W-:Y:S07]  /*2a60*/  HMMA.16816.F32.BF16 R40, R16, R104.reuse, R40 ;  /* 0x000000681028723c */ /* 0x082fee0000041828 */
[----:B------:R1:W1:Y:S01]  /*2a70*/  MUFU.TANH R125, R7 ;  /* 0x00000007007d7308 */ /* 0x0002620000002400 */
[----:B------:R-:W-:Y:S07]  /*2a80*/  HMMA.16816.F32.BF16 R36, R12, R104, R36 ;  /* 0x000000680c24723c */ /* 0x000fee0000041824 */
[----:B------:R-:W2:Y:S01]  /*2a90*/  MUFU.TANH R130, R20 ;  /* 0x0000001400827308 */ /* 0x000ea20000002400 */
[----:B------:R-:W-:Y:S08]  /*2aa0*/  HMMA.16816.F32.BF16 R112, R72, R66, R112 ;  /* 0x000000424870723c */ /* 0x000ff00000041870 */
[----:B-1----:R-:W-:Y:S01]  /*2ab0*/  HMMA.16816.F32.BF16 R4, R100, R92, RZ ;  /* 0x0000005c6404723c */ /* 0x002fe200000418ff */
[----:B------:R-:W1:Y:S07]  /*2ac0*/  MUFU.TANH R131, R21 ;  /* 0x0000001500837308 */ /* 0x000e6e0000002400 */
[----:B------:R-:W-:Y:S01]  /*2ad0*/  HMMA.16816.F32.BF16 R108, R68, R66, R108 ;  /* 0x00000042446c723c */ /* 0x000fe2000004186c */
[----:B------:R-:W1:Y:S08]  /*2ae0*/  MUFU.TANH R104, R22 ;  /* 0x0000001600687308 */ /* 0x000e700000002400 */
[----:B------:R1:W1:Y:S01]  /*2af0*/  MUFU.TANH R105, R23 ;  /* 0x0000001700697308 */ /* 0x0002620000002400 */
[----:B------:R-:W-:Y:S01]  /*2b00*/  HMMA.16816.F32.BF16 R112, R32, R26, R112 ;  /* 0x0000001a2070723c */ /* 0x000fe20000041870 */
[----:B------:R-:W-:Y:S01]  /*2b10*/  FMUL.FTZ R8, R8, c[0x0][0x320] ;  /* 0x0000c80008087a20 */ /* 0x000fe20000410000 */
[----:B------:R-:W-:Y:S04]  /*2b20*/  LDSM.16.M88.4 R64, [R236+0x1800] ;  /* 0x00180000ec40783b */ /* 0x000fe80000000200 */
[----:B-1----:R-:W1:Y:S02]  /*2b30*/  LDSM.16.M88.4 R20, [R236+0x1000] ;  /* 0x00100000ec14783b */ /* 0x002e640000000200 */
[----:B------:R-:W-:Y:S01]  /*2b40*/  HMMA.16816.F32.BF16 R4, R72, R60, R4 ;  /* 0x0000003c4804723c */ /* 0x000fe20000041804 */
[----:B------:R-:W-:-:S02]  /*2b50*/  FMUL.FTZ R9, R9, c[0x0][0x320] ;  /* 0x0000c80009097a20 */ /* 0x000fc40000410000 */
[----:B------:R-:W-:Y:S02]  /*2b60*/  FMUL.FTZ R10, R10, c[0x0][0x320] ;  /* 0x0000c8000a0a7a20 */ /* 0x000fe40000410000 */
[----:B------:R-:W-:-:S03]  /*2b70*/  FMUL.FTZ R11, R11, c[0x0][0x320] ;  /* 0x0000c8000b0b7a20 */ /* 0x000fc60000410000 */
[----:B------:R-:W-:Y:S01]  /*2b80*/  HMMA.16816.F32.BF16 R108, R28, R26, R108 ;  /* 0x0000001a1c6c723c */ /* 0x000fe2000004186c */
[----:B------:R-:W2:Y:S01]  /*2b90*/  LDSM.16.M88.4 R24, [R224+0x1000] ;  /* 0x00100000e018783b */ /* 0x000ea20000000200 */
[----:B------:R-:W1:Y:S01]  /*2ba0*/  MUFU.TANH R126, R8 ;  /* 0x00000008007e7308 */ /* 0x000e620000002400 */
[----:B------:R-:W-:Y:S02]  /*2bb0*/  FMUL.FTZ R40, R40, c[0x0][0x320] ;  /* 0x0000c80028287a20 */ /* 0x000fe40000410000 */
[----:B------:R-:W-:Y:S02]  /*2bc0*/  FMUL.FTZ R41, R41, c[0x0][0x320] ;  /* 0x0000c80029297a20 */ /* 0x000fe40000410000 */
[----:B------:R-:W-:-:S03]  /*2bd0*/  FMUL.FTZ R42, R42, c[0x0][0x320] ;  /* 0x0000c8002a2a7a20 */ /* 0x000fc60000410000 */
[----:B------:R-:W1:Y:S01]  /*2be0*/  MUFU.TANH R127, R9 ;  /* 0x00000009007f7308 */ /* 0x000e620000002400 */
[----:B------:R-:W-:-:S07]  /*2bf0*/  FMUL.FTZ R43, R43, c[0x0][0x320] ;  /* 0x0000c8002b2b7a20 */ /* 0x000fce0000410000 */
[----:B------:R-:W2:Y:S08]  /*2c00*/  MUFU.TANH R128, R10 ;  /* 0x0000000a00807308 */ /* 0x000eb00000002400 */
[----:B------:R2:W2:Y:S01]  /*2c10*/  MUFU.TANH R129, R11 ;  /* 0x0000000b00817308 */ /* 0x0004a20000002400 */
[----:B-1----:R-:W-:Y:S07]  /*2c20*/  HMMA.16816.F32.BF16 R4, R32, R20, R4 ;  /* 0x000000142004723c */ /* 0x002fee0000041804 */
[----:B------:R-:W1:Y:S01]  /*2c30*/  MUFU.TANH R132, R40 ;  /* 0x0000002800847308 */ /* 0x000e620000002400 */
[----:B--2---:R-:W-:Y:S07]  /*2c40*/  HMMA.16816.F32.BF16 R8, R96, R92, RZ ;  /* 0x0000005c6008723c */ /* 0x004fee00000418ff */
[----:B------:R-:W2:Y:S08]  /*2c50*/  MUFU.TANH R133, R41 ;  /* 0x0000002900857308 */ /* 0x000eb00000002400 */
[----:B------:R-:W1:Y:S08]  /*2c60*/  MUFU.TANH R134, R42 ;  /* 0x0000002a00867308 */ /* 0x000e700000002400 */
[----:B------:R1:W1:Y:S02]  /*2c70*/  MUFU.TANH R135, R43 ;  /* 0x0000002b00877308 */ /* 0x0002640000002400 */
[----:B-1----:R-:W-:Y:S01]  /*2c80*/  HMMA.16816.F32.BF16 R40, R100, R94, RZ ;  /* 0x0000005e6428723c */ /* 0x002fe200000418ff */
[----:B------:R-:W-:-:S02]  /*2c90*/  FMUL.FTZ R36, R36, c[0x0][0x320] ;  /* 0x0000c80024247a20 */ /* 0x000fc40000410000 */
[----:B------:R-:W-:-:S05]  /*2ca0*/  FMUL.FTZ R37, R37, c[0x0][0x320] ;  /* 0x0000c80025257a20 */ /* 0x000fca0000410000 */
[----:B------:R-:W-:Y:S01]  /*2cb0*/  HMMA.16816.F32.BF16 R92, R96, R94, RZ ;  /* 0x0000005e605c723c */ /* 0x000fe200000418ff */
[----:B------:R-:W-:Y:S02]  /*2cc0*/  FMUL.FTZ R38, R38, c[0x0][0x320] ;  /* 0x0000c80026267a20 */ /* 0x000fe40000410000 */
[----:B------:R-:W-:-:S05]  /*2cd0*/  FMUL.FTZ R39, R39, c[0x0][0x320] ;  /* 0x0000c80027277a20 */ /* 0x000fca0000410000 */
[----:B------:R-:W-:Y:S01]  /*2ce0*/  HMMA.16816.F32.BF16 R8, R68, R60, R8 ;  /* 0x0000003c4408723c */ /* 0x000fe20000041808 */
[----:B------:R-:W1:Y:S07]  /*2cf0*/  MUFU.TANH R136, R36 ;  /* 0x0000002400887308 */ /* 0x000e6e0000002400 */
[-C--:B------:R-:W-:Y:S01]  /*2d00*/  HMMA.16816.F32.BF16 R112, R16, R106.reuse, R112 ;  /* 0x0000006a1070723c */ /* 0x080fe20000041870 */
[----:B------:R-:W1:Y:S07]  /*2d10*/  MUFU.TANH R137, R37 ;  /* 0x0000002500897308 */ /* 0x000e6e0000002400 */
[----:B------:R-:W-:Y:S01]  /*2d20*/  HMMA.16816.F32.BF16 R108, R12, R106, R108 ;  /* 0x0000006a0c6c723c */ /* 0x000fe2000004186c */
[----:B------:R-:W1:Y:S07]  /*2d30*/  MUFU.TANH R106, R38 ;  /* 0x00000026006a7308 */ /* 0x000e6e0000002400 */
[----:B------:R-:W-:Y:S01]  /*2d40*/  HMMA.16816.F32.BF16 R40, R72, R62, R40 ;  /* 0x0000003e4828723c */ /* 0x000fe20000041828 */
[----:B------:R1:W1:Y:S07]  /*2d50*/  MUFU.TANH R107, R39 ;  /* 0x00000027006b7308 */ /* 0x00026e0000002400 */
[----:B------:R-:W-:Y:S08]  /*2d60*/  HMMA.16816.F32.BF16 R4, R16, R24, R4 ;  /* 0x000000181004723c */ /* 0x000ff00000041804 */
[----:B-1----:R-:W-:Y:S08]  /*2d70*/  HMMA.16816.F32.BF16 R36, R100, R88, RZ ;  /* 0x000000586424723c */ /* 0x002ff000000418ff */
[----:B------:R-:W-:Y:S08]  /*2d80*/  HMMA.16816.F32.BF16 R92, R68, R62, R92 ;  /* 0x0000003e445c723c */ /* 0x000ff0000004185c */
[----:B------:R-:W-:Y:S01]  /*2d90*/  HMMA.16816.F32.BF16 R8, R28, R20, R8 ;  /* 0x000000141c08723c */ /* 0x000fe20000041808 */
[----:B------:R-:W-:-:S02]  /*2da0*/  FMUL.FTZ R4, R4, c[0x0][0x320] ;  /* 0x0000c80004047a20 */ /* 0x000fc40000410000 */
[----:B------:R-:W-:Y:S02]  /*2db0*/  FMUL.FTZ R5, R5, c[0x0][0x320] ;  /* 0x0000c80005057a20 */ /* 0x000fe40000410000 */
[----:B------:R-:W-:-:S03]  /*2dc0*/  FMUL.FTZ R6, R6, c[0x0][0x320] ;  /* 0x0000c80006067a20 */ /* 0x000fc60000410000 */
[----:B------:R-:W-:Y:S01]  /*2dd0*/  HMMA.16816.F32.BF16 R40, R32, R22, R40 ;  /* 0x000000162028723c */ /* 0x000fe20000041828 */
[----:B------:R-:W-:-:S07]  /*2de0*/  FMUL.FTZ R7, R7, c[0x0][0x320] ;  /* 0x0000c80007077a20 */ /* 0x000fce0000410000 */
[----:B------:R-:W-:Y:S01]  /*2df0*/  HMMA.16816.F32.BF16 R36, R72, R56, R36 ;  /* 0x000000384824723c */ /* 0x000fe20000041824 */
[----:B------:R-:W1:Y:S07]  /*2e00*/  MUFU.TANH R138, R4 ;  /* 0x00000004008a7308 */ /* 0x000e6e0000002400 */
[----:B------:R-:W-:Y:S01]  /*2e10*/  HMMA.16816.F32.BF16 R60, R96, R88, RZ ;  /* 0x00000058603c723c */ /* 0x000fe200000418ff */
[----:B------:R-:W1:Y:S08]  /*2e20*/  MUFU.TANH R139, R5 ;  /* 0x00000005008b7308 */ /* 0x000e700000002400 */
[----:B------:R-:W1:Y:S01]  /*2e30*/  MUFU.TANH R140, R6 ;  /* 0x00000006008c7308 */ /* 0x000e620000002400 */
[----:B------:R-:W-:Y:S07]  /*2e40*/  HMMA.16816.F32.BF16 R92, R28, R22, R92 ;  /* 0x000000161c5c723c */ /* 0x000fee000004185c */
[----:B------:R1:W1:Y:S01]  /*2e50*/  MUFU.TANH R141, R7 ;  /* 0x00000007008d7308 */ /* 0x0002620000002400 */
[-C--:B------:R-:W-:Y:S01]  /*2e60*/  HMMA.16816.F32.BF16 R20, R100, R90.reuse, RZ ;  /* 0x0000005a6414723c */ /* 0x080fe200000418ff */
[----:B-1----:R-:W1:Y:S07]  /*2e70*/  LDSM.16.M88.4 R4, [R224+0x1800] ;  /* 0x00180000e004783b */ /* 0x002e6e0000000200 */
[----:B------:R-:W-:Y:S08]  /*2e80*/  HMMA.16816.F32.BF16 R88, R96, R90, RZ ;  /* 0x0000005a6058723c */ /* 0x000ff000000418ff */
[----:B------:R-:W-:Y:S08]  /*2e90*/  HMMA.16816.F32.BF16 R8, R12, R24, R8 ;  /* 0x000000180c08723c */ /* 0x000ff00000041808 */
[----:B------:R-:W-:Y:S08]  /*2ea0*/  HMMA.16816.F32.BF16 R40, R16, R26, R40 ;  /* 0x0000001a1028723c */ /* 0x000ff00000041828 */
[----:B------:R-:W-:Y:S08]  /*2eb0*/  HMMA.16816.F32.BF16 R36, R32, R64, R36 ;  /* 0x000000402024723c */ /* 0x000ff00000041824 */
[----:B------:R-:W-:Y:S01]  /*2ec0*/  HMMA.16816.F32.BF16 R60, R68, R56, R60 ;  /* 0x00000038443c723c */ /* 0x000fe2000004183c */
[----:B------:R-:W-:-:S02]  /*2ed0*/  FMUL.FTZ R8, R8, c[0x0][0x320] ;  /* 0x0000c80008087a20 */ /* 0x000fc40000410000 */
[----:B------:R-:W-:Y:S02]  /*2ee0*/  FMUL.FTZ R9, R9, c[0x0][0x320] ;  /* 0x0000c80009097a20 */ /* 0x000fe40000410000 */
[----:B------:R-:W-:-:S03]  /*2ef0*/  FMUL.FTZ R10, R10, c[0x0][0x320] ;  /* 0x0000c8000a0a7a20 */ /* 0x000fc60000410000 */
[-C--:B------:R-:W-:Y:S01]  /*2f00*/  HMMA.16816.F32.BF16 R20, R72, R58.reuse, R20 ;  /* 0x0000003a4814723c */ /* 0x080fe20000041814 */
[----:B------:R-:W-:Y:S01]  /*2f10*/  FMUL.FTZ R11, R11, c[0x0][0x320] ;  /* 0x0000c8000b0b7a20 */ /* 0x000fe20000410000 */
[----:B------:R-:W1:Y:S06]  /*2f20*/  MUFU.TANH R142, R8 ;  /* 0x00000008008e7308 */ /* 0x000e6c0000002400 */
[----:B------:R-:W-:Y:S01]  /*2f30*/  HMMA.16816.F32.BF16 R88, R68, R58, R88 ;  /* 0x0000003a4458723c */ /* 0x000fe20000041858 */
[----:B------:R-:W-:Y:S01]  /*2f40*/  FMUL.FTZ R40, R40, c[0x0][0x320] ;  /* 0x0000c80028287a20 */ /* 0x000fe20000410000 */
[----:B------:R-:W2:Y:S01]  /*2f50*/  MUFU.TANH R143, R9 ;  /* 0x00000009008f7308 */ /* 0x000ea20000002400 */
[----:B------:R-:W-:Y:S01]  /*2f60*/  FMUL.FTZ R41, R41, c[0x0][0x320] ;  /* 0x0000c80029297a20 */ /* 0x000fe20000410000 */
[----:B------:R-:W-:Y:S01]  /*2f70*/  LDSM.16.M88.4 R56, [R236+0x2800] ;  /* 0x00280000ec38783b */ /* 0x000fe20000000200 */
[----:B------:R-:W-:-:S02]  /*2f80*/  FMUL.FTZ R42, R42, c[0x0][0x320] ;  /* 0x0000c8002a2a7a20 */ /* 0x000fc40000410000 */
[----:B------:R-:W-:-:S03]  /*2f90*/  FMUL.FTZ R43, R43, c[0x0][0x320] ;  /* 0x0000c8002b2b7a20 */ /* 0x000fc60000410000 */
[----:B------:R-:W2:Y:S01]  /*2fa0*/  MUFU.TANH R144, R10 ;  /* 0x0000000a00907308 */ /* 0x000ea20000002400 */
[----:B-1----:R-:W-:Y:S07]  /*2fb0*/  HMMA.16816.F32.BF16 R36, R16, R4, R36 ;  /* 0x000000041024723c */ /* 0x002fee0000041824 */
[----:B------:R1:W1:Y:S01]  /*2fc0*/  MUFU.TANH R145, R11 ;  /* 0x0000000b00917308 */ /* 0x0002620000002400 */
[----:B------:R-:W-:Y:S07]  /*2fd0*/  HMMA.16816.F32.BF16 R60, R28, R64, R60 ;  /* 0x000000401c3c723c */ /* 0x000fee000004183c */
[----:B------:R-:W2:Y:S01]  /*2fe0*/  MUFU.TANH R146, R40 ;  /* 0x0000002800927308 */ /* 0x000ea20000002400 */
[----:B-1----:R-:W-:Y:S07]  /*2ff0*/  HMMA.16816.F32.BF16 R8, R100, R84, RZ ;  /* 0x000000546408723c */ /* 0x002fee00000418ff */
[----:B------:R-:W1:Y:S08]  /*3000*/  MUFU.TANH R147, R41 ;  /* 0x0000002900937308 */ /* 0x000e700000002400 */
[----:B------:R-:W1:Y:S08]  /*3010*/  MUFU.TANH R64, R42 ;  /* 0x0000002a00407308 */ /* 0x000e700000002400 */
[----:B------:R1:W1:Y:S01]  /*3020*/  MUFU.TANH R65, R43 ;  /* 0x0000002b00417308 */ /* 0x0002620000002400 */
[-C--:B------:R-:W-:Y:S01]  /*3030*/  HMMA.16816.F32.BF16 R20, R32, R66.reuse, R20 ;  /* 0x000000422014723c */ /* 0x080fe20000041814 */
[----:B-1----:R-:W1:Y:S07]  /*3040*/  LDSM.16.M88.4 R40, [R236+0x2000] ;  /* 0x00200000ec28783b */ /* 0x002e6e0000000200 */
[----:B------:R-:W-:Y:S01]  /*3050*/  HMMA.16816.F32.BF16 R88, R28, R66, R88 ;  /* 0x000000421c58723c */ /* 0x000fe20000041858 */
[----:B------:R-:W-:-:S02]  /*3060*/  FMUL.FTZ R36, R36, c[0x0][0x320] ;  /* 0x0000c80024247a20 */ /* 0x000fc40000410000 */
[----:B------:R-:W-:Y:S02]  /*3070*/  FMUL.FTZ R37, R37, c[0x0][0x320] ;  /* 0x0000c80025257a20 */ /* 0x000fe40000410000 */
[----:B------:R-:W-:-:S03]  /*3080*/  FMUL.FTZ R38, R38, c[0x0][0x320] ;  /* 0x0000c80026267a20 */ /* 0x000fc60000410000 */
[----:B------:R-:W-:Y:S01]  /*3090*/  HMMA.16816.F32.BF16 R8, R72, R52, R8 ;  /* 0x000000344808723c */ /* 0x000fe20000041808 */
[----:B------:R-:W-:Y:S01]  /*30a0*/  FMUL.FTZ R39, R39, c[0x0][0x320] ;  /* 0x0000c80027277a20 */ /* 0x000fe20000410000 */
[----:B------:R-:W1:Y:S08]  /*30b0*/  MUFU.TANH R148, R36 ;  /* 0x0000002400947308 */ /* 0x000e700000002400 */
[----:B------:R-:W1:Y:S01]  /*30c0*/  MUFU.TANH R149, R37 ;  /* 0x0000002500957308 */ /* 0x000e620000002400 */
[C---:B------:R-:W-:Y:S07]  /*30d0*/  HMMA.16816.F32.BF16 R92, R12.reuse, R26, R92 ;  /* 0x0000001a0c5c723c */ /* 0x040fee000004185c */
[----:B------:R-:W1:Y:S08]  /*30e0*/  MUFU.TANH R66, R38 ;  /* 0x0000002600427308 */ /* 0x000e700000002400 */
[----:B------:R1:W1:Y:S01]  /*30f0*/  MUFU.TANH R67, R39 ;  /* 0x0000002700437308 */ /* 0x0002620000002400 */
[----:B------:R-:W-:Y:S08]  /*3100*/  HMMA.16816.F32.BF16 R60, R12, R4, R60 ;  /* 0x000000040c3c723c */ /* 0x000ff0000004183c */
[----:B------:R-:W-:Y:S01]  /*3110*/  HMMA.16816.F32.BF16 R24, R96, R84, RZ ;  /* 0x000000546018723c */ /* 0x000fe200000418ff */
[----:B-1----:R-:W1:Y:S07]  /*3120*/  LDSM.16.M88.4 R36, [R224+0x2000] ;  /* 0x00200000e024783b */ /* 0x002e6e0000000200 */
[-C--:B------:R-:W-:Y:S08]  /*3130*/  HMMA.16816.F32.BF16 R20, R16, R6.reuse, R20 ;  /* 0x000000061014723c */ /* 0x080ff00000041814 */
[----:B------:R-:W-:Y:S08]  /*3140*/  HMMA.16816.F32.BF16 R88, R12, R6, R88 ;  /* 0x000000060c58723c */ /* 0x000ff00000041858 */
[----:B------:R-:W-:Y:S08]  /*3150*/  HMMA.16816.F32.BF16 R4, R100, R86, RZ ;  /* 0x000000566404723c */ /* 0x000ff000000418ff */
[----:B------:R-:W-:Y:S01]  /*3160*/  HMMA.16816.F32.BF16 R8, R32, R40, R8 ;  /* 0x000000282008723c */ /* 0x000fe20000041808 */
[----:B------:R-:W-:-:S02]  /*3170*/  FMUL.FTZ R62, R62, c[0x0][0x320] ;  /* 0x0000c8003e3e7a20 */ /* 0x000fc40000410000 */
[----:B------:R-:W-:Y:S02]  /*3180*/  FMUL.FTZ R63, R63, c[0x0][0x320] ;  /* 0x0000c8003f3f7a20 */ /* 0x000fe40000410000 */
[----:B------:R-:W-:-:S03]  /*3190*/  FMUL.FTZ R20, R20, c[0x0][0x320] ;  /* 0x0000c80014147a20 */ /* 0x000fc60000410000 */
[----:B------:R-:W-:Y:S01]  /*31a0*/  HMMA.16816.F32.BF16 R24, R68, R52, R24 ;  /* 0x000000344418723c */ /* 0x000fe20000041818 */
[----:B------:R-:W-:Y:S02]  /*31b0*/  FMUL.FTZ R21, R21, c[0x0][0x320] ;  /* 0x0000c80015157a20 */ /* 0x000fe40000410000 */
[----:B------:R-:W-:Y:S02]  /*31c0*/  FMUL.FTZ R22, R22, c[0x0][0x320] ;  /* 0x0000c80016167a20 */ /* 0x000fe40000410000 */
[----:B------:R-:W-:Y:S01]  /*31d0*/  FMUL.FTZ R23, R23, c[0x0][0x320] ;  /* 0x0000c80017177a20 */ /* 0x000fe20000410000 */
[----:B------:R-:W1:Y:S02]  /*31e0*/  MUFU.TANH R195, R62 ;  /* 0x0000003e00c37308 */ /* 0x000e640000002400 */
[----:B------:R-:W-:Y:S06]  /*31f0*/  HMMA.16816.F32.BF16 R84, R96, R86, RZ ;  /* 0x000000566054723c */ /* 0x000fec00000418ff */
[----:B------:R-:W2:Y:S02]  /*3200*/  MUFU.TANH R194, R63 ;  /* 0x0000003f00c27308 */ /* 0x000ea40000002400 */
[----:B------:R-:W-:Y:S06]  /*3210*/  HMMA.16816.F32.BF16 R4, R72, R54, R4 ;  /* 0x000000364804723c */ /* 0x000fec0000041804 */
[----:B------:R-:W2:Y:S02]  /*3220*/  MUFU.TANH R62, R20 ;  /* 0x00000014003e7308 */ /* 0x000ea40000002400 */
[----:B-1----:R-:W-:Y:S06]  /*3230*/  HMMA.16816.F32.BF16 R8, R16, R36, R8 ;  /* 0x000000241008723c */ /* 0x002fec0000041808 */
[----:B------:R-:W1:Y:S08]  /*3240*/  MUFU.TANH R63, R21 ;  /* 0x00000015003f7308 */ /* 0x000e700000002400 */
[----:B------:R-:W1:Y:S08]  /*3250*/  MUFU.TANH R150, R22 ;  /* 0x0000001600967308 */ /* 0x000e700000002400 */
[----:B------:R1:W1:Y:S02]  /*3260*/  MUFU.TANH R151, R23 ;  /* 0x0000001700977308 */ /* 0x0002640000002400 */
[----:B-1----:R-:W-:Y:S08]  /*3270*/  HMMA.16816.F32.BF16 R20, R100, R80, RZ ;  /* 0x000000506414723c */ /* 0x002ff000000418ff */
[----:B------:R-:W-:Y:S01]  /*3280*/  HMMA.16816.F32.BF16 R24, R28, R40, R24 ;  /* 0x000000281c18723c */ /* 0x000fe20000041818 */
[----:B------:R-:W-:-:S07]  /*3290*/  FMUL.FTZ R90, R90, c[0x0][0x320] ;  /* 0x0000c8005a5a7a20 */ /* 0x000fce0000410000 */
[----:B------:R-:W-:Y:S01]  /*32a0*/  HMMA.16816.F32.BF16 R84, R68, R54, R84 ;  /* 0x000000364454723c */ /* 0x000fe20000041854 */
[----:B------:R-:W-:Y:S02]  /*32b0*/  FMUL.FTZ R8, R8, c[0x0][0x320] ;  /* 0x0000c80008087a20 */ /* 0x000fe40000410000 */
[----:B------:R-:W-:-:S05]  /*32c0*/  FMUL.FTZ R9, R9, c[0x0][0x320] ;  /* 0x0000c80009097a20 */ /* 0x000fca0000410000 */
[----:B------:R-:W-:Y:S01]  /*32d0*/  HMMA.16816.F32.BF16 R4, R32, R42, R4 ;  /* 0x0000002a2004723c */ /* 0x000fe20000041804 */
[----:B------:R-:W-:Y:S02]  /*32e0*/  FMUL.FTZ R10, R10, c[0x0][0x320] ;  /* 0x0000c8000a0a7a20 */ /* 0x000fe40000410000 */
[----:B------:R-:W-:-:S05]  /*32f0*/  FMUL.FTZ R11, R11, c[0x0][0x320] ;  /* 0x0000c8000b0b7a20 */ /* 0x000fca0000410000 */
[----:B------:R-:W-:Y:S01]  /*3300*/  HMMA.16816.F32.BF16 R52, R96, R80, RZ ;  /* 0x000000506034723c */ /* 0x000fe200000418ff */
[----:B------:R1:W1:Y:S07]  /*3310*/  MUFU.TANH R193, R90 ;  /* 0x0000005a00c17308 */ /* 0x00026e0000002400 */
[----:B------:R-:W-:Y:S01]  /*3320*/  HMMA.16816.F32.BF16 R20, R72, R48, R20 ;  /* 0x000000304814723c */ /* 0x000fe20000041814 */
[----:B------:R-:W2:Y:S01]  /*3330*/  MUFU.TANH R152, R9 ;  /* 0x0000000900987308 */ /* 0x000ea20000002400 */
[----:B-1----:R-:W-:-:S07]  /*3340*/  FMUL.FTZ R90, R91, c[0x0][0x320] ;  /* 0x0000c8005b5a7a20 */ /* 0x002fce0000410000 */
[----:B------:R-:W1:Y:S08]  /*3350*/  MUFU.TANH R153, R10 ;  /* 0x0000000a00997308 */ /* 0x000e700000002400 */
[----:B------:R-:W1:Y:S08]  /*3360*/  MUFU.TANH R91, R8 ;  /* 0x00000008005b7308 */ /* 0x000e700000002400 */
[----:B------:R1:W1:Y:S01]  /*3370*/  MUFU.TANH R154, R11 ;  /* 0x0000000b009a7308 */ /* 0x0002620000002400 */
[----:B------:R-:W-:Y:S01]  /*3380*/  HMMA.16816.F32.BF16 R24, R12, R36, R24 ;  /* 0x000000240c18723c */ /* 0x000fe20000041818 */
[----:B-1----:R-:W1:Y:S07]  /*3390*/  LDSM.16.M88.4 R8, [R224+0x2800] ;  /* 0x00280000e008783b */ /* 0x002e6e0000000200 */
[----:B------:R-:W-:Y:S01]  /*33a0*/  HMMA.16816.F32.BF16 R84, R28, R42, R84 ;  /* 0x0000002a1c54723c */ /* 0x000fe20000041854 */
[----:B------:R-:W1:Y:S07]  /*33b0*/  LDSM.16.M88.4 R40, [R236+0x3000] ;  /* 0x00300000ec28783b */ /* 0x000e6e0000000200 */
[----:B------:R-:W-:Y:S08]  /*33c0*/  HMMA.16816.F32.BF16 R4, R16, R38, R4 ;  /* 0x000000261004723c */ /* 0x000ff00000041804 */
[----:B------:R-:W-:Y:S08]  /*33d0*/  HMMA.16816.F32.BF16 R52, R68, R48, R52 ;  /* 0x000000304434723c */ /* 0x000ff00000041834 */
[----:B------:R-:W-:Y:S01]  /*33e0*/  HMMA.16816.F32.BF16 R20, R32, R56, R20 ;  /* 0x000000382014723c */ /* 0x000fe20000041814 */
[----:B------:R-:W-:-:S02]  /*33f0*/  FMUL.FTZ R24, R24, c[0x0][0x320] ;  /* 0x0000c80018187a20 */ /* 0x000fc40000410000 */
[----:B------:R-:W-:Y:S02]  /*3400*/  FMUL.FTZ R25, R25, c[0x0][0x320] ;  /* 0x0000c80019197a20 */ /* 0x000fe40000410000 */
[----:B------:R-:W-:Y:S02]  /*3410*/  FMUL.FTZ R26, R26, c[0x0][0x320] ;  /* 0x0000c8001a1a7a20 */ /* 0x000fe40000410000 */
[----:B------:R-:W-:Y:S01]  /*3420*/  FMUL.FTZ R27, R27, c[0x0][0x320] ;  /* 0x0000c8001b1b7a20 */ /* 0x000fe20000410000 */
[----:B------:R-:W-:Y:S01]  /*3430*/  HMMA.16816.F32.BF16 R84, R12, R38, R84 ;  /* 0x000000260c54723c */ /* 0x000fe20000041854 */
[----:B------:R-:W1:Y:S01]  /*3440*/  MUFU.TANH R155, R24 ;  /* 0x00000018009b7308 */ /* 0x000e620000002400 */
[----:B------:R-:W-:Y:S02]  /*3450*/  FMUL.FTZ R4, R4, c[0x0][0x320] ;  /* 0x0000c80004047a20 */ /* 0x000fe40000410000 */
[----:B------:R-:W-:Y:S02]  /*3460*/  FMUL.FTZ R5, R5, c[0x0][0x320] ;  /* 0x0000c80005057a20 */ /* 0x000fe40000410000 */
[----:B------:R-:W-:-:S02]  /*3470*/  FMUL.FTZ R6, R6, c[0x0][0x320] ;  /* 0x0000c80006067a20 */ /* 0x000fc40000410000 */
[----:B------:R-:W-:Y:S01]  /*3480*/  HMMA.16816.F32.BF16 R36, R100, R82, RZ ;  /* 0x000000526424723c */ /* 0x000fe200000418ff */
[----:B------:R-:W1:Y:S01]  /*3490*/  MUFU.TANH R156, R25 ;  /* 0x00000019009c7308 */ /* 0x000e620000002400 */
[----:B------:R-:W-:-:S07]  /*34a0*/  FMUL.FTZ R7, R7, c[0x0][0x320] ;  /* 0x0000c80007077a20 */ /* 0x000fce0000410000 */
[----:B------:R-:W2:Y:S01]  /*34b0*/  MUFU.TANH R49, R26 ;  /* 0x0000001a00317308 */ /* 0x000ea20000002400 */
[----:B------:R-:W-:Y:S07]  /*34c0*/  HMMA.16816.F32.BF16 R52, R28, R56, R52 ;  /* 0x000000381c34723c */ /* 0x000fee0000041834 */
[----:B------:R2:W2:Y:S01]  /*34d0*/  MUFU.TANH R48, R27 ;  /* 0x0000001b00307308 */ /* 0x0004a20000002400 */
[----:B-1----:R-:W-:Y:S07]  /*34e0*/  HMMA.16816.F32.BF16 R20, R16, R8, R20 ;  /* 0x000000081014723c */ /* 0x002fee0000041814 */
[----:B------:R-:W1:Y:S01]  /*34f0*/  MUFU.TANH R186, R4 ;  /* 0x0000000400ba7308 */ /* 0x000e620000002400 */
[C---:B------:R-:W-:Y:S08]  /*3500*/  HMMA.16816.F32.BF16 R80, R96.reuse, R82, RZ ;  /* 0x000000526050723c */ /* 0x040ff000000418ff */
[C---:B--2---:R-:W-:Y:S01]  /*3510*/  HMMA.16816.F32.BF16 R24, R96.reuse, R76, RZ ;  /* 0x0000004c6018723c */ /* 0x044fe200000418ff */
[----:B------:R-:W2:Y:S07]  /*3520*/  MUFU.TANH R185, R5 ;  /* 0x0000000500b97308 */ /* 0x000eae0000002400 */
[----:B------:R-:W-:Y:S01]  /*3530*/  HMMA.16816.F32.BF16 R96, R96, R78, RZ ;  /* 0x0000004e6060723c */ /* 0x000fe200000418ff */
[----:B------:R-:W1:Y:S08]  /*3540*/  MUFU.TANH R56, R6 ;  /* 0x0000000600387308 */ /* 0x000e700000002400 */
[----:B------:R1:W1:Y:S02]  /*3550*/  MUFU.TANH R57, R7 ;  /* 0x0000000700397308 */ /* 0x0002640000002400 */
[C---:B-1----:R-:W-:Y:S08]  /*3560*/  HMMA.16816.F32.BF16 R4, R100.reuse, R76, RZ ;  /* 0x0000004c6404723c */ /* 0x042ff000000418ff */
[----:B------:R-:W-:Y:S01]  /*3570*/  HMMA.16816.F32.BF16 R100, R100, R78, RZ ;  /* 0x0000004e6464723c */ /* 0x000fe200000418ff */
[----:B------:R-:W-:-:S02]  /*3580*/  FMUL.FTZ R84, R84, c[0x0][0x320] ;  /* 0x0000c80054547a20 */ /* 0x000fc40000410000 */
[----:B------:R-:W-:Y:S02]  /*3590*/  FMUL.FTZ R20, R20, c[0x0][0x320] ;  /* 0x0000c80014147a20 */ /* 0x000fe40000410000 */
[----:B------:R-:W-:-:S03]  /*35a0*/  FMUL.FTZ R21, R21, c[0x0][0x320] ;  /* 0x0000c80015157a20 */ /* 0x000fc60000410000 */
[----:B------:R-:W-:Y:S01]  /*35b0*/  HMMA.16816.F32.BF16 R36, R72, R50, R36 ;  /* 0x000000324824723c */ /* 0x000fe20000041824 */
[----:B------:R-:W-:Y:S02]  /*35c0*/  FMUL.FTZ R22, R22, c[0x0][0x320] ;  /* 0x0000c80016167a20 */ /* 0x000fe40000410000 */
[----:B------:R-:W-:-:S05]  /*35d0*/  FMUL.FTZ R23, R23, c[0x0][0x320] ;  /* 0x0000c80017177a20 */ /* 0x000fca0000410000 */
[C---:B------:R-:W-:Y:S01]  /*35e0*/  HMMA.16816.F32.BF16 R24, R68.reuse, R44, R24 ;  /* 0x0000002c4418723c */ /* 0x040fe20000041818 */
[----:B------:R1:W1:Y:S07]  /*35f0*/  MUFU.TANH R157, R84 ;  /* 0x00000054009d7308 */ /* 0x00026e0000002400 */
[C---:B------:R-:W-:Y:S01]  /*3600*/  HMMA.16816.F32.BF16 R96, R68.reuse, R46, R96 ;  /* 0x0000002e4460723c */ /* 0x040fe20000041860 */
[----:B------:R-:W2:Y:S07]  /*3610*/  MUFU.TANH R77, R22 ;  /* 0x00000016004d7308 */ /* 0x000eae0000002400 */
[----:B------:R-:W-:Y:S01]  /*3620*/  HMMA.16816.F32.BF16 R80, R68, R50, R80 ;  /* 0x000000324450723c */ /* 0x000fe20000041850 */
[----:B-1----:R-:W-:Y:S01]  /*3630*/  FMUL.FTZ R84, R86, c[0x0][0x320] ;  /* 0x0000c80056547a20 */ /* 0x002fe20000410000 */
[----:B------:R-:W1:Y:S05]  /*3640*/  MUFU.TANH R76, R23 ;  /* 0x00000017004c7308 */ /* 0x000e6a0000002400 */
[----:B------:R-:W-:Y:S01]  /*3650*/  FMUL.FTZ R51, R85, c[0x0][0x320] ;  /* 0x0000c80055337a20 */ /* 0x000fe20000410000 */
[C---:B------:R-:W-:Y:S02]  /*3660*/  HMMA.16816.F32.BF16 R100, R72.reuse, R46, R100 ;  /* 0x0000002e4864723c */ /* 0x040fe40000041864 */
[----:B------:R-:W1:Y:S06]  /*3670*/  MUFU.TANH R85, R20 ;  /* 0x0000001400557308 */ /* 0x000e6c0000002400 */
[----:B------:R-:W-:Y:S02]  /*3680*/  HMMA.16816.F32.BF16 R4, R72, R44, R4 ;  /* 0x0000002c4804723c */ /* 0x000fe40000041804 */
[----:B------:R1:W1:Y:S02]  /*3690*/  MUFU.TANH R86, R21 ;  /* 0x0000001500567308 */ /* 0x0002640000002400 */
[----:B-1----:R-:W1:Y:S04]  /*36a0*/  LDSM.16.M88.4 R20, [R224+0x3000] ;  /* 0x00300000e014783b */ /* 0x002e680000000200 */
[----:B------:R-:W-:Y:S08]  /*36b0*/  HMMA.16816.F32.BF16 R36, R32, R58, R36 ;  /* 0x0000003a2024723c */ /* 0x000ff00000041824 */
[C---:B------:R-:W-:Y:S08]  /*36c0*/  HMMA.16816.F32.BF16 R24, R28.reuse, R40, R24 ;  /* 0x000000281c18723c */ /* 0x040ff00000041818 */
[C---:B------:R-:W-:Y:S08]  /*36d0*/  HMMA.16816.F32.BF16 R96, R28.reuse, R42, R96 ;  /* 0x0000002a1c60723c */ /* 0x040ff00000041860 */
[----:B------:R-:W-:Y:S08]  /*36e0*/  HMMA.16816.F32.BF16 R80, R28, R58, R80 ;  /* 0x0000003a1c50723c */ /* 0x000ff00000041850 */
[----:B------:R-:W-:Y:S01]  /*36f0*/  HMMA.16816.F32.BF16 R52, R12, R8, R52 ;  /* 0x000000080c34723c */ /* 0x000fe20000041834 */
[----:B------:R-:W-:-:S02]  /*3700*/  FMUL.FTZ R112, R112, c[0x0][0x320] ;  /* 0x0000c80070707a20 */ /* 0x000fc40000410000 */
[----:B------:R-:W-:Y:S02]  /*3710*/  FMUL.FTZ R113, R113, c[0x0][0x320] ;  /* 0x0000c80071717a20 */ /* 0x000fe40000410000 */
[----:B------:R-:W-:Y:S02]  /*3720*/  FMUL.FTZ R114, R114, c[0x0][0x320] ;  /* 0x0000c80072727a20 */ /* 0x000fe40000410000 */
[----:B------:R-:W-:Y:S01]  /*3730*/  FMUL.FTZ R115, R115, c[0x0][0x320] ;  /* 0x0000c80073737a20 */ /* 0x000fe20000410000 */
[----:B------:R-:W-:Y:S01]  /*3740*/  HMMA.16816.F32.BF16 R100, R32, R42, R100 ;  /* 0x0000002a2064723c */ /* 0x000fe20000041864 */
[----:B------:R-:W-:Y:S02]  /*3750*/  FMUL.FTZ R108, R108, c[0x0][0x320] ;  /* 0x0000c8006c6c7a20 */ /* 0x000fe40000410000 */
[----:B------:R-:W-:Y:S02]  /*3760*/  FMUL.FTZ R109, R109, c[0x0][0x320] ;  /* 0x0000c8006d6d7a20 */ /* 0x000fe40000410000 */
[----:B------:R-:W-:-:S02]  /*3770*/  FMUL.FTZ R110, R110, c[0x0][0x320] ;  /* 0x0000c8006e6e7a20 */ /* 0x000fc40000410000 */
[----:B------:R-:W-:Y:S01]  /*3780*/  FMUL.FTZ R111, R111, c[0x0][0x320] ;  /* 0x0000c8006f6f7a20 */ /* 0x000fe20000410000 */
[----:B------:R-:W-:Y:S01]  /*3790*/  HMMA.16816.F32.BF16 R4, R32, R40, R4 ;  /* 0x000000282004723c */ /* 0x000fe20000041804 */
[----:B------:R-:W-:Y:S02]  /*37a0*/  FMUL.FTZ R92, R92, c[0x0][0x320] ;  /* 0x0000c8005c5c7a20 */ /* 0x000fe40000410000 */
[----:B------:R-:W-:Y:S02]  /*37b0*/  FMUL.FTZ R93, R93, c[0x0][0x320] ;  /* 0x0000c8005d5d7a20 */ /* 0x000fe40000410000 */
[----:B------:R-:W-:Y:S02]  /*37c0*/  FMUL.FTZ R94, R94, c[0x0][0x320] ;  /* 0x0000c8005e5e7a20 */ /* 0x000fe40000410000 */
[----:B------:R-:W-:Y:S01]  /*37d0*/  FMUL.FTZ R95, R95, c[0x0][0x320] ;  /* 0x0000c8005f5f7a20 */ /* 0x000fe20000410000 */
[----:B------:R-:W-:Y:S01]  /*37e0*/  HMMA.16816.F32.BF16 R36, R16, R10, R36 ;  /* 0x0000000a1024723c */ /* 0x000fe20000041824 */
[----:B------:R-:W-:-:S02]  /*37f0*/  FMUL.FTZ R60, R60, c[0x0][0x320] ;  /* 0x0000c8003c3c7a20 */ /* 0x000fc40000410000 */
[----:B------:R-:W-:Y:S02]  /*3800*/  FMUL.FTZ R61, R61, c[0x0][0x320] ;  /* 0x0000c8003d3d7a20 */ /* 0x000fe40000410000 */
[----:B------:R-:W-:Y:S02]  /*3810*/  FMUL.FTZ R88, R88, c[0x0][0x320] ;  /* 0x0000c80058587a20 */ /* 0x000fe40000410000 */
[----:B------:R-:W-:Y:S01]  /*3820*/  FMUL.FTZ R89, R89, c[0x0][0x320] ;  /* 0x0000c80059597a20 */ /* 0x000fe20000410000 */
[----:B-1----:R-:W-:Y:S01]  /*3830*/  HMMA.16816.F32.BF16 R24, R12, R20, R24 ;  /* 0x000000140c18723c */ /* 0x002fe20000041818 */
[----:B------:R-:W-:Y:S01]  /*3840*/  FMUL.FTZ R50, R87, c[0x0][0x320] ;  /* 0x0000c80057327a20 */ /* 0x000fe20000410000 */
[----:B-----5:R-:W-:Y:S01]  /*3850*/  ISETP.GT.AND P0, PT, R3, R165, PT ;  /* 0x000000a50300720c */ /* 0x020fe20003f04270 */
[----:B------:R-:W1:Y:S01]  /*3860*/  MUFU.TANH R90, R90 ;  /* 0x0000005a005a7308 */ /* 0x000e620000002400 */
[----:B------:R-:W-:-:S04]  /*3870*/  DEPBAR.LE SB0, 0x0 ;  /* 0x000080000000791a */ /* 0x000fc80000000000 */
[C---:B------:R-:W-:Y:S08]  /*3880*/  HMMA.16816.F32.BF16 R96, R12.reuse, R22, R96 ;  /* 0x000000160c60723c */ /* 0x040ff00000041860 */
[----:B------:R-:W-:Y:S08]  /*3890*/  HMMA.16816.F32.BF16 R80, R12, R10, R80 ;  /* 0x0000000a0c50723c */ /* 0x000ff00000041850 */
[C---:B------:R-:W-:Y:S08]  /*38a0*/  HMMA.16816.F32.BF16 R100, R16.reuse, R22, R100 ;  /* 0x000000161064723c */ /* 0x040ff00000041864 */
[----:B------:R-:W-:Y:S01]  /*38b0*/  HMMA.16816.F32.BF16 R4, R16, R20, R4 ;  /* 0x000000141004723c */ /* 0x000fe20000041804 */
[----:B------:R-:W-:-:S02]  /*38c0*/  FMUL.FTZ R37, R37, c[0x0][0x320] ;  /* 0x0000c80025257a20 */ /* 0x000fc40000410000 */
[----:B------:R-:W-:Y:S02]  /*38d0*/  FMUL.FTZ R24, R24, c[0x0][0x320] ;  /* 0x0000c80018187a20 */ /* 0x000fe40000410000 */
[----:B------:R-:W-:Y:S01]  /*38e0*/  FMUL.FTZ R10, R36, c[0x0][0x320] ;  /* 0x0000c800240a7a20 */ /* 0x000fe20000410000 */
[----:B------:R5:W1:Y:S01]  /*38f0*/  MUFU.TANH R78, R37 ;  /* 0x00000025004e7308 */ /* 0x000a620000002400 */
[----:B------:R-:W-:Y:S02]  /*3900*/  FMUL.FTZ R36, R38, c[0x0][0x320] ;  /* 0x0000c80026247a20 */ /* 0x000fe40000410000 */
[----:B------:R-:W-:Y:S02]  /*3910*/  FMUL.FTZ R28, R97, c[0x0][0x320] ;  /* 0x0000c800611c7a20 */ /* 0x000fe40000410000 */
[----:B------:R-:W-:Y:S02]  /*3920*/  FMUL.FTZ R52, R52, c[0x0][0x320] ;  /* 0x0000c80034347a20 */ /* 0x000fe40000410000 */
[----:B------:R-:W-:Y:S01]  /*3930*/  FMUL.FTZ R45, R53, c[0x0][0x320] ;  /* 0x0000c800352d7a20 */ /* 0x000fe20000410000 */
[----:B------:R1:W1:Y:S01]  /*3940*/  MUFU.TANH R31, R24 ;  /* 0x00000018001f7308 */ /* 0x0002620000002400 */
[----:B------:R-:W-:-:S02]  /*3950*/  FMUL.FTZ R44, R80, c[0x0][0x320] ;  /* 0x0000c800502c7a20 */ /* 0x000fc40000410000 */
[----:B------:R-:W-:Y:S02]  /*3960*/  FMUL.FTZ R41, R81, c[0x0][0x320] ;  /* 0x0000c80051297a20 */ /* 0x000fe40000410000 */
[----:B------:R-:W-:Y:S02]  /*3970*/  FMUL.FTZ R21, R27, c[0x0][0x320] ;  /* 0x0000c8001b157a20 */ /* 0x000fe40000410000 */
[----:B------:R-:W-:Y:S02]  /*3980*/  FMUL.FTZ R38, R101, c[0x0][0x320] ;  /* 0x0000c80065267a20 */ /* 0x000fe40000410000 */
[----:B-----5:R-:W-:Y:S02]  /*3990*/  FMUL.FTZ R37, R39, c[0x0][0x320] ;  /* 0x0000c80027257a20 */ /* 0x020fe40000410000 */
[----:B------:R-:W-:Y:S02]  /*39a0*/  FMUL.FTZ R39, R100, c[0x0][0x320] ;  /* 0x0000c80064277a20 */ /* 0x000fe40000410000 */
[----:B------:R-:W-:-:S02]  /*39b0*/  FMUL.FTZ R22, R102, c[0x0][0x320] ;  /* 0x0000c80066167a20 */ /* 0x000fc40000410000 */
[----:B------:R-:W-:Y:S02]  /*39c0*/  FMUL.FTZ R15, R103, c[0x0][0x320] ;  /* 0x0000c800670f7a20 */ /* 0x000fe40000410000 */
[----:B-1----:R-:W-:Y:S02]  /*39d0*/  FMUL.FTZ R24, R26, c[0x0][0x320] ;  /* 0x0000c8001a187a20 */ /* 0x002fe40000410000 */
[----:B------:R-:W-:Y:S02]  /*39e0*/  FMUL.FTZ R29, R96, c[0x0][0x320] ;  /* 0x0000c800601d7a20 */ /* 0x000fe40000410000 */
[----:B------:R-:W-:Y:S02]  /*39f0*/  FMUL.FTZ R97, R98, c[0x0][0x320] ;  /* 0x0000c80062617a20 */ /* 0x000fe40000410000 */
[----:B------:R-:W-:Y:S02]  /*3a00*/  FMUL.FTZ R70, R99, c[0x0][0x320] ;  /* 0x0000c80063467a20 */ /* 0x000fe40000410000 */
[----:B------:R-:W-:-:S02]  /*3a10*/  FMUL.FTZ R54, R54, c[0x0][0x320] ;  /* 0x0000c80036367a20 */ /* 0x000fc40000410000 */
[----:B------:R-:W-:Y:S02]  /*3a20*/  FMUL.FTZ R55, R55, c[0x0][0x320] ;  /* 0x0000c80037377a20 */ /* 0x000fe40000410000 */
[----:B------:R-:W-:Y:S02]  /*3a30*/  FMUL.FTZ R82, R82, c[0x0][0x320] ;  /* 0x0000c80052527a20 */ /* 0x000fe40000410000 */
[----:B------:R-:W-:Y:S02]  /*3a40*/  FMUL.FTZ R83, R83, c[0x0][0x320] ;  /* 0x0000c80053537a20 */ /* 0x000fe40000410000 */
[----:B------:R-:W-:Y:S02]  /*3a50*/  FMUL.FTZ R4, R4, c[0x0][0x320] ;  /* 0x0000c80004047a20 */ /* 0x000fe40000410000 */
[----:B------:R-:W-:Y:S02]  /*3a60*/  FMUL.FTZ R5, R5, c[0x0][0x320] ;  /* 0x0000c80005057a20 */ /* 0x000fe40000410000 */
[----:B------:R-:W-:-:S02]  /*3a70*/  FMUL.FTZ R6, R6, c[0x0][0x320] ;  /* 0x0000c80006067a20 */ /* 0x000fc40000410000 */
[----:B------:R-:W-:Y:S02]  /*3a80*/  FMUL.FTZ R7, R7, c[0x0][0x320] ;  /* 0x0000c80007077a20 */ /* 0x000fe40000410000 */
[----:B------:R-:W-:Y:S01]  /*3a90*/  FMUL.FTZ R25, R25, c[0x0][0x320] ;  /* 0x0000c80019197a20 */ /* 0x000fe20000410000 */
[----:B------:R-:W1:Y:S08]  /*3aa0*/  MUFU.TANH R112, R112 ;  /* 0x0000007000707308 */ /* 0x000e700000002400 */
        /* <DEDUP_REMOVED lines=20> */
[----:B------:R1:W1:Y:S08]  /*3bf0*/  MUFU.TANH R192, R54 ;  /* 0x0000003600c07308 */ /* 0x0002700000002400 */
[----:B------:R1:W1:Y:S08]  /*3c00*/  MUFU.TANH R191, R55 ;  /* 0x0000003700bf7308 */ /* 0x0002700000002400 */
[----:B------:R-:W1:Y:S08]  /*3c10*/  MUFU.TANH R10, R10 ;  /* 0x0000000a000a7308 */ /* 0x000e700000002400 */
[----:B------:R-:W1:Y:S08]  /*3c20*/  MUFU.TANH R36, R36 ;  /* 0x0000002400247308 */ /* 0x000e700000002400 */
[----:B------:R-:W1:Y:S08]  /*3c30*/  MUFU.TANH R37, R37 ;  /* 0x0000002500257308 */ /* 0x000e700000002400 */
[----:B------:R-:W1:Y:S08]  /*3c40*/  MUFU.TANH R44, R44 ;  /* 0x0000002c002c7308 */ /* 0x000e700000002400 */
        /* <DEDUP_REMOVED lines=17> */
[----:B------:R-:W1:Y:S01]  /*3d60*/  MUFU.TANH R70, R70 ;  /* 0x0000004600467308 */ /* 0x000e620000002400 */
[----:B------:R-:W-:Y:S01]  /*3d70*/  BSSY B0, `(.L_x_1333) ;  /* 0x000004a000007945 */ /* 0x000fe20003800000 */
[----:B------:R-:W-:Y:S01]  /*3d80*/  BAR.SYNC.DEFER_BLOCKING 0x0 ;  /* 0x0000000000007b1d */ /* 0x000fe20000010000 */
[----:B------:R-:W-:-:S05]  /*3d90*/  ISETP.GT.AND P1, PT, R250, 0x6f, PT ;  /* 0x0000006ffa00780c */ /* 0x000fca0003f24270 */
[----:B------:R-:W-:Y:S05]  /*3da0*/  @!P0 BRA `(.L_x_1334) ;  /* 0x0000046000008947 */ /* 0x000fea0003800000 */
[----:B--234-:R-:W-:Y:S01]  /*3db0*/  PLOP3.LUT P4, PT, PT, PT, UP0, 0x80, 0x0 ;  /* 0x000000000000781c */ /* 0x01cfe20003f8f008 */
[----:B------:R-:W-:Y:S01]  /*3dc0*/  IMAD.MOV.U32 R8, RZ, RZ, RZ ;  /* 0x000000ffff087224 */ /* 0x000fe200078e00ff */
[----:B------:R-:W-:Y:S02]  /*3dd0*/  IADD3 R2, R250, R2, R164 ;  /* 0x00000002fa027210 */ /* 0x000fe40007ffe0a4 */
[----:B------:R-:W-:Y:S02]  /*3de0*/  PLOP3.LUT P0, PT, PT, PT, UP0, 0x80, 0x0 ;  /* 0x000000000000781c */ /* 0x000fe40003f0f008 */
[----:B------:R-:W-:-:S05]  /*3df0*/  IADD3 R2, R2, -0x70, RZ ;  /* 0xffffff9002027810 */ /* 0x000fca0007ffe0ff */
[----:B------:R-:W-:Y:S02]  /*3e00*/  IMAD.MOV.U32 R3, RZ, RZ, R2 ;  /* 0x000000ffff037224 */ /* 0x000fe400078e0002 */
[----:B-1----:R-:W-:-:S05]  /*3e10*/  @P4 IMAD.HI.U32 R4, R2, c[0x0][0x2bc], RZ ;  /* 0x0000af0002044a27 */ /* 0x002fca00078e00ff */
        /* <DEDUP_REMOVED lines=9> */
[----:B------:R-:W-:Y:S01]  /*3eb0*/  SHF.R.S32.HI R2, RZ, 0x1f, R9 ;  /* 0x0000001fff027819 */ /* 0x000fe20000011409 */
[----:B------:R1:W-:Y:S04]  /*3ec0*/  STL [R1+0x20], R9 ;  /* 0x0000200901007387 */ /* 0x0003e80000100800 */
[----:B------:R-:W-:-:S04]  /*3ed0*/  IMAD R2, R2, c[0x0][0x1e0], RZ ;  /* 0x0000780002027a24 */ /* 0x000fc800078e02ff */
[----:B------:R-:W-:-:S04]  /*3ee0*/  IMAD R2, R9, c[0x0][0x1e4], R2 ;  /* 0x0000790009027a24 */ /* 0x000fc800078e0202 */
[----:B------:R-:W-:Y:S01]  /*3ef0*/  IMAD.IADD R5, R5, 0x1, R2 ;  /* 0x0000000105057824 */ /* 0x000fe200078e0202 */
[----:B--2---:R1:W-:Y:S01]  /*3f00*/  STL [R1+0x1c], R8 ;  /* 0x00001c0801007387 */ /* 0x0043e20000100800 */
[----:B------:R-:W-:Y:S02]  /*3f10*/  SHF.R.S32.HI R2, RZ, 0x1f, R8 ;  /* 0x0000001fff027819 */ /* 0x000fe40000011408 */
        /* <DEDUP_REMOVED lines=9> */
.L_x_1389:
[----:B------:R-:W-:Y:S05]  /*3fb0*/  BRA.DIV ~URZ, `(.L_x_1336) ;  /* 0x000115327f007947 */ /* 0x000fea000b800000 */
[----:B------:R-:W4:Y:S04]  /*3fc0*/  SHFL.IDX PT, R18, R7, RZ, 0x181f ;  /* 0x00181fff07127589 */ /* 0x000f2800000e0000 */
[----:B------:R-:W5:Y:S04]  /*3fd0*/  SHFL.IDX PT, R16, R7, 0x1, 0x181f ;  /* 0x00381f0007107f89 */ /* 0x000f6800000e0000 */
[----:B------:R-:W1:Y:S04]  /*3fe0*/  SHFL.IDX PT, R13, R7, 0x2, 0x181f ;  /* 0x00581f00070d7f89 */ /* 0x000e6800000e0000 */
[----:B------:R-:W2:Y:S04]  /*3ff0*/  SHFL.IDX PT, R17, R3, 0x1, 0x181f ;  /* 0x00381f0003117f89 */ /* 0x000ea800000e0000 */
[----:B-1----:R-:W1:Y:S04]  /*4000*/  SHFL.IDX PT, R8, R7, 0x3, 0x181f ;  /* 0x00781f0007087f89 */ /* 0x002e6800000e0000 */
[----:B------:R-:W3:Y:S04]  /*4010*/  SHFL.IDX PT, R14, R3, 0x2, 0x181f ;  /* 0x00581f00030e7f89 */ /* 0x000ee800000e0000 */
[----:B------:R-:W-:Y:S01]  /*4020*/  SHFL.IDX PT, R5, R7, 0x4, 0x181f ;  /* 0x00981f0007057f89 */ /* 0x000fe200000e0000 */
[----:B----4-:R-:W-:-:S03]  /*4030*/  IADD3 R18, P0, R18, R121, RZ ;  /* 0x0000007912127210 */ /* 0x010fc60007f1e0ff */
[----:B------:R-:W-:Y:S01]  /*4040*/  SHFL.IDX PT, R2, R7, 0x5, 0x181f ;  /* 0x00b81f0007027f89 */ /* 0x000fe200000e0000 */
[-C--:B-----5:R-:W-:Y:S01]  /*4050*/  IADD3 R16, P4, R16, R121.reuse, RZ ;  /* 0x0000007910107210 */ /* 0x0a0fe20007f9e0ff */
[----:B---3--:R-:W-:Y:S02]  /*4060*/  IMAD.X R19, R12, 0x1, R120, P0 ;  /* 0x000000010c137824 */ /* 0x008fe400000e0678 */
[----:B------:R-:W3:Y:S01]  /*4070*/  SHFL.IDX PT, R9, R3, 0x3, 0x181f ;  /* 0x00781f0003097f89 */ /* 0x000ee200000e0000 */
[----:B------:R-:W-:-:S03]  /*4080*/  IADD3 R12, P0, R13, R121, RZ ;  /* 0x000000790d0c7210 */ /* 0x000fc60007f1e0ff */
[----:B------:R-:W4:Y:S01]  /*4090*/  SHFL.IDX PT, R6, R3, 0x4, 0x181f ;  /* 0x00981f0003067f89 */ /* 0x000f2200000e0000 */
[----:B--2---:R-:W-:-:S03]  /*40a0*/  IMAD.X R17, R17, 0x1, R120, P4 ;  /* 0x0000000111117824 */ /* 0x004fc600020e0678 */
[----:B------:R-:W2:Y:S01]  /*40b0*/  SHFL.IDX PT, R4, R3, 0x5, 0x181f ;  /* 0x00b81f0003047f89 */ /* 0x000ea200000e0000 */
[----:B-1----:R-:W-:-:S03]  /*40c0*/  IADD3 R8, P5, R8, R121, RZ ;  /* 0x0000007908087210 */ /* 0x002fc60007fbe0ff */
[----:B------:R1:W-:Y:S01]  /*40d0*/  LDGSTS.E.BYPASS.LTC128B.128 [R244+0x3900], [R18.64], !P3 ;  /* 0x0390000012f47fae */ /* 0x0003e2000d901d48 */
[----:B------:R-:W-:-:S03]  /*40e0*/  IMAD.X R13, R14, 0x1, R120, P0 ;  /* 0x000000010e0d7824 */ /* 0x000fc600000e0678 */
[----:B------:R5:W-:Y:S04]  /*40f0*/  LDGSTS.E.BYPASS.LTC128B.128 [R244+0x4100], [R16.64], !P3 ;  /* 0x0410000010f47fae */ /* 0x000be8000d901d48 */
[----:B------:R2:W-:Y:S01]  /*4100*/  LDGSTS.E.BYPASS.LTC128B.128 [R244+0x4900], [R12.64], !P3 ;  /* 0x049000000cf47fae */ /* 0x0005e2000d901d48 */
[----:B---3--:R-:W-:-:S03]  /*4110*/  IMAD.X R9, R9, 0x1, R120, P5 ;  /* 0x0000000109097824 */ /* 0x008fc600028e0678 */
[----:B------:R-:W3:Y:S04]  /*4120*/  SHFL.IDX PT, R7, R7, 0x6, 0x181f ;  /* 0x00d81f0007077f89 */ /* 0x000ee800000e0000 */
[----:B------:R3:W-:Y:S04]  /*4130*/  LDGSTS.E.BYPASS.LTC128B.128 [R244+0x5100], [R8.64], !P3 ;  /* 0x0510000008f47fae */ /* 0x0007e8000d901d48 */
[----:B------:R-:W3:Y:S01]  /*4140*/  SHFL.IDX PT, R3, R3, 0x6, 0x181f ;  /* 0x00d81f0003037f89 */ /* 0x000ee200000e0000 */
[-C--:B-1----:R-:W-:Y:S02]  /*4150*/  IADD3 R18, P4, R5, R121.reuse, RZ ;  /* 0x0000007905127210 */ /* 0x082fe40007f9e0ff */
[----:B-----5:R-:W-:-:S03]  /*4160*/  IADD3 R16, P0, R2, R121, RZ ;  /* 0x0000007902107210 */ /* 0x020fc60007f1e0ff */
[--C-:B----4-:R-:W-:Y:S02]  /*4170*/  IMAD.X R19, R6, 0x1, R120.reuse, P4 ;  /* 0x0000000106137824 */ /* 0x110fe400020e0678 */
[----:B--2---:R-:W-:-:S03]  /*4180*/  IMAD.X R17, R4, 0x1, R120, P0 ;  /* 0x0000000104117824 */ /* 0x004fc600000e0678 */
[----:B------:R1:W-:Y:S04]  /*4190*/  LDGSTS.E.BYPASS.LTC128B.128 [R244+0x5900], [R18.64], !P3 ;  /* 0x0590000012f47fae */ /* 0x0003e8000d901d48 */
[----:B------:R1:W-:Y:S02]  /*41a0*/  LDGSTS.E.BYPASS.LTC128B.128 [R244+0x6100], [R16.64], !P3 ;  /* 0x0610000010f47fae */ /* 0x0003e4000d901d48 */
.L_x_1390:
[----:B---3--:R-:W-:-:S04]  /*41b0*/  IADD3 R2, P0, R7, R121, RZ ;  /* 0x0000007907027210 */ /* 0x008fc80007f1e0ff */
[----:B------:R-:W-:-:S05]  /*41c0*/  IADD3.X R3, R3, R120, RZ, P0, !PT ;  /* 0x0000007803037210 */ /* 0x000fca00007fe4ff */
[----:B------:R-:W-:Y:S01]  /*41d0*/  @!PT LDS RZ, [RZ] ;  /* 0x00000000fffff984 */ /* 0x000fe20000000800 */
[----:B------:R-:W-:Y:S01]  /*41e0*/  @!PT LDS RZ, [RZ] ;  /* 0x00000000fffff984 */ /* 0x000fe20000000800 */
[----:B------:R-:W-:Y:S01]  /*41f0*/  @!PT LDS RZ, [RZ] ;  /* 0x00000000fffff984 */ /* 0x000fe20000000800 */
[----:B------:R2:W-:Y:S04]  /*4200*/  LDGSTS.E.BYPASS.LTC128B.128 [R244+0x6900], [R2.64], !P3 ;  /* 0x0690000002f47fae */ /* 0x0005e8000d901d48 */
.L_x_1334:
[----:B--234-:R-:W-:Y:S05]  /*4210*/  BSYNC B0 ;  /* 0x0000000000007941 */ /* 0x01cfea0003800000 */
.L_x_1333:
[----:B------:R-:W2:Y:S04]  /*4220*/  LDL R2, [R1+0x14] ;  /* 0x0000140001027983 */ /* 0x000ea80000100800 */
[----:B------:R-:W0:Y:S01]  /*4230*/  LDGDEPBAR ;  /* 0x00000000000079af */ /* 0x000e220000000000 */
[----:B--2---:R-:W-:-:S04]  /*4240*/  IMAD.IADD R2, R246, 0x1, R2 ;  /* 0x00000001f6027824 */ /* 0x004fc800078e0202 */
[----:B------:R-:W-:Y:S01]  /*4250*/  @P2 IMAD.HI.U32 R3, R2, c[0x0][0x2c8], RZ ;  /* 0x0000b20002032a27 */ /* 0x000fe200078e00ff */
[----:B------:R2:W-:Y:S01]  /*4260*/  STL [R1+0x5c], R2 ;  /* 0x00005c0201007387 */ /* 0x0005e20000100800 */
[----:B-1----:R-:W-:-:S03]  /*4270*/  MOV R6, R2 ;  /* 0x0000000200067202 */ /* 0x002fc60000000f00 */
[----:B------:R-:W-:Y:S01]  /*4280*/  @P2 SHF.R.U32.HI R6, RZ, c[0x0][0x2cc], R3 ;  /* 0x0000b300ff062a19 */ /* 0x000fe20000011603 */
[----:B------:R-:W-:Y:S01]  /*4290*/  IMAD.IADD R3, R0, 0x1, -R245 ;  /* 0x0000000100037824 */ /* 0x000fe200078e0af5 */
[----:B--2---:R-:W-:-:S04]  /*42a0*/  IADD3 R2, -R245, 0x1, R0 ;  /* 0x00000001f5027810 */ /* 0x004fc80007ffe100 */
[----:B------:R-:W-:Y:S01]  /*42b0*/  IADD3 R0, R2, -c[0x0][0x168], RZ ;  /* 0x80005a0002007a10 */ /* 0x000fe20007ffe0ff */
[----:B------:R-:W-:Y:S05]  /*42c0*/  BRA.DIV ~URZ, `(.L_x_1337) ;  /* 0x000118f27f007947 */ /* 0x000fea000b800000 */
[----:B------:R1:W2:Y:S02]  /*42d0*/  SHFL.IDX PT, R2, R6, RZ, 0x1c1f ;  /* 0x001c1fff06027589 */ /* 0x0002a400000e0000 */
.L_x_1391:
[----:B--2---:R-:W-:-:S05]  /*42e0*/  IMAD.IADD R2, R0, 0x1, R2 ;  /* 0x0000000100027824 */ /* 0x004fca00078e0202 */
[----:B------:R-:W-:-:S04]  /*42f0*/  IMNMX R2, R3, R2, PT ;  /* 0x0000000203027217 */ /* 0x000fc80003800200 */
[C---:B------:R-:W-:Y:S02]  /*4300*/  ISETP.GT.AND P6, PT, R2.reuse, RZ, PT ;  /* 0x000000ff0200720c */ /* 0x040fe40003fc4270 */
        /* <DEDUP_REMOVED lines=19> */
[----:B------:R-:W-:Y:S02]  /*4440*/  FSEL R162, R138, -INF , P6 ;  /* 0xff8000008aa27808 */ /* 0x000fe40003000000 */
        /* <DEDUP_REMOVED lines=34> */
[----:B------:R-:W-:Y:S01]  /*4670*/  FSEL R38, R38, -INF , P0 ;  /* 0xff80000026267808 */ /* 0x000fe20000000000 */
[----:B------:R-:W-:Y:S05]  /*4680*/  BRA.DIV ~URZ, `(.L_x_1338) ;  /* 0x000115927f007947 */ /* 0x000fea000b800000 */
[----:B------:R-:W2:Y:S04]  /*4690*/  SHFL.IDX PT, R2, R6, 0x2, 0x1c1f ;  /* 0x005c1f0006027f89 */ /* 0x000ea800000e0000 */
[----:B------:R-:W3:Y:S04]  /*46a0*/  SHFL.IDX PT, R5, R6, 0x1, 0x1c1f ;  /* 0x003c1f0006057f89 */ /* 0x000ee800000e0000 */
[----:B------:R-:W4:Y:S01]  /*46b0*/  SHFL.IDX PT, R4, R6, 0x3, 0x1c1f ;  /* 0x007c1f0006047f89 */ /* 0x000f2200000e0000 */
[----:B--2---:R-:W-:-:S02]  /*46c0*/  IMAD.IADD R2, R0, 0x1, R2 ;  /* 0x0000000100027824 */ /* 0x004fc400078e0202 */
[----:B---3--:R-:W-:-:S03]  /*46d0*/  IMAD.IADD R5, R0, 0x1, R5 ;  /* 0x0000000100057824 */ /* 0x008fc600078e0205 */
[----:B------:R-:W-:Y:S01]  /*46e0*/  IMNMX R2, R3, R2, PT ;  /* 0x0000000203027217 */ /* 0x000fe20003800200 */
[----:B----4-:R-:W-:-:S03]  /*46f0*/  IMAD.IADD R4, R0, 0x1, R4 ;  /* 0x0000000100047824 */ /* 0x010fc600078e0204 */
[C---:B------:R-:W-:Y:S02]  /*4700*/  ISETP.GT.AND P6, PT, R2.reuse, RZ, PT ;  /* 0x000000ff0200720c */ /* 0x040fe40003fc4270 */
[C---:B------:R-:W-:Y:S02]  /*4710*/  ISETP.GT.AND P5, PT, R2.reuse, 0x1, PT ;  /* 0x000000010200780c */ /* 0x040fe40003fa4270 */
[C---:B------:R-:W-:Y:S02]  /*4720*/  ISETP.GT.AND P4, PT, R2.reuse, 0x8, PT ;  /* 0x000000080200780c */ /* 0x040fe40003f84270 */
[----:B------:R-:W-:Y:S02]  /*4730*/  ISETP.GT.AND P0, PT, R2, 0x9, PT ;  /* 0x000000090200780c */ /* 0x000fe40003f04270 */
[----:B------:R-:W-:Y:S02]  /*4740*/  FSEL R12, R122, -INF , P6 ;  /* 0xff8000007a0c7808 */ /* 0x000fe40003000000 */
[----:B------:R-:W-:-:S02]  /*4750*/  FSEL R123, R123, -INF , P5 ;  /* 0xff8000007b7b7808 */ /* 0x000fc40002800000 */
[C---:B------:R-:W-:Y:S02]  /*4760*/  ISETP.GT.AND P6, PT, R2.reuse, 0x10, PT ;  /* 0x000000100200780c */ /* 0x040fe40003fc4270 */
[----:B------:R-:W-:Y:S02]  /*4770*/  ISETP.GT.AND P5, PT, R2, 0x11, PT ;  /* 0x000000110200780c */ /* 0x000fe40003fa4270 */
[----:B------:R-:W-:Y:S02]  /*4780*/  FSEL R130, R130, -INF , P4 ;  /* 0xff80000082827808 */ /* 0x000fe40002000000 */
[----:B------:R-:W-:Y:S02]  /*4790*/  FSEL R131, R131, -INF , P0 ;  /* 0xff80000083837808 */ /* 0x000fe40000000000 */
[C---:B------:R-:W-:Y:S02]  /*47a0*/  ISETP.GT.AND P4, PT, R2.reuse, 0x18, PT ;  /* 0x000000180200780c */ /* 0x040fe40003f84270 */
[----:B------:R-:W-:-:S02]  /*47b0*/  ISETP.GT.AND P0, PT, R2, 0x19, PT ;  /* 0x000000190200780c */ /* 0x000fc40003f04270 */
[----:B------:R-:W-:Y:S02]  /*47c0*/  FSEL R136, R136, -INF , P6 ;  /* 0xff80000088887808 */ /* 0x000fe40003000000 */
[----:B------:R-:W-:Y:S02]  /*47d0*/  FSEL R137, R137, -INF , P5 ;  /* 0xff80000089897808 */ /* 0x000fe40002800000 */
        /* <DEDUP_REMOVED lines=34> */
[----:B------:R-:W-:Y:S02]  /*4a00*/  IMNMX R0, R3, R5, PT ;  /* 0x0000000503007217 */ /* 0x000fe40003800200 */
[----:B------:R-:W-:Y:S02]  /*4a10*/  FSEL R44, R44, -INF , P4 ;  /* 0xff8000002c2c7808 */ /* 0x000fe40002000000 */
[----:B------:R-:W-:Y:S02]  /*4a20*/  FSEL R43, R41, -INF , P0 ;  /* 0xff800000292b7808 */ /* 0x000fe40000000000 */
[C---:B------:R-:W-:Y:S02]  /*4a30*/  ISETP.GT.AND P4, PT, R2.reuse, 0x68, PT ;  /* 0x000000680200780c */ /* 0x040fe40003f84270 */
[----:B------:R-:W-:Y:S02]  /*4a40*/  ISETP.GT.AND P0, PT, R2, 0x69, PT ;  /* 0x000000690200780c */ /* 0x000fe40003f04270 */
[----:B------:R-:W-:-:S02]  /*4a50*/  FSEL R31, R31, -INF , P6 ;  /* 0xff8000001f1f7808 */ /* 0x000fc40003000000 */
[----:B------:R-:W-:Y:S02]  /*4a60*/  FSEL R30, R30, -INF , P5 ;  /* 0xff8000001e1e7808 */ /* 0x000fe40002800000 */
[C---:B------:R-:W-:Y:S02]  /*4a70*/  ISETP.GT.AND P6, PT, R0.reuse, RZ, PT ;  /* 0x000000ff0000720c */ /* 0x040fe40003fc4270 */
[----:B------:R-:W-:Y:S02]  /*4a80*/  ISETP.GT.AND P5, PT, R0, 0x1, PT ;  /* 0x000000010000780c */ /* 0x000fe40003fa4270 */
[----:B------:R-:W-:Y:S02]  /*4a90*/  FSEL R29, R29, -INF , P4 ;  /* 0xff8000001d1d7808 */ /* 0x000fe40002000000 */
[----:B------:R-:W-:Y:S02]  /*4aa0*/  FSEL R28, R28, -INF , P0 ;  /* 0xff8000001c1c7808 */ /* 0x000fe40000000000 */
[----:B------:R-:W-:-:S02]  /*4ab0*/  ISETP.GT.AND P4, PT, R0, 0x8, PT ;  /* 0x000000080000780c */ /* 0x000fc40003f84270 */
[----:B------:R-:W-:Y:S02]  /*4ac0*/  ISETP.GT.AND P0, PT, R0, 0x9, PT ;  /* 0x000000090000780c */ /* 0x000fe40003f04270 */
[----:B------:R-:W-:Y:S02]  /*4ad0*/  FSEL R118, R118, -INF , P6 ;  /* 0xff80000076767808 */ /* 0x000fe40003000000 */
[----:B------:R-:W-:Y:S02]  /*4ae0*/  FSEL R119, R119, -INF , P5 ;  /* 0xff80000077777808 */ /* 0x000fe40002800000 */
[C---:B------:R-:W-:Y:S02]  /*4af0*/  ISETP.GT.AND P6, PT, R0.reuse, 0x10, PT ;  /* 0x000000100000780c */ /* 0x040fe40003fc4270 */
[----:B------:R-:W-:Y:S02]  /*4b00*/  ISETP.GT.AND P5, PT, R0, 0x11, PT ;  /* 0x000000110000780c */ /* 0x000fe40003fa4270 */
[----:B------:R-:W-:-:S02]  /*4b10*/  FSEL R128, R128, -INF , P4 ;  /* 0xff80000080807808 */ /* 0x000fc40002000000 */
[----:B------:R-:W-:Y:S02]  /*4b20*/  FSEL R129, R129, -INF , P0 ;  /* 0xff80000081817808 */ /* 0x000fe40000000000 */
[C---:B------:R-:W-:Y:S02]  /*4b30*/  ISETP.GT.AND P4, PT, R0.reuse, 0x18, PT ;  /* 0x000000180000780c */ /* 0x040fe40003f84270 */
        /* <DEDUP_REMOVED lines=37> */
[----:B------:R-:W-:Y:S02]  /*4d90*/  IMNMX R3, R3, R4, PT ;  /* 0x0000000403037217 */ /* 0x000fe40003800200 */
[----:B------:R-:W-:Y:S02]  /*4da0*/  FSEL R16, R36, -INF , P4 ;  /* 0xff80000024107808 */ /* 0x000fe40002000000 */
[----:B------:R-:W-:-:S02]  /*4db0*/  FSEL R62, R37, -INF , P0 ;  /* 0xff800000253e7808 */ /* 0x000fc40000000000 */
[----:B------:R-:W-:Y:S02]  /*4dc0*/  FMNMX.FTZ R4, R116, R117, !PT ;  /* 0x0000007574047209 */ /* 0x000fe40007810000 */
[----:B------:R-:W-:Y:S02]  /*4dd0*/  ISETP.GT.AND P4, PT, R0, 0x68, PT ;  /* 0x000000680000780c */ /* 0x000fe40003f84270 */
[----:B------:R-:W-:Y:S02]  /*4de0*/  FSEL R37, R20, -INF , P6 ;  /* 0xff80000014257808 */ /* 0x000fe40003000000 */
[----:B------:R-:W-:Y:S02]  /*4df0*/  FSEL R36, R32, -INF , P5 ;  /* 0xff80000020247808 */ /* 0x000fe40002800000 */
[C---:B------:R-:W-:Y:S02]  /*4e00*/  ISETP.GT.AND P6, PT, R3.reuse, RZ, PT ;  /* 0x000000ff0300720c */ /* 0x040fe40003fc4270 */
[----:B------:R-:W-:-:S02]  /*4e10*/  ISETP.GT.AND P5, PT, R3, 0x1, PT ;  /* 0x000000010300780c */ /* 0x000fc40003fa4270 */
[----:B------:R-:W-:Y:S02]  /*4e20*/  FMNMX.FTZ R2, R126, R4, !PT ;  /* 0x000000047e027209 */ /* 0x000fe40007810000 */
[----:B------:R-:W-:Y:S02]  /*4e30*/  ISETP.GT.AND P0, PT, R0, 0x69, PT ;  /* 0x000000690000780c */ /* 0x000fe40003f04270 */
[----:B------:R-:W-:Y:S02]  /*4e40*/  FSEL R57, R22, -INF , P4 ;  /* 0xff80000016397808 */ /* 0x000fe40002000000 */
[----:B------:R-:W-:Y:S02]  /*4e50*/  ISETP.GT.AND P4, PT, R3, 0x8, PT ;  /* 0x000000080300780c */ /* 0x000fe40003f84270 */
[----:B------:R-:W-:Y:S02]  /*4e60*/  FSEL R124, R124, -INF , P6 ;  /* 0xff8000007c7c7808 */ /* 0x000fe40003000000 */
[----:B------:R-:W-:-:S02]  /*4e70*/  FSEL R125, R125, -INF , P5 ;  /* 0xff8000007d7d7808 */ /* 0x000fc40002800000 */
[----:B------:R-:W-:Y:S02]  /*4e80*/  FMNMX.FTZ R5, R118, R119, !PT ;  /* 0x0000007776057209 */ /* 0x000fe40007810000 */
[----:B------:R-:W-:Y:S02]  /*4e90*/  FMNMX.FTZ R4, R12, R123, !PT ;  /* 0x0000007b0c047209 */ /* 0x000fe40007810000 */
[----:B------:R-:W-:Y:S02]  /*4ea0*/  FSEL R56, R15, -INF , P0 ;  /* 0xff8000000f387808 */ /* 0x000fe40000000000 */
[----:B------:R-:W-:Y:S02]  /*4eb0*/  ISETP.GT.AND P0, PT, R3, 0x9, PT ;  /* 0x000000090300780c */ /* 0x000fe40003f04270 */
[----:B------:R-:W-:Y:S02]  /*4ec0*/  FSEL R104, R104, -INF , P4 ;  /* 0xff80000068687808 */ /* 0x000fe40002000000 */
[----:B------:R-:W-:-:S02]  /*4ed0*/  FMNMX.FTZ R5, R128, R5, !PT ;  /* 0x0000000580057209 */ /* 0x000fc40007810000 */
[----:B------:R-:W-:Y:S02]  /*4ee0*/  FMNMX.FTZ R4, R130, R4, !PT ;  /* 0x0000000482047209 */ /* 0x000fe40007810000 */
[----:B-1----:R-:W-:Y:S02]  /*4ef0*/  FMNMX.FTZ R6, R124, R125, !PT ;  /* 0x0000007d7c067209 */ /* 0x002fe40007810000 */
[----:B------:R-:W-:Y:S02]  /*4f00*/  FMNMX.FTZ R2, R127, R2, !PT ;  /* 0x000000027f027209 */ /* 0x000fe40007810000 */
[----:B------:R-:W-:Y:S02]  /*4f10*/  ISETP.GT.AND P6, PT, R3, 0x10, PT ;  /* 0x000000100300780c */ /* 0x000fe40003fc4270 */
[----:B------:R-:W-:Y:S02]  /*4f20*/  FSEL R22, R105, -INF , P0 ;  /* 0xff80000069167808 */ /* 0x000fe40000000000 */
[----:B------:R-:W-:-:S02]  /*4f30*/  FMNMX.FTZ R5, R129, R5, !PT ;  /* 0x0000000581057209 */ /* 0x000fc40007810000 */
[----:B------:R-:W-:Y:S02]  /*4f40*/  FMNMX.FTZ R4, R131, R4, !PT ;  /* 0x0000000483047209 */ /* 0x000fe40007810000 */
[----:B------:R-:W-:Y:S02]  /*4f50*/  FMNMX.FTZ R6, R104, R6, !PT ;  /* 0x0000000668067209 */ /* 0x000fe40007810000 */
[----:B------:R-:W-:Y:S02]  /*4f60*/  ISETP.GT.AND P5, PT, R3, 0x11, PT ;  /* 0x000000110300780c */ /* 0x000fe40003fa4270 */
[----:B------:R-:W-:Y:S02]  /*4f70*/  FSEL R15, R106, -INF , P6 ;  /* 0xff8000006a0f7808 */ /* 0x000fe40003000000 */
[----:B------:R-:W-:Y:S02]  /*4f80*/  FMNMX.FTZ R2, R132, R2, !PT ;  /* 0x0000000284027209 */ /* 0x000fe40007810000 */
        /* <DEDUP_REMOVED lines=135> */
[----:B------:R-:W-:Y:S02]  /*5800*/  FMNMX.FTZ R8, R38, R8, !PT ;  /* 0x0000000826087209 */ /* 0x000fe40007810000 */
[----:B------:R-:W-:Y:S02]  /*5810*/  FMNMX.FTZ R5, R56, R5, !PT ;  /* 0x0000000538057209 */ /* 0x000fe40007810000 */
[----:B------:R-:W-:Y:S01]  /*5820*/  FMNMX.FTZ R4, R28, R4, !PT ;  /* 0x000000041c047209 */ /* 0x000fe20007810000 */
[----:B------:R-:W1:Y:S01]  /*5830*/  SHFL.BFLY PT, R3, R8, 0x2, 0x1f ;  /* 0x0c401f0008037f89 */ /* 0x000e6200000e0000 */
[----:B------:R-:W-:-:S02]  /*5840*/  FSEL R70, R70, -INF , P0 ;  /* 0xff80000046467808 */ /* 0x000fc40000000000 */
[----:B------:R-:W-:Y:S01]  /*5850*/  FMNMX.FTZ R6, R97, R6, !PT ;  /* 0x0000000661067209 */ /* 0x000fe20007810000 */
[----:B------:R-:W2:Y:S03]  /*5860*/  SHFL.BFLY PT, R2, R5, 0x2, 0x1f ;  /* 0x0c401f0005027f89 */ /* 0x000ea600000e0000 */
[----:B------:R-:W-:Y:S01]  /*5870*/  FMNMX.FTZ R6, R70, R6, !PT ;  /* 0x0000000646067209 */ /* 0x000fe20007810000 */
        /* <DEDUP_REMOVED lines=13> */
.L_x_1392:
[C---:B------:R-:W-:Y:S01]  /*5950*/  FMUL.FTZ R9, R3.reuse, c[0x0][0x2d0] ;  /* 0x0000b40003097a20 */ /* 0x040fe20000410000 */
[----:B------:R-:W-:Y:S01]  /*5960*/  FSETP.NEU.FTZ.AND P0, PT, R3, -INF , PT ;  /* 0xff8000000300780b */ /* 0x000fe20003f1d000 */
[----:B------:R-:W-:Y:S01]  /*5970*/  FMUL.FTZ R8, R2, c[0x0][0x2d0] ;  /* 0x0000b40002087a20 */ /* 0x000fe20000410000 */
[----:B------:R-:W2:Y:S01]  /*5980*/  LDL R208, [R1+0x14] ;  /* 0x0000140001d07983 */ /* 0x000ea20000100800 */
[----:B------:R-:W-:Y:S01]  /*5990*/  FMUL.FTZ R122, R0, c[0x0][0x2d0] ;  /* 0x0000b400007a7a20 */ /* 0x000fe20000410000 */
[----:B------:R-:W-:Y:S01]  /*59a0*/  FSEL R9, R9, RZ, P0 ;  /* 0x000000ff09097208 */ /* 0x000fe20000000000 */
[----:B------:R-:W-:Y:S01]  /*59b0*/  WARPSYNC 0xffffffff ;  /* 0xffffffff00007948 */ /* 0x000fe20003800000 */
[----:B------:R-:W-:Y:S01]  /*59c0*/  FSETP.NEU.FTZ.AND P0, PT, R2, -INF , PT ;  /* 0xff8000000200780b */ /* 0x000fe20003f1d000 */
[----:B------:R-:W-:Y:S01]  /*59d0*/  LDSM.16.MT88.4 R140, [R234] ;  /* 0x00000000ea8c783b */ /* 0x000fe20000004200 */
[----:B----4-:R-:W-:Y:S01]  /*59e0*/  FMNMX.FTZ R68, R6, R68, !PT ;  /* 0x0000004406447209 */ /* 0x010fe20007810000 */
[--C-:B------:R-:W-:Y:S01]  /*59f0*/  FFMA.FTZ R182, R126, c[0x0][0x2d0], -R9.reuse ;  /* 0x0000b4007eb67a23 */ /* 0x100fe20000010809 */
[----:B------:R-:W-:Y:S01]  /*5a00*/  FSEL R8, R8, RZ, P0 ;  /* 0x000000ff08087208 */ /* 0x000fe20000000000 */
[--C-:B------:R-:W-:Y:S01]  /*5a10*/  FFMA.FTZ R115, R127, c[0x0][0x2d0], -R9.reuse ;  /* 0x0000b4007f737a23 */ /* 0x100fe20000010809 */
[----:B------:R-:W-:Y:S01]  /*5a20*/  FSETP.NEU.FTZ.AND P0, PT, R0, -INF , PT ;  /* 0xff8000000000780b */ /* 0x000fe20003f1d000 */
[----:B------:R-:W-:Y:S01]  /*5a30*/  FMUL.FTZ R96, R68, c[0x0][0x2d0] ;  /* 0x0000b40044607a20 */ /* 0x000fe20000410000 */
[----:B------:R-:W-:Y:S01]  /*5a40*/  LDSM.16.MT88.4 R24, [R233+0x800] ;  /* 0x00080000e918783b */ /* 0x000fe20000004200 */
[--C-:B------:R-:W-:Y:S01]  /*5a50*/  FFMA.FTZ R107, R132, c[0x0][0x2d0], -R9.reuse ;  /* 0x0000b400846b7a23 */ /* 0x100fe20000010809 */
[----:B------:R-:W-:Y:S01]  /*5a60*/  FSEL R122, R122, RZ, P0 ;  /* 0x000000ff7a7a7208 */ /* 0x000fe20000000000 */
[----:B------:R-:W-:Y:S01]  /*5a70*/  FFMA.FTZ R76, R133, c[0x0][0x2d0], -R9 ;  /* 0x0000b400854c7a23 */ /* 0x000fe20000010809 */
[----:B------:R-:W-:Y:S01]  /*5a80*/  FSETP.NEU.FTZ.AND P0, PT, R68, -INF , PT ;  /* 0xff8000004400780b */ /* 0x000fe20003f1d000 */
[--C-:B------:R-:W-:Y:S01]  /*5a90*/  FFMA.FTZ R106, R134, c[0x0][0x2d0], -R8.reuse ;  /* 0x0000b400866a7a23 */ /* 0x100fe20000010808 */
[----:B------:R-:W-:Y:S01]  /*5aa0*/  MUFU.EX2 R182, R182 ;  /* 0x000000b600b67308 */ /* 0x000fe20000000800 */
[----:B------:R-:W-:Y:S01]  /*5ab0*/  FFMA.FTZ R75, R135, c[0x0][0x2d0], -R8 ;  /* 0x0000b400874b7a23 */ /* 0x000fe20000010808 */
[----:B------:R-:W-:Y:S01]  /*5ac0*/  FSEL R96, R96, RZ, P0 ;  /* 0x000000ff60607208 */ /* 0x000fe20000000000 */
[----:B------:R-:W1:Y:S01]  /*5ad0*/  LDSM.16.MT88.4 R132, [R233] ;  /* 0x00000000e984783b */ /* 0x000e620000004200 */
[----:B------:R-:W-:-:S02]  /*5ae0*/  FFMA.FTZ R49, R108, c[0x0][0x2d0], -R122 ;  /* 0x0000b4006c317a23 */ /* 0x000fc4000001087a */
[--C-:B------:R-:W-:Y:S01]  /*5af0*/  FFMA.FTZ R53, R112, c[0x0][0x2d0], -R9.reuse ;  /* 0x0000b40070357a23 */ /* 0x100fe20000010809 */
[----:B------:R-:W-:Y:S01]  /*5b00*/  LDSM.16.MT88.4 R32, [R234+0x800] ;  /* 0x00080000ea20783b */ /* 0x000fe20000004200 */
[--C-:B------:R-:W-:Y:S01]  /*5b10*/  FFMA.FTZ R110, R124, c[0x0][0x2d0], -R96.reuse ;  /* 0x0000b4007c6e7a23 */ /* 0x100fe20000010860 */
[----:B------:R-:W3:Y:S01]  /*5b20*/  MUFU.EX2 R115, R115 ;  /* 0x0000007300737308 */ /* 0x000ee20000000800 */
[--C-:B------:R-:W-:Y:S02]  /*5b30*/  FFMA.FTZ R109, R125, c[0x0][0x2d0], -R96.reuse ;  /* 0x0000b4007d6d7a23 */ /* 0x100fe40000010860 */
[----:B------:R-:W4:Y:S01]  /*5b40*/  LDSM.16.MT88.4 R124, [R232] ;  /* 0x00000000e87c783b */ /* 0x000f220000004200 */
[--C-:B------:R-:W-:Y:S02]  /*5b50*/  FFMA.FTZ R52, R113, c[0x0][0x2d0], -R9.reuse ;  /* 0x0000b40071347a23 */ /* 0x100fe40000010809 */
[----:B------:R-:W-:Y:S02]  /*5b60*/  FFMA.FTZ R108, R104, c[0x0][0x2d0], -R96 ;  /* 0x0000b400686c7a23 */ /* 0x000fe40000010860 */
[--C-:B------:R-:W-:Y:S01]  /*5b70*/  FFMA.FTZ R69, R116, c[0x0][0x2d0], -R9.reuse ;  /* 0x0000b40074457a23 */ /* 0x100fe20000010809 */
[----:B------:R-:W-:Y:S01]  /*5b80*/  MUFU.EX2 R110, R110 ;  /* 0x0000006e006e7308 */ /* 0x000fe20000000800 */
[----:B------:R-:W-:-:S02]  /*5b90*/  FFMA.FTZ R67, R117, c[0x0][0x2d0], -R9 ;  /* 0x0000b40075437a23 */ /* 0x000fc40000010809 */
[--C-:B------:R-:W-:Y:S02]  /*5ba0*/  FFMA.FTZ R66, R118, c[0x0][0x2d0], -R8.reuse ;  /* 0x0000b40076427a23 */ /* 0x100fe40000010808 */
[--C-:B------:R-:W-:Y:S02]  /*5bb0*/  FFMA.FTZ R65, R119, c[0x0][0x2d0], -R8.reuse ;  /* 0x0000b40077417a23 */ /* 0x100fe40000010808 */
[--C-:B------:R-:W-:Y:S01]  /*5bc0*/  FFMA.FTZ R114, R128, c[0x0][0x2d0], -R8.reuse ;  /* 0x0000b40080727a23 */ /* 0x100fe20000010808 */
[----:B------:R-:W-:Y:S01]  /*5bd0*/  MUFU.EX2 R69, R69 ;  /* 0x0000004500457308 */ /* 0x000fe20000000800 */
[----:B------:R-:W-:Y:S01]  /*5be0*/  FFMA.FTZ R113, R129, c[0x0][0x2d0], -R8 ;  /* 0x0000b40081717a23 */ /* 0x000fe20000010808 */
[----:B---3--:R-:W-:Y:S01]  /*5bf0*/  F2FP.BF16.PACK_AB R118, R115, R182 ;  /* 0x000000b67376723e */ /* 0x008fe200000010ff */
[--C-:B------:R-:W-:Y:S02]  /*5c00*/  FFMA.FTZ R64, R12, c[0x0][0x2d0], -R122.reuse ;  /* 0x0000b4000c407a23 */ /* 0x100fe4000001087a */
[----:B------:R-:W-:-:S02]  /*5c10*/  FFMA.FTZ R63, R123, c[0x0][0x2d0], -R122 ;  /* 0x0000b4007b3f7a23 */ /* 0x000fc4000001087a */
[--C-:B------:R-:W-:Y:S01]  /*5c20*/  FFMA.FTZ R112, R130, c[0x0][0x2d0], -R122.reuse ;  /* 0x0000b40082707a23 */ /* 0x100fe2000001087a */
[----:B------:R-:W3:Y:S01]  /*5c30*/  MUFU.EX2 R67, R67 ;  /* 0x0000004300437308 */ /* 0x000ee20000000800 */
[----:B------:R-:W-:Y:S02]  /*5c40*/  FFMA.FTZ R111, R131, c[0x0][0x2d0], -R122 ;  /* 0x0000b400836f7a23 */ /* 0x000fe4000001087a */
[--C-:B------:R-:W-:Y:S02]  /*5c50*/  FFMA.FTZ R104, R22, c[0x0][0x2d0], -R96.reuse ;  /* 0x0000b40016687a23 */ /* 0x100fe40000010860 */
[----:B------:R-:W-:Y:S02]  /*5c60*/  FFMA.FTZ R47, R20, c[0x0][0x2d0], -R96 ;  /* 0x0000b400142f7a23 */ /* 0x000fe40000010860 */
[----:B------:R-:W5:Y:S01]  /*5c70*/  LDSM.16.MT88.4 R20, [R232+0x800] ;  /* 0x00080000e814783b */ /* 0x000f620000004200 */
[----:B------:R-:W-:Y:S01]  /*5c80*/  MUFU.EX2 R66, R66 ;  /* 0x0000004200427308 */ /* 0x000fe20000000800 */
[----:B------:R-:W-:-:S02]  /*5c90*/  FFMA.FTZ R51, R14, c[0x0][0x2d0], -R8 ;  /* 0x0000b4000e337a23 */ /* 0x000fc40000010808 */
[----:B------:R-:W-:Y:S02]  /*5ca0*/  FFMA.FTZ R50, R13, c[0x0][0x2d0], -R8 ;  /* 0x0000b4000d327a23 */ /* 0x000fe40000010808 */
[----:B------:R-:W-:Y:S02]  /*5cb0*/  FFMA.FTZ R73, R15, c[0x0][0x2d0], -R96 ;  /* 0x0000b4000f497a23 */ /* 0x000fe40000010860 */
[--C-:B------:R-:W-:Y:S01]  /*5cc0*/  FFMA.FTZ R105, R136, c[0x0][0x2d0], -R122.reuse ;  /* 0x0000b40088697a23 */ /* 0x100fe2000001087a */
[----:B------:R-:W1:Y:S01]  /*5cd0*/  MUFU.EX2 R65, R65 ;  /* 0x0000004100417308 */ /* 0x000e620000000800 */
[----:B---3--:R-:W-:Y:S01]  /*5ce0*/  F2FP.BF16.PACK_AB R116, R67, R69 ;  /* 0x000000454374723e */ /* 0x008fe200000010ff */
[--C-:B------:R-:W-:Y:S02]  /*5cf0*/  FFMA.FTZ R74, R137, c[0x0][0x2d0], -R122.reuse ;  /* 0x0000b400894a7a23 */ /* 0x100fe4000001087a */
[----:B------:R-:W-:Y:S02]  /*5d00*/  FFMA.FTZ R48, R7, c[0x0][0x2d0], -R122 ;  /* 0x0000b40007307a23 */ /* 0x000fe4000001087a */
[----:B------:R-:W-:-:S02]  /*5d10*/  FFMA.FTZ R54, R54, c[0x0][0x2d0], -R96 ;  /* 0x0000b40036367a23 */ /* 0x000fc40000010860 */
[----:B------:R-:W-:Y:S01]  /*5d20*/  MUFU.EX2 R114, R114 ;  /* 0x0000007200727308 */ /* 0x000fe20000000800 */
[----:B------:R-:W-:Y:S02]  /*5d30*/  FFMA.FTZ R41, R41, c[0x0][0x2d0], -R96 ;  /* 0x0000b40029297a23 */ /* 0x000fe40000010860 */
[----:B------:R-:W-:Y:S02]  /*5d40*/  FFMA.FTZ R90, R19, c[0x0][0x2d0], -R8 ;  /* 0x0000b400135a7a23 */ /* 0x000fe40000010808 */
[--C-:B------:R-:W-:Y:S02]  /*5d50*/  FFMA.FTZ R95, R162, c[0x0][0x2d0], -R9.reuse ;  /* 0x0000b400a25f7a23 */ /* 0x100fe40000010809 */
[--C-:B------:R-:W-:Y:S01]  /*5d60*/  FFMA.FTZ R94, R161, c[0x0][0x2d0], -R9.reuse ;  /* 0x0000b400a15e7a23 */ /* 0x100fe20000010809 */
[----:B------:R-:W3:Y:S01]  /*5d70*/  MUFU.EX2 R113, R113 ;  /* 0x0000007100717308 */ /* 0x000ee20000000800 */
[----:B-1----:R-:W-:Y:S01]  /*5d80*/  F2FP.BF16.PACK_AB R117, R65, R66 ;  /* 0x000000424175723e */ /* 0x002fe200000010ff */
[----:B------:R-:W-:-:S02]  /*5d90*/  FFMA.FTZ R61, R160, c[0x0][0x2d0], -R9 ;  /* 0x0000b400a03d7a23 */ /* 0x000fc40000010809 */
[--C-:B------:R-:W-:Y:S02]  /*5da0*/  FFMA.FTZ R60, R121, c[0x0][0x2d0], -R9.reuse ;  /* 0x0000b400793c7a23 */ /* 0x100fe40000010809 */
[--C-:B------:R-:W-:Y:S02]  /*5db0*/  FFMA.FTZ R93, R120, c[0x0][0x2d0], -R9.reuse ;  /* 0x0000b400785d7a23 */ /* 0x100fe40000010809 */
[----:B------:R-:W-:Y:S01]  /*5dc0*/  MUFU.EX2 R64, R64 ;  /* 0x0000004000407308 */ /* 0x000fe20000000800 */
[--C-:B------:R-:W-:Y:S02]  /*5dd0*/  FFMA.FTZ R92, R102, c[0x0][0x2d0], -R9.reuse ;  /* 0x0000b400665c7a23 */ /* 0x100fe40000010809 */
[--C-:B------:R-:W-:Y:S02]  /*5de0*/  FFMA.FTZ R72, R72, c[0x0][0x2d0], -R9.reuse ;  /* 0x0000b40048487a23 */ /* 0x100fe40000010809 */
[--C-:B------:R-:W-:Y:S02]  /*5df0*/  FFMA.FTZ R71, R71, c[0x0][0x2d0], -R9.reuse ;  /* 0x0000b40047477a23 */ /* 0x100fe40000010809 */
[--C-:B------:R-:W-:Y:S01]  /*5e00*/  FFMA.FTZ R188, R188, c[0x0][0x2d0], -R9.reuse ;  /* 0x0000b400bcbc7a23 */ /* 0x100fe20000010809 */
[----:B------:R-:W1:Y:S01]  /*5e10*/  MUFU.EX2 R63, R63 ;  /* 0x0000003f003f7308 */ /* 0x000e620000000800 */
[----:B---3--:R-:W-:Y:S01]  /*5e20*/  F2FP.BF16.PACK_AB R119, R113, R114 ;  /* 0x000000727177723e */ /* 0x008fe200000010ff */
[----:B------:R-:W-:-:S02]  /*5e30*/  FFMA.FTZ R187, R152, c[0x0][0x2d0], -R9 ;  /* 0x0000b40098bb7a23 */ /* 0x000fc40000010809 */
[--C-:B------:R-:W-:Y:S02]  /*5e40*/  FFMA.FTZ R186, R186, c[0x0][0x2d0], -R9.reuse ;  /* 0x0000b400baba7a23 */ /* 0x100fe40000010809 */
[--C-:B------:R-:W-:Y:S02]  /*5e50*/  FFMA.FTZ R185, R185, c[0x0][0x2d0], -R9.reuse ;  /* 0x0000b400b9b97a23 */ /* 0x100fe40000010809 */
[----:B------:R-:W-:Y:S01]  /*5e60*/  MUFU.EX2 R112, R112 ;  /* 0x0000007000707308 */ /* 0x000fe20000000800 */
[----:B------:R-:W-:Y:S01]  /*5e70*/  HMMA.16816.F32.BF16 R136, R116, R132, RZ ;  /* 0x000000847488723c */ /* 0x000fe200000418ff */
[--C-:B------:R-:W-:Y:S02]  /*5e80*/  FFMA.FTZ R81, R81, c[0x0][0x2d0], -R9.reuse ;  /* 0x0000b40051517a23 */ /* 0x100fe40000010809 */
[--C-:B------:R-:W-:Y:S02]  /*5e90*/  FFMA.FTZ R80, R80, c[0x0][0x2d0], -R9.reuse ;  /* 0x0000b40050507a23 */ /* 0x100fe40000010809 */
[----:B------:R-:W-:-:S02]  /*5ea0*/  FFMA.FTZ R79, R79, c[0x0][0x2d0], -R9 ;  /* 0x0000b4004f4f7a23 */ /* 0x000fc40000010809 */
[----:B------:R-:W3:Y:S01]  /*5eb0*/  MUFU.EX2 R111, R111 ;  /* 0x0000006f006f7308 */ /* 0x000ee20000000800 */
[----:B-1----:R-:W-:Y:S01]  /*5ec0*/  F2FP.BF16.PACK_AB R12, R63, R64 ;  /* 0x000000403f0c723e */ /* 0x002fe200000010ff */
[C---:B----4-:R-:W-:Y:S01]  /*5ed0*/  HMMA.16816.F32.BF16 R128, R116.reuse, R124, RZ ;  /* 0x0000007c7480723c */ /* 0x050fe200000418ff */
[--C-:B------:R-:W-:Y:S02]  /*5ee0*/  FFMA.FTZ R78, R78, c[0x0][0x2d0], -R9.reuse ;  /* 0x0000b4004e4e7a23 */ /* 0x100fe40000010809 */
[--C-:B------:R-:W-:Y:S02]  /*5ef0*/  FFMA.FTZ R42, R42, c[0x0][0x2d0], -R9.reuse ;  /* 0x0000b4002a2a7a23 */ /* 0x100fe40000010809 */
[--C-:B------:R-:W-:Y:S01]  /*5f00*/  FFMA.FTZ R40, R40, c[0x0][0x2d0], -R9.reuse ;  /* 0x0000b40028287a23 */ /* 0x100fe20000010809 */
[----:B------:R-:W1:Y:S01]  /*5f10*/  MUFU.EX2 R109, R109 ;  /* 0x0000006d006d7308 */ /* 0x000e620000000800 */
[--C-:B------:R-:W-:Y:S01]  /*5f20*/  FFMA.FTZ R39, R39, c[0x0][0x2d0], -R9.reuse ;  /* 0x0000b40027277a23 */ /* 0x100fe20000010809 */
[----:B------:R-:W-:Y:S01]  /*5f30*/  HMMA.16816.F32.BF16 R144, R116, R140, RZ ;  /* 0x0000008c7490723c */ /* 0x000fe200000418ff */
[----:B------:R-:W-:-:S02]  /*5f40*/  FFMA.FTZ R38, R38, c[0x0][0x2d0], -R9 ;  /* 0x0000b40026267a23 */ /* 0x000fc40000010809 */
[--C-:B------:R-:W-:Y:S02]  /*5f50*/  FFMA.FTZ R91, R91, c[0x0][0x2d0], -R8.reuse ;  /* 0x0000b4005b5b7a23 */ /* 0x100fe40000010808 */
[--C-:B------:R-:W-:Y:S01]  /*5f60*/  FFMA.FTZ R59, R59, c[0x0][0x2d0], -R8.reuse ;  /* 0x0000b4003b3b7a23 */ /* 0x100fe20000010808 */
[----:B------:R-:W-:Y:S01]  /*5f70*/  MUFU.EX2 R108, R108 ;  /* 0x0000006c006c7308 */ /* 0x000fe20000000800 */
[----:B---3--:R-:W-:Y:S01]  /*5f80*/  F2FP.BF16.PACK_AB R14, R111, R112 ;  /* 0x000000706f0e723e */ /* 0x008fe200000010ff */
[--C-:B------:R-:W-:Y:S02]  /*5f90*/  FFMA.FTZ R58, R58, c[0x0][0x2d0], -R8.reuse ;  /* 0x0000b4003a3a7a23 */ /* 0x100fe40000010808 */
[--C-:B------:R-:W-:Y:S02]  /*5fa0*/  FFMA.FTZ R203, R203, c[0x0][0x2d0], -R8.reuse ;  /* 0x0000b400cbcb7a23 */ /* 0x100fe40000010808 */
[--C-:B------:R-:W-:Y:S02]  /*5fb0*/  FFMA.FTZ R202, R202, c[0x0][0x2d0], -R8.reuse ;  /* 0x0000b400caca7a23 */ /* 0x100fe40000010808 */
        /* <DEDUP_REMOVED lines=10> */
[----:B---3--:R-:W-:Y:S01]  /*6060*/  F2FP.BF16.PACK_AB R15, R104, R108 ;  /* 0x0000006c680f723e */ /* 0x008fe200000010ff */
[----:B------:R-:W1:Y:S01]  /*6070*/  MUFU.EX2 R76, R76 ;  /* 0x0000004c004c7308 */ /* 0x000e620000000800 */
[----:B------:R-:W-:-:S02]  /*6080*/  FFMA.FTZ R36, R36, c[0x0][0x2d0], -R8 ;  /* 0x0000b40024247a23 */ /* 0x000fc40000010808 */
[--C-:B------:R-:W-:Y:S02]  /*6090*/  FFMA.FTZ R207, R10, c[0x0][0x2d0], -R122.reuse ;  /* 0x0000b4000acf7a23 */ /* 0x100fe4000001087a */
[--C-:B------:R-:W-:Y:S01]  /*60a0*/  FFMA.FTZ R206, R11, c[0x0][0x2d0], -R122.reuse ;  /* 0x0000b4000bce7a23 */ /* 0x100fe2000001087a */
[C---:B------:R-:W-:Y:S01]  /*60b0*/  HMMA.16816.F32.BF16 R156, R12.reuse, R132, RZ ;  /* 0x000000840c9c723c */ /* 0x040fe200000418ff */
[--C-:B------:R-:W-:Y:S01]  /*60c0*/  FFMA.FTZ R102, R155, c[0x0][0x2d0], -R122.reuse ;  /* 0x0000b4009b667a23 */ /* 0x100fe2000001087a */
[----:B------:R-:W-:Y:S01]  /*60d0*/  MUFU.EX2 R53, R53 ;  /* 0x0000003500357308 */ /* 0x000fe20000000800 */
[--C-:B------:R-:W-:Y:S02]  /*60e0*/  FFMA.FTZ R199, R199, c[0x0][0x2d0], -R122.reuse ;  /* 0x0000b400c7c77a23 */ /* 0x100fe4000001087a */
[--C-:B------:R-:W-:Y:S02]  /*60f0*/  FFMA.FTZ R198, R198, c[0x0][0x2d0], -R122.reuse ;  /* 0x0000b400c6c67a23 */ /* 0x100fe4000001087a */
[--C-:B------:R-:W-:Y:S01]  /*6100*/  FFMA.FTZ R197, R197, c[0x0][0x2d0], -R122.reuse ;  /* 0x0000b400c5c57a23 */ /* 0x100fe2000001087a */
[----:B------:R-:W-:Y:S01]  /*6110*/  HMMA.16816.F32.BF16 R164, R12, R124, RZ ;  /* 0x0000007c0ca4723c */ /* 0x000fe200000418ff */
[--C-:B------:R-:W-:Y:S01]  /*6120*/  FFMA.FTZ R196, R196, c[0x0][0x2d0], -R122.reuse ;  /* 0x0000b400c4c47a23 */ /* 0x100fe2000001087a */
[----:B------:R-:W3:Y:S01]  /*6130*/  MUFU.EX2 R52, R52 ;  /* 0x0000003400347308 */ /* 0x000ee20000000800 */
[----:B-1----:R-:W-:Y:S01]  /*6140*/  F2FP.BF16.PACK_AB R4, R76, R107 ;  /* 0x0000006b4c04723e */ /* 0x002fe200000010ff */
[----:B------:R-:W-:-:S02]  /*6150*/  FFMA.FTZ R101, R101, c[0x0][0x2d0], -R122 ;  /* 0x0000b40065657a23 */ /* 0x000fc4000001087a */
[--C-:B------:R-:W-:Y:S02]  /*6160*/  FFMA.FTZ R100, R100, c[0x0][0x2d0], -R122.reuse ;  /* 0x0000b40064647a23 */ /* 0x100fe4000001087a */
        /* <DEDUP_REMOVED lines=8> */
[----:B------:R-:W1:Y:S01]  /*61f0*/  MUFU.EX2 R75, R75 ;  /* 0x0000004b004b7308 */ /* 0x000e620000000800 */
[----:B---3--:R-:W-:Y:S01]  /*6200*/  F2FP.BF16.PACK_AB R6, R52, R53 ;  /* 0x000000353406723e */ /* 0x008fe200000010ff */
[----:B------:R-:W-:-:S02]  /*6210*/  FFMA.FTZ R31, R31, c[0x0][0x2d0], -R122 ;  /* 0x0000b4001f1f7a23 */ /* 0x000fc4000001087a */
[--C-:B------:R-:W-:Y:S02]  /*6220*/  FFMA.FTZ R30, R30, c[0x0][0x2d0], -R122.reuse ;  /* 0x0000b4001e1e7a23 */ /* 0x100fe4000001087a */
[--C-:B------:R-:W-:Y:S01]  /*6230*/  FFMA.FTZ R29, R29, c[0x0][0x2d0], -R122.reuse ;  /* 0x0000b4001d1d7a23 */ /* 0x100fe2000001087a */
[----:B------:R-:W-:Y:S01]  /*6240*/  HMMA.16816.F32.BF16 R168, R12, R126, RZ ;  /* 0x0000007e0ca8723c */ /* 0x000fe200000418ff */
[----:B------:R-:W-:Y:S01]  /*6250*/  MUFU.EX2 R51, R51 ;  /* 0x0000003300337308 */ /* 0x000fe20000000800 */
[----:B------:R-:W-:Y:S02]  /*6260*/  FFMA.FTZ R28, R28, c[0x0][0x2d0], -R122 ;  /* 0x0000b4001c1c7a23 */ /* 0x000fe4000001087a */
[--C-:B------:R-:W-:Y:S02]  /*6270*/  FFMA.FTZ R83, R83, c[0x0][0x2d0], -R96.reuse ;  /* 0x0000b40053537a23 */ /* 0x100fe40000010860 */
[--C-:B------:R-:W-:Y:S02]  /*6280*/  FFMA.FTZ R55, R55, c[0x0][0x2d0], -R96.reuse ;  /* 0x0000b40037377a23 */ /* 0x100fe40000010860 */
[----:B------:R-:W-:Y:S01]  /*6290*/  HMMA.16816.F32.BF16 R132, R116, R134, RZ ;  /* 0x000000867484723c */ /* 0x000fe200000418ff */
[----:B------:R-:W3:Y:S01]  /*62a0*/  MUFU.EX2 R50, R50 ;  /* 0x0000003200327308 */ /* 0x000ee20000000800 */
[----:B-1----:R-:W-:Y:S01]  /*62b0*/  F2FP.BF16.PACK_AB R5, R75, R106 ;  /* 0x0000006a4b05723e */ /* 0x002fe200000010ff */
[----:B------:R-:W-:-:S02]  /*62c0*/  FFMA.FTZ R195, R195, c[0x0][0x2d0], -R96 ;  /* 0x0000b400c3c37a23 */ /* 0x000fc40000010860 */
[--C-:B------:R-:W-:Y:S02]  /*62d0*/  FFMA.FTZ R192, R192, c[0x0][0x2d0], -R96.reuse ;  /* 0x0000b400c0c07a23 */ /* 0x100fe40000010860 */
[--C-:B------:R-:W-:Y:S01]  /*62e0*/  FFMA.FTZ R191, R191, c[0x0][0x2d0], -R96.reuse ;  /* 0x0000b400bfbf7a23 */ /* 0x100fe20000010860 */
[----:B------:R-:W-:Y:S01]  /*62f0*/  HMMA.16816.F32.BF16 R124, R116, R126, RZ ;  /* 0x0000007e747c723c */ /* 0x000fe200000418ff */
[----:B------:R-:W-:Y:S01]  /*6300*/  MUFU.EX2 R105, R105 ;  /* 0x0000006900697308 */ /* 0x000fe20000000800 */
[--C-:B------:R-:W-:Y:S02]  /*6310*/  FFMA.FTZ R190, R190, c[0x0][0x2d0], -R96.reuse ;  /* 0x0000b400bebe7a23 */ /* 0x100fe40000010860 */
[--C-:B------:R-:W-:Y:S02]  /*6320*/  FFMA.FTZ R189, R189, c[0x0][0x2d0], -R96.reuse ;  /* 0x0000b400bdbd7a23 */ /* 0x100fe40000010860 */
[--C-:B------:R-:W-:Y:S02]  /*6330*/  FFMA.FTZ R103, R103, c[0x0][0x2d0], -R96.reuse ;  /* 0x0000b40067677a23 */ /* 0x100fe40000010860 */
[--C-:B------:R-:W-:Y:S01]  /*6340*/  FFMA.FTZ R98, R98, c[0x0][0x2d0], -R96.reuse ;  /* 0x0000b40062627a23 */ /* 0x100fe20000010860 */
[----:B------:R-:W1:Y:S01]  /*6350*/  MUFU.EX2 R74, R74 ;  /* 0x0000004a004a7308 */ /* 0x000e620000000800 */
[----:B---3--:R-:W-:Y:S01]  /*6360*/  F2FP.BF16.PACK_AB R7, R50, R51 ;  /* 0x000000333207723e */ /* 0x008fe200000010ff */
[----:B------:R-:W-:-:S06]  /*6370*/  FFMA.FTZ R97, R97, c[0x0][0x2d0], -R96 ;  /* 0x0000b40061617a23 */ /* 0x000fcc0000010860 */
[----:B------:R-:W-:Y:S01]  /*6380*/  MUFU.EX2 R49, R49 ;  /* 0x0000003100317308 */ /* 0x000fe20000000800 */
[C---:B------:R-:W-:Y:S07]  /*6390*/  HMMA.16816.F32.BF16 R136, R4.reuse, R24, R136 ;  /* 0x000000180488723c */ /* 0x040fee0000041888 */
[----:B------:R-:W3:Y:S01]  /*63a0*/  MUFU.EX2 R48, R48 ;  /* 0x0000003000307308 */ /* 0x000ee20000000800 */
[----:B-1----:R-:W-:Y:S01]  /*63b0*/  F2FP.BF16.PACK_AB R176, R74, R105 ;  /* 0x000000694ab0723e */ /* 0x002fe200000010ff */
[C---:B-----5:R-:W-:Y:S06]  /*63c0*/  HMMA.16816.F32.BF16 R128, R4.reuse, R20, R128 ;  /* 0x000000140480723c */ /* 0x060fec0000041880 */
[----:B------:R-:W-:Y:S02]  /*63d0*/  MUFU.EX2 R73, R73 ;  /* 0x0000004900497308 */ /* 0x000fe40000000800 */
[C---:B------:R-:W-:Y:S06]  /*63e0*/  HMMA.16816.F32.BF16 R144, R4.reuse, R32, R144 ;  /* 0x000000200490723c */ /* 0x040fec0000041890 */
[----:B------:R-:W1:Y:S01]  /*63f0*/  MUFU.EX2 R47, R47 ;  /* 0x0000002f002f7308 */ /* 0x000e620000000800 */
[----:B---3--:R-:W-:Y:S01]  /*6400*/  F2FP.BF16.PACK_AB R178, R48, R49 ;  /* 0x0000003130b2723e */ /* 0x008fe200000010ff */
[C---:B------:R-:W-:Y:S06]  /*6410*/  HMMA.16816.F32.BF16 R132, R4.reuse, R26, R132 ;  /* 0x0000001a0484723c */ /* 0x040fec0000041884 */
[----:B------:R-:W-:Y:S02]  /*6420*/  MUFU.EX2 R54, R54 ;  /* 0x0000003600367308 */ /* 0x000fe40000000800 */
[----:B------:R-:W-:Y:S06]  /*6430*/  HMMA.16816.F32.BF16 R124, R4, R22, R124 ;  /* 0x00000016047c723c */ /* 0x000fec000004187c */
[----:B------:R-:W3:Y:S01]  /*6440*/  MUFU.EX2 R41, R41 ;  /* 0x0000002900297308 */ /* 0x000ee20000000800 */
[----:B-1----:R-:W-:-:S07]  /*6450*/  F2FP.BF16.PACK_AB R177, R47, R73 ;  /* 0x000000492fb1723e */ /* 0x002fce00000010ff */
[----:B------:R-:W-:Y:S01]  /*6460*/  MUFU.EX2 R95, R95 ;  /* 0x0000005f005f7308 */ /* 0x000fe20000000800 */
[----:B---3--:R-:W-:-:S07]  /*6470*/  F2FP.BF16.PACK_AB R179, R41, R54 ;  /* 0x0000003629b3723e */ /* 0x008fce00000010ff */
[----:B------:R-:W-:Y:S01]  /*6480*/  MUFU.EX2 R94, R94 ;  /* 0x0000005e005e7308 */ /* 0x000fe20000000800 */
[C---:B------:R-:W-:Y:S07]  /*6490*/  HMMA.16816.F32.BF16 R156, R176.reuse, R24, R156 ;  /* 0x00000018b09c723c */ /* 0x040fee000004189c */
[----:B------:R-:W-:Y:S01]  /*64a0*/  MUFU.EX2 R61, R61 ;  /* 0x0000003d003d7308 */ /* 0x000fe20000000800 */
[--C-:B------:R-:W-:Y:S01]  /*64b0*/  FFMA.FTZ R25, R17, c[0x0][0x2d0], -R8.reuse ;  /* 0x0000b40011197a23 */ /* 0x100fe20000010808 */
[----:B------:R-:W-:Y:S01]  /*64c0*/  HMMA.16816.F32.BF16 R164, R176, R20, R164 ;  /* 0x00000014b0a4723c */ /* 0x000fe200000418a4 */
[----:B------:R-:W-:-:S05]  /*64d0*/  FFMA.FTZ R24, R16, c[0x0][0x2d0], -R8 ;  /* 0x0000b40010187a23 */ /* 0x000fca0000010808 */
[----:B------:R-:W-:Y:S01]  /*64e0*/  MUFU.EX2 R60, R60 ;  /* 0x0000003c003c7308 */ /* 0x000fe20000000800 */
[--C-:B------:R-:W-:Y:S01]  /*64f0*/  FFMA.FTZ R20, R18, c[0x0][0x2d0], -R8.reuse ;  /* 0x0000b40012147a23 */ /* 0x100fe20000010808 */
[----:B------:R-:W-:Y:S01]  /*6500*/  HMMA.16816.F32.BF16 R148, R176, R32, R148 ;  /* 0x00000020b094723c */ /* 0x000fe20000041894 */
[----:B------:R-:W1:Y:S01]  /*6510*/  LDSM.16.MT88.4 R16, [R231] ;  /* 0x00000000e710783b */ /* 0x000e620000004200 */
[----:B------:R-:W-:-:S04]  /*6520*/  FFMA.FTZ R21, R154, c[0x0][0x2d0], -R8 ;  /* 0x0000b4009a157a23 */ /* 0x000fc80000010808 */
[----:B------:R-:W-:Y:S01]  /*6530*/  MUFU.EX2 R91, R91 ;  /* 0x0000005b005b7308 */ /* 0x000fe20000000800 */
[--C-:B------:R-:W-:Y:S01]  /*6540*/  FFMA.FTZ R33, R57, c[0x0][0x2d0], -R8.reuse ;  /* 0x0000b40039217a23 */ /* 0x100fe20000010808 */
[-C--:B------:R-:W-:Y:S01]  /*6550*/  HMMA.16816.F32.BF16 R152, R12, R142.reuse, RZ ;  /* 0x0000008e0c98723c */ /* 0x080fe200000418ff */
[----:B------:R-:W-:Y:S02]  /*6560*/  FFMA.FTZ R32, R56, c[0x0][0x2d0], -R8 ;  /* 0x0000b40038207a23 */ /* 0x000fe40000010808 */
[----:B------:R-:W3:Y:S01]  /*6570*/  LDSM.16.MT88.4 R8, [R231+0x800] ;  /* 0x00080000e708783b */ /* 0x000ee20000004200 */
[--C-:B------:R-:W-:Y:S02]  /*6580*/  FFMA.FTZ R57, R86, c[0x0][0x2d0], -R122.reuse ;  /* 0x0000b40056397a23 */ /* 0x100fe4000001087a */
[----:B------:R-:W-:Y:S01]  /*6590*/  MUFU.EX2 R90, R90 ;  /* 0x0000005a005a7308 */ /* 0x000fe20000000800 */
[----:B------:R-:W-:Y:S01]  /*65a0*/  FFMA.FTZ R56, R87, c[0x0][0x2d0], -R122 ;  /* 0x0000b40057387a23 */ /* 0x000fe2000001087a */
[----:B------:R-:W-:Y:S06]  /*65b0*/  HMMA.16816.F32.BF16 R140, R116, R142, RZ ;  /* 0x0000008e748c723c */ /* 0x000fec00000418ff */
[----:B------:R-:W-:Y:S02]  /*65c0*/  MUFU.EX2 R59, R59 ;  /* 0x0000003b003b7308 */ /* 0x000fe40000000800 */
[C---:B------:R-:W-:Y:S06]  /*65d0*/  HMMA.16816.F32.BF16 R160, R176.reuse, R26, R160 ;  /* 0x0000001ab0a0723c */ /* 0x040fec00000418a0 */
[----:B------:R-:W-:Y:S01]  /*65e0*/  MUFU.EX2 R58, R58 ;  /* 0x0000003a003a7308 */ /* 0x000fe20000000800 */
[--C-:B------:R-:W-:Y:S01]  /*65f0*/  FFMA.FTZ R27, R84, c[0x0][0x2d0], -R96.reuse ;  /* 0x0000b400541b7a23 */ /* 0x100fe20000010860 */
[----:B------:R-:W-:Y:S01]  /*6600*/  HMMA.16816.F32.BF16 R152, R176, R34, R152 ;  /* 0x00000022b098723c */ /* 0x000fe20000041898 */
[----:B------:R-:W-:-:S05]  /*6610*/  FFMA.FTZ R26, R82, c[0x0][0x2d0], -R96 ;  /* 0x0000b400521a7a23 */ /* 0x000fca0000010860 */
[----:B------:R-:W-:Y:S02]  /*6620*/  MUFU.EX2 R87, R207 ;  /* 0x000000cf00577308 */ /* 0x000fe40000000800 */
[----:B------:R-:W-:Y:S06]  /*6630*/  HMMA.16816.F32.BF16 R168, R176, R22, R168 ;  /* 0x00000016b0a8723c */ /* 0x000fec00000418a8 */
[----:B------:R-:W4:Y:S02]  /*6640*/  MUFU.EX2 R86, R206 ;  /* 0x000000ce00567308 */ /* 0x000f240000000800 */
[-C--:B-1----:R-:W-:Y:S06]  /*6650*/  HMMA.16816.F32.BF16 R120, R116, R16.reuse, RZ ;  /* 0x000000107478723c */ /* 0x082fec00000418ff */
[----:B------:R-:W-:Y:S02]  /*6660*/  MUFU.EX2 R57, R57 ;  /* 0x0000003900397308 */ /* 0x000fe40000000800 */
[C---:B------:R-:W-:Y:S06]  /*6670*/  HMMA.16816.F32.BF16 R172, R12.reuse, R16, RZ ;  /* 0x000000100cac723c */ /* 0x040fec00000418ff */
[----:B------:R-:W-:Y:S01]  /*6680*/  MUFU.EX2 R56, R56 ;  /* 0x0000003800387308 */ /* 0x000fe20000000800 */
[----:B------:R-:W-:Y:S01]  /*6690*/  FADD.FTZ R16, R69, R67 ;  /* 0x0000004345107221 */ /* 0x000fe20000010000 */
[----:B------:R-:W-:Y:S01]  /*66a0*/  HMMA.16816.F32.BF16 R12, R12, R18, RZ ;  /* 0x000000120c0c723c */ /* 0x000fe200000418ff */
[----:B------:R-:W-:-:S02]  /*66b0*/  FADD.FTZ R17, R66, R65 ;  /* 0x0000004142117221 */ /* 0x000fc40000010000 */
[----:B------:R-:W-:-:S03]  /*66c0*/  FADD.FTZ R16, R182, R16 ;  /* 0x00000010b6107221 */ /* 0x000fc60000010000 */
[----:B------:R-:W-:Y:S01]  /*66d0*/  MUFU.EX2 R83, R83 ;  /* 0x0000005300537308 */ /* 0x000fe20000000800 */
[----:B------:R-:W-:Y:S01]  /*66e0*/  FADD.FTZ R17, R114, R17 ;  /* 0x0000001172117221 */ /* 0x000fe20000010000 */
[----:B------:R-:W-:Y:S01]  /*66f0*/  HMMA.16816.F32.BF16 R116, R116, R18, RZ ;  /* 0x000000127474723c */ /* 0x000fe200000418ff */
[----:B------:R-:W-:-:S05]  /*6700*/  FADD.FTZ R115, R115, R16 ;  /* 0x0000001073737221 */ /* 0x000fca0000010000 */
[----:B------:R-:W1:Y:S01]  /*6710*/  MUFU.EX2 R55, R55 ;  /* 0x0000003700377308 */ /* 0x000e620000000800 */
[----:B------:R-:W-:Y:S01]  /*6720*/  FADD.FTZ R18, R64, R63 ;  /* 0x0000003f40127221 */ /* 0x000fe20000010000 */
[----:B---3--:R-:W-:Y:S03]  /*6730*/  HMMA.16816.F32.BF16 R172, R176, R8, R172 ;  /* 0x00000008b0ac723c */ /* 0x008fe600000418ac */
[----:B------:R-:W-:-:S03]  /*6740*/  FADD.FTZ R18, R112, R18 ;  /* 0x0000001270127221 */ /* 0x000fc60000010000 */
[----:B------:R-:W-:Y:S02]  /*6750*/  MUFU.EX2 R93, R93 ;  /* 0x0000005d005d7308 */ /* 0x000fe40000000800 */
[----:B------:R-:W-:Y:S06]  /*6760*/  HMMA.16816.F32.BF16 R120, R4, R8, R120 ;  /* 0x000000080478723c */ /* 0x000fec0000041878 */
[----:B------:R-:W-:Y:S02]  /*6770*/  MUFU.EX2 R92, R92 ;  /* 0x0000005c005c7308 */ /* 0x000fe40000000800 */
[-C--:B------:R-:W-:Y:S06]  /*6780*/  HMMA.16816.F32.BF16 R176, R176, R10.reuse, R12 ;  /* 0x0000000ab0b0723c */ /* 0x080fec000004180c */
[----:B------:R-:W-:Y:S01]  /*6790*/  MUFU.EX2 R72, R72 ;  /* 0x0000004800487308 */ /* 0x000fe20000000800 */
[----:B----4-:R-:W-:Y:S01]  /*67a0*/  F2FP.BF16.PACK_AB R12, R86, R87 ;  /* 0x00000057560c723e */ /* 0x010fe200000010ff */
[----:B------:R-:W-:Y:S01]  /*67b0*/  HMMA.16816.F32.BF16 R116, R4, R10, R116 ;  /* 0x0000000a0474723c */ /* 0x000fe20000041874 */
[----:B------:R-:W3:Y:S01]  /*67c0*/  LDSM.16.MT88.4 R8, [R234+0x1000] ;  /* 0x00100000ea08783b */ /* 0x000ee20000004200 */
[----:B-1----:R-:W-:-:S02]  /*67d0*/  F2FP.BF16.PACK_AB R13, R55, R83 ;  /* 0x00000053370d723e */ /* 0x002fc400000010ff */
[----:B------:R-:W-:Y:S02]  /*67e0*/  F2FP.BF16.PACK_AB R14, R56, R57 ;  /* 0x00000039380e723e */ /* 0x000fe400000010ff */
[----:B------:R-:W-:Y:S02]  /*67f0*/  MUFU.EX2 R71, R71 ;  /* 0x0000004700477308 */ /* 0x000fe40000000800 */
[----:B------:R-:W-:Y:S06]  /*6800*/  HMMA.16816.F32.BF16 R140, R4, R34, R140 ;  /* 0x00000022048c723c */ /* 0x000fec000004188c */
[----:B------:R-:W-:Y:S01]  /*6810*/  MUFU.EX2 R69, R200 ;  /* 0x000000c800457308 */ /* 0x000fe20000000800 */
[--C-:B------:R-:W-:Y:S01]  /*6820*/  FFMA.FTZ R35, R205, c[0x0][0x2d0], -R96.reuse ;  /* 0x0000b400cd237a23 */ /* 0x100fe20000010860 */
[----:B------:R-:W-:Y:S01]  /*6830*/  F2FP.BF16.PACK_AB R4, R94, R95 ;  /* 0x0000005f5e04723e */ /* 0x000fe200000010ff */
[----:B------:R-:W-:Y:S01]  /*6840*/  FFMA.FTZ R34, R204, c[0x0][0x2d0], -R96 ;  /* 0x0000b400cc227a23 */ /* 0x000fe20000010860 */
[----:B------:R-:W-:-:S02]  /*6850*/  F2FP.BF16.PACK_AB R5, R90, R91 ;  /* 0x0000005b5a05723e */ /* 0x000fc400000010ff */
[----:B------:R-:W-:Y:S02]  /*6860*/  F2FP.BF16.PACK_AB R6, R60, R61 ;  /* 0x0000003d3c06723e */ /* 0x000fe400000010ff */
[----:B------:R-:W-:Y:S01]  /*6870*/  MUFU.EX2 R35, R35 ;  /* 0x0000002300237308 */ /* 0x000fe20000000800 */
[----:B------:R-:W-:-:S07]  /*6880*/  F2FP.BF16.PACK_AB R7, R58, R59 ;  /* 0x0000003b3a07723e */ /* 0x000fce00000010ff */
[----:B------:R-:W1:Y:S08]  /*6890*/  MUFU.EX2 R34, R34 ;  /* 0x0000002200227308 */ /* 0x000e700000000800 */
[----:B------:R-:W-:Y:S01]  /*68a0*/  MUFU.EX2 R84, R198 ;  /* 0x000000c600547308 */ /* 0x000fe20000000800 */
[----:B---3--:R-:W-:Y:S01]  /*68b0*/  HMMA.16816.F32.BF16 R144, R4, R8, R144 ;  /* 0x000000080490723c */ /* 0x008fe20000041890 */
[----:B-1----:R-:W-:-:S06]  /*68c0*/  F2FP.BF16.PACK_AB R15, R34, R35 ;  /* 0x00000023220f723e */ /* 0x002fcc00000010ff */
[----:B------:R-:W-:Y:S01]  /*68d0*/  MUFU.EX2 R67, R197 ;  /* 0x000000c500437308 */ /* 0x000fe20000000800 */
[----:B------:R-:W-:Y:S07]  /*68e0*/  HMMA.16816.F32.BF16 R140, R4, R10, R140 ;  /* 0x0000000a048c723c */ /* 0x000fee000004188c */
[----:B------:R-:W1:Y:S01]  /*68f0*/  MUFU.EX2 R66, R196 ;  /* 0x000000c400427308 */ /* 0x000e620000000800 */
[C---:B------:R-:W-:Y:S07]  /*6900*/  HMMA.16816.F32.BF16 R148, R12.reuse, R8, R148 ;  /* 0x000000080c94723c */ /* 0x040fee0000041894 */
[----:B------:R-:W-:Y:S01]  /*6910*/  MUFU.EX2 R82, R195 ;  /* 0x000000c300527308 */ /* 0x000fe20000000800 */
[----:B------:R-:W-:Y:S01]  /*6920*/  HMMA.16816.F32.BF16 R152, R12, R10, R152 ;  /* 0x0000000a0c98723c */ /* 0x000fe20000041898 */
[----:B------:R-:W3:Y:S06]  /*6930*/  LDSM.16.MT88.4 R8, [R233+0x1000] ;  /* 0x00100000e908783b */ /* 0x000eec0000004200 */
[----:B------:R-:W-:Y:S08]  /*6940*/  MUFU.EX2 R112, R21 ;  /* 0x0000001500707308 */ /* 0x000ff00000000800 */
[----:B------:R-:W-:Y:S08]  /*6950*/  MUFU.EX2 R188, R188 ;  /* 0x000000bc00bc7308 */ /* 0x000ff00000000800 */
[----:B------:R-:W-:Y:S08]  /*6960*/  MUFU.EX2 R187, R187 ;  /* 0x000000bb00bb7308 */ /* 0x000ff00000000800 */
[----:B------:R-:W-:Y:S08]  /*6970*/  MUFU.EX2 R186, R186 ;  /* 0x000000ba00ba7308 */ /* 0x000ff00000000800 */
[----:B------:R-:W-:Y:S01]  /*6980*/  MUFU.EX2 R185, R185 ;  /* 0x000000b900b97308 */ /* 0x000fe20000000800 */
[-C--:B---3--:R-:W-:Y:S07]  /*6990*/  HMMA.16816.F32.BF16 R136, R4, R8.reuse, R136 ;  /* 0x000000080488723c */ /* 0x088fee0000041888 */
[----:B------:R-:W-:Y:S01]  /*69a0*/  MUFU.EX2 R184, R184 ;  /* 0x000000b800b87308 */ /* 0x000fe20000000800 */
[C---:B------:R-:W-:Y:S07]  /*69b0*/  HMMA.16816.F32.BF16 R156, R12.reuse, R8, R156 ;  /* 0x000000080c9c723c */ /* 0x040fee000004189c */
[----:B------:R-:W-:Y:S01]  /*69c0*/  MUFU.EX2 R183, R183 ;  /* 0x000000b700b77308 */ /* 0x000fe20000000800 */
[-C--:B------:R-:W-:Y:S07]  /*69d0*/  HMMA.16816.F32.BF16 R160, R12, R10.reuse, R160 ;  /* 0x0000000a0ca0723c */ /* 0x080fee00000418a0 */
[----:B------:R-:W-:Y:S01]  /*69e0*/  MUFU.EX2 R102, R102 ;  /* 0x0000006600667308 */ /* 0x000fe20000000800 */
[C---:B------:R-:W-:Y:S01]  /*69f0*/  HMMA.16816.F32.BF16 R132, R4.reuse, R10, R132 ;  /* 0x0000000a0484723c */ /* 0x040fe20000041884 */
        /* <DEDUP_REMOVED lines=25> */
[----:B-1----:R-:W-:Y:S01]  /*6b90*/  F2FP.BF16.PACK_AB R14, R66, R67 ;  /* 0x00000043420e723e */ /* 0x002fe200000010ff */
[----:B------:R-:W-:Y:S01]  /*6ba0*/  HMMA.16816.F32.BF16 R116, R4, R10, R116 ;  /* 0x0000000a0474723c */ /* 0x000fe20000041874 */
[----:B------:R-:W1:Y:S05]  /*6bb0*/  LDSM.16.MT88.4 R8, [R234+0x1800] ;  /* 0x00180000ea08783b */ /* 0x000e6a0000004200 */
[----:B------:R-:W-:Y:S01]  /*6bc0*/  MUFU.EX2 R42, R42 ;  /* 0x0000002a002a7308 */ /* 0x000fe20000000800 */
[----:B------:R-:W-:-:S02]  /*6bd0*/  FFMA.FTZ R6, R194, c[0x0][0x2d0], -R96 ;  /* 0x0000b400c2067a23 */ /* 0x000fc40000010860 */
[----:B------:R-:W-:-:S05]  /*6be0*/  FFMA.FTZ R5, R193, c[0x0][0x2d0], -R96 ;  /* 0x0000b400c1057a23 */ /* 0x000fca0000010860 */
[----:B------:R-:W-:Y:S01]  /*6bf0*/  MUFU.EX2 R40, R40 ;  /* 0x0000002800287308 */ /* 0x000fe20000000800 */
[--C-:B------:R-:W-:Y:S02]  /*6c00*/  FFMA.FTZ R4, R89, c[0x0][0x2d0], -R96.reuse ;  /* 0x0000b40059047a23 */ /* 0x100fe40000010860 */
[--C-:B------:R-:W-:Y:S02]  /*6c10*/  FFMA.FTZ R194, R88, c[0x0][0x2d0], -R96.reuse ;  /* 0x0000b40058c27a23 */ /* 0x100fe40000010860 */
[--C-:B------:R-:W-:Y:S02]  /*6c20*/  FFMA.FTZ R193, R85, c[0x0][0x2d0], -R96.reuse ;  /* 0x0000b40055c17a23 */ /* 0x100fe40000010860 */
[----:B------:R-:W-:Y:S01]  /*6c30*/  FFMA.FTZ R96, R70, c[0x0][0x2d0], -R96 ;  /* 0x0000b40046607a23 */ /* 0x000fe20000010860 */
[----:B------:R-:W-:Y:S08]  /*6c40*/  MUFU.EX2 R89, R203 ;  /* 0x000000cb00597308 */ /* 0x000ff00000000800 */
[----:B------:R-:W-:Y:S08]  /*6c50*/  MUFU.EX2 R88, R202 ;  /* 0x000000ca00587308 */ /* 0x000ff00000000800 */
[----:B------:R-:W3:Y:S08]  /*6c60*/  MUFU.EX2 R70, R201 ;  /* 0x000000c900467308 */ /* 0x000ef00000000800 */
[----:B------:R-:W4:Y:S08]  /*6c70*/  MUFU.EX2 R85, R199 ;  /* 0x000000c700557308 */ /* 0x000f300000000800 */
[----:B------:R5:W1:Y:S01]  /*6c80*/  MUFU.EX2 R65, R6 ;  /* 0x0000000600417308 */ /* 0x000a620000000800 */
[----:B---3--:R-:W-:-:S07]  /*6c90*/  F2FP.BF16.PACK_AB R7, R69, R70 ;  /* 0x000000464507723e */ /* 0x008fce00000010ff */
[----:B------:R3:W-:Y:S01]  /*6ca0*/  MUFU.EX2 R64, R5 ;  /* 0x0000000500407308 */ /* 0x0007e20000000800 */
[----:B----4-:R-:W-:-:S07]  /*6cb0*/  F2FP.BF16.PACK_AB R12, R84, R85 ;  /* 0x00000055540c723e */ /* 0x010fce00000010ff */
[----:B------:R4:W2:Y:S01]  /*6cc0*/  MUFU.EX2 R63, R4 ;  /* 0x00000004003f7308 */ /* 0x0008a20000000800 */
[----:B-----5:R-:W-:Y:S02]  /*6cd0*/  F2FP.BF16.PACK_AB R6, R71, R72 ;  /* 0x000000484706723e */ /* 0x020fe400000010ff */
[----:B-1----:R-:W-:Y:S02]  /*6ce0*/  F2FP.BF16.PACK_AB R13, R65, R82 ;  /* 0x00000052410d723e */ /* 0x002fe400000010ff */
[----:B---3--:R-:W-:-:S03]  /*6cf0*/  F2FP.BF16.PACK_AB R5, R88, R89 ;  /* 0x000000595805723e */ /* 0x008fc600000010ff */
[----:B------:R-:W-:Y:S01]  /*6d00*/  MUFU.EX2 R39, R39 ;  /* 0x0000002700277308 */ /* 0x000fe20000000800 */
[----:B----4-:R-:W-:-:S07]  /*6d10*/  F2FP.BF16.PACK_AB R4, R92, R93 ;  /* 0x0000005d5c04723e */ /* 0x010fce00000010ff */
[----:B------:R-:W-:Y:S01]  /*6d20*/  MUFU.EX2 R38, R38 ;  /* 0x0000002600267308 */ /* 0x000fe20000000800 */
[----:B--2---:R-:W-:Y:S01]  /*6d30*/  F2FP.BF16.PACK_AB R15, R63, R64 ;  /* 0x000000403f0f723e */ /* 0x004fe200000010ff */
[-C--:B------:R-:W-:Y:S06]  /*6d40*/  HMMA.16816.F32.BF16 R144, R4, R8.reuse, R144 ;  /* 0x000000080490723c */ /* 0x080fec0000041890 */
[----:B------:R-:W-:Y:S02]  /*6d50*/  MUFU.EX2 R37, R37 ;  /* 0x0000002500257308 */ /* 0x000fe40000000800 */
[C---:B------:R-:W-:Y:S06]  /*6d60*/  HMMA.16816.F32.BF16 R148, R12.reuse, R8, R148 ;  /* 0x000000080c94723c */ /* 0x040fec0000041894 */
[----:B------:R-:W-:Y:S02]  /*6d70*/  MUFU.EX2 R36, R36 ;  /* 0x0000002400247308 */ /* 0x000fe40000000800 */
[-C--:B------:R-:W-:Y:S06]  /*6d80*/  HMMA.16816.F32.BF16 R152, R12, R10.reuse, R152 ;  /* 0x0000000a0c98723c */ /* 0x080fec0000041898 */
[----:B------:R-:W-:Y:S02]  /*6d90*/  MUFU.EX2 R33, R33 ;  /* 0x0000002100217308 */ /* 0x000fe40000000800 */
[C---:B------:R-:W-:Y:S01]  /*6da0*/  HMMA.16816.F32.BF16 R140, R4.reuse, R10, R140 ;  /* 0x0000000a048c723c */ /* 0x040fe2000004188c */
[----:B------:R-:W1:Y:S05]  /*6db0*/  LDSM.16.MT88.4 R8, [R233+0x1800] ;  /* 0x00180000e908783b */ /* 0x000e6a0000004200 */
[----:B------:R-:W-:Y:S08]  /*6dc0*/  MUFU.EX2 R32, R32 ;  /* 0x0000002000207308 */ /* 0x000ff00000000800 */
[----:B------:R-:W-:Y:S08]  /*6dd0*/  MUFU.EX2 R31, R31 ;  /* 0x0000001f001f7308 */ /* 0x000ff00000000800 */
[----:B------:R-:W-:Y:S08]  /*6de0*/  MUFU.EX2 R30, R30 ;  /* 0x0000001e001e7308 */ /* 0x000ff00000000800 */
[----:B------:R-:W-:Y:S08]  /*6df0*/  MUFU.EX2 R29, R29 ;  /* 0x0000001d001d7308 */ /* 0x000ff00000000800 */
[----:B------:R-:W-:Y:S01]  /*6e00*/  MUFU.EX2 R28, R28 ;  /* 0x0000001c001c7308 */ /* 0x000fe20000000800 */
[-C--:B-1----:R-:W-:Y:S07]  /*6e10*/  HMMA.16816.F32.BF16 R136, R4, R8.reuse, R136 ;  /* 0x000000080488723c */ /* 0x082fee0000041888 */
[----:B------:R-:W-:Y:S01]  /*6e20*/  MUFU.EX2 R103, R103 ;  /* 0x0000006700677308 */ /* 0x000fe20000000800 */
[C---:B------:R-:W-:Y:S07]  /*6e30*/  HMMA.16816.F32.BF16 R156, R12.reuse, R8, R156 ;  /* 0x000000080c9c723c */ /* 0x040fee000004189c */
[----:B------:R-:W-:Y:S01]  /*6e40*/  MUFU.EX2 R98, R98 ;  /* 0x0000006200627308 */ /* 0x000fe20000000800 */
[-C--:B------:R-:W-:Y:S07]  /*6e50*/  HMMA.16816.F32.BF16 R160, R12, R10.reuse, R160 ;  /* 0x0000000a0ca0723c */ /* 0x080fee00000418a0 */
[----:B------:R-:W-:Y:S01]  /*6e60*/  MUFU.EX2 R97, R97 ;  /* 0x0000006100617308 */ /* 0x000fe20000000800 */
[C---:B------:R-:W-:Y:S01]  /*6e70*/  HMMA.16816.F32.BF16 R132, R4.reuse, R10, R132 ;  /* 0x0000000a0484723c */ /* 0x040fe20000041884 */
[----:B------:R-:W1:Y:S06]  /*6e80*/  LDSM.16.MT88.4 R8, [R232+0x1800] ;  /* 0x00180000e808783b */ /* 0x000e6c0000004200 */
[----:B------:R-:W-:Y:S01]  /*6e90*/  MUFU.EX2 R96, R96 ;  /* 0x0000006000607308 */ /* 0x000fe20000000800 */
[-C--:B-1----:R-:W-:Y:S08]  /*6ea0*/  HMMA.16816.F32.BF16 R128, R4, R8.reuse, R128 ;  /* 0x000000080480723c */ /* 0x082ff00000041880 */
[C---:B------:R-:W-:Y:S08]  /*6eb0*/  HMMA.16816.F32.BF16 R164, R12.reuse, R8, R164 ;  /* 0x000000080ca4723c */ /* 0x040ff000000418a4 */
[-C--:B------:R-:W-:Y:S08]  /*6ec0*/  HMMA.16816.F32.BF16 R168, R12, R10.reuse, R168 ;  /* 0x0000000a0ca8723c */ /* 0x080ff000000418a8 */
[C---:B------:R-:W-:Y:S01]  /*6ed0*/  HMMA.16816.F32.BF16 R124, R4.reuse, R10, R124 ;  /* 0x0000000a047c723c */ /* 0x040fe2000004187c */
[----:B------:R-:W1:Y:S07]  /*6ee0*/  LDSM.16.MT88.4 R8, [R231+0x1800] ;  /* 0x00180000e708783b */ /* 0x000e6e0000004200 */
[C---:B-1----:R-:W-:Y:S08]  /*6ef0*/  HMMA.16816.F32.BF16 R120, R4.reuse, R8, R120 ;  /* 0x000000080478723c */ /* 0x042ff00000041878 */
[----:B------:R-:W-:Y:S07]  /*6f00*/  HMMA.16816.F32.BF16 R116, R4, R10, R116 ;  /* 0x0000000a0474723c */ /* 0x000fee0000041874 */
[----:B------:R-:W-:Y:S01]  /*6f10*/  FADD.FTZ R4, R110, R109 ;  /* 0x0000006d6e047221 */ /* 0x000fe20000010000 */
[C---:B------:R-:W-:Y:S01]  /*6f20*/  HMMA.16816.F32.BF16 R172, R12.reuse, R8, R172 ;  /* 0x000000080cac723c */ /* 0x040fe200000418ac */
[----:B------:R-:W-:Y:S01]  /*6f30*/  FADD.FTZ R110, R113, R17 ;  /* 0x00000011716e7221 */ /* 0x000fe20000010000 */
[----:B------:R-:W-:Y:S01]  /*6f40*/  F2FP.BF16.PACK_AB R5, R112, R184 ;  /* 0x000000b87005723e */ /* 0x000fe200000010ff */
[----:B------:R-:W-:Y:S01]  /*6f50*/  FADD.FTZ R113, R108, R4 ;  /* 0x000000046c717221 */ /* 0x000fe20000010000 */
[----:B------:R-:W-:Y:S01]  /*6f60*/  F2FP.BF16.PACK_AB R4, R187, R188 ;  /* 0x000000bcbb04723e */ /* 0x000fe200000010ff */
[----:B------:R-:W-:Y:S01]  /*6f70*/  FADD.FTZ R109, R111, R18 ;  /* 0x000000126f6d7221 */ /* 0x000fe20000010000 */
[----:B------:R1:W2:Y:S01]  /*6f80*/  MUFU.EX2 R108, R20 ;  /* 0x00000014006c7308 */ /* 0x0002a20000000800 */
[----:B------:R-:W3:Y:S01]  /*6f90*/  LDSM.16.MT88.4 R16, [R233+0x2000] ;  /* 0x00200000e910783b */ /* 0x000ee20000004200 */
[----:B------:R-:W-:Y:S01]  /*6fa0*/  HMMA.16816.F32.BF16 R176, R12, R10, R176 ;  /* 0x0000000a0cb0723c */ /* 0x000fe200000418b0 */
[----:B------:R-:W-:Y:S01]  /*6fb0*/  FADD.FTZ R111, R107, R115 ;  /* 0x000000736b6f7221 */ /* 0x000fe20000010000 */
[----:B------:R-:W-:Y:S01]  /*6fc0*/  F2FP.BF16.PACK_AB R6, R185, R186 ;  /* 0x000000bab906723e */ /* 0x000fe200000010ff */
[----:B------:R-:W-:Y:S01]  /*6fd0*/  LDSM.16.MT88.4 R12, [R232+0x2000] ;  /* 0x00200000e80c783b */ /* 0x000fe20000004200 */
[----:B------:R-:W-:-:S02]  /*6fe0*/  FADD.FTZ R110, R106, R110 ;  /* 0x0000006e6a6e7221 */ /* 0x000fc40000010000 */
[----:B------:R-:W-:Y:S01]  /*6ff0*/  FADD.FTZ R109, R105, R109 ;  /* 0x0000006d696d7221 */ /* 0x000fe20000010000 */
[----:B------:R-:W-:Y:S01]  /*7000*/  LDSM.16.MT88.4 R8, [R231+0x2000] ;  /* 0x00200000e708783b */ /* 0x000fe20000004200 */
[----:B------:R-:W-:Y:S01]  /*7010*/  FADD.FTZ R113, R104, R113 ;  /* 0x0000007168717221 */ /* 0x000fe20000010000 */
[----:B------:R-:W4:Y:S01]  /*7020*/  MUFU.EX2 R107, R99 ;  /* 0x00000063006b7308 */ /* 0x000f220000000800 */
[----:B------:R-:W-:Y:S02]  /*7030*/  FADD.FTZ R75, R75, R110 ;  /* 0x0000006e4b4b7221 */ /* 0x000fe40000010000 */
[----:B------:R-:W-:Y:S01]  /*7040*/  FADD.FTZ R109, R74, R109 ;  /* 0x0000006d4a6d7221 */ /* 0x000fe20000010000 */
[----:B-1----:R-:W1:Y:S01]  /*7050*/  LDSM.16.MT88.4 R20, [R234+0x2000] ;  /* 0x00200000ea14783b */ /* 0x002e620000004200 */
[----:B--2---:R-:W-:Y:S01]  /*7060*/  F2FP.BF16.PACK_AB R7, R183, R108 ;  /* 0x0000006cb707723e */ /* 0x004fe200000010ff */
[----:B------:R-:W-:Y:S02]  /*7070*/  FADD.FTZ R110, R73, R113 ;  /* 0x00000071496e7221 */ /* 0x000fe40000010000 */
[----:B------:R-:W-:Y:S01]  /*7080*/  MUFU.EX2 R106, R194 ;  /* 0x000000c2006a7308 */ /* 0x000fe20000000800 */
[----:B------:R-:W-:-:S02]  /*7090*/  FADD.FTZ R76, R76, R111 ;  /* 0x0000006f4c4c7221 */ /* 0x000fc40000010000 */
[----:B------:R-:W-:Y:S02]  /*70a0*/  FADD.FTZ R110, R47, R110 ;  /* 0x0000006e2f6e7221 */ /* 0x000fe40000010000 */
[----:B------:R-:W-:Y:S02]  /*70b0*/  FADD.FTZ R76, R53, R76 ;  /* 0x0000004c354c7221 */ /* 0x000fe40000010000 */
[----:B------:R-:W-:Y:S01]  /*70c0*/  FADD.FTZ R75, R51, R75 ;  /* 0x0000004b334b7221 */ /* 0x000fe20000010000 */
[----:B------:R-:W2:Y:S01]  /*70d0*/  MUFU.EX2 R105, R193 ;  /* 0x000000c100697308 */ /* 0x000ea20000000800 */
[----:B------:R-:W-:Y:S02]  /*70e0*/  FADD.FTZ R52, R52, R76 ;  /* 0x0000004c34347221 */ /* 0x000fe40000010000 */
[----:B------:R-:W-:Y:S02]  /*70f0*/  FADD.FTZ R54, R54, R110 ;  /* 0x0000006e36367221 */ /* 0x000fe40000010000 */
[----:B------:R-:W-:-:S02]  /*7100*/  FADD.FTZ R109, R49, R109 ;  /* 0x0000006d316d7221 */ /* 0x000fc40000010000 */
[----:B------:R-:W-:Y:S01]  /*7110*/  FADD.FTZ R52, R95, R52 ;  /* 0x000000345f347221 */ /* 0x000fe20000010000 */
[----:B------:R-:W-:Y:S01]  /*7120*/  MUFU.EX2 R104, R27 ;  /* 0x0000001b00687308 */ /* 0x000fe20000000800 */
[----:B------:R-:W-:Y:S02]  /*7130*/  FADD.FTZ R50, R50, R75 ;  /* 0x0000004b32327221 */ /* 0x000fe40000010000 */
[----:B------:R-:W-:Y:S02]  /*7140*/  FADD.FTZ R54, R41, R54 ;  /* 0x0000003629367221 */ /* 0x000fe40000010000 */
[----:B------:R-:W-:Y:S01]  /*7150*/  FADD.FTZ R48, R48, R109 ;  /* 0x0000006d30307221 */ /* 0x000fe20000010000 */
[----:B---3--:R-:W-:Y:S01]  /*7160*/  HMMA.16816.F32.BF16 R136, R4, R16, R136 ;  /* 0x000000100488723c */ /* 0x008fe20000041888 */
[----:B------:R-:W-:Y:S01]  /*7170*/  FADD.FTZ R94, R94, R52 ;  /* 0x000000345e5e7221 */ /* 0x000fe20000010000 */
[----:B------:R-:W3:Y:S01]  /*7180*/  MUFU.EX2 R99, R26 ;  /* 0x0000001a00637308 */ /* 0x000ee20000000800 */
[----:B------:R-:W-:-:S02]  /*7190*/  FADD.FTZ R50, R91, R50 ;  /* 0x000000325b327221 */ /* 0x000fc40000010000 */
[----:B------:R-:W-:Y:S02]  /*71a0*/  FADD.FTZ R83, R83, R54 ;  /* 0x0000003653537221 */ /* 0x000fe40000010000 */
[----:B------:R-:W-:Y:S01]  /*71b0*/  FADD.FTZ R48, R87, R48 ;  /* 0x0000003057307221 */ /* 0x000fe20000010000 */
[C---:B------:R-:W-:Y:S01]  /*71c0*/  HMMA.16816.F32.BF16 R132, R4.reuse, R18, R132 ;  /* 0x000000120484723c */ /* 0x040fe20000041884 */
[----:B------:R-:W-:Y:S01]  /*71d0*/  FADD.FTZ R94, R61, R94 ;  /* 0x0000005e3d5e7221 */ /* 0x000fe20000010000 */
[----:B------:R-:W5:Y:S01]  /*71e0*/  MUFU.EX2 R73, R25 ;  /* 0x0000001900497308 */ /* 0x000f620000000800 */
[----:B------:R-:W-:Y:S02]  /*71f0*/  FADD.FTZ R90, R90, R50 ;  /* 0x000000325a5a7221 */ /* 0x000fe40000010000 */
[----:B------:R-:W-:Y:S02]  /*7200*/  FADD.FTZ R83, R55, R83 ;  /* 0x0000005337537221 */ /* 0x000fe40000010000 */
[----:B------:R-:W-:Y:S01]  /*7210*/  FADD.FTZ R86, R86, R48 ;  /* 0x0000003056567221 */ /* 0x000fe20000010000 */
[----:B-1----:R-:W-:Y:S01]  /*7220*/  HMMA.16816.F32.BF16 R144, R4, R20, R144 ;  /* 0x000000140490723c */ /* 0x002fe20000041890 */
[----:B------:R-:W-:Y:S01]  /*7230*/  FADD.FTZ R60, R60, R94 ;  /* 0x0000005e3c3c7221 */ /* 0x000fe20000010000 */
[----:B------:R1:W1:Y:S01]  /*7240*/  MUFU.EX2 R74, R24 ;  /* 0x00000018004a7308 */ /* 0x0002620000000800 */
        /* <DEDUP_REMOVED lines=9> */
[----:B------:R-:W-:Y:S01]  /*72e0*/  FADD.FTZ R92, R92, R60 ;  /* 0x0000003c5c5c7221 */ /* 0x000fe20000010000 */
[----:B-1----:R-:W-:Y:S01]  /*72f0*/  LDSM.16.MT88.4 R24, [R231+0x2800] ;  /* 0x00280000e718783b */ /* 0x002fe20000004200 */
[----:B------:R-:W-:-:S02]  /*7300*/  FADD.FTZ R58, R89, R58 ;  /* 0x0000003a593a7221 */ /* 0x000fc40000010000 */
[----:B------:R-:W-:Y:S02]  /*7310*/  FADD.FTZ R82, R82, R35 ;  /* 0x0000002352527221 */ /* 0x000fe40000010000 */
[----:B------:R-:W-:Y:S01]  /*7320*/  FADD.FTZ R56, R85, R56 ;  /* 0x0000003855387221 */ /* 0x000fe20000010000 */
[C---:B------:R-:W-:Y:S08]  /*7330*/  HMMA.16816.F32.BF16 R124, R4.reuse, R14, R124 ;  /* 0x0000000e047c723c */ /* 0x040ff0000004187c */
[C---:B------:R-:W-:Y:S08]  /*7340*/  HMMA.16816.F32.BF16 R120, R4.reuse, R8, R120 ;  /* 0x000000080478723c */ /* 0x040ff00000041878 */
[----:B------:R-:W-:Y:S01]  /*7350*/  HMMA.16816.F32.BF16 R116, R4, R10, R116 ;  /* 0x0000000a0474723c */ /* 0x000fe20000041874 */
[----:B------:R-:W-:-:S02]  /*7360*/  FADD.FTZ R92, R72, R92 ;  /* 0x0000005c485c7221 */ /* 0x000fc40000010000 */
[----:B------:R-:W-:Y:S02]  /*7370*/  FADD.FTZ R88, R88, R58 ;  /* 0x0000003a58587221 */ /* 0x000fe40000010000 */
[----:B------:R-:W-:Y:S02]  /*7380*/  FADD.FTZ R82, R65, R82 ;  /* 0x0000005241527221 */ /* 0x000fe40000010000 */
[----:B------:R-:W-:Y:S01]  /*7390*/  F2FP.BF16.PACK_AB R4, R101, R102 ;  /* 0x000000666504723e */ /* 0x000fe200000010ff */
[----:B------:R-:W-:Y:S01]  /*73a0*/  FADD.FTZ R84, R84, R56 ;  /* 0x0000003854547221 */ /* 0x000fe20000010000 */
[----:B----4-:R-:W-:Y:S02]  /*73b0*/  F2FP.BF16.PACK_AB R6, R107, R100 ;  /* 0x000000646b06723e */ /* 0x010fe400000010ff */
[----:B--2---:R-:W-:Y:S02]  /*73c0*/  F2FP.BF16.PACK_AB R5, R105, R106 ;  /* 0x0000006a6905723e */ /* 0x004fe400000010ff */
[----:B---3--:R-:W-:-:S07]  /*73d0*/  F2FP.BF16.PACK_AB R7, R99, R104 ;  /* 0x000000686307723e */ /* 0x008fce00000010ff */
[C---:B------:R-:W-:Y:S08]  /*73e0*/  HMMA.16816.F32.BF16 R156, R4.reuse, R16, R156 ;  /* 0x00000010049c723c */ /* 0x040ff0000004189c */
[C---:B------:R-:W-:Y:S01]  /*73f0*/  HMMA.16816.F32.BF16 R160, R4.reuse, R18, R160 ;  /* 0x0000001204a0723c */ /* 0x040fe200000418a0 */
[----:B------:R-:W1:Y:S07]  /*7400*/  LDSM.16.MT88.4 R16, [R234+0x2800] ;  /* 0x00280000ea10783b */ /* 0x000e6e0000004200 */
[C---:B------:R-:W-:Y:S08]  /*7410*/  HMMA.16816.F32.BF16 R164, R4.reuse, R12, R164 ;  /* 0x0000000c04a4723c */ /* 0x040ff000000418a4 */
[C---:B------:R-:W-:Y:S01]  /*7420*/  HMMA.16816.F32.BF16 R168, R4.reuse, R14, R168 ;  /* 0x0000000e04a8723c */ /* 0x040fe200000418a8 */
[----:B------:R-:W2:Y:S07]  /*7430*/  LDSM.16.MT88.4 R12, [R233+0x2800] ;  /* 0x00280000e90c783b */ /* 0x000eae0000004200 */
[C---:B------:R-:W-:Y:S08]  /*7440*/  HMMA.16816.F32.BF16 R172, R4.reuse, R8, R172 ;  /* 0x0000000804ac723c */ /* 0x040ff000000418ac */
[C---:B------:R-:W-:Y:S01]  /*7450*/  HMMA.16816.F32.BF16 R176, R4.reuse, R10, R176 ;  /* 0x0000000a04b0723c */ /* 0x040fe200000418b0 */
[----:B------:R-:W3:Y:S07]  /*7460*/  LDSM.16.MT88.4 R8, [R232+0x2800] ;  /* 0x00280000e808783b */ /* 0x000eee0000004200 */
[C---:B------:R-:W-:Y:S08]  /*7470*/  HMMA.16816.F32.BF16 R148, R4.reuse, R20, R148 ;  /* 0x000000140494723c */ /* 0x040ff00000041894 */
[----:B------:R-:W-:Y:S01]  /*7480*/  HMMA.16816.F32.BF16 R152, R4, R22, R152 ;  /* 0x000000160498723c */ /* 0x000fe20000041898 */
[----:B------:R-:W4:Y:S06]  /*7490*/  LDSM.16.MT88.4 R20, [R234+0x3000] ;  /* 0x00300000ea14783b */ /* 0x000f2c0000004200 */
[----:B------:R-:W-:-:S02]  /*74a0*/  F2FP.BF16.PACK_AB R4, R80, R81 ;  /* 0x000000515004723e */ /* 0x000fc400000010ff */
[----:B-----5:R-:W-:Y:S02]  /*74b0*/  F2FP.BF16.PACK_AB R5, R73, R77 ;  /* 0x0000004d4905723e */ /* 0x020fe400000010ff */
[----:B------:R-:W-:Y:S02]  /*74c0*/  F2FP.BF16.PACK_AB R6, R78, R79 ;  /* 0x0000004f4e06723e */ /* 0x000fe400000010ff */
[----:B------:R-:W-:-:S07]  /*74d0*/  F2FP.BF16.PACK_AB R7, R62, R74 ;  /* 0x0000004a3e07723e */ /* 0x000fce00000010ff */
[C---:B-1----:R-:W-:Y:S08]  /*74e0*/  HMMA.16816.F32.BF16 R144, R4.reuse, R16, R144 ;  /* 0x000000100490723c */ /* 0x042ff00000041890 */
[C---:B------:R-:W-:Y:S08]  /*74f0*/  HMMA.16816.F32.BF16 R140, R4.reuse, R18, R140 ;  /* 0x00000012048c723c */ /* 0x040ff0000004188c */
[C---:B--2---:R-:W-:Y:S08]  /*7500*/  HMMA.16816.F32.BF16 R136, R4.reuse, R12, R136 ;  /* 0x0000000c0488723c */ /* 0x044ff00000041888 */
[C---:B------:R-:W-:Y:S08]  /*7510*/  HMMA.16816.F32.BF16 R132, R4.reuse, R14, R132 ;  /* 0x0000000e0484723c */ /* 0x040ff00000041884 */
[C---:B---3--:R-:W-:Y:S08]  /*7520*/  HMMA.16816.F32.BF16 R128, R4.reuse, R8, R128 ;  /* 0x000000080480723c */ /* 0x048ff00000041880 */
        /* <DEDUP_REMOVED lines=17> */
[----:B------:R-:W-:Y:S07]  /*7640*/  HMMA.16816.F32.BF16 R176, R4, R26, R176 ;  /* 0x0000001a04b0723c */ /* 0x000fee00000418b0 */
[----:B------:R-:W-:-:S02]  /*7650*/  F2FP.BF16.PACK_AB R4, R40, R42 ;  /* 0x0000002a2804723e */ /* 0x000fc400000010ff */
[----:B------:R-:W-:Y:S02]  /*7660*/  F2FP.BF16.PACK_AB R5, R36, R37 ;  /* 0x000000252405723e */ /* 0x000fe400000010ff */
[----:B------:R-:W-:Y:S02]  /*7670*/  F2FP.BF16.PACK_AB R6, R38, R39 ;  /* 0x000000272606723e */ /* 0x000fe400000010ff */
[----:B------:R-:W-:-:S07]  /*7680*/  F2FP.BF16.PACK_AB R7, R32, R33 ;  /* 0x000000212007723e */ /* 0x000fce00000010ff */
[C---:B----4-:R-:W-:Y:S08]  /*7690*/  HMMA.16816.F32.BF16 R144, R4.reuse, R20, R144 ;  /* 0x000000140490723c */ /* 0x050ff00000041890 */
[C---:B------:R-:W-:Y:S08]  /*76a0*/  HMMA.16816.F32.BF16 R140, R4.reuse, R22, R140 ;  /* 0x00000016048c723c */ /* 0x040ff0000004188c */
[C---:B-1----:R-:W-:Y:S08]  /*76b0*/  HMMA.16816.F32.BF16 R136, R4.reuse, R16, R136 ;  /* 0x000000100488723c */ /* 0x042ff00000041888 */
[C---:B------:R-:W-:Y:S08]  /*76c0*/  HMMA.16816.F32.BF16 R132, R4.reuse, R18, R132 ;  /* 0x000000120484723c */ /* 0x040ff00000041884 */
[C---:B--2---:R-:W-:Y:S08]  /*76d0*/  HMMA.16816.F32.BF16 R128, R4.reuse, R12, R128 ;  /* 0x0000000c0480723c */ /* 0x044ff00000041880 */
[C---:B------:R-:W-:Y:S08]  /*76e0*/  HMMA.16816.F32.BF16 R124, R4.reuse, R14, R124 ;  /* 0x0000000e047c723c */ /* 0x040ff0000004187c */
[C---:B---3--:R-:W-:Y:S08]  /*76f0*/  HMMA.16816.F32.BF16 R120, R4.reuse, R8, R120 ;  /* 0x000000080478723c */ /* 0x048ff00000041878 */
[----:B------:R-:W-:Y:S07]  /*7700*/  HMMA.16816.F32.BF16 R116, R4, R10, R116 ;  /* 0x0000000a0474723c */ /* 0x000fee0000041874 */
[----:B------:R-:W-:-:S02]  /*7710*/  F2FP.BF16.PACK_AB R4, R30, R31 ;  /* 0x0000001f1e04723e */ /* 0x000fc400000010ff */
[----:B------:R-:W-:Y:S02]  /*7720*/  F2FP.BF16.PACK_AB R6, R28, R29 ;  /* 0x0000001d1c06723e */ /* 0x000fe400000010ff */
[----:B------:R-:W-:Y:S02]  /*7730*/  F2FP.BF16.PACK_AB R5, R98, R103 ;  /* 0x000000676205723e */ /* 0x000fe400000010ff */
[----:B------:R-:W-:-:S07]  /*7740*/  F2FP.BF16.PACK_AB R7, R96, R97 ;  /* 0x000000616007723e */ /* 0x000fce00000010ff */
[C---:B------:R-:W-:Y:S01]  /*7750*/  HMMA.16816.F32.BF16 R160, R4.reuse, R18, R160 ;  /* 0x0000001204a0723c */ /* 0x040fe200000418a0 */
[----:B------:R-:W2:Y:S01]  /*7760*/  LDL R19, [R1+0x10] ;  /* 0x0000100001137983 */ /* 0x000ea20000100800 */
        /* <DEDUP_REMOVED lines=9> */
[----:B------:R-:W-:Y:S01]  /*7800*/  MOV R16, R208 ;  /* 0x000000d000107202 */ /* 0x000fe20000000f00 */
        /* <DEDUP_REMOVED lines=15> */
[----:B------:R-:W-:Y:S01]  /*7900*/  @P2 IMAD.HI.U32 R17, R208, c[0x0][0x2c8], RZ ;  /* 0x0000b200d0112a27 */ /* 0x000fe200078e00ff */
[----:B------:R-:W-:Y:S03]  /*7910*/  HMMA.16816.F32.BF16 R152, R4, R22, R152 ;  /* 0x000000160498723c */ /* 0x000fe60000041898 */
[----:B------:R-:W-:Y:S02]  /*7920*/  FADD.FTZ R92, R81, R92 ;  /* 0x0000005c515c7221 */ /* 0x000fe40000010000 */
[----:B------:R-:W-:-:S02]  /*7930*/  FADD.FTZ R88, R183, R88 ;  /* 0x00000058b7587221 */ /* 0x000fc40000010000 */
[----:B------:R-:W-:Y:S02]  /*7940*/  FADD.FTZ R82, R99, R82 ;  /* 0x0000005263527221 */ /* 0x000fe40000010000 */
[----:B------:R-:W-:Y:S01]  /*7950*/  FADD.FTZ R84, R107, R84 ;  /* 0x000000546b547221 */ /* 0x000fe20000010000 */
[----:B------:R-:W-:Y:S01]  /*7960*/  @P2 SHF.R.U32.HI R16, RZ, c[0x0][0x2cc], R17 ;  /* 0x0000b300ff102a19 */ /* 0x000fe20000011611 */
[----:B------:R-:W-:Y:S02]  /*7970*/  FADD.FTZ R92, R80, R92 ;  /* 0x0000005c505c7221 */ /* 0x000fe40000010000 */
[----:B------:R-:W-:Y:S02]  /*7980*/  FADD.FTZ R88, R77, R88 ;  /* 0x000000584d587221 */ /* 0x000fe40000010000 */
[----:B------:R-:W-:Y:S02]  /*7990*/  FADD.FTZ R82, R192, R82 ;  /* 0x00000052c0527221 */ /* 0x000fe40000010000 */
[----:B------:R-:W-:Y:S01]  /*79a0*/  FADD.FTZ R84, R46, R84 ;  /* 0x000000542e547221 */ /* 0x000fe20000010000 */
[----:B------:R-:W-:Y:S01]  /*79b0*/  IADD3 R13, R16, -c[0x0][0x168], R181 ;  /* 0x80005a00100d7a10 */ /* 0x000fe20007ffe0b5 */
[----:B------:R-:W-:Y:S01]  /*79c0*/  FADD.FTZ R92, R79, R92 ;  /* 0x0000005c4f5c7221 */ /* 0x000fe20000010000 */
[----:B------:R-:W-:Y:S01]  /*79d0*/  MOV R12, RZ ;  /* 0x000000ff000c7202 */ /* 0x000fe20000000f00 */
[----:B------:R-:W-:-:S02]  /*79e0*/  FADD.FTZ R88, R73, R88 ;  /* 0x0000005849587221 */ /* 0x000fc40000010000 */
[----:B------:R-:W-:Y:S02]  /*79f0*/  FADD.FTZ R82, R191, R82 ;  /* 0x00000052bf527221 */ /* 0x000fe40000010000 */
[----:B------:R-:W-:Y:S02]  /*7a00*/  FADD.FTZ R84, R45, R84 ;  /* 0x000000542d547221 */ /* 0x000fe40000010000 */
[----:B------:R-:W-:Y:S02]  /*7a10*/  FADD.FTZ R92, R78, R92 ;  /* 0x0000005c4e5c7221 */ /* 0x000fe40000010000 */
[----:B------:R-:W-:Y:S02]  /*7a20*/  FADD.FTZ R88, R74, R88 ;  /* 0x000000584a587221 */ /* 0x000fe40000010000 */
[----:B------:R-:W-:-:S04]  /*7a30*/  IMAD.HI R12, R13, -0x6db6db6d, R12 ;  /* 0x924924930d0c7827 */ /* 0x000fc800078e020c */
[----:B------:R-:W-:Y:S02]  /*7a40*/  FADD.FTZ R82, R190, R82 ;  /* 0x00000052be527221 */ /* 0x000fe40000010000 */
[----:B------:R-:W-:Y:S02]  /*7a50*/  FADD.FTZ R84, R44, R84 ;  /* 0x000000542c547221 */ /* 0x000fe40000010000 */
[----:B------:R-:W-:Y:S02]  /*7a60*/  FADD.FTZ R92, R42, R92 ;  /* 0x0000005c2a5c7221 */ /* 0x000fe40000010000 */
[----:B------:R-:W-:Y:S01]  /*7a70*/  FADD.FTZ R88, R62, R88 ;  /* 0x000000583e587221 */ /* 0x000fe20000010000 */
[----:B------:R-:W-:Y:S01]  /*7a80*/  SHF.R.U32.HI R8, RZ, 0x1f, R12 ;  /* 0x0000001fff087819 */ /* 0x000fe2000001160c */
[----:B------:R-:W-:Y:S02]  /*7a90*/  FADD.FTZ R82, R189, R82 ;  /* 0x00000052bd527221 */ /* 0x000fe40000010000 */
[----:B------:R-:W-:-:S02]  /*7aa0*/  FADD.FTZ R84, R43, R84 ;  /* 0x000000542b547221 */ /* 0x000fc40000010000 */
[----:B------:R-:W-:Y:S02]  /*7ab0*/  FADD.FTZ R92, R40, R92 ;  /* 0x0000005c285c7221 */ /* 0x000fe40000010000 */
[----:B------:R-:W-:Y:S01]  /*7ac0*/  FADD.FTZ R88, R37, R88 ;  /* 0x0000005825587221 */ /* 0x000fe20000010000 */
[----:B------:R-:W-:Y:S01]  /*7ad0*/  LEA.HI.SX32 R12, R12, R8, 0x1a ;  /* 0x000000080c0c7211 */ /* 0x000fe200078fd2ff */
[----:B------:R-:W-:Y:S02]  /*7ae0*/  FADD.FTZ R82, R103, R82 ;  /* 0x0000005267527221 */ /* 0x000fe40000010000 */
[----:B------:R-:W-:Y:S02]  /*7af0*/  FADD.FTZ R84, R31, R84 ;  /* 0x000000541f547221 */ /* 0x000fe40000010000 */
[----:B------:R-:W-:Y:S01]  /*7b00*/  FADD.FTZ R92, R39, R92 ;  /* 0x0000005c275c7221 */ /* 0x000fe20000010000 */
[----:B------:R-:W-:Y:S01]  /*7b10*/  IADD3 R18, R180, -0x2, RZ ;  /* 0xfffffffeb4127810 */ /* 0x000fe20007ffe0ff */
[----:B------:R-:W-:Y:S01]  /*7b20*/  FADD.FTZ R88, R36, R88 ;  /* 0x0000005824587221 */ /* 0x000fe20000010000 */
[----:B------:R-:W-:Y:S01]  /*7b30*/  HMMA.16816.F32.BF16 R168, R4, R14, R168 ;  /* 0x0000000e04a8723c */ /* 0x000fe200000418a8 */
[----:B------:R-:W-:-:S02]  /*7b40*/  FADD.FTZ R82, R98, R82 ;  /* 0x0000005262527221 */ /* 0x000fc40000010000 */
[----:B------:R-:W-:Y:S02]  /*7b50*/  FADD.FTZ R84, R30, R84 ;  /* 0x000000541e547221 */ /* 0x000fe40000010000 */
[----:B------:R-:W-:-:S03]  /*7b60*/  FADD.FTZ R88, R33, R88 ;  /* 0x0000005821587221 */ /* 0x000fc60000010000 */
[----:B------:R-:W-:Y:S01]  /*7b70*/  HMMA.16816.F32.BF16 R176, R4, R10, R176 ;  /* 0x0000000a04b0723c */ /* 0x000fe200000418b0 */
[----:B------:R-:W-:Y:S01]  /*7b80*/  FADD.FTZ R82, R97, R82 ;  /* 0x0000005261527221 */ /* 0x000fe20000010000 */
[----:B------:R-:W-:Y:S01]  /*7b90*/  STL [R1+0x50], R18 ;  /* 0x0000501201007387 */ /* 0x000fe20000100800 */
[----:B------:R-:W-:-:S04]  /*7ba0*/  FADD.FTZ R84, R29, R84 ;  /* 0x000000541d547221 */ /* 0x000fc80000010000 */
[----:B------:R-:W-:Y:S02]  /*7bb0*/  FADD.FTZ R4, R38, R92 ;  /* 0x0000005c26047221 */ /* 0x000fe40000010000 */
[----:B------:R-:W-:Y:S02]  /*7bc0*/  FADD.FTZ R6, R32, R88 ;  /* 0x0000005820067221 */ /* 0x000fe40000010000 */
[----:B------:R-:W-:Y:S01]  /*7bd0*/  FADD.FTZ R5, R28, R84 ;  /* 0x000000541c057221 */ /* 0x000fe20000010000 */
[----:B--2---:R-:W-:-:S05]  /*7be0*/  IMNMX R19, R19, R12, !PT ;  /* 0x0000000c13137217 */ /* 0x004fca0007800200 */
[----:B------:R-:W-:Y:S04]  /*7bf0*/  STL [R1+0x58], R19 ;  /* 0x0000581301007387 */ /* 0x000fe80000100800 */
[----:B------:R1:W-:Y:S04]  /*7c00*/  STL [R1+0x48], R4 ;  /* 0x0000480401007387 */ /* 0x0003e80000100800 */
[----:B------:R2:W-:Y:S01]  /*7c10*/  STL [R1+0x60], R6 ;  /* 0x0000600601007387 */ /* 0x0005e20000100800 */
[----:B------:R-:W-:Y:S01]  /*7c20*/  ISETP.GE.AND P0, PT, R18, R19, PT ;  /* 0x000000131200720c */ /* 0x000fe20003f06270 */
[----:B-1----:R-:W-:-:S05]  /*7c30*/  FADD.FTZ R4, R96, R82 ;  /* 0x0000005260047221 */ /* 0x002fca0000010000 */
[----:B------:R2:W-:Y:S04]  /*7c40*/  STL [R1+0x4c], R4 ;  /* 0x00004c0401007387 */ /* 0x0005e80000100800 */
[----:B------:R2:W-:Y:S03]  /*7c50*/  STL [R1+0x54], R5 ;  /* 0x0000540501007387 */ /* 0x0005e60000100800 */
[----:B------:R-:W-:Y:S05]  /*7c60*/  @!P0 BRA `(.L_x_1339) ;  /* 0x0000618000008947 */ /* 0x000fea0003800000 */
[----:B------:R-:W-:Y:S01]  /*7c70*/  MOV R180, R0 ;  /* 0x0000000000b47202 */ /* 0x000fe20000000f00 */
[----:B------:R-:W-:Y:S01]  /*7c80*/  IMAD.MOV.U32 R0, RZ, RZ, R18 ;  /* 0x000000ffff007224 */ /* 0x000fe200078e0012 */
[----:B------:R-:W-:Y:S01]  /*7c90*/  MOV R183, R2 ;  /* 0x0000000200b77202 */ /* 0x000fe20000000f00 */
[----:B------:R-:W-:Y:S01]  /*7ca0*/  IMAD.MOV.U32 R181, RZ, RZ, R68 ;  /* 0x000000ffffb57224 */ /* 0x000fe200078e0044 */
[----:B------:R-:W-:-:S02]  /*7cb0*/  MOV R182, R3 ;  /* 0x0000000300b67202 */ /* 0x000fc40000000f00 */
[----:B------:R1:W-:Y:S04]  /*7cc0*/  STL [R1+0x50], R0 ;  /* 0x0000500001007387 */ /* 0x0003e80000100800 */
.L_x_1350:
[----:B------:R-:W3:Y:S01]  /*7cd0*/  LDL R2, [R1+0x50] ;  /* 0x0000500001027983 */ /* 0x000ee20000100800 */
[----:B------:R-:W-:Y:S04]  /*7ce0*/  DEPBAR.LE SB0, 0x0 ;  /* 0x000080000000791a */ /* 0x000fe80000000000 */
[----:B-1----:R-:W3:Y:S01]  /*7cf0*/  LDL R0, [R1+0x10] ;  /* 0x0000100001007983 */ /* 0x002ee20000100800 */
[----:B------:R-:W-:Y:S01]  /*7d00*/  WARPSYNC 0xffffffff ;  /* 0xffffffff00007948 */ /* 0x000fe20003800000 */
[----:B------:R-:W-:Y:S02]  /*7d10*/  BSSY B0, `(.L_x_1340) ;  /* 0x0000051000007945 */ /* 0x000fe40003800000 */
[----:B------:R-:W-:Y:S06]  /*7d20*/  BAR.SYNC.DEFER_BLOCKING 0x0 ;  /* 0x0000000000007b1d */ /* 0x000fec0000010000 */
[----:B------:R1:W4:Y:S04]  /*7d30*/  LDSM.16.M88.4 R112, [R241] ;  /* 0x00000000f170783b */ /* 0x0003280000000200 */
[----:B------:R1:W2:Y:S04]  /*7d40*/  LDSM.16.M88.4 R108, [R241+0x2000] ;  /* 0x00200000f16c783b */ /* 0x0002a80000000200 */
[----:B------:R1:W1:Y:S04]  /*7d50*/  LDSM.16.M88.4 R16, [R240] ;  /* 0x00000000f010783b */ /* 0x0002680000000200 */
[----:B------:R1:W1:Y:S04]  /*7d60*/  LDSM.16.M88.4 R32, [R240+0x800] ;  /* 0x00080000f020783b */ /* 0x0002680000000200 */
[----:B------:R1:W1:Y:S04]  /*7d70*/  LDSM.16.M88.4 R48, [R240+0x1000] ;  /* 0x00100000f030783b */ /* 0x0002680000000200 */
        /* <DEDUP_REMOVED lines=10> */
[----:B------:R1:W1:Y:S04]  /*7e20*/  LDSM.16.M88.4 R212, [R227] ;  /* 0x00000000e3d4783b */ /* 0x0002680000000200 */
[----:B------:R1:W1:Y:S04]  /*7e30*/  LDSM.16.M88.4 R216, [R226] ;  /* 0x00000000e2d8783b */ /* 0x0002680000000200 */
[----:B------:R1:W1:Y:S01]  /*7e40*/  LDSM.16.M88.4 R220, [R225] ;  /* 0x00000000e1dc783b */ /* 0x0002620000000200 */
[----:B---3--:R-:W-:-:S13]  /*7e50*/  ISETP.GT.AND P0, PT, R0, R2, PT ;  /* 0x000000020000720c */ /* 0x008fda0003f04270 */
[----:B------:R-:W-:-:S05]  /*7e60*/  @P0 BRA `(.L_x_1341) ;  /* 0x000003b000000947 */ /* 0x000fca0003800000 */
[----:B-12-4-:R-:W2:Y:S04]  /*7e70*/  LDL R6, [R1+0x20] ;  /* 0x0000200001067983 */ /* 0x016ea80000100800 */
[----:B------:R-:W3:Y:S04]  /*7e80*/  LDL R5, [R1+0x1c] ;  /* 0x00001c0001057983 */ /* 0x000ee80000100800 */
[----:B------:R-:W4:Y:S04]  /*7e90*/  LDL.64 R8, [R1+0x30] ;  /* 0x0000300001087983 */ /* 0x000f280000100a00 */
[----:B------:R-:W5:Y:S01]  /*7ea0*/  LDL R4, [R1+0x4] ;  /* 0x0000040001047983 */ /* 0x000f620000100800 */
[----:B--2---:R-:W-:Y:S01]  /*7eb0*/  IMAD.WIDE.U32 R2, R6, c[0x0][0x208], RZ ;  /* 0x0000820006027a25 */ /* 0x004fe200078e00ff */
[----:B------:R-:W-:Y:S02]  /*7ec0*/  SHF.R.S32.HI R0, RZ, 0x1f, R6 ;  /* 0x0000001fff007819 */ /* 0x000fe40000011406 */
[----:B---3--:R-:W-:Y:S03]  /*7ed0*/  SHF.R.S32.HI R7, RZ, 0x1f, R5 ;  /* 0x0000001fff077819 */ /* 0x008fe60000011405 */
[----:B------:R-:W-:Y:S02]  /*7ee0*/  IMAD R0, R0, c[0x0][0x208], RZ ;  /* 0x0000820000007a24 */ /* 0x000fe400078e02ff */
[----:B------:R-:W-:Y:S02]  /*7ef0*/  IMAD R7, R7, c[0x0][0x218], RZ ;  /* 0x0000860007077a24 */ /* 0x000fe400078e02ff */
[----:B------:R-:W-:Y:S02]  /*7f00*/  IMAD R0, R6, c[0x0][0x20c], R0 ;  /* 0x0000830006007a24 */ /* 0x000fe400078e0200 */
[----:B------:R-:W-:Y:S02]  /*7f10*/  IMAD R7, R5, c[0x0][0x21c], R7 ;  /* 0x0000870005077a24 */ /* 0x000fe400078e0207 */
[----:B------:R-:W-:Y:S01]  /*7f20*/  IMAD.IADD R3, R3, 0x1, R0 ;  /* 0x0000000103037824 */ /* 0x000fe200078e0200 */
[----:B------:R-:W-:Y:S03]  /*7f30*/  SHF.L.U32 R0, R251, 0x1, RZ ;  /* 0x00000001fb007819 */ /* 0x000fe600000006ff */
[----:B------:R-:W-:Y:S05]  /*7f40*/  IMAD.WIDE.U32 R2, R5, c[0x0][0x218], R2 ;  /* 0x0000860005027a25 */ /* 0x000fea00078e0002 */
[----:B----4-:R-:W-:Y:S04]  /*7f50*/  IADD3 R2, P4, R8, R2, RZ ;  /* 0x0000000208027210 */ /* 0x010fe80007f9e0ff */
[----:B------:R-:W-:Y:S02]  /*7f60*/  LEA R10, P0, R2, c[0x0][0x1f8], 0x1 ;  /* 0x00007e00020a7a11 */ /* 0x000fe400078008ff */
[----:B-----5:R-:W-:Y:S02]  /*7f70*/  IADD3.X R7, R4, R3, R7, P4, !PT ;  /* 0x0000000304077210 */ /* 0x020fe400027fe407 */
[----:B------:R-:W-:Y:S02]  /*7f80*/  SHF.L.U64.HI R3, R251, 0x1, R242 ;  /* 0x00000001fb037819 */ /* 0x000fe400000102f2 */
[----:B------:R-:W-:Y:S01]  /*7f90*/  LEA.HI.X R7, R2, c[0x0][0x1fc], R7, 0x1, P0 ;  /* 0x00007f0002077a11 */ /* 0x000fe200000f0c07 */
[----:B------:R-:W-:-:S05]  /*7fa0*/  BRA.DIV ~URZ, `(.L_x_1342) ;  /* 0x0000f1527f007947 */ /* 0x000fca000b800000 */
[----:B------:R1:W2:Y:S02]  /*7fb0*/  SHFL.IDX PT, R11, R7, RZ, 0x181f ;  /* 0x00181fff070b7589 */ /* 0x0002a400000e0000 */
.L_x_1393:
[----:B------:R-:W-:-:S05]  /*7fc0*/  BRA.DIV ~URZ, `(.L_x_1343) ;  /* 0x0000f1a27f007947 */ /* 0x000fca000b800000 */
[----:B------:R-:W3:Y:S04]  /*7fd0*/  SHFL.IDX PT, R20, R10, RZ, 0x181f ;  /* 0x00181fff0a147589 */ /* 0x000ee800000e0000 */
[----:B------:R-:W4:Y:S04]  /*7fe0*/  SHFL.IDX PT, R14, R10, 0x1, 0x181f ;  /* 0x00381f000a0e7f89 */ /* 0x000f2800000e0000 */
[----:B------:R-:W-:Y:S04]  /*7ff0*/  SHFL.IDX PT, R15, R7, 0x1, 0x181f ;  /* 0x00381f00070f7f89 */ /* 0x000fe800000e0000 */
[----:B------:R-:W-:Y:S04]  /*8000*/  SHFL.IDX PT, R12, R10, 0x2, 0x181f ;  /* 0x00581f000a0c7f89 */ /* 0x000fe800000e0000 */
[----:B------:R-:W5:Y:S04]  /*8010*/  SHFL.IDX PT, R8, R10, 0x3, 0x181f ;  /* 0x00781f000a087f89 */ /* 0x000f6800000e0000 */
[----:B------:R-:W-:Y:S04]  /*8020*/  SHFL.IDX PT, R13, R7, 0x2, 0x181f ;  /* 0x00581f00070d7f89 */ /* 0x000fe800000e0000 */
[----:B------:R-:W-:Y:S04]  /*8030*/  SHFL.IDX PT, R5, R10, 0x4, 0x181f ;  /* 0x00981f000a057f89 */ /* 0x000fe800000e0000 */
[----:B------:R-:W1:Y:S04]  /*8040*/  SHFL.IDX PT, R9, R7, 0x3, 0x181f ;  /* 0x00781f0007097f89 */ /* 0x000e6800000e0000 */
[----:B------:R-:W2:Y:S04]  /*8050*/  SHFL.IDX PT, R2, R10, 0x5, 0x181f ;  /* 0x00b81f000a027f89 */ /* 0x000ea800000e0000 */
[----:B------:R-:W2:Y:S04]  /*8060*/  SHFL.IDX PT, R6, R7, 0x4, 0x181f ;  /* 0x00981f0007067f89 */ /* 0x000ea800000e0000 */
[----:B------:R-:W2:Y:S04]  /*8070*/  SHFL.IDX PT, R4, R7, 0x5, 0x181f ;  /* 0x00b81f0007047f89 */ /* 0x000ea800000e0000 */
[----:B-1----:R-:W1:Y:S01]  /*8080*/  SHFL.IDX PT, R7, R7, 0x6, 0x181f ;  /* 0x00d81f0007077f89 */ /* 0x002e6200000e0000 */
[-C--:B---3--:R-:W-:Y:S02]  /*8090*/  IADD3 R20, P0, R20, R0.reuse, RZ ;  /* 0x0000000014147210 */ /* 0x088fe40007f1e0ff */
[-C--:B----4-:R-:W-:Y:S02]  /*80a0*/  IADD3 R14, P4, R14, R0.reuse, RZ ;  /* 0x000000000e0e7210 */ /* 0x090fe40007f9e0ff */
[-C--:B-----5:R-:W-:Y:S01]  /*80b0*/  IADD3 R8, P5, R8, R0.reuse, RZ ;  /* 0x0000000008087210 */ /* 0x0a0fe20007fbe0ff */
[--C-:B--2---:R-:W-:Y:S01]  /*80c0*/  IMAD.X R21, R11, 0x1, R3.reuse, P0 ;  /* 0x000000010b157824 */ /* 0x104fe200000e0603 */
[-C--:B------:R-:W-:Y:S01]  /*80d0*/  IADD3 R12, P0, R12, R0.reuse, RZ ;  /* 0x000000000c0c7210 */ /* 0x080fe20007f1e0ff */
[--C-:B------:R-:W-:Y:S02]  /*80e0*/  IMAD.X R15, R15, 0x1, R3.reuse, P4 ;  /* 0x000000010f0f7824 */ /* 0x100fe400020e0603 */
[--C-:B------:R-:W-:Y:S01]  /*80f0*/  IMAD.X R9, R9, 0x1, R3.reuse, P5 ;  /* 0x0000000109097824 */ /* 0x100fe200028e0603 */
[----:B------:R2:W-:Y:S01]  /*8100*/  LDGSTS.E.BYPASS.LTC128B.128 [R244+0x100], [R20.64], !P3 ;  /* 0x0010000014f47fae */ /* 0x0005e2000d901d48 */
[--C-:B------:R-:W-:Y:S03]  /*8110*/  IMAD.X R13, R13, 0x1, R3.reuse, P0 ;  /* 0x000000010d0d7824 */ /* 0x100fe600000e0603 */
[----:B------:R3:W-:Y:S04]  /*8120*/  LDGSTS.E.BYPASS.LTC128B.128 [R244+0x900], [R14.64], !P3 ;  /* 0x009000000ef47fae */ /* 0x0007e8000d901d48 */
[----:B------:R4:W-:Y:S04]  /*8130*/  LDGSTS.E.BYPASS.LTC128B.128 [R244+0x1100], [R12.64], !P3 ;  /* 0x011000000cf47fae */ /* 0x0009e8000d901d48 */
[----:B------:R4:W-:Y:S01]  /*8140*/  LDGSTS.E.BYPASS.LTC128B.128 [R244+0x1900], [R8.64], !P3 ;  /* 0x0190000008f47fae */ /* 0x0009e2000d901d48 */
[-C--:B--2---:R-:W-:Y:S02]  /*8150*/  IADD3 R20, P4, R5, R0.reuse, RZ ;  /* 0x0000000005147210 */ /* 0x084fe40007f9e0ff */
[----:B---3--:R-:W-:Y:S03]  /*8160*/  IADD3 R14, P0, R2, R0, RZ ;  /* 0x00000000020e7210 */ /* 0x008fe60007f1e0ff */
[--C-:B------:R-:W-:Y:S02]  /*8170*/  IMAD.X R21, R6, 0x1, R3.reuse, P4 ;  /* 0x0000000106157824 */ /* 0x100fe400020e0603 */
[----:B------:R-:W-:Y:S03]  /*8180*/  IMAD.X R15, R4, 0x1, R3, P0 ;  /* 0x00000001040f7824 */ /* 0x000fe600000e0603 */
[----:B------:R4:W-:Y:S04]  /*8190*/  LDGSTS.E.BYPASS.LTC128B.128 [R244+0x2100], [R20.64], !P3 ;  /* 0x0210000014f47fae */ /* 0x0009e8000d901d48 */
[----:B------:R4:W2:Y:S04]  /*81a0*/  SHFL.IDX PT, R4, R10, 0x6, 0x181f ;  /* 0x00d81f000a047f89 */ /* 0x0008a800000e0000 */
[----:B------:R4:W-:Y:S02]  /*81b0*/  LDGSTS.E.BYPASS.LTC128B.128 [R244+0x2900], [R14.64], !P3 ;  /* 0x029000000ef47fae */ /* 0x0009e4000d901d48 */
.L_x_1394:
[----:B-12---:R-:W-:Y:S04]  /*81c0*/  IADD3 R4, P0, R4, R0, RZ ;  /* 0x0000000004047210 */ /* 0x006fe80007f1e0ff */
[----:B------:R-:W-:Y:S05]  /*81d0*/  IADD3.X R5, R7, R3, RZ, P0, !PT ;  /* 0x0000000307057210 */ /* 0x000fea00007fe4ff */
[----:B------:R-:W-:Y:S01]  /*81e0*/  @!PT LDS RZ, [RZ] ;  /* 0x00000000fffff984 */ /* 0x000fe20000000800 */
[----:B------:R-:W-:Y:S01]  /*81f0*/  @!PT LDS RZ, [RZ] ;  /* 0x00000000fffff984 */ /* 0x000fe20000000800 */
[----:B------:R-:W-:Y:S01]  /*8200*/  @!PT LDS RZ, [RZ] ;  /* 0x00000000fffff984 */ /* 0x000fe20000000800 */
[----:B------:R1:W-:Y:S04]  /*8210*/  LDGSTS.E.BYPASS.LTC128B.128 [R244+0x3100], [R4.64], !P3 ;  /* 0x0310000004f47fae */ /* 0x0003e8000d901d48 */
.L_x_1341:
[----:B-12-4-:R-:W-:Y:S05]  /*8220*/  BSYNC B0 ;  /* 0x0000000000007941 */ /* 0x016fea0003800000 */
.L_x_1340:
        /* <DEDUP_REMOVED lines=57> */
[----:B------:R-:W-:Y:S07]  /*85c0*/  LDSM.16.M88.4 R212, [R235] ;  /* 0x00000000ebd4783b */ /* 0x000fee0000000200 */
[-C--:B------:R-:W-:Y:S08]  /*85d0*/  HMMA.16816.F32.BF16 R84, R188, R216.reuse, R84 ;  /* 0x000000d8bc54723c */ /* 0x080ff00000041854 */
[C---:B------:R-:W-:Y:S08]  /*85e0*/  HMMA.16816.F32.BF16 R88, R196.reuse, R216, R88 ;  /* 0x000000d8c458723c */ /* 0x040ff00000041858 */
[-C--:B------:R-:W-:Y:S08]  /*85f0*/  HMMA.16816.F32.BF16 R92, R196, R218.reuse, R92 ;  /* 0x000000dac45c723c */ /* 0x080ff0000004185c */
[C---:B------:R-:W-:Y:S01]  /*8600*/  HMMA.16816.F32.BF16 R96, R188.reuse, R218, R96 ;  /* 0x000000dabc60723c */ /* 0x040fe20000041860 */
[----:B------:R-:W-:Y:S07]  /*8610*/  LDSM.16.M88.4 R216, [R224] ;  /* 0x00000000e0d8783b */ /* 0x000fee0000000200 */
[-C--:B------:R-:W-:Y:S08]  /*8620*/  HMMA.16816.F32.BF16 R100, R188, R220.reuse, R100 ;  /* 0x000000dcbc64723c */ /* 0x080ff00000041864 */
[C---:B------:R-:W-:Y:S01]  /*8630*/  HMMA.16816.F32.BF16 R104, R196.reuse, R220, R104 ;  /* 0x000000dcc468723c */ /* 0x040fe20000041868 */
[----:B------:R-:W2:Y:S07]  /*8640*/  LDL R221, [R1+0x10] ;  /* 0x0000100001dd7983 */ /* 0x000eae0000100800 */
[-C--:B------:R-:W-:Y:S01]  /*8650*/  HMMA.16816.F32.BF16 R108, R196, R222.reuse, R108 ;  /* 0x000000dec46c723c */ /* 0x080fe2000004186c */
[----:B------:R-:W-:Y:S07]  /*8660*/  LDSM.16.M88.4 R196, [R236+0x2800] ;  /* 0x00280000ecc4783b */ /* 0x000fee0000000200 */
[----:B------:R-:W-:Y:S01]  /*8670*/  HMMA.16816.F32.BF16 R112, R188, R222, R112 ;  /* 0x000000debc70723c */ /* 0x000fe20000041870 */
[----:B------:R-:W5:Y:S07]  /*8680*/  LDSM.16.M88.4 R188, [R236+0x1800] ;  /* 0x00180000ecbc783b */ /* 0x000f6e0000000200 */
        /* <DEDUP_REMOVED lines=27> */
[-C--:B---3--:R-:W-:Y:S08]  /*8840*/  HMMA.16816.F32.BF16 R100, R184, R204.reuse, R100 ;  /* 0x000000ccb864723c */ /* 0x088ff00000041864 */
[C---:B------:R-:W-:Y:S08]  /*8850*/  HMMA.16816.F32.BF16 R104, R200.reuse, R204, R104 ;  /* 0x000000ccc868723c */ /* 0x040ff00000041868 */
[-C--:B------:R-:W-:Y:S08]  /*8860*/  HMMA.16816.F32.BF16 R108, R200, R206.reuse, R108 ;  /* 0x000000cec86c723c */ /* 0x080ff0000004186c */
[----:B------:R-:W-:Y:S08]  /*8870*/  HMMA.16816.F32.BF16 R112, R184, R206, R112 ;  /* 0x000000ceb870723c */ /* 0x000ff00000041870 */
[-C--:B------:R-:W-:Y:S08]  /*8880*/  HMMA.16816.F32.BF16 R4, R212, R216.reuse, R4 ;  /* 0x000000d8d404723c */ /* 0x080ff00000041804 */
[C---:B----4-:R-:W-:Y:S08]  /*8890*/  HMMA.16816.F32.BF16 R8, R188.reuse, R216, R8 ;  /* 0x000000d8bc08723c */ /* 0x050ff00000041808 */
        /* <DEDUP_REMOVED lines=8> */
[----:B------:R3:W4:Y:S01]  /*8920*/  MUFU.TANH R185, R7 ;  /* 0x0000000700b97308 */ /* 0x0007220000002400 */
        /* <DEDUP_REMOVED lines=8> */
[----:B------:R-:W-:Y:S01]  /*89b0*/  FMUL.FTZ R16, R16, c[0x0][0x320] ;  /* 0x0000c80010107a20 */ /* 0x000fe20000410000 */
[----:B--2---:R-:W-:Y:S01]  /*89c0*/  ISETP.GT.AND P0, PT, R2, R221, PT ;  /* 0x000000dd0200720c */ /* 0x004fe20003f04270 */
[----:B------:R-:W-:Y:S02]  /*89d0*/  FMUL.FTZ R17, R17, c[0x0][0x320] ;  /* 0x0000c80011117a20 */ /* 0x000fe40000410000 */
[----:B------:R-:W-:Y:S01]  /*89e0*/  FMUL.FTZ R18, R18, c[0x0][0x320] ;  /* 0x0000c80012127a20 */ /* 0x000fe20000410000 */
[----:B------:R-:W2:Y:S01]  /*89f0*/  MUFU.TANH R187, R9 ;  /* 0x0000000900bb7308 */ /* 0x000ea20000002400 */
[----:B------:R-:W-:Y:S01]  /*8a00*/  FMUL.FTZ R19, R19, c[0x0][0x320] ;  /* 0x0000c80013137a20 */ /* 0x000fe20000410000 */
[----:B---3--:R-:W3:Y:S08]  /*8a10*/  LDSM.16.M88.4 R4, [R224+0x800] ;  /* 0x00080000e004783b */ /* 0x008ef00000000200 */
[----:B------:R-:W1:Y:S10]  /*8a20*/  MUFU.TANH R192, R10 ;  /* 0x0000000a00c07308 */ /* 0x000e740000002400 */
[----:B------:R5:W1:Y:S10]  /*8a30*/  MUFU.TANH R193, R11 ;  /* 0x0000000b00c17308 */ /* 0x000a740000002400 */
[----:B------:R-:W1:Y:S10]  /*8a40*/  MUFU.TANH R0, R0 ;  /* 0x0000000000007308 */ /* 0x000e740000002400 */
[----:B------:R-:W1:Y:S01]  /*8a50*/  MUFU.TANH R3, R3 ;  /* 0x0000000300037308 */ /* 0x000e620000002400 */
[----:B-----5:R-:W5:Y:S01]  /*8a60*/  LDSM.16.M88.4 R8, [R224+0x1000] ;  /* 0x00100000e008783b */ /* 0x020f620000000200 */
[-C--:B---3--:R-:W-:Y:S08]  /*8a70*/  HMMA.16816.F32.BF16 R20, R212, R4.reuse, R20 ;  /* 0x00000004d414723c */ /* 0x088ff00000041814 */
[----:B------:R-:W3:Y:S01]  /*8a80*/  MUFU.TANH R12, R12 ;  /* 0x0000000c000c7308 */ /* 0x000ee20000002400 */
        /* <DEDUP_REMOVED lines=43> */
[----:B------:R-:W1:Y:S03]  /*8d40*/  LDSM.16.M88.4 R4, [R224+0x2800] ;  /* 0x00280000e004783b */ /* 0x000e660000000200 */
[----:B------:R-:W-:Y:S02]  /*8d50*/  FMUL.FTZ R41, R41, c[0x0][0x320] ;  /* 0x0000c80029297a20 */ /* 0x000fe40000410000 */
[----:B------:R-:W-:Y:S02]  /*8d60*/  FMUL.FTZ R42, R42, c[0x0][0x320] ;  /* 0x0000c8002a2a7a20 */ /* 0x000fe40000410000 */
[----:B------:R-:W-:Y:S01]  /*8d70*/  FMUL.FTZ R43, R43, c[0x0][0x320] ;  /* 0x0000c8002b2b7a20 */ /* 0x000fe20000410000 */
[----:B------:R-:W1:Y:S01]  /*8d80*/  MUFU.TANH R22, R22 ;  /* 0x0000001600167308 */ /* 0x000e620000002400 */
[-C--:B-----5:R-:W-:Y:S03]  /*8d90*/  HMMA.16816.F32.BF16 R68, R212, R8.reuse, R68 ;  /* 0x00000008d444723c */ /* 0x0a0fe60000041844 */
[----:B------:R-:W-:Y:S02]  /*8da0*/  FMUL.FTZ R44, R44, c[0x0][0x320] ;  /* 0x0000c8002c2c7a20 */ /* 0x000fe40000410000 */
[----:B------:R-:W-:Y:S02]  /*8db0*/  FMUL.FTZ R45, R45, c[0x0][0x320] ;  /* 0x0000c8002d2d7a20 */ /* 0x000fe40000410000 */
[----:B------:R-:W-:Y:S01]  /*8dc0*/  FMUL.FTZ R46, R46, c[0x0][0x320] ;  /* 0x0000c8002e2e7a20 */ /* 0x000fe20000410000 */
[C---:B------:R-:W-:Y:S01]  /*8dd0*/  HMMA.16816.F32.BF16 R72, R188.reuse, R8, R72 ;  /* 0x00000008bc48723c */ /* 0x040fe20000041848 */
[----:B------:R-:W2:Y:S03]  /*8de0*/  MUFU.TANH R23, R23 ;  /* 0x0000001700177308 */ /* 0x000ea60000002400 */
[----:B------:R-:W-:Y:S02]  /*8df0*/  FMUL.FTZ R47, R47, c[0x0][0x320] ;  /* 0x0000c8002f2f7a20 */ /* 0x000fe40000410000 */
[----:B------:R-:W-:Y:S02]  /*8e00*/  FMUL.FTZ R48, R48, c[0x0][0x320] ;  /* 0x0000c80030307a20 */ /* 0x000fe40000410000 */
[-C--:B------:R-:W-:Y:S03]  /*8e10*/  HMMA.16816.F32.BF16 R76, R188, R10.reuse, R76 ;  /* 0x0000000abc4c723c */ /* 0x080fe6000004184c */
[----:B------:R-:W2:Y:S01]  /*8e20*/  MUFU.TANH R24, R24 ;  /* 0x0000001800187308 */ /* 0x000ea20000002400 */
[----:B------:R-:W-:Y:S02]  /*8e30*/  FMUL.FTZ R49, R49, c[0x0][0x320] ;  /* 0x0000c80031317a20 */ /* 0x000fe40000410000 */
[----:B------:R-:W-:Y:S02]  /*8e40*/  FMUL.FTZ R50, R50, c[0x0][0x320] ;  /* 0x0000c80032327a20 */ /* 0x000fe40000410000 */
[C---:B------:R-:W-:Y:S01]  /*8e50*/  HMMA.16816.F32.BF16 R80, R212.reuse, R10, R80 ;  /* 0x0000000ad450723c */ /* 0x040fe20000041850 */
[----:B------:R-:W5:Y:S01]  /*8e60*/  LDSM.16.M88.4 R8, [R224+0x3000] ;  /* 0x00300000e008783b */ /* 0x000f620000000200 */
[----:B------:R-:W-:Y:S04]  /*8e70*/  DEPBAR.LE SB0, 0x0 ;  /* 0x000080000000791a */ /* 0x000fe80000000000 */
[----:B------:R-:W2:Y:S01]  /*8e80*/  MUFU.TANH R25, R25 ;  /* 0x0000001900197308 */ /* 0x000ea20000002400 */
[----:B------:R-:W-:Y:S01]  /*8e90*/  FMUL.FTZ R68, R68, c[0x0][0x320] ;  /* 0x0000c80044447a20 */ /* 0x000fe20000410000 */
[-C--:B-1----:R-:W-:Y:S01]  /*8ea0*/  HMMA.16816.F32.BF16 R84, R212, R4.reuse, R84 ;  /* 0x00000004d454723c */ /* 0x082fe20000041854 */
[----:B------:R-:W-:Y:S04]  /*8eb0*/  BAR.SYNC.DEFER_BLOCKING 0x0 ;  /* 0x0000000000007b1d */ /* 0x000fe80000010000 */
        /* <DEDUP_REMOVED lines=16> */
[----:B------:R-:W1:Y:S01]  /*8fc0*/  MUFU.TANH R209, R81 ;  /* 0x0000005100d17308 */ /* 0x000e620000002400 */
[----:B------:R-:W-:Y:S02]  /*8fd0*/  FMUL.FTZ R57, R57, c[0x0][0x320] ;  /* 0x0000c80039397a20 */ /* 0x000fe40000410000 */
[C---:B------:R-:W-:Y:S04]  /*8fe0*/  HMMA.16816.F32.BF16 R104, R188.reuse, R8, R104 ;  /* 0x00000008bc68723c */ /* 0x040fe80000041868 */
[----:B------:R-:W-:Y:S02]  /*8ff0*/  FMUL.FTZ R58, R58, c[0x0][0x320] ;  /* 0x0000c8003a3a7a20 */ /* 0x000fe40000410000 */
[----:B------:R-:W-:Y:S01]  /*9000*/  FMUL.FTZ R59, R59, c[0x0][0x320] ;  /* 0x0000c8003b3b7a20 */ /* 0x000fe20000410000 */
[----:B------:R-:W1:Y:S01]  /*9010*/  MUFU.TANH R26, R26 ;  /* 0x0000001a001a7308 */ /* 0x000e620000002400 */
[-C--:B------:R-:W-:Y:S04]  /*9020*/  HMMA.16816.F32.BF16 R108, R188, R10.reuse, R108 ;  /* 0x0000000abc6c723c */ /* 0x080fe8000004186c */
[----:B------:R-:W-:Y:S02]  /*9030*/  FMUL.FTZ R96, R96, c[0x0][0x320] ;  /* 0x0000c80060607a20 */ /* 0x000fe40000410000 */
[----:B------:R-:W-:Y:S02]  /*9040*/  FMUL.FTZ R97, R97, c[0x0][0x320] ;  /* 0x0000c80061617a20 */ /* 0x000fe40000410000 */
[----:B------:R-:W-:Y:S01]  /*9050*/  FMUL.FTZ R98, R98, c[0x0][0x320] ;  /* 0x0000c80062627a20 */ /* 0x000fe20000410000 */
[----:B------:R-:W1:Y:S01]  /*9060*/  MUFU.TANH R206, R96 ;  /* 0x0000006000ce7308 */ /* 0x000e620000002400 */
[----:B------:R-:W-:Y:S04]  /*9070*/  HMMA.16816.F32.BF16 R112, R212, R10, R112 ;  /* 0x0000000ad470723c */ /* 0x000fe80000041870 */
[----:B------:R-:W-:Y:S02]  /*9080*/  FMUL.FTZ R99, R99, c[0x0][0x320] ;  /* 0x0000c80063637a20 */ /* 0x000fe40000410000 */
[----:B------:R-:W-:Y:S02]  /*9090*/  FMUL.FTZ R100, R100, c[0x0][0x320] ;  /* 0x0000c80064647a20 */ /* 0x000fe40000410000 */
[----:B------:R-:W-:Y:S01]  /*90a0*/  FMUL.FTZ R60, R60, c[0x0][0x320] ;  /* 0x0000c8003c3c7a20 */ /* 0x000fe20000410000 */
[----:B------:R-:W2:Y:S03]  /*90b0*/  MUFU.TANH R205, R97 ;  /* 0x0000006100cd7308 */ /* 0x000ea60000002400 */
[----:B------:R-:W-:Y:S02]  /*90c0*/  FMUL.FTZ R61, R61, c[0x0][0x320] ;  /* 0x0000c8003d3d7a20 */ /* 0x000fe40000410000 */
[----:B------:R-:W-:Y:S02]  /*90d0*/  FMUL.FTZ R62, R62, c[0x0][0x320] ;  /* 0x0000c8003e3e7a20 */ /* 0x000fe40000410000 */
[----:B------:R-:W-:Y:S02]  /*90e0*/  FMUL.FTZ R63, R63, c[0x0][0x320] ;  /* 0x0000c8003f3f7a20 */ /* 0x000fe40000410000 */
[----:B------:R-:W-:Y:S01]  /*90f0*/  FMUL.FTZ R64, R64, c[0x0][0x320] ;  /* 0x0000c80040407a20 */ /* 0x000fe20000410000 */
[----:B------:R5:W2:Y:S01]  /*9100*/  MUFU.TANH R204, R98 ;  /* 0x0000006200cc7308 */ /* 0x000aa20000002400 */
[----:B------:R-:W-:Y:S02]  /*9110*/  FMUL.FTZ R65, R65, c[0x0][0x320] ;  /* 0x0000c80041417a20 */ /* 0x000fe40000410000 */
[----:B------:R-:W-:Y:S02]  /*9120*/  FMUL.FTZ R66, R66, c[0x0][0x320] ;  /* 0x0000c80042427a20 */ /* 0x000fe40000410000 */
[----:B------:R-:W-:Y:S02]  /*9130*/  FMUL.FTZ R67, R67, c[0x0][0x320] ;  /* 0x0000c80043437a20 */ /* 0x000fe40000410000 */
[----:B-1----:R-:W-:Y:S02]  /*9140*/  FMUL.FTZ R68, R70, c[0x0][0x320] ;  /* 0x0000c80046447a20 */ /* 0x002fe40000410000 */
[----:B------:R-:W-:Y:S01]  /*9150*/  FMUL.FTZ R69, R71, c[0x0][0x320] ;  /* 0x0000c80047457a20 */ /* 0x000fe20000410000 */
[----:B------:R1:W1:Y:S01]  /*9160*/  MUFU.TANH R203, R99 ;  /* 0x0000006300cb7308 */ /* 0x0002620000002400 */
[----:B------:R-:W-:Y:S02]  /*9170*/  FMUL.FTZ R70, R72, c[0x0][0x320] ;  /* 0x0000c80048467a20 */ /* 0x000fe40000410000 */
        /* <DEDUP_REMOVED lines=14> */
[----:B-----5:R-:W-:Y:S02]  /*9260*/  FMUL.FTZ R98, R104, c[0x0][0x320] ;  /* 0x0000c80068627a20 */ /* 0x020fe40000410000 */
[----:B-1----:R-:W-:Y:S01]  /*9270*/  FMUL.FTZ R99, R105, c[0x0][0x320] ;  /* 0x0000c80069637a20 */ /* 0x002fe20000410000 */
[----:B------:R-:W1:Y:S01]  /*9280*/  MUFU.TANH R28, R28 ;  /* 0x0000001c001c7308 */ /* 0x000e620000002400 */
[----:B------:R-:W-:Y:S02]  /*9290*/  FMUL.FTZ R96, R106, c[0x0][0x320] ;  /* 0x0000c8006a607a20 */ /* 0x000fe40000410000 */
[----:B------:R-:W-:Y:S02]  /*92a0*/  FMUL.FTZ R81, R107, c[0x0][0x320] ;  /* 0x0000c8006b517a20 */ /* 0x000fe40000410000 */
[----:B--2---:R-:W-:Y:S02]  /*92b0*/  FMUL.FTZ R100, R108, c[0x0][0x320] ;  /* 0x0000c8006c647a20 */ /* 0x004fe40000410000 */
        /* <DEDUP_REMOVED lines=22> */
[----:B------:R-:W-:Y:S07]  /*9420*/  FMUL.FTZ R102, R102, c[0x0][0x320] ;  /* 0x0000c80066667a20 */ /* 0x000fee0000410000 */
        /* <DEDUP_REMOVED lines=73> */
[----:B------:R-:W1:Y:S01]  /*98c0*/  MUFU.TANH R11, R11 ;  /* 0x0000000b000b7308 */ /* 0x000e620000002400 */
[----:B------:R-:W-:-:S05]  /*98d0*/  @!P0 BRA `(.L_x_1345) ;  /* 0x000004e000008947 */ /* 0x000fca0003800000 */
[C---:B-1234-:R-:W-:Y:S01]  /*98e0*/  IMAD.SHL.U32 R84, R251.reuse, 0x2, RZ ;  /* 0x00000002fb547824 */ /* 0x05efe200078e00ff */
[----:B------:R-:W2:Y:S01]  /*98f0*/  LDL R218, [R1+0x24] ;  /* 0x0000240001da7983 */ /* 0x000ea20000100800 */
[----:B------:R-:W-:Y:S02]  /*9900*/  PLOP3.LUT P4, PT, PT, PT, UP0, 0x80, 0x0 ;  /* 0x000000000000781c */ /* 0x000fe40003f8f008 */
[----:B------:R-:W-:Y:S01]  /*9910*/  PLOP3.LUT P0, PT, PT, PT, UP0, 0x80, 0x0 ;  /* 0x000000000000781c */ /* 0x000fe20003f0f008 */
[----:B------:R-:W3:Y:S01]  /*9920*/  LDL.64 R82, [R1+0x40] ;  /* 0x0000400001527983 */ /* 0x000ee20000100a00 */
[----:B------:R-:W-:Y:S03]  /*9930*/  SHF.L.U64.HI R85, R251, 0x1, R242 ;  /* 0x00000001fb557819 */ /* 0x000fe600000102f2 */
[----:B------:R-:W4:Y:S04]  /*9940*/  LDL R217, [R1+0xc] ;  /* 0x00000c0001d97983 */ /* 0x000f280000100800 */
[----:B------:R-:W5:Y:S04]  /*9950*/  LDL.64 R222, [R1+0x38] ;  /* 0x0000380001de7983 */ /* 0x000f680000100a00 */
[----:B------:R-:W3:Y:S01]  /*9960*/  LDL R221, [R1+0x8] ;  /* 0x0000080001dd7983 */ /* 0x000ee20000100800 */
[----:B--2---:R-:W-:Y:S05]  /*9970*/  IMAD R5, R2, 0x70, R218 ;  /* 0x0000007002057824 */ /* 0x004fea00078e02da */
[----:B------:R-:W-:Y:S05]  /*9980*/  IADD3 R5, R5, -0x70, R250 ;  /* 0xffffff9005057810 */ /* 0x000fea0007ffe0fa */
[----:B------:R-:W-:Y:S04]  /*9990*/  @P4 IMAD.HI.U32 R2, R5, c[0x0][0x2bc], RZ ;  /* 0x0000af0005024a27 */ /* 0x000fe800078e00ff */
[--C-:B------:R-:W-:Y:S01]  /*99a0*/  IMAD.MOV.U32 R4, RZ, RZ, R5.reuse ;  /* 0x000000ffff047224 */ /* 0x100fe200078e0005 */
[----:B------:R-:W-:Y:S04]  /*99b0*/  @P0 SHF.R.U32.HI R4, RZ, c[0x0][0x2c0], R2 ;  /* 0x0000b000ff040a19 */ /* 0x000fe80000011602 */
[C---:B---3--:R-:W-:Y:S01]  /*99c0*/  @!P1 IADD3 R2, P0, R4.reuse, R82, RZ ;  /* 0x0000005204029210 */ /* 0x048fe20007f1e0ff */
[----:B------:R-:W-:Y:S03]  /*99d0*/  IMAD.MOV R6, RZ, RZ, -R4 ;  /* 0x000000ffff067224 */ /* 0x000fe600078e0a04 */
[----:B----4-:R-:W-:Y:S01]  /*99e0*/  @!P1 LEA.HI.X.SX32 R4, R4, R217, 0x1, P0 ;  /* 0x000000d904049211 */ /* 0x010fe200000f0eff */
[----:B------:R-:W-:Y:S01]  /*99f0*/  IMAD R82, R6, c[0x0][0x2b8], R5 ;  /* 0x0000ae0006527a24 */ /* 0x000fe200078e0205 */
[C---:B------:R-:W-:Y:S01]  /*9a00*/  @!P1 LEA R8, P0, R2.reuse, c[0x0][0x2a0], 0x2 ;  /* 0x0000a80002089a11 */ /* 0x040fe200078010ff */
[----:B------:R-:W-:Y:S03]  /*9a10*/  IMAD.MOV.U32 R6, RZ, RZ, RZ ;  /* 0x000000ffff067224 */ /* 0x000fe600078e00ff */
[----:B------:R-:W-:Y:S01]  /*9a20*/  @!P1 LEA.HI.X R9, R2, c[0x0][0x2a4], R4, 0x2, P0 ;  /* 0x0000a90002099a11 */ /* 0x000fe200000f1404 */
[----:B------:R-:W-:Y:S01]  /*9a30*/  IMAD.WIDE.U32 R4, R82, c[0x0][0x1e0], RZ ;  /* 0x0000780052047a25 */ /* 0x000fe200078e00ff */
[----:B------:R1:W-:Y:S01]  /*9a40*/  STL [R1+0x20], R82 ;  /* 0x0000205201007387 */ /* 0x0003e20000100800 */
[----:B------:R-:W-:Y:S03]  /*9a50*/  SHF.R.S32.HI R2, RZ, 0x1f, R82 ;  /* 0x0000001fff027819 */ /* 0x000fe60000011452 */
[----:B------:R-:W1:Y:S02]  /*9a60*/  @!P1 LDG.E R6, [R8.64] ;  /* 0x0000000808069981 */ /* 0x000e64000c1e1900 */
[----:B------:R-:W-:Y:S04]  /*9a70*/  IMAD R2, R2, c[0x0][0x1e0], RZ ;  /* 0x0000780002027a24 */ /* 0x000fe800078e02ff */
[----:B------:R-:W-:Y:S04]  /*9a80*/  IMAD R2, R82, c[0x0][0x1e4], R2 ;  /* 0x0000790052027a24 */ /* 0x000fe800078e0202 */
[----:B------:R-:W-:Y:S01]  /*9a90*/  IMAD.IADD R5, R5, 0x1, R2 ;  /* 0x0000000105057824 */ /* 0x000fe200078e0202 */
[----:B-1----:R-:W-:Y:S01]  /*9aa0*/  SHF.R.S32.HI R82, RZ, 0x1f, R6 ;  /* 0x0000001fff527819 */ /* 0x002fe20000011406 */
[----:B------:R1:W-:Y:S02]  /*9ab0*/  STL [R1+0x1c], R6 ;  /* 0x00001c0601007387 */ /* 0x0003e40000100800 */
[----:B------:R-:W-:Y:S04]  /*9ac0*/  IMAD.WIDE.U32 R4, R6, c[0x0][0x1f0], R4 ;  /* 0x00007c0006047a25 */ /* 0x000fe800078e0004 */
[----:B------:R-:W-:Y:S01]  /*9ad0*/  IMAD R82, R82, c[0x0][0x1f0], RZ ;  /* 0x00007c0052527a24 */ /* 0x000fe200078e02ff */
[----:B-----5:R-:W-:Y:S03]  /*9ae0*/  IADD3 R2, P0, R222, R4, RZ ;  /* 0x00000004de027210 */ /* 0x020fe60007f1e0ff */
[----:B------:R-:W-:Y:S05]  /*9af0*/  IMAD R82, R6, c[0x0][0x1f4], R82 ;  /* 0x00007d0006527a24 */ /* 0x000fea00078e0252 */
[----:B------:R-:W-:Y:S02]  /*9b00*/  IADD3.X R82, R221, R5, R82, P0, !PT ;  /* 0x00000005dd527210 */ /* 0x000fe400007fe452 */
[C---:B------:R-:W-:Y:S04]  /*9b10*/  LEA R83, P0, R2.reuse, c[0x0][0x1c8], 0x1 ;  /* 0x0000720002537a11 */ /* 0x040fe800078008ff */
[----:B------:R-:W-:Y:S01]  /*9b20*/  LEA.HI.X R82, R2, c[0x0][0x1cc], R82, 0x1, P0 ;  /* 0x0000730002527a11 */ /* 0x000fe200000f0c52 */
[----:B------:R-:W-:-:S06]  /*9b30*/  BRA.DIV ~URZ, `(.L_x_1346) ;  /* 0x0000dcf27f007947 */ /* 0x000fcc000b800000 */
[----:B------:R2:W3:Y:S02]  /*9b40*/  SHFL.IDX PT, R86, R82, RZ, 0x181f ;  /* 0x00181fff52567589 */ /* 0x0004e400000e0000 */
.L_x_1395:
[----:B------:R-:W-:-:S05]  /*9b50*/  BRA.DIV ~URZ, `(.L_x_1347) ;  /* 0x0000dd427f007947 */ /* 0x000fca000b800000 */
[----:B------:R-:W4:Y:S02]  /*9b60*/  SHFL.IDX PT, R2, R83, RZ, 0x181f ;  /* 0x00181fff53027589 */ /* 0x000f2400000e0000 */
[-C--:B----4-:R-:W-:Y:S02]  /*9b70*/  IADD3 R4, P0, R2, R84.reuse, RZ ;  /* 0x0000005402047210 */ /* 0x090fe40007f1e0ff */
[----:B------:R-:W4:Y:S03]  /*9b80*/  SHFL.IDX PT, R2, R83, 0x1, 0x181f ;  /* 0x00381f0053027f89 */ /* 0x000f2600000e0000 */
[--C-:B---3--:R-:W-:Y:S05]  /*9b90*/  IMAD.X R5, R86, 0x1, R85.reuse, P0 ;  /* 0x0000000156057824 */ /* 0x108fea00000e0655 */
[----:B------:R-:W-:Y:S01]  /*9ba0*/  @!PT LDS RZ, [RZ] ;  /* 0x00000000fffff984 */ /* 0x000fe20000000800 */
[----:B------:R3:W-:Y:S01]  /*9bb0*/  LDGSTS.E.BYPASS.LTC128B.128 [R244+0x3900], [R4.64], !P3 ;  /* 0x0390000004f47fae */ /* 0x0007e2000d901d48 */
[-C--:B----4-:R-:W-:Y:S03]  /*9bc0*/  IADD3 R8, P0, R2, R84.reuse, RZ ;  /* 0x0000005402087210 */ /* 0x090fe60007f1e0ff */
[----:B------:R-:W-:Y:S04]  /*9bd0*/  SHFL.IDX PT, R2, R83, 0x2, 0x181f ;  /* 0x00581f0053027f89 */ /* 0x000fe800000e0000 */
[----:B---3--:R-:W3:Y:S02]  /*9be0*/  SHFL.IDX PT, R4, R82, 0x1, 0x181f ;  /* 0x00381f0052047f89 */ /* 0x008ee400000e0000 */
[--C-:B---3--:R-:W-:Y:S02]  /*9bf0*/  IMAD.X R9, R4, 0x1, R85.reuse, P0 ;  /* 0x0000000104097824 */ /* 0x108fe400000e0655 */
[----:B------:R-:W3:Y:S04]  /*9c00*/  SHFL.IDX PT, R4, R82, 0x2, 0x181f ;  /* 0x00581f0052047f89 */ /* 0x000ee800000e0000 */
[----:B------:R4:W-:Y:S02]  /*9c10*/  LDGSTS.E.BYPASS.LTC128B.128 [R244+0x4100], [R8.64], !P3 ;  /* 0x0410000008f47fae */ /* 0x0009e4000d901d48 */
[-C--:B----4-:R-:W-:Y:S02]  /*9c20*/  IADD3 R8, P0, R2, R84.reuse, RZ ;  /* 0x0000005402087210 */ /* 0x090fe40007f1e0ff */
[----:B------:R-:W4:Y:S03]  /*9c30*/  SHFL.IDX PT, R2, R83, 0x3, 0x181f ;  /* 0x00781f0053027f89 */ /* 0x000f2600000e0000 */
        /* <DEDUP_REMOVED lines=12> */
[----:B------:R4:W-:Y:S04]  /*9d00*/  LDGSTS.E.BYPASS.LTC128B.128 [R244+0x5900], [R8.64], !P3 ;  /* 0x0590000008f47fae */ /* 0x0009e8000d901d48 */
[----:B--2---:R-:W2:Y:S01]  /*9d10*/  SHFL.IDX PT, R82, R82, 0x6, 0x181f ;  /* 0x00d81f0052527f89 */ /* 0x004ea200000e0000 */
[----:B----4-:R-:W-:Y:S05]  /*9d20*/  IADD3 R8, P0, R2, R84, RZ ;  /* 0x0000005402087210 */ /* 0x010fea0007f1e0ff */
[----:B---3--:R-:W-:Y:S02]  /*9d30*/  IMAD.X R9, R4, 0x1, R85, P0 ;  /* 0x0000000104097824 */ /* 0x008fe400000e0655 */
[----:B------:R3:W4:Y:S04]  /*9d40*/  SHFL.IDX PT, R4, R83, 0x6, 0x181f ;  /* 0x00d81f0053047f89 */ /* 0x00072800000e0000 */
[----:B------:R3:W-:Y:S02]  /*9d50*/  LDGSTS.E.BYPASS.LTC128B.128 [R244+0x6100], [R8.64], !P3 ;  /* 0x0610000008f47fae */ /* 0x0007e4000d901d48 */
.L_x_1396:
[----:B--2-4-:R-:W-:Y:S04]  /*9d60*/  IADD3 R4, P0, R4, R84, RZ ;  /* 0x0000005404047210 */ /* 0x014fe80007f1e0ff */
[----:B------:R-:W-:Y:S05]  /*9d70*/  IADD3.X R5, R82, R85, RZ, P0, !PT ;  /* 0x0000005552057210 */ /* 0x000fea00007fe4ff */
[----:B------:R-:W-:Y:S01]  /*9d80*/  @!PT LDS RZ, [RZ] ;  /* 0x00000000fffff984 */ /* 0x000fe20000000800 */
[----:B------:R-:W-:Y:S01]  /*9d90*/  @!PT LDS RZ, [RZ] ;  /* 0x00000000fffff984 */ /* 0x000fe20000000800 */
[----:B------:R-:W-:Y:S01]  /*9da0*/  @!PT LDS RZ, [RZ] ;  /* 0x00000000fffff984 */ /* 0x000fe20000000800 */
[----:B------:R2:W-:Y:S04]  /*9db0*/  LDGSTS.E.BYPASS.LTC128B.128 [R244+0x6900], [R4.64], !P3 ;  /* 0x0690000004f47fae */ /* 0x0005e8000d901d48 */
.L_x_1345:
[----:B--234-:R-:W-:Y:S05]  /*9dc0*/  BSYNC B0 ;  /* 0x0000000000007941 */ /* 0x01cfea0003800000 */
.L_x_1344:
[----:B------:R-:W2:Y:S04]  /*9dd0*/  LDL R5, [R1+0x5c] ;  /* 0x00005c0001057983 */ /* 0x000ea80000100800 */
[----:B------:R-:W3:Y:S04]  /*9de0*/  LDL R4, [R1+0x50] ;  /* 0x0000500001047983 */ /* 0x000ee80000100800 */
[----:B------:R-:W0:Y:S01]  /*9df0*/  LDGDEPBAR ;  /* 0x00000000000079af */ /* 0x000e220000000000 */
[----:B-12---:R-:W-:Y:S01]  /*9e00*/  MOV R6, R5 ;  /* 0x0000000500067202 */ /* 0x006fe20000000f00 */
[----:B------:R-:W-:Y:S04]  /*9e10*/  @P2 IMAD.HI.U32 R2, R5, c[0x0][0x2c8], RZ ;  /* 0x0000b20005022a27 */ /* 0x000fe800078e00ff */
[----:B---3--:R-:W-:Y:S01]  /*9e20*/  IMAD R4, R4, -0x70, RZ ;  /* 0xffffff9004047824 */ /* 0x008fe200078e02ff */
[----:B------:R-:W-:Y:S02]  /*9e30*/  @P2 SHF.R.U32.HI R6, RZ, c[0x0][0x2cc], R2 ;  /* 0x0000b300ff062a19 */ /* 0x000fe40000011602 */
[----:B------:R-:W-:Y:S02]  /*9e40*/  MOV R2, c[0x0][0x2ac] ;  /* 0x0000ab0000027a02 */ /* 0x000fe40000000f00 */
[----:B------:R-:W-:Y:S05]  /*9e50*/  IADD3 R4, -R245, 0x1, R4 ;  /* 0x00000001f5047810 */ /* 0x000fea0007ffe104 */
[----:B------:R-:W-:Y:S05]  /*9e60*/  IMAD R4, R2, c[0x0][0x1d0], R4 ;  /* 0x0000740002047a24 */ /* 0x000fea00078e0204 */
[----:B------:R-:W-:Y:S01]  /*9e70*/  IADD3 R101, R4, -c[0x0][0x168], RZ ;  /* 0x80005a0004657a10 */ /* 0x000fe20007ffe0ff */
[----:B------:R-:W-:-:S05]  /*9e80*/  BRA.DIV ~URZ, `(.L_x_1348) ;  /* 0x0000e0d27f007947 */ /* 0x000fca000b800000 */
[----:B------:R1:W2:Y:S02]  /*9e90*/  SHFL.IDX PT, R4, R6, RZ, 0x1c1f ;  /* 0x001c1fff06047589 */ /* 0x0002a400000e0000 */
.L_x_1397:
[----:B--2---:R-:W-:Y:S05]  /*9ea0*/  IMAD.IADD R4, R101, 0x1, R4 ;  /* 0x0000000165047824 */ /* 0x004fea00078e0204 */
[C---:B------:R-:W-:Y:S02]  /*9eb0*/  ISETP.GT.AND P6, PT, R4.reuse, RZ, PT ;  /* 0x000000ff0400720c */ /* 0x040fe40003fc4270 */
[C---:B------:R-:W-:Y:S02]  /*9ec0*/  ISETP.GT.AND P5, PT, R4.reuse, 0x1, PT ;  /* 0x000000010400780c */ /* 0x040fe40003fa4270 */
[C---:B------:R-:W-:Y:S02]  /*9ed0*/  ISETP.GT.AND P4, PT, R4.reuse, 0x8, PT ;  /* 0x000000080400780c */ /* 0x040fe40003f84270 */
[----:B------:R-:W-:Y:S02]  /*9ee0*/  ISETP.GT.AND P0, PT, R4, 0x9, PT ;  /* 0x000000090400780c */ /* 0x000fe40003f04270 */
[----:B------:R-:W-:Y:S02]  /*9ef0*/  FSEL R82, R0, -INF , P6 ;  /* 0xff80000000527808 */ /* 0x000fe40003000000 */
[C---:B------:R-:W-:Y:S02]  /*9f00*/  ISETP.GT.AND P6, PT, R4.reuse, 0x10, PT ;  /* 0x000000100400780c */ /* 0x040fe40003fc4270 */
[----:B------:R-:W-:Y:S02]  /*9f10*/  FSEL R83, R3, -INF , P5 ;  /* 0xff80000003537808 */ /* 0x000fe40002800000 */
        /* <DEDUP_REMOVED lines=32> */
[C---:B------:R-:W-:Y:S02]  /*a120*/  ISETP.GT.AND P5, PT, R4.reuse, 0x51, PT ;  /* 0x000000510400780c */ /* 0x040fe40003fa4270 */
        /* <DEDUP_REMOVED lines=13> */
[----:B------:R-:W-:Y:S02]  /*a200*/  FSEL R195, R195, -INF , P5 ;  /* 0xff800000c3c37808 */ /* 0x000fe40002800000 */
[----:B------:R-:W-:Y:S02]  /*a210*/  FSEL R64, R107, -INF , P4 ;  /* 0xff8000006b407808 */ /* 0x000fe40002000000 */
[----:B------:R-:W-:Y:S01]  /*a220*/  FSEL R53, R105, -INF , P0 ;  /* 0xff80000069357808 */ /* 0x000fe20000000000 */
[----:B------:R-:W-:-:S05]  /*a230*/  BRA.DIV ~URZ, `(.L_x_1349) ;  /* 0x0000dd727f007947 */ /* 0x000fca000b800000 */
[----:B------:R-:W2:Y:S08]  /*a240*/  SHFL.IDX PT, R2, R6, 0x1, 0x1c1f ;  /* 0x003c1f0006027f89 */ /* 0x000eb000000e0000 */
[----:B------:R-:W3:Y:S08]  /*a250*/  SHFL.IDX PT, R0, R6, 0x2, 0x1c1f ;  /* 0x005c1f0006007f89 */ /* 0x000ef000000e0000 */
[----:B------:R-:W4:Y:S01]  /*a260*/  SHFL.IDX PT, R3, R6, 0x3, 0x1c1f ;  /* 0x007c1f0006037f89 */ /* 0x000f2200000e0000 */
[C---:B--2---:R-:W-:Y:S05]  /*a270*/  IMAD.IADD R2, R101.reuse, 0x1, R2 ;  /* 0x0000000165027824 */ /* 0x044fea00078e0202 */
[C---:B------:R-:W-:Y:S02]  /*a280*/  ISETP.GT.AND P6, PT, R2.reuse, RZ, PT ;  /* 0x000000ff0200720c */ /* 0x040fe40003fc4270 */
[C---:B------:R-:W-:Y:S01]  /*a290*/  ISETP.GT.AND P5, PT, R2.reuse, 0x1, PT ;  /* 0x000000010200780c */ /* 0x040fe20003fa4270 */
[C---:B---3--:R-:W-:Y:S01]  /*a2a0*/  IMAD.IADD R0, R101.reuse, 0x1, R0 ;  /* 0x0000000165007824 */ /* 0x048fe200078e0200 */
[C---:B------:R-:W-:Y:S02]  /*a2b0*/  ISETP.GT.AND P4, PT, R2.reuse, 0x8, PT ;  /* 0x000000080200780c */ /* 0x040fe40003f84270 */
[----:B------:R-:W-:Y:S02]  /*a2c0*/  ISETP.GT.AND P0, PT, R2, 0x9, PT ;  /* 0x000000090200780c */ /* 0x000fe40003f04270 */
[----:B------:R-:W-:Y:S02]  /*a2d0*/  FSEL R32, R184, -INF , P6 ;  /* 0xff800000b8207808 */ /* 0x000fe40003000000 */
[C---:B------:R-:W-:Y:S01]  /*a2e0*/  ISETP.GT.AND P6, PT, R2.reuse, 0x10, PT ;  /* 0x000000100200780c */ /* 0x040fe20003fc4270 */
[----:B----4-:R-:W-:Y:S01]  /*a2f0*/  IMAD.IADD R101, R101, 0x1, R3 ;  /* 0x0000000165657824 */ /* 0x010fe200078e0203 */
        /* <DEDUP_REMOVED lines=35> */
[----:B------:R-:W-:Y:S02]  /*a530*/  ISETP.GT.AND P4, PT, R2, 0x58, PT ;  /* 0x000000580200780c */ /* 0x000fe40003f84270 */
        /* <DEDUP_REMOVED lines=11> */
[C---:B------:R-:W-:Y:S02]  /*a5f0*/  ISETP.GT.AND P6, PT, R0.reuse, RZ, PT ;  /* 0x000000ff0000720c */ /* 0x040fe40003fc4270 */
        /* <DEDUP_REMOVED lines=54> */
[----:B------:R-:W-:Y:S02]  /*a960*/  FMNMX.FTZ R0, R82, R182, !PT ;  /* 0x000000b652007209 */ /* 0x000fe40007810000 */
[----:B------:R-:W-:Y:S02]  /*a970*/  FSEL R105, R98, -INF , P6 ;  /* 0xff80000062697808 */ /* 0x000fe40003000000 */
[----:B------:R-:W-:Y:S02]  /*a980*/  FMNMX.FTZ R0, R83, R0, !PT ;  /* 0x0000000053007209 */ /* 0x000fe40007810000 */
[----:B------:R-:W-:Y:S02]  /*a990*/  FSEL R99, R99, -INF , P5 ;  /* 0xff80000063637808 */ /* 0x000fe40002800000 */
[----:B------:R-:W-:Y:S02]  /*a9a0*/  FMNMX.FTZ R0, R84, R0, !PT ;  /* 0x0000000054007209 */ /* 0x000fe40007810000 */
[----:B------:R-:W-:Y:S02]  /*a9b0*/  FSEL R98, R100, -INF , P4 ;  /* 0xff80000064627808 */ /* 0x000fe40002000000 */
[----:B------:R-:W-:Y:S02]  /*a9c0*/  FMNMX.FTZ R0, R85, R0, !PT ;  /* 0x0000000055007209 */ /* 0x000fe40007810000 */
[----:B------:R-:W-:Y:S02]  /*a9d0*/  FSEL R10, R10, -INF , P0 ;  /* 0xff8000000a0a7808 */ /* 0x000fe40000000000 */
[----:B------:R-:W-:Y:S02]  /*a9e0*/  FMNMX.FTZ R0, R94, R0, !PT ;  /* 0x000000005e007209 */ /* 0x000fe40007810000 */
[----:B------:R-:W-:Y:S02]  /*a9f0*/  ISETP.GT.AND P6, PT, R101, RZ, PT ;  /* 0x000000ff6500720c */ /* 0x000fe40003fc4270 */
[----:B------:R-:W-:Y:S02]  /*aa00*/  FMNMX.FTZ R0, R93, R0, !PT ;  /* 0x000000005d007209 */ /* 0x000fe40007810000 */
[C---:B------:R-:W-:Y:S02]  /*aa10*/  ISETP.GT.AND P5, PT, R101.reuse, 0x1, PT ;  /* 0x000000016500780c */ /* 0x040fe40003fa4270 */
[----:B------:R-:W-:Y:S02]  /*aa20*/  FMNMX.FTZ R0, R92, R0, !PT ;  /* 0x000000005c007209 */ /* 0x000fe40007810000 */
[----:B------:R-:W-:Y:S02]  /*aa30*/  FSEL R12, R192, -INF , P6 ;  /* 0xff800000c00c7808 */ /* 0x000fe40003000000 */
[----:B------:R-:W-:Y:S02]  /*aa40*/  FMNMX.FTZ R0, R90, R0, !PT ;  /* 0x000000005a007209 */ /* 0x000fe40007810000 */
[----:B------:R-:W-:Y:S02]  /*aa50*/  ISETP.GT.AND P4, PT, R101, 0x8, PT ;  /* 0x000000086500780c */ /* 0x000fe40003f84270 */
        /* <DEDUP_REMOVED lines=40> */
[----:B------:R-:W-:Y:S01]  /*ace0*/  FSEL R47, R47, -INF , P0 ;  /* 0xff8000002f2f7808 */ /* 0x000fe20000000000 */
[----:B------:R-:W2:Y:S01]  /*acf0*/  SHFL.BFLY PT, R2, R0, 0x2, 0x1f ;  /* 0x0c401f0000027f89 */ /* 0x000ea200000e0000 */
        /* <DEDUP_REMOVED lines=12> */
[----:B--2---:R-:W-:Y:S02]  /*adc0*/  FMNMX.FTZ R0, R2, R0, !PT ;  /* 0x0000000002007209 */ /* 0x004fe40007810000 */
[----:B------:R-:W-:Y:S02]  /*add0*/  FMNMX.FTZ R2, R32, R183, !PT ;  /* 0x000000b720027209 */ /* 0x000fe40007810000 */
[----:B------:R-:W-:Y:S01]  /*ade0*/  ISETP.GT.AND P0, PT, R101, 0x49, PT ;  /* 0x000000496500780c */ /* 0x000fe20003f04270 */
[----:B------:R-:W2:Y:S01]  /*adf0*/  SHFL.BFLY PT, R3, R0, 0x1, 0x1f ;  /* 0x0c201f0000037f89 */ /* 0x000ea200000e0000 */
        /* <DEDUP_REMOVED lines=13> */
[----:B--2---:R-:W-:Y:S02]  /*aed0*/  FMNMX.FTZ R3, R0, R3, !PT ;  /* 0x0000000300037209 */ /* 0x004fe40007810000 */
        /* <DEDUP_REMOVED lines=23> */
[----:B------:R-:W-:Y:S02]  /*b050*/  FSEL R7, R95, -INF , P0 ;  /* 0xff8000005f077808 */ /* 0x000fe40000000000 */
        /* <DEDUP_REMOVED lines=8> */
[----:B------:R-:W2:Y:S02]  /*b0e0*/  SHFL.BFLY PT, R0, R2, 0x2, 0x1f ;  /* 0x0c401f0002007f89 */ /* 0x000ea400000e0000 */
[----:B--2---:R-:W-:Y:S06]  /*b0f0*/  FMNMX.FTZ R0, R2, R0, !PT ;  /* 0x0000000002007209 */ /* 0x004fec0007810000 */
[----:B------:R-:W2:Y:S02]  /*b100*/  SHFL.BFLY PT, R2, R0, 0x1, 0x1f ;  /* 0x0c201f0000027f89 */ /* 0x000ea400000e0000 */
[----:B--2---:R-:W-:Y:S02]  /*b110*/  FMNMX.FTZ R2, R0, R2, !PT ;  /* 0x0000000200027209 */ /* 0x004fe40007810000 */
        /* <DEDUP_REMOVED lines=62> */
[----:B------:R2:W3:Y:S02]  /*b500*/  SHFL.BFLY PT, R68, R4, 0x1, 0x1f ;  /* 0x0c201f0004447f89 */ /* 0x0004e400000e0000 */
.L_x_1398:
[----:B-1----:R-:W4:Y:S01]  /*b510*/  LDL.LU R6, [R1+0x48] ;  /* 0x0000480001067983 */ /* 0x002f220000300800 */
[C---:B------:R-:W-:Y:S01]  /*b520*/  FMUL.FTZ R185, R3.reuse, c[0x0][0x2d0] ;  /* 0x0000b40003b97a20 */ /* 0x040fe20000410000 */
[----:B------:R-:W-:Y:S01]  /*b530*/  FSETP.NEU.FTZ.AND P0, PT, R3, -INF , PT ;  /* 0xff8000000300780b */ /* 0x000fe20003f1d000 */
[----:B------:R-:W-:Y:S01]  /*b540*/  FMUL.FTZ R109, R2, c[0x0][0x2d0] ;  /* 0x0000b400026d7a20 */ /* 0x000fe20000410000 */
[----:B---3--:R-:W-:Y:S01]  /*b550*/  FMNMX.FTZ R68, R68, R4, !PT ;  /* 0x0000000444447209 */ /* 0x008fe20007810000 */
[----:B------:R-:W-:Y:S01]  /*b560*/  FMUL.FTZ R97, R0, c[0x0][0x2d0] ;  /* 0x0000b40000617a20 */ /* 0x000fe20000410000 */
[----:B------:R-:W-:Y:S01]  /*b570*/  FSEL R185, R185, RZ, P0 ;  /* 0x000000ffb9b97208 */ /* 0x000fe20000000000 */
[----:B------:R-:W-:Y:S01]  /*b580*/  WARPSYNC 0xffffffff ;  /* 0xffffffff00007948 */ /* 0x000fe20003800000 */
[----:B--2---:R-:W-:Y:S02]  /*b590*/  FSEL R4, R3, RZ, P0 ;  /* 0x000000ff03047208 */ /* 0x004fe40000000000 */
[----:B------:R-:W-:Y:S01]  /*b5a0*/  FSETP.NEU.FTZ.AND P0, PT, R2, -INF , PT ;  /* 0xff8000000200780b */ /* 0x000fe20003f1d000 */
[--C-:B------:R-:W-:Y:S02]  /*b5b0*/  FFMA.FTZ R186, R64, c[0x0][0x2d0], -R185.reuse ;  /* 0x0000b40040ba7a23 */ /* 0x100fe400000108b9 */
[----:B------:R-:W2:Y:S01]  /*b5c0*/  LDL.LU R64, [R1+0x60] ;  /* 0x0000600001407983 */ /* 0x000ea20000300800 */
[----:B------:R-:W-:Y:S01]  /*b5d0*/  FSEL R109, R109, RZ, P0 ;  /* 0x000000ff6d6d7208 */ /* 0x000fe20000000000 */
[----:B------:R-:W-:Y:S02]  /*b5e0*/  FADD.FTZ R4, -R4, R182 ;  /* 0x000000b604047221 */ /* 0x000fe40000010100 */
[----:B------:R-:W-:Y:S01]  /*b5f0*/  MUFU.EX2 R186, R186 ;  /* 0x000000ba00ba7308 */ /* 0x000fe20000000800 */
[----:B------:R-:W-:Y:S02]  /*b600*/  FFMA.FTZ R95, R84, c[0x0][0x2d0], -R185 ;  /* 0x0000b400545f7a23 */ /* 0x000fe400000108b9 */
[----:B------:R-:W-:Y:S02]  /*b610*/  FFMA.FTZ R223, R39, c[0x0][0x2d0], -R109 ;  /* 0x0000b40027df7a23 */ /* 0x000fe4000001086d */
[----:B------:R-:W3:Y:S01]  /*b620*/  LDL.LU R39, [R1+0x54] ;  /* 0x0000540001277983 */ /* 0x000ee20000300800 */
[--C-:B------:R-:W-:Y:S02]  /*b630*/  FFMA.FTZ R84, R65, c[0x0][0x2d0], -R185.reuse ;  /* 0x0000b40041547a23 */ /* 0x100fe400000108b9 */
[----:B------:R-:W-:Y:S01]  /*b640*/  FMUL.FTZ R65, R4, c[0x0][0x2d0] ;  /* 0x0000b40004417a20 */ /* 0x000fe20000410000 */
[----:B------:R-:W-:Y:S01]  /*b650*/  FSEL R4, R2, RZ, P0 ;  /* 0x000000ff02047208 */ /* 0x000fe20000000000 */
[--C-:B------:R-:W-:Y:S01]  /*b660*/  FFMA.FTZ R82, R82, c[0x0][0x2d0], -R185.reuse ;  /* 0x0000b40052527a23 */ /* 0x100fe200000108b9 */
[----:B------:R-:W-:Y:S01]  /*b670*/  FSETP.NEU.FTZ.AND P0, PT, R0, -INF , PT ;  /* 0xff8000000000780b */ /* 0x000fe20003f1d000 */
[--C-:B------:R-:W-:Y:S02]  /*b680*/  FFMA.FTZ R81, R94, c[0x0][0x2d0], -R185.reuse ;  /* 0x0000b4005e517a23 */ /* 0x100fe400000108b9 */
[----:B------:R1:W-:Y:S01]  /*b690*/  MUFU.EX2 R72, R82 ;  /* 0x0000005200487308 */ /* 0x0003e20000000800 */
[--C-:B------:R-:W-:Y:S01]  /*b6a0*/  FFMA.FTZ R91, R91, c[0x0][0x2d0], -R185.reuse ;  /* 0x0000b4005b5b7a23 */ /* 0x100fe200000108b9 */
[----:B------:R-:W-:Y:S01]  /*b6b0*/  FSEL R97, R97, RZ, P0 ;  /* 0x000000ff61617208 */ /* 0x000fe20000000000 */
[--C-:B------:R-:W-:Y:S02]  /*b6c0*/  FFMA.FTZ R87, R87, c[0x0][0x2d0], -R185.reuse ;  /* 0x0000b40057577a23 */ /* 0x100fe400000108b9 */
[----:B------:R-:W-:Y:S02]  /*b6d0*/  FFMA.FTZ R86, R86, c[0x0][0x2d0], -R185 ;  /* 0x0000b40056567a23 */ /* 0x000fe400000108b9 */
[--C-:B------:R-:W-:Y:S02]  /*b6e0*/  FFMA.FTZ R37, R37, c[0x0][0x2d0], -R109.reuse ;  /* 0x0000b40025257a23 */ /* 0x100fe4000001086d */
[----:B------:R-:W-:Y:S01]  /*b6f0*/  FFMA.FTZ R38, R38, c[0x0][0x2d0], -R109 ;  /* 0x0000b40026267a23 */ /* 0x000fe2000001086d */
[----:B------:R-:W4:Y:S01]  /*b700*/  MUFU.EX2 R65, R65 ;  /* 0x0000004100417308 */ /* 0x000f220000000800 */
[----:B------:R-:W-:Y:S02]  /*b710*/  FFMA.FTZ R5, R89, c[0x0][0x2d0], -R185 ;  /* 0x0000b40059057a23 */ /* 0x000fe400000108b9 */
[----:B------:R-:W-:Y:S02]  /*b720*/  FADD.FTZ R4, -R4, R183 ;  /* 0x000000b704047221 */ /* 0x000fe40000010100 */
[----:B------:R-:W-:Y:S02]  /*b730*/  FFMA.FTZ R83, R83, c[0x0][0x2d0], -R185 ;  /* 0x0000b40053537a23 */ /* 0x000fe400000108b9 */
[--C-:B------:R-:W-:Y:S02]  /*b740*/  FFMA.FTZ R32, R32, c[0x0][0x2d0], -R109.reuse ;  /* 0x0000b40020207a23 */ /* 0x100fe4000001086d */
[----:B------:R-:W-:Y:S02]  /*b750*/  FMUL.FTZ R4, R4, c[0x0][0x2d0] ;  /* 0x0000b40004047a20 */ /* 0x000fe40000410000 */
[----:B------:R-:W5:Y:S01]  /*b760*/  MUFU.EX2 R83, R83 ;  /* 0x0000005300537308 */ /* 0x000f620000000800 */
[--C-:B------:R-:W-:Y:S02]  /*b770*/  FFMA.FTZ R100, R67, c[0x0][0x2d0], -R109.reuse ;  /* 0x0000b40043647a23 */ /* 0x100fe4000001086d */
[----:B------:R-:W-:Y:S02]  /*b780*/  FFMA.FTZ R182, R20, c[0x0][0x2d0], -R109 ;  /* 0x0000b40014b67a23 */ /* 0x000fe4000001086d */
[----:B------:R-:W-:Y:S02]  /*b790*/  FFMA.FTZ R20, R11, c[0x0][0x2d0], -R97 ;  /* 0x0000b4000b147a23 */ /* 0x000fe40000010861 */
[--C-:B------:R-:W-:Y:S02]  /*b7a0*/  FFMA.FTZ R33, R33, c[0x0][0x2d0], -R109.reuse ;  /* 0x0000b40021217a23 */ /* 0x100fe4000001086d */
[--C-:B-1----:R-:W-:Y:S01]  /*b7b0*/  FFMA.FTZ R82, R35, c[0x0][0x2d0], -R109.reuse ;  /* 0x0000b40023527a23 */ /* 0x102fe2000001086d */
[----:B------:R-:W-:Y:S01]  /*b7c0*/  MUFU.EX2 R67, R4 ;  /* 0x0000000400437308 */ /* 0x000fe20000000800 */
[--C-:B------:R-:W-:Y:S02]  /*b7d0*/  FFMA.FTZ R104, R54, c[0x0][0x2d0], -R109.reuse ;  /* 0x0000b40036687a23 */ /* 0x100fe4000001086d */
[----:B------:R-:W-:Y:S02]  /*b7e0*/  FFMA.FTZ R103, R55, c[0x0][0x2d0], -R109 ;  /* 0x0000b40037677a23 */ /* 0x000fe4000001086d */
[----:B------:R-:W-:Y:S02]  /*b7f0*/  FFMA.FTZ R80, R28, c[0x0][0x2d0], -R97 ;  /* 0x0000b4001c507a23 */ /* 0x000fe40000010861 */
[--C-:B------:R-:W-:Y:S02]  /*b800*/  FFMA.FTZ R8, R85, c[0x0][0x2d0], -R185.reuse ;  /* 0x0000b40055087a23 */ /* 0x100fe400000108b9 */
[----:B------:R-:W-:Y:S01]  /*b810*/  FFMA.FTZ R85, R88, c[0x0][0x2d0], -R185 ;  /* 0x0000b40058557a23 */ /* 0x000fe200000108b9 */
[----:B------:R-:W-:Y:S01]  /*b820*/  MUFU.EX2 R32, R32 ;  /* 0x0000002000207308 */ /* 0x000fe20000000800 */
[----:B------:R-:W-:Y:S02]  /*b830*/  FFMA.FTZ R214, R74, c[0x0][0x2d0], -R97 ;  /* 0x0000b4004ad67a23 */ /* 0x000fe40000010861 */
[--C-:B------:R-:W-:Y:S02]  /*b840*/  FFMA.FTZ R51, R93, c[0x0][0x2d0], -R185.reuse ;  /* 0x0000b4005d337a23 */ /* 0x100fe400000108b9 */
[--C-:B------:R-:W-:Y:S02]  /*b850*/  FFMA.FTZ R50, R92, c[0x0][0x2d0], -R185.reuse ;  /* 0x0000b4005c327a23 */ /* 0x100fe400000108b9 */
[--C-:B------:R-:W-:Y:S02]  /*b860*/  FFMA.FTZ R49, R90, c[0x0][0x2d0], -R185.reuse ;  /* 0x0000b4005a317a23 */ /* 0x100fe400000108b9 */
[--C-:B------:R-:W-:Y:S01]  /*b870*/  FFMA.FTZ R219, R219, c[0x0][0x2d0], -R185.reuse ;  /* 0x0000b400dbdb7a23 */ /* 0x100fe200000108b9 */
[----:B------:R-:W1:Y:S01]  /*b880*/  MUFU.EX2 R33, R33 ;  /* 0x0000002100217308 */ /* 0x000e620000000800 */
[----:B------:R-:W-:Y:S02]  /*b890*/  FFMA.FTZ R205, R205, c[0x0][0x2d0], -R185 ;  /* 0x0000b400cdcd7a23 */ /* 0x000fe400000108b9 */
[--C-:B------:R-:W-:Y:S02]  /*b8a0*/  FFMA.FTZ R36, R36, c[0x0][0x2d0], -R109.reuse ;  /* 0x0000b40024247a23 */ /* 0x100fe4000001086d */
[----:B------:R-:W-:Y:S02]  /*b8b0*/  FFMA.FTZ R187, R23, c[0x0][0x2d0], -R109 ;  /* 0x0000b40017bb7a23 */ /* 0x000fe4000001086d */
[----:B------:R-:W-:Y:S02]  /*b8c0*/  FFMA.FTZ R23, R29, c[0x0][0x2d0], -R97 ;  /* 0x0000b4001d177a23 */ /* 0x000fe40000010861 */
[----:B------:R-:W-:Y:S01]  /*b8d0*/  FFMA.FTZ R192, R22, c[0x0][0x2d0], -R109 ;  /* 0x0000b40016c07a23 */ /* 0x000fe2000001086d */
[----:B------:R1:W-:Y:S01]  /*b8e0*/  MUFU.EX2 R74, R95 ;  /* 0x0000005f004a7308 */ /* 0x0003e20000000800 */
[--C-:B------:R-:W-:Y:S02]  /*b8f0*/  FFMA.FTZ R22, R24, c[0x0][0x2d0], -R97.reuse ;  /* 0x0000b40018167a23 */ /* 0x100fe40000010861 */
[----:B------:R-:W-:Y:S02]  /*b900*/  FFMA.FTZ R212, R75, c[0x0][0x2d0], -R97 ;  /* 0x0000b4004bd47a23 */ /* 0x000fe40000010861 */
[--C-:B------:R-:W-:Y:S02]  /*b910*/  FFMA.FTZ R106, R106, c[0x0][0x2d0], -R185.reuse ;  /* 0x0000b4006a6a7a23 */ /* 0x100fe400000108b9 */
[--C-:B------:R-:W-:Y:S02]  /*b920*/  FFMA.FTZ R102, R102, c[0x0][0x2d0], -R185.reuse ;  /* 0x0000b40066667a23 */ /* 0x100fe400000108b9 */
[----:B------:R-:W-:Y:S01]  /*b930*/  FFMA.FTZ R220, R220, c[0x0][0x2d0], -R185 ;  /* 0x0000b400dcdc7a23 */ /* 0x000fe200000108b9 */
[----:B------:R-:W-:Y:S01]  /*b940*/  MUFU.EX2 R20, R20 ;  /* 0x0000001400147308 */ /* 0x000fe20000000800 */
[----:B------:R-:W-:Y:S02]  /*b950*/  FFMA.FTZ R215, R69, c[0x0][0x2d0], -R109 ;  /* 0x0000b40045d77a23 */ /* 0x000fe4000001086d */
[----:B------:R-:W-:Y:S02]  /*b960*/  FMUL.FTZ R69, R68, c[0x0][0x2d0] ;  /* 0x0000b40044457a20 */ /* 0x000fe40000410000 */
        /* <DEDUP_REMOVED lines=22> */
[----:B------:R-:W-:Y:S02]  /*bad0*/  FFMA.FTZ R184, R184, c[0x0][0x2d0], -R109 ;  /* 0x0000b400b8b87a23 */ /* 0x000fe4000001086d */
        /* <DEDUP_REMOVED lines=23> */
[----:B------:R-:W-:Y:S09]  /*bc50*/  FFMA.FTZ R98, R98, c[0x0][0x2d0], -R97 ;  /* 0x0000b40062627a23 */ /* 0x000ff20000010861 */
[----:B------:R-:W-:Y:S10]  /*bc60*/  MUFU.EX2 R100, R100 ;  /* 0x0000006400647308 */ /* 0x000ff40000000800 */
        /* <DEDUP_REMOVED lines=20> */
[----:B------:R-:W-:Y:S01]  /*bdb0*/  MUFU.EX2 R99, R99 ;  /* 0x0000006300637308 */ /* 0x000fe20000000800 */
[----:B----4-:R-:W-:Y:S01]  /*bdc0*/  FFMA.FTZ R9, R65, R6, R72 ;  /* 0x0000000641097223 */ /* 0x010fe20000010048 */
[C---:B-----5:R-:W-:Y:S01]  /*bdd0*/  F2FP.BF16.PACK_AB R72, R83.reuse, R72 ;  /* 0x000000485348723e */ /* 0x060fe200000010ff */
[----:B------:R-:W-:Y:S01]  /*bde0*/  FFMA.FTZ R6, R52, c[0x0][0x2d0], -R109 ;  /* 0x0000b40034067a23 */ /* 0x000fe2000001086d */
[----:B------:R-:W-:Y:S01]  /*bdf0*/  MOV R52, R5 ;  /* 0x0000000500347202 */ /* 0x000fe20000000f00 */
[----:B------:R-:W-:Y:S01]  /*be00*/  FADD.FTZ R9, R83, R9 ;  /* 0x0000000953097221 */ /* 0x000fe20000010000 */
[----:B------:R-:W-:Y:S01]  /*be10*/  FSEL R5, R0, RZ, P0 ;  /* 0x000000ff00057208 */ /* 0x000fe20000000000 */
[--C-:B------:R-:W-:Y:S01]  /*be20*/  FFMA.FTZ R83, R34, c[0x0][0x2d0], -R109.reuse ;  /* 0x0000b40022537a23 */ /* 0x100fe2000001086d */
[C---:B------:R-:W-:Y:S01]  /*be30*/  FSETP.NEU.FTZ.AND P0, PT, R68.reuse, -INF , PT ;  /* 0xff8000004400780b */ /* 0x040fe20003f1d000 */
[----:B------:R-:W-:Y:S01]  /*be40*/  FFMA.FTZ R109, R19, c[0x0][0x2d0], -R109 ;  /* 0x0000b400136d7a23 */ /* 0x000fe2000001086d */
[----:B-1----:R-:W-:Y:S01]  /*be50*/  F2FP.BF16.PACK_AB R73, R33, R32 ;  /* 0x000000202149723e */ /* 0x002fe200000010ff */
[----:B------:R-:W-:Y:S01]  /*be60*/  FADD.FTZ R5, -R5, R180 ;  /* 0x000000b405057221 */ /* 0x000fe20000010100 */
[----:B------:R-:W-:Y:S01]  /*be70*/  FSEL R69, R69, RZ, P0 ;  /* 0x000000ff45457208 */ /* 0x000fe20000000000 */
[----:B--2---:R-:W-:Y:S01]  /*be80*/  FFMA.FTZ R19, R67, R64, R32 ;  /* 0x0000004043137223 */ /* 0x004fe20000010020 */
[----:B------:R-:W-:Y:S01]  /*be90*/  FSEL R4, R68, RZ, P0 ;  /* 0x000000ff44047208 */ /* 0x000fe20000000000 */
[----:B------:R-:W-:Y:S01]  /*bea0*/  FMUL.FTZ R5, R5, c[0x0][0x2d0] ;  /* 0x0000b40005057a20 */ /* 0x000fe20000410000 */
[----:B------:R-:W-:Y:S01]  /*beb0*/  MUFU.EX2 R109, R109 ;  /* 0x0000006d006d7308 */ /* 0x000fe20000000800 */
[--C-:B------:R-:W-:Y:S02]  /*bec0*/  FFMA.FTZ R90, R26, c[0x0][0x2d0], -R69.reuse ;  /* 0x0000b4001a5a7a23 */ /* 0x100fe40000010845 */
[--C-:B------:R-:W-:Y:S02]  /*bed0*/  FFMA.FTZ R88, R27, c[0x0][0x2d0], -R69.reuse ;  /* 0x0000b4001b587a23 */ /* 0x100fe40000010845 */
[--C-:B------:R-:W-:Y:S02]  /*bee0*/  FFMA.FTZ R95, R42, c[0x0][0x2d0], -R69.reuse ;  /* 0x0000b4002a5f7a23 */ /* 0x100fe40000010845 */
[--C-:B------:R-:W-:Y:S02]  /*bef0*/  FFMA.FTZ R94, R43, c[0x0][0x2d0], -R69.reuse ;  /* 0x0000b4002b5e7a23 */ /* 0x100fe40000010845 */
[--C-:B------:R-:W-:Y:S01]  /*bf00*/  FFMA.FTZ R93, R46, c[0x0][0x2d0], -R69.reuse ;  /* 0x0000b4002e5d7a23 */ /* 0x100fe20000010845 */
[----:B------:R-:W3:Y:S01]  /*bf10*/  MUFU.EX2 R5, R5 ;  /* 0x0000000500057308 */ /* 0x000ee20000000800 */
[----:B------:R-:W-:Y:S02]  /*bf20*/  FFMA.FTZ R92, R47, c[0x0][0x2d0], -R69 ;  /* 0x0000b4002f5c7a23 */ /* 0x000fe40000010845 */
[----:B------:R-:W-:Y:S02]  /*bf30*/  FADD.FTZ R19, R33, R19 ;  /* 0x0000001321137221 */ /* 0x000fe40000010000 */
[--C-:B------:R-:W-:Y:S02]  /*bf40*/  FFMA.FTZ R64, R31, c[0x0][0x2d0], -R69.reuse ;  /* 0x0000b4001f407a23 */ /* 0x100fe40000010845 */
[--C-:B------:R-:W-:Y:S01]  /*bf50*/  FFMA.FTZ R191, R76, c[0x0][0x2d0], -R69.reuse ;  /* 0x0000b4004cbf7a23 */ /* 0x100fe20000010845 */
[----:B------:R-:W-:Y:S01]  /*bf60*/  F2FP.BF16.PACK_AB R76, R21, R20 ;  /* 0x00000014154c723e */ /* 0x000fe200000010ff */
        /* <DEDUP_REMOVED lines=19> */
[----:B------:R1:W-:Y:S01]  /*c0a0*/  MUFU.EX2 R77, R12 ;  /* 0x0000000c004d7308 */ /* 0x0003e20000000800 */
[----:B------:R-:W-:Y:S02]  /*c0b0*/  FFMA.FTZ R70, R70, c[0x0][0x2d0], -R69 ;  /* 0x0000b40046467a23 */ /* 0x000fe40000010845 */
[----:B------:R-:W-:Y:S02]  /*c0c0*/  FADD.FTZ R4, -R4, R181 ;  /* 0x000000b504047221 */ /* 0x000fe40000010100 */
[--C-:B------:R-:W-:Y:S02]  /*c0d0*/  FFMA.FTZ R181, R78, c[0x0][0x2d0], -R69.reuse ;  /* 0x0000b4004eb57a23 */ /* 0x100fe40000010845 */
[----:B------:R-:W-:Y:S02]  /*c0e0*/  FFMA.FTZ R69, R7, c[0x0][0x2d0], -R69 ;  /* 0x0000b40007457a23 */ /* 0x000fe40000010845 */
[C---:B---3--:R-:W-:Y:S01]  /*c0f0*/  FFMA.FTZ R7, R5.reuse, R39, R20 ;  /* 0x0000002705077223 */ /* 0x048fe20000010014 */
[----:B------:R-:W-:Y:S01]  /*c100*/  MUFU.EX2 R180, R180 ;  /* 0x000000b400b47308 */ /* 0x000fe20000000800 */
[----:B------:R-:W2:Y:S01]  /*c110*/  LDL.LU R39, [R1+0x4c] ;  /* 0x00004c0001277983 */ /* 0x000ea20000300800 */
[----:B------:R-:W-:Y:S02]  /*c120*/  FMUL.FTZ R4, R4, c[0x0][0x2d0] ;  /* 0x0000b40004047a20 */ /* 0x000fe40000410000 */
[C---:B------:R-:W-:Y:S01]  /*c130*/  FMUL.FTZ R24, R5.reuse, R156 ;  /* 0x0000009c05187220 */ /* 0x040fe20000410000 */
[----:B------:R-:W-:Y:S01]  /*c140*/  MOV R156, R23 ;  /* 0x00000017009c7202 */ /* 0x000fe20000000f00 */
[C---:B------:R-:W-:Y:S01]  /*c150*/  FMUL.FTZ R45, R5.reuse, R169 ;  /* 0x000000a9052d7220 */ /* 0x040fe20000410000 */
[----:B------:R-:W-:Y:S01]  /*c160*/  MOV R169, R22 ;  /* 0x0000001600a97202 */ /* 0x000fe20000000f00 */
[C---:B------:R-:W-:Y:S02]  /*c170*/  FMUL.FTZ R29, R5.reuse, R161 ;  /* 0x000000a1051d7220 */ /* 0x040fe40000410000 */
[----:B------:R-:W3:Y:S01]  /*c180*/  MUFU.EX2 R4, R4 ;  /* 0x0000000400047308 */ /* 0x000ee20000000800 */
[----:B------:R-:W-:Y:S01]  /*c190*/  FADD.FTZ R9, R74, R9 ;  /* 0x000000094a097221 */ /* 0x000fe20000010000 */
[C---:B------:R-:W-:Y:S01]  /*c1a0*/  F2FP.BF16.PACK_AB R74, R8.reuse, R74 ;  /* 0x0000004a084a723e */ /* 0x040fe200000010ff */
[C---:B------:R-:W-:Y:S02]  /*c1b0*/  FMUL.FTZ R28, R5.reuse, R160 ;  /* 0x000000a0051c7220 */ /* 0x040fe40000410000 */
[----:B------:R-:W-:Y:S02]  /*c1c0*/  FADD.FTZ R89, R8, R9 ;  /* 0x0000000908597221 */ /* 0x000fe40000010000 */
[C---:B------:R-:W-:Y:S02]  /*c1d0*/  FMUL.FTZ R8, R5.reuse, R148 ;  /* 0x0000009405087220 */ /* 0x040fe40000410000 */
[C---:B------:R-:W-:Y:S01]  /*c1e0*/  FMUL.FTZ R9, R5.reuse, R149 ;  /* 0x0000009505097220 */ /* 0x040fe20000410000 */
[----:B------:R-:W4:Y:S01]  /*c1f0*/  MUFU.EX2 R161, R6 ;  /* 0x0000000600a17308 */ /* 0x000f220000000800 */
[C---:B-1----:R-:W-:Y:S01]  /*c200*/  FMUL.FTZ R12, R5.reuse, R152 ;  /* 0x00000098050c7220 */ /* 0x042fe20000410000 */
[----:B------:R-:W-:Y:S01]  /*c210*/  MOV R152, R53 ;  /* 0x0000003500987202 */ /* 0x000fe20000000f00 */
[C---:B------:R-:W-:Y:S01]  /*c220*/  FMUL.FTZ R13, R5.reuse, R153 ;  /* 0x00000099050d7220 */ /* 0x040fe20000410000 */
[----:B------:R-:W-:Y:S01]  /*c230*/  MOV R153, R52 ;  /* 0x0000003400997202 */ /* 0x000fe20000000f00 */
[C---:B------:R-:W-:Y:S01]  /*c240*/  FMUL.FTZ R25, R5.reuse, R157 ;  /* 0x0000009d05197220 */ /* 0x040fe20000410000 */
[----:B------:R-:W-:Y:S01]  /*c250*/  LDSM.16.MT88.4 R52, [R232] ;  /* 0x00000000e834783b */ /* 0x000fe20000004200 */
[C---:B------:R-:W-:Y:S01]  /*c260*/  FMUL.FTZ R44, R5.reuse, R168 ;  /* 0x000000a8052c7220 */ /* 0x040fe20000410000 */
[----:B------:R-:W-:Y:S01]  /*c270*/  MOV R168, R38 ;  /* 0x0000002600a87202 */ /* 0x000fe20000000f00 */
[C---:B------:R-:W-:Y:S01]  /*c280*/  FMUL.FTZ R56, R5.reuse, R172 ;  /* 0x000000ac05387220 */ /* 0x040fe20000410000 */
[----:B------:R-:W-:Y:S01]  /*c290*/  MUFU.EX2 R160, R17 ;  /* 0x0000001100a07308 */ /* 0x000fe20000000800 */
[C---:B------:R-:W-:Y:S01]  /*c2a0*/  FMUL.FTZ R57, R5.reuse, R173 ;  /* 0x000000ad05397220 */ /* 0x040fe20000410000 */
[----:B------:R-:W-:Y:S01]  /*c2b0*/  MOV R172, R37 ;  /* 0x0000002500ac7202 */ /* 0x000fe20000000f00 */
[----:B------:R-:W-:Y:S01]  /*c2c0*/  FMUL.FTZ R60, R5, R176 ;  /* 0x000000b0053c7220 */ /* 0x000fe20000410000 */
[----:B------:R-:W-:Y:S01]  /*c2d0*/  F2FP.BF16.PACK_AB R176, R99, R105 ;  /* 0x0000006963b0723e */ /* 0x000fe200000010ff */
[C---:B---3--:R-:W-:Y:S02]  /*c2e0*/  FMUL.FTZ R26, R4.reuse, R158 ;  /* 0x0000009e041a7220 */ /* 0x048fe40000410000 */
[----:B------:R-:W-:Y:S02]  /*c2f0*/  FADD.FTZ R158, R21, R7 ;  /* 0x00000007159e7221 */ /* 0x000fe40000010000 */
[----:B------:R-:W1:Y:S01]  /*c300*/  LDSM.16.MT88.4 R20, [R234] ;  /* 0x00000000ea14783b */ /* 0x000e620000004200 */
[C---:B------:R-:W-:Y:S01]  /*c310*/  FMUL.FTZ R27, R4.reuse, R159 ;  /* 0x0000009f041b7220 */ /* 0x040fe20000410000 */
[----:B------:R-:W3:Y:S01]  /*c320*/  MUFU.EX2 R149, R16 ;  /* 0x0000001000957308 */ /* 0x000ee20000000800 */
[C---:B------:R-:W-:Y:S01]  /*c330*/  FMUL.FTZ R31, R4.reuse, R163 ;  /* 0x000000a3041f7220 */ /* 0x040fe20000410000 */
[----:B----4-:R-:W-:Y:S01]  /*c340*/  F2FP.BF16.PACK_AB R75, R161, R36 ;  /* 0x00000024a14b723e */ /* 0x010fe200000010ff */
[----:B------:R-:W-:Y:S02]  /*c350*/  FMUL.FTZ R61, R5, R177 ;  /* 0x000000b1053d7220 */ /* 0x000fe40000410000 */
[C---:B------:R-:W-:Y:S02]  /*c360*/  FMUL.FTZ R30, R4.reuse, R162 ;  /* 0x000000a2041e7220 */ /* 0x040fe40000410000 */
[C---:B------:R-:W-:Y:S03]  /*c370*/  FMUL.FTZ R58, R4.reuse, R174 ;  /* 0x000000ae043a7220 */ /* 0x040fe60000410000 */
[----:B------:R-:W-:Y:S01]  /*c380*/  MUFU.EX2 R163, R33 ;  /* 0x0000002100a37308 */ /* 0x000fe20000000800 */
[C---:B------:R-:W-:Y:S02]  /*c390*/  FMUL.FTZ R59, R4.reuse, R175 ;  /* 0x000000af043b7220 */ /* 0x040fe40000410000 */
[C---:B------:R-:W-:Y:S02]  /*c3a0*/  FMUL.FTZ R62, R4.reuse, R178 ;  /* 0x000000b2043e7220 */ /* 0x040fe40000410000 */
[----:B------:R-:W-:Y:S02]  /*c3b0*/  FMUL.FTZ R63, R4, R179 ;  /* 0x000000b3043f7220 */ /* 0x000fe40000410000 */
[C---:B------:R-:W-:Y:S02]  /*c3c0*/  FMUL.FTZ R6, R67.reuse, R146 ;  /* 0x0000009243067220 */ /* 0x040fe40000410000 */
[----:B------:R-:W-:Y:S01]  /*c3d0*/  FMUL.FTZ R7, R67, R147 ;  /* 0x0000009343077220 */ /* 0x000fe20000410000 */
[----:B------:R-:W-:Y:S01]  /*c3e0*/  MUFU.EX2 R159, R32 ;  /* 0x00000020009f7308 */ /* 0x000fe20000000800 */
[--C-:B------:R-:W-:Y:S02]  /*c3f0*/  FFMA.FTZ R34, R40, c[0x0][0x2d0], -R97.reuse ;  /* 0x0000b40028227a23 */ /* 0x100fe40000010861 */
[----:B------:R-:W-:Y:S01]  /*c400*/  FFMA.FTZ R97, R10, c[0x0][0x2d0], -R97 ;  /* 0x0000b4000a617a23 */ /* 0x000fe20000010861 */
[----:B---3--:R-:W-:Y:S01]  /*c410*/  F2FP.BF16.PACK_AB R78, R149, R160 ;  /* 0x000000a0954e723e */ /* 0x008fe200000010ff */
[C---:B------:R-:W-:Y:S02]  /*c420*/  FMUL.FTZ R10, R4.reuse, R150 ;  /* 0x00000096040a7220 */ /* 0x040fe40000410000 */
[C---:B------:R-:W-:Y:S01]  /*c430*/  FMUL.FTZ R40, R5.reuse, R164 ;  /* 0x000000a405287220 */ /* 0x040fe20000410000 */
[----:B------:R-:W-:Y:S01]  /*c440*/  MOV R164, R35 ;  /* 0x0000002300a47202 */ /* 0x000fe20000000f00 */
[----:B------:R-:W-:Y:S01]  /*c450*/  FMUL.FTZ R41, R5, R165 ;  /* 0x000000a505297220 */ /* 0x000fe20000410000 */
[----:B------:R-:W3:Y:S01]  /*c460*/  MUFU.EX2 R148, R18 ;  /* 0x0000001200947308 */ /* 0x000ee20000000800 */
[C---:B------:R-:W-:Y:S01]  /*c470*/  FMUL.FTZ R5, R65.reuse, R145 ;  /* 0x0000009141057220 */ /* 0x040fe20000410000 */
[----:B------:R-:W-:Y:S01]  /*c480*/  MOV R165, R34 ;  /* 0x0000002200a57202 */ /* 0x000fe20000000f00 */
[C---:B------:R-:W-:Y:S02]  /*c490*/  FMUL.FTZ R11, R4.reuse, R151 ;  /* 0x00000097040b7220 */ /* 0x040fe40000410000 */
[C---:B------:R-:W-:Y:S02]  /*c4a0*/  FMUL.FTZ R14, R4.reuse, R154 ;  /* 0x0000009a040e7220 */ /* 0x040fe40000410000 */
[C---:B------:R-:W-:Y:S02]  /*c4b0*/  FMUL.FTZ R15, R4.reuse, R155 ;  /* 0x0000009b040f7220 */ /* 0x040fe40000410000 */
[C---:B------:R-:W-:Y:S01]  /*c4c0*/  FMUL.FTZ R42, R4.reuse, R166 ;  /* 0x000000a6042a7220 */ /* 0x040fe20000410000 */
[----:B------:R-:W-:Y:S01]  /*c4d0*/  MUFU.EX2 R146, R87 ;  /* 0x0000005700927308 */ /* 0x000fe20000000800 */
[C---:B------:R-:W-:Y:S02]  /*c4e0*/  FMUL.FTZ R43, R4.reuse, R167 ;  /* 0x000000a7042b7220 */ /* 0x040fe40000410000 */
[C---:B------:R-:W-:Y:S02]  /*c4f0*/  FMUL.FTZ R46, R4.reuse, R170 ;  /* 0x000000aa042e7220 */ /* 0x040fe40000410000 */
[----:B------:R-:W-:Y:S02]  /*c500*/  FMUL.FTZ R47, R4, R171 ;  /* 0x000000ab042f7220 */ /* 0x000fe40000410000 */
[----:B------:R-:W-:Y:S02]  /*c510*/  FADD.FTZ R157, R36, R19 ;  /* 0x00000013249d7221 */ /* 0x000fe40000010000 */
[----:B------:R-:W-:Y:S01]  /*c520*/  FMUL.FTZ R16, R65, R140 ;  /* 0x0000008c41107220 */ /* 0x000fe20000410000 */
[----:B------:R-:W-:Y:S01]  /*c530*/  MUFU.EX2 R145, R86 ;  /* 0x0000005600917308 */ /* 0x000fe20000000800 */
[----:B------:R-:W-:Y:S02]  /*c540*/  FMUL.FTZ R19, R67, R143 ;  /* 0x0000008f43137220 */ /* 0x000fe40000410000 */
[----:B------:R-:W-:Y:S01]  /*c550*/  FMUL.FTZ R17, R65, R141 ;  /* 0x0000008d41117220 */ /* 0x000fe20000410000 */
[----:B---3--:R-:W-:Y:S01]  /*c560*/  F2FP.BF16.PACK_AB R79, R148, R159 ;  /* 0x0000009f944f723e */ /* 0x008fe200000010ff */
[----:B------:R-:W-:Y:S02]  /*c570*/  FMUL.FTZ R18, R67, R142 ;  /* 0x0000008e43127220 */ /* 0x000fe40000410000 */
[C---:B------:R-:W-:Y:S02]  /*c580*/  FMUL.FTZ R32, R65.reuse, R132 ;  /* 0x0000008441207220 */ /* 0x040fe40000410000 */
[----:B------:R-:W-:Y:S01]  /*c590*/  FMUL.FTZ R33, R65, R133 ;  /* 0x0000008541217220 */ /* 0x000fe20000410000 */
[----:B------:R-:W-:Y:S01]  /*c5a0*/  MUFU.EX2 R132, R82 ;  /* 0x0000005200847308 */ /* 0x000fe20000000800 */
[C---:B------:R-:W-:Y:S02]  /*c5b0*/  FMUL.FTZ R35, R67.reuse, R135 ;  /* 0x0000008743237220 */ /* 0x040fe40000410000 */
[----:B------:R-:W-:Y:S02]  /*c5c0*/  FMUL.FTZ R34, R67, R134 ;  /* 0x0000008643227220 */ /* 0x000fe40000410000 */
[----:B------:R-:W-:Y:S02]  /*c5d0*/  FADD.FTZ R157, R161, R157 ;  /* 0x0000009da19d7221 */ /* 0x000fe40000010000 */
[----:B------:R-:W-:Y:S03]  /*c5e0*/  FADD.FTZ R158, R160, R158 ;  /* 0x0000009ea09e7221 */ /* 0x000fe60000010000 */
[----:B------:R-:W-:Y:S01]  /*c5f0*/  MUFU.EX2 R133, R83 ;  /* 0x0000005300857308 */ /* 0x000fe20000000800 */
[----:B------:R-:W-:Y:S09]  /*c600*/  FADD.FTZ R158, R149, R158 ;  /* 0x0000009e959e7221 */ /* 0x000ff20000010000 */
[----:B------:R-:W-:Y:S10]  /*c610*/  MUFU.EX2 R135, R80 ;  /* 0x0000005000877308 */ /* 0x000ff40000000800 */
[----:B------:R3:W-:Y:S10]  /*c620*/  MUFU.EX2 R142, R48 ;  /* 0x00000030008e7308 */ /* 0x0007f40000000800 */
[----:B------:R4:W-:Y:S10]  /*c630*/  MUFU.EX2 R134, R50 ;  /* 0x0000003200867308 */ /* 0x0009f40000000800 */
[----:B------:R-:W-:Y:S01]  /*c640*/  MUFU.EX2 R143, R84 ;  /* 0x00000054008f7308 */ /* 0x000fe20000000800 */
[----:B---3--:R-:W-:Y:S09]  /*c650*/  FMUL.FTZ R48, R65, R124 ;  /* 0x0000007c41307220 */ /* 0x008ff20000410000 */
[----:B------:R-:W3:Y:S01]  /*c660*/  MUFU.EX2 R152, R152 ;  /* 0x0000009800987308 */ /* 0x000ee20000000800 */
[----:B----4-:R-:W-:Y:S09]  /*c670*/  FMUL.FTZ R50, R67, R126 ;  /* 0x0000007e43327220 */ /* 0x010ff20000410000 */
[----:B------:R-:W-:Y:S10]  /*c680*/  MUFU.EX2 R141, R172 ;  /* 0x000000ac008d7308 */ /* 0x000ff40000000800 */
[----:B------:R-:W-:Y:S01]  /*c690*/  MUFU.EX2 R126, R156 ;  /* 0x0000009c007e7308 */ /* 0x000fe20000000800 */
[----:B---3--:R-:W-:Y:S09]  /*c6a0*/  FADD.FTZ R157, R152, R157 ;  /* 0x0000009d989d7221 */ /* 0x008ff20000010000 */
        /* <DEDUP_REMOVED lines=8> */
[----:B------:R-:W3:Y:S10]  /*c730*/  MUFU.EX2 R97, R97 ;  /* 0x0000006100617308 */ /* 0x000ef40000000800 */
[----:B------:R-:W-:Y:S10]  /*c740*/  MUFU.EX2 R69, R69 ;  /* 0x0000004500457308 */ /* 0x000ff40000000800 */
[----:B------:R-:W-:Y:S01]  /*c750*/  MUFU.EX2 R155, R106 ;  /* 0x0000006a009b7308 */ /* 0x000fe20000000800 */
[----:B---3--:R-:W-:Y:S01]  /*c760*/  F2FP.BF16.PACK_AB R178, R97, R98 ;  /* 0x0000006261b2723e */ /* 0x008fe200000010ff */
[----:B--2---:R-:W-:Y:S01]  /*c770*/  FFMA.FTZ R162, R4, R39, R77 ;  /* 0x0000002704a27223 */ /* 0x004fe2000001004d */
[----:B------:R-:W-:Y:S01]  /*c780*/  F2FP.BF16.PACK_AB R77, R163, R77 ;  /* 0x0000004da34d723e */ /* 0x000fe200000010ff */
[----:B------:R-:W-:Y:S01]  /*c790*/  FMUL.FTZ R4, R65, R144 ;  /* 0x0000009041047220 */ /* 0x000fe20000410000 */
[----:B------:R-:W2:Y:S05]  /*c7a0*/  LDSM.16.MT88.4 R36, [R233] ;  /* 0x00000000e924783b */ /* 0x000eaa0000004200 */
[----:B------:R3:W-:Y:S01]  /*c7b0*/  MUFU.EX2 R144, R85 ;  /* 0x0000005500907308 */ /* 0x0007e20000000800 */
[----:B------:R-:W-:Y:S01]  /*c7c0*/  FADD.FTZ R163, R163, R162 ;  /* 0x000000a2a3a37221 */ /* 0x000fe20000010000 */
[-C--:B-1----:R-:W-:Y:S08]  /*c7d0*/  HMMA.16816.F32.BF16 R4, R72, R20.reuse, R4 ;  /* 0x000000144804723c */ /* 0x082ff00000041804 */
[----:B------:R-:W-:Y:S01]  /*c7e0*/  MUFU.EX2 R154, R102 ;  /* 0x00000066009a7308 */ /* 0x000fe20000000800 */
[----:B------:R-:W-:Y:S01]  /*c7f0*/  FADD.FTZ R159, R159, R163 ;  /* 0x000000a39f9f7221 */ /* 0x000fe20000010000 */
[C---:B------:R-:W-:Y:S04]  /*c800*/  HMMA.16816.F32.BF16 R8, R76.reuse, R20, R8 ;  /* 0x000000144c08723c */ /* 0x040fe80000041808 */
[----:B------:R-:W-:Y:S03]  /*c810*/  FADD.FTZ R159, R148, R159 ;  /* 0x0000009f949f7221 */ /* 0x000fe60000010000 */
[C---:B------:R-:W-:Y:S01]  /*c820*/  FMUL.FTZ R20, R65.reuse, R136 ;  /* 0x0000008841147220 */ /* 0x040fe20000410000 */
[-C--:B------:R-:W-:Y:S01]  /*c830*/  HMMA.16816.F32.BF16 R12, R76, R22.reuse, R12 ;  /* 0x000000164c0c723c */ /* 0x080fe2000004180c */
[----:B------:R1:W-:Y:S01]  /*c840*/  MUFU.EX2 R136, R66 ;  /* 0x0000004200887308 */ /* 0x0003e20000000800 */
[----:B---3--:R-:W-:Y:S02]  /*c850*/  LDSM.16.MT88.4 R84, [R234+0x800] ;  /* 0x00080000ea54783b */ /* 0x008fe40000004200 */
[----:B------:R-:W-:Y:S02]  /*c860*/  FMUL.FTZ R21, R65, R137 ;  /* 0x0000008941157220 */ /* 0x000fe40000410000 */
[----:B------:R-:W-:Y:S02]  /*c870*/  FADD.FTZ R159, R150, R159 ;  /* 0x0000009f969f7221 */ /* 0x000fe40000010000 */
[C---:B------:R-:W-:Y:S03]  /*c880*/  HMMA.16816.F32.BF16 R16, R72.reuse, R22, R16 ;  /* 0x000000164810723c */ /* 0x040fe60000041810 */
[----:B------:R3:W-:Y:S04]  /*c890*/  MUFU.EX2 R137, R49 ;  /* 0x0000003100897308 */ /* 0x0007e80000000800 */
[C---:B------:R-:W-:Y:S02]  /*c8a0*/  FMUL.FTZ R22, R67.reuse, R138 ;  /* 0x0000008a43167220 */ /* 0x040fe40000410000 */
[C---:B------:R-:W-:Y:S04]  /*c8b0*/  FMUL.FTZ R23, R67.reuse, R139 ;  /* 0x0000008b43177220 */ /* 0x040fe80000410000 */
[----:B------:R4:W5:Y:S03]  /*c8c0*/  MUFU.EX2 R138, R81 ;  /* 0x00000051008a7308 */ /* 0x0009660000000800 */
[-C--:B--2---:R-:W-:Y:S03]  /*c8d0*/  HMMA.16816.F32.BF16 R20, R72, R36.reuse, R20 ;  /* 0x000000244814723c */ /* 0x084fe60000041814 */
[----:B-1----:R-:W-:Y:S04]  /*c8e0*/  FMUL.FTZ R66, R67, R118 ;  /* 0x0000007643427220 */ /* 0x002fe80000410000 */
[----:B------:R-:W-:Y:S01]  /*c8f0*/  MUFU.EX2 R118, R207 ;  /* 0x000000cf00767308 */ /* 0x000fe20000000800 */
[C---:B------:R-:W-:Y:S04]  /*c900*/  HMMA.16816.F32.BF16 R24, R76.reuse, R36, R24 ;  /* 0x000000244c18723c */ /* 0x040fe80000041818 */
[C---:B---3--:R-:W-:Y:S03]  /*c910*/  FMUL.FTZ R49, R65.reuse, R125 ;  /* 0x0000007d41317220 */ /* 0x048fe60000410000 */
[C---:B------:R-:W-:Y:S01]  /*c920*/  FMUL.FTZ R36, R65.reuse, R128 ;  /* 0x0000008041247220 */ /* 0x040fe20000410000 */
[-C--:B------:R-:W-:Y:S01]  /*c930*/  HMMA.16816.F32.BF16 R28, R76, R38.reuse, R28 ;  /* 0x000000264c1c723c */ /* 0x080fe2000004181c */
[----:B------:R-:W-:Y:S03]  /*c940*/  MUFU.EX2 R125, R168 ;  /* 0x000000a8007d7308 */ /* 0x000fe60000000800 */
[----:B------:R-:W-:Y:S01]  /*c950*/  FMUL.FTZ R37, R65, R129 ;  /* 0x0000008141257220 */ /* 0x000fe20000410000 */
[----:B----4-:R-:W1:Y:S03]  /*c960*/  LDSM.16.MT88.4 R80, [R231] ;  /* 0x00000000e750783b */ /* 0x010e660000004200 */
[C---:B------:R-:W-:Y:S03]  /*c970*/  HMMA.16816.F32.BF16 R32, R72.reuse, R38, R32 ;  /* 0x000000264820723c */ /* 0x040fe60000041820 */
[----:B------:R2:W3:Y:S04]  /*c980*/  MUFU.EX2 R139, R51 ;  /* 0x00000033008b7308 */ /* 0x0004e80000000800 */
[C---:B------:R-:W-:Y:S02]  /*c990*/  FMUL.FTZ R38, R67.reuse, R130 ;  /* 0x0000008243267220 */ /* 0x040fe40000410000 */
[C---:B------:R-:W-:Y:S04]  /*c9a0*/  FMUL.FTZ R39, R67.reuse, R131 ;  /* 0x0000008343277220 */ /* 0x040fe80000410000 */
[----:B------:R-:W-:Y:S03]  /*c9b0*/  MUFU.EX2 R131, R94 ;  /* 0x0000005e00837308 */ /* 0x000fe60000000800 */
[-C--:B------:R-:W-:Y:S07]  /*c9c0*/  HMMA.16816.F32.BF16 R36, R72, R52.reuse, R36 ;  /* 0x000000344824723c */ /* 0x080fee0000041824 */
[----:B------:R-:W-:Y:S01]  /*c9d0*/  MUFU.EX2 R130, R93 ;  /* 0x0000005d00827308 */ /* 0x000fe20000000800 */
[C---:B------:R-:W-:Y:S04]  /*c9e0*/  HMMA.16816.F32.BF16 R40, R76.reuse, R52, R40 ;  /* 0x000000344c28723c */ /* 0x040fe80000041828 */
[----:B--2---:R-:W-:Y:S03]  /*c9f0*/  FMUL.FTZ R51, R67, R127 ;  /* 0x0000007f43337220 */ /* 0x004fe60000410000 */
[C---:B------:R-:W-:Y:S01]  /*ca00*/  FMUL.FTZ R52, R65.reuse, R120 ;  /* 0x0000007841347220 */ /* 0x040fe20000410000 */
[-C--:B------:R-:W-:Y:S01]  /*ca10*/  HMMA.16816.F32.BF16 R44, R76, R54.reuse, R44 ;  /* 0x000000364c2c723c */ /* 0x080fe2000004182c */
[----:B------:R2:W4:Y:S03]  /*ca20*/  MUFU.EX2 R127, R64 ;  /* 0x00000040007f7308 */ /* 0x0005260000000800 */
[----:B------:R-:W-:Y:S04]  /*ca30*/  FMUL.FTZ R53, R65, R121 ;  /* 0x0000007941357220 */ /* 0x000fe80000410000 */
[C---:B------:R-:W-:Y:S03]  /*ca40*/  HMMA.16816.F32.BF16 R48, R72.reuse, R54, R48 ;  /* 0x000000364830723c */ /* 0x040fe60000041830 */
[----:B------:R-:W-:Y:S04]  /*ca50*/  MUFU.EX2 R129, R223 ;  /* 0x000000df00817308 */ /* 0x000fe80000000800 */
[C---:B------:R-:W-:Y:S02]  /*ca60*/  FMUL.FTZ R54, R67.reuse, R122 ;  /* 0x0000007a43367220 */ /* 0x040fe40000410000 */
[C---:B------:R-:W-:Y:S03]  /*ca70*/  FMUL.FTZ R55, R67.reuse, R123 ;  /* 0x0000007b43377220 */ /* 0x040fe60000410000 */
[----:B------:R-:W-:Y:S01]  /*ca80*/  FMUL.FTZ R67, R67, R119 ;  /* 0x0000007743437220 */ /* 0x000fe20000410000 */
[----:B------:R-:W-:Y:S03]  /*ca90*/  MUFU.EX2 R128, R164 ;  /* 0x000000a400807308 */ /* 0x000fe60000000800 */
[-C--:B-1----:R-:W-:Y:S03]  /*caa0*/  HMMA.16816.F32.BF16 R52, R72, R80.reuse, R52 ;  /* 0x000000504834723c */ /* 0x082fe60000041834 */
[C---:B--2---:R-:W-:Y:S02]  /*cab0*/  FMUL.FTZ R64, R65.reuse, R116 ;  /* 0x0000007441407220 */ /* 0x044fe40000410000 */
[----:B------:R-:W-:Y:S02]  /*cac0*/  FMUL.FTZ R65, R65, R117 ;  /* 0x0000007541417220 */ /* 0x000fe40000410000 */
[----:B------:R-:W1:Y:S01]  /*cad0*/  MUFU.EX2 R117, R95 ;  /* 0x0000005f00757308 */ /* 0x000e620000000800 */
[C---:B------:R-:W-:Y:S08]  /*cae0*/  HMMA.16816.F32.BF16 R56, R76.reuse, R80, R56 ;  /* 0x000000504c38723c */ /* 0x040ff00000041838 */
[-C--:B------:R-:W-:Y:S01]  /*caf0*/  HMMA.16816.F32.BF16 R60, R76, R82.reuse, R60 ;  /* 0x000000524c3c723c */ /* 0x080fe2000004183c */
[----:B------:R2:W-:Y:S06]  /*cb00*/  MUFU.EX2 R164, R92 ;  /* 0x0000005c00a47308 */ /* 0x0005ec0000000800 */
[----:B-----5:R-:W-:Y:S01]  /*cb10*/  FADD.FTZ R77, R138, R89 ;  /* 0x000000598a4d7221 */ /* 0x020fe20000010000 */
[----:B------:R-:W-:Y:S01]  /*cb20*/  HMMA.16816.F32.BF16 R64, R72, R82, R64 ;  /* 0x000000524840723c */ /* 0x000fe20000041840 */
[----:B------:R-:W5:Y:S02]  /*cb30*/  LDSM.16.MT88.4 R80, [R233+0x800] ;  /* 0x00080000e950783b */ /* 0x000f640000004200 */
[----:B------:R-:W-:Y:S01]  /*cb40*/  MUFU.EX2 R106, R222 ;  /* 0x000000de006a7308 */ /* 0x000fe20000000800 */
[C---:B---3--:R-:W-:Y:S01]  /*cb50*/  FADD.FTZ R77, R139.reuse, R77 ;  /* 0x0000004d8b4d7221 */ /* 0x048fe20000010000 */
[----:B------:R-:W-:Y:S02]  /*cb60*/  F2FP.BF16.PACK_AB R79, R132, R133 ;  /* 0x00000085844f723e */ /* 0x000fe400000010ff */
[----:B------:R-:W-:Y:S01]  /*cb70*/  F2FP.BF16.PACK_AB R76, R139, R138 ;  /* 0x0000008a8b4c723e */ /* 0x000fe200000010ff */
[----:B------:R-:W-:Y:S01]  /*cb80*/  FADD.FTZ R77, R134, R77 ;  /* 0x0000004d864d7221 */ /* 0x000fe20000010000 */
[C---:B------:R-:W-:Y:S01]  /*cb90*/  F2FP.BF16.PACK_AB R78, R137.reuse, R134 ;  /* 0x00000086894e723e */ /* 0x040fe200000010ff */
[----:B------:R-:W3:Y:S02]  /*cba0*/  LDSM.16.MT88.4 R88, [R232+0x800] ;  /* 0x00080000e858783b */ /* 0x000ee40000004200 */
[----:B------:R-:W-:Y:S01]  /*cbb0*/  FADD.FTZ R162, R137, R77 ;  /* 0x0000004d89a27221 */ /* 0x000fe20000010000 */
[C---:B------:R-:W-:Y:S01]  /*cbc0*/  F2FP.BF16.PACK_AB R77, R141.reuse, R152 ;  /* 0x000000988d4d723e */ /* 0x040fe200000010ff */
[----:B------:R-:W-:Y:S01]  /*cbd0*/  MUFU.EX2 R134, R205 ;  /* 0x000000cd00867308 */ /* 0x000fe20000000800 */
[----:B------:R-:W-:Y:S01]  /*cbe0*/  F2FP.BF16.PACK_AB R72, R142, R151 ;  /* 0x000000978e48723e */ /* 0x000fe200000010ff */
[----:B------:R-:W-:Y:S01]  /*cbf0*/  FADD.FTZ R141, R141, R157 ;  /* 0x0000009d8d8d7221 */ /* 0x000fe20000010000 */
[----:B------:R-:W-:Y:S01]  /*cc00*/  F2FP.BF16.PACK_AB R74, R126, R135 ;  /* 0x000000877e4a723e */ /* 0x000fe200000010ff */
[----:B--2---:R-:W-:Y:S01]  /*cc10*/  LDSM.16.MT88.4 R92, [R232+0x1000] ;  /* 0x00100000e85c783b */ /* 0x004fe20000004200 */
[----:B----4-:R-:W-:Y:S01]  /*cc20*/  F2FP.BF16.PACK_AB R75, R127, R136 ;  /* 0x000000887f4b723e */ /* 0x010fe200000010ff */
[-C--:B------:R-:W-:Y:S04]  /*cc30*/  HMMA.16816.F32.BF16 R4, R76, R84.reuse, R4 ;  /* 0x000000544c04723c */ /* 0x080fe80000041804 */
[----:B------:R-:W2:Y:S01]  /*cc40*/  MUFU.EX2 R102, R221 ;  /* 0x000000dd00667308 */ /* 0x000ea20000000800 */
[----:B------:R-:W-:Y:S01]  /*cc50*/  F2FP.BF16.PACK_AB R73, R147, R150 ;  /* 0x000000969349723e */ /* 0x000fe200000010ff */
[----:B------:R-:W-:Y:S02]  /*cc60*/  FADD.FTZ R141, R133, R141 ;  /* 0x0000008d858d7221 */ /* 0x000fe40000010000 */
[----:B------:R-:W-:Y:S04]  /*cc70*/  FADD.FTZ R151, R151, R158 ;  /* 0x0000009e97977221 */ /* 0x000fe80000010000 */
[C---:B------:R-:W-:Y:S02]  /*cc80*/  HMMA.16816.F32.BF16 R8, R72.reuse, R84, R8 ;  /* 0x000000544808723c */ /* 0x040fe40000041808 */
[----:B------:R-:W-:Y:S02]  /*cc90*/  MUFU.EX2 R137, R220 ;  /* 0x000000dc00897308 */ /* 0x000fe40000000800 */
[----:B------:R-:W-:Y:S02]  /*cca0*/  FADD.FTZ R151, R142, R151 ;  /* 0x000000978e977221 */ /* 0x000fe40000010000 */
[----:B------:R-:W-:Y:S02]  /*ccb0*/  FADD.FTZ R132, R132, R141 ;  /* 0x0000008d84847221 */ /* 0x000fe40000010000 */
[-C--:B------:R-:W-:Y:S04]  /*ccc0*/  HMMA.16816.F32.BF16 R12, R72, R86.reuse, R12 ;  /* 0x00000056480c723c */ /* 0x080fe8000004180c */
[----:B------:R-:W-:Y:S01]  /*ccd0*/  MUFU.EX2 R139, R211 ;  /* 0x000000d3008b7308 */ /* 0x000fe20000000800 */
[----:B------:R-:W-:Y:S02]  /*cce0*/  FADD.FTZ R135, R135, R151 ;  /* 0x0000009787877221 */ /* 0x000fe40000010000 */
[----:B------:R-:W-:Y:S01]  /*ccf0*/  FADD.FTZ R147, R147, R159 ;  /* 0x0000009f93937221 */ /* 0x000fe20000010000 */
[C---:B------:R-:W-:Y:S01]  /*cd00*/  HMMA.16816.F32.BF16 R16, R76.reuse, R86, R16 ;  /* 0x000000564c10723c */ /* 0x040fe20000041810 */
[----:B------:R-:W4:Y:S03]  /*cd10*/  LDSM.16.MT88.4 R84, [R231+0x800] ;  /* 0x00080000e754783b */ /* 0x000f260000004200 */
[----:B------:R-:W-:Y:S02]  /*cd20*/  FADD.FTZ R135, R126, R135 ;  /* 0x000000877e877221 */ /* 0x000fe40000010000 */
[----:B------:R-:W-:Y:S01]  /*cd30*/  MUFU.EX2 R138, R209 ;  /* 0x000000d1008a7308 */ /* 0x000fe20000000800 */
[----:B------:R-:W-:Y:S01]  /*cd40*/  FADD.FTZ R147, R136, R147 ;  /* 0x0000009388937221 */ /* 0x000fe20000010000 */
[-C--:B-----5:R-:W-:Y:S04]  /*cd50*/  HMMA.16816.F32.BF16 R20, R76, R80.reuse, R20 ;  /* 0x000000504c14723c */ /* 0x0a0fe80000041814 */
[----:B------:R-:W-:Y:S02]  /*cd60*/  FADD.FTZ R147, R127, R147 ;  /* 0x000000937f937221 */ /* 0x000fe40000010000 */
[----:B------:R-:W-:Y:S02]  /*cd70*/  FADD.FTZ R136, R125, R132 ;  /* 0x000000847d887221 */ /* 0x000fe40000010000 */
[C---:B------:R-:W-:Y:S01]  /*cd80*/  HMMA.16816.F32.BF16 R24, R72.reuse, R80, R24 ;  /* 0x000000504818723c */ /* 0x040fe20000041818 */
[----:B------:R-:W-:Y:S03]  /*cd90*/  MUFU.EX2 R116, R206 ;  /* 0x000000ce00747308 */ /* 0x000fe60000000800 */
[----:B-1----:R-:W-:Y:S02]  /*cda0*/  FADD.FTZ R147, R117, R147 ;  /* 0x0000009375937221 */ /* 0x002fe40000010000 */
[----:B------:R-:W-:Y:S02]  /*cdb0*/  FADD.FTZ R162, R156, R162 ;  /* 0x000000a29ca27221 */ /* 0x000fe40000010000 */
[-C--:B------:R-:W-:Y:S03]  /*cdc0*/  HMMA.16816.F32.BF16 R28, R72, R82.reuse, R28 ;  /* 0x00000052481c723c */ /* 0x080fe6000004181c */
[----:B------:R-:W-:Y:S05]  /*cdd0*/  MUFU.EX2 R165, R204 ;  /* 0x000000cc00a57308 */ /* 0x000fea0000000800 */
[C---:B------:R-:W-:Y:S01]  /*cde0*/  HMMA.16816.F32.BF16 R32, R76.reuse, R82, R32 ;  /* 0x000000524c20723c */ /* 0x040fe20000041820 */
[----:B------:R-:W1:Y:S04]  /*cdf0*/  LDSM.16.MT88.4 R80, [R234+0x1000] ;  /* 0x00100000ea50783b */ /* 0x000e680000004200 */
        /* <DEDUP_REMOVED lines=8> */
[----:B------:R-:W1:Y:S05]  /*ce80*/  MUFU.EX2 R174, R215 ;  /* 0x000000d700ae7308 */ /* 0x000e6a0000000800 */
[-C--:B----4-:R-:W-:Y:S05]  /*ce90*/  HMMA.16816.F32.BF16 R52, R76, R84.reuse, R52 ;  /* 0x000000544c34723c */ /* 0x090fea0000041834 */
[----:B------:R-:W4:Y:S03]  /*cea0*/  MUFU.EX2 R123, R213 ;  /* 0x000000d5007b7308 */ /* 0x000f260000000800 */
[C---:B------:R-:W-:Y:S07]  /*ceb0*/  HMMA.16816.F32.BF16 R56, R72.reuse, R84, R56 ;  /* 0x000000544838723c */ /* 0x040fee0000041838 */
[----:B------:R-:W1:Y:S01]  /*cec0*/  MUFU.EX2 R122, R210 ;  /* 0x000000d2007a7308 */ /* 0x000e620000000800 */
[-C--:B------:R-:W-:Y:S07]  /*ced0*/  HMMA.16816.F32.BF16 R60, R72, R86.reuse, R60 ;  /* 0x00000056483c723c */ /* 0x080fee000004183c */
[C---:B------:R-:W-:Y:S01]  /*cee0*/  FADD.FTZ R73, R155.reuse, R162 ;  /* 0x000000a29b497221 */ /* 0x040fe20000010000 */
[----:B------:R-:W-:Y:S01]  /*cef0*/  HMMA.16816.F32.BF16 R64, R76, R86, R64 ;  /* 0x000000564c40723c */ /* 0x000fe20000041840 */
[----:B------:R-:W3:Y:S01]  /*cf00*/  LDSM.16.MT88.4 R84, [R231+0x1000] ;  /* 0x00100000e754783b */ /* 0x000ee20000004200 */
[----:B------:R-:W-:Y:S02]  /*cf10*/  MUFU.EX2 R173, R218 ;  /* 0x000000da00ad7308 */ /* 0x000fe40000000800 */
[----:B------:R-:W-:Y:S01]  /*cf20*/  FADD.FTZ R73, R154, R73 ;  /* 0x000000499a497221 */ /* 0x000fe20000010000 */
[----:B------:R-:W-:Y:S02]  /*cf30*/  F2FP.BF16.PACK_AB R72, R155, R156 ;  /* 0x0000009c9b48723e */ /* 0x000fe400000010ff */
[C---:B------:R-:W-:Y:S01]  /*cf40*/  F2FP.BF16.PACK_AB R74, R153.reuse, R154 ;  /* 0x0000009a994a723e */ /* 0x040fe200000010ff */
[----:B------:R-:W-:Y:S01]  /*cf50*/  FADD.FTZ R155, R153, R73 ;  /* 0x00000049999b7221 */ /* 0x000fe20000010000 */
[----:B------:R-:W-:Y:S03]  /*cf60*/  F2FP.BF16.PACK_AB R73, R129, R125 ;  /* 0x0000007d8149723e */ /* 0x000fe600000010ff */
[----:B------:R-:W-:Y:S01]  /*cf70*/  F2FP.BF16.PACK_AB R75, R107, R108 ;  /* 0x0000006c6b4b723e */ /* 0x000fe200000010ff */
[----:B------:R-:W-:Y:S01]  /*cf80*/  MUFU.EX2 R121, R216 ;  /* 0x000000d800797308 */ /* 0x000fe20000000800 */
[----:B------:R-:W-:Y:S01]  /*cf90*/  F2FP.BF16.PACK_AB R76, R128, R124 ;  /* 0x0000007c804c723e */ /* 0x000fe200000010ff */
[----:B------:R-:W-:Y:S01]  /*cfa0*/  FADD.FTZ R129, R129, R136 ;  /* 0x0000008881817221 */ /* 0x000fe20000010000 */
[----:B--2---:R-:W-:Y:S02]  /*cfb0*/  F2FP.BF16.PACK_AB R78, R102, R106 ;  /* 0x0000006a664e723e */ /* 0x004fe400000010ff */
[C---:B------:R-:W-:Y:S01]  /*cfc0*/  F2FP.BF16.PACK_AB R77, R131.reuse, R117 ;  /* 0x00000075834d723e */ /* 0x040fe200000010ff */
[-C--:B-1----:R-:W-:Y:S04]  /*cfd0*/  HMMA.16816.F32.BF16 R4, R72, R80.reuse, R4 ;  /* 0x000000504804723c */ /* 0x082fe80000041804 */
[----:B------:R-:W-:Y:S01]  /*cfe0*/  MUFU.EX2 R120, R214 ;  /* 0x000000d600787308 */ /* 0x000fe20000000800 */
[----:B------:R-:W-:Y:S01]  /*cff0*/  F2FP.BF16.PACK_AB R79, R164, R130 ;  /* 0x00000082a44f723e */ /* 0x000fe200000010ff */
[----:B------:R-:W-:Y:S01]  /*d000*/  FADD.FTZ R131, R131, R147 ;  /* 0x0000009383837221 */ /* 0x000fe20000010000 */
[----:B------:R-:W-:Y:S01]  /*d010*/  F2FP.BF16.PACK_AB R117, R183, R184 ;  /* 0x000000b8b775723e */ /* 0x000fe200000010ff */
[----:B------:R-:W-:Y:S04]  /*d020*/  FADD.FTZ R129, R108, R129 ;  /* 0x000000816c817221 */ /* 0x000fe80000010000 */
[C---:B------:R-:W-:Y:S02]  /*d030*/  HMMA.16816.F32.BF16 R8, R76.reuse, R80, R8 ;  /* 0x000000504c08723c */ /* 0x040fe40000041808 */
[----:B------:R-:W-:Y:S02]  /*d040*/  MUFU.EX2 R172, R212 ;  /* 0x000000d400ac7308 */ /* 0x000fe40000000800 */
[----:B------:R-:W-:Y:S04]  /*d050*/  FADD.FTZ R107, R107, R129 ;  /* 0x000000816b6b7221 */ /* 0x000fe80000010000 */
[-C--:B------:R-:W-:Y:S04]  /*d060*/  HMMA.16816.F32.BF16 R12, R76, R82.reuse, R12 ;  /* 0x000000524c0c723c */ /* 0x080fe8000004180c */
[----:B------:R-:W-:Y:S01]  /*d070*/  MUFU.EX2 R196, R196 ;  /* 0x000000c400c47308 */ /* 0x000fe20000000800 */
[----:B------:R-:W-:Y:S03]  /*d080*/  FADD.FTZ R107, R104, R107 ;  /* 0x0000006b686b7221 */ /* 0x000fe60000010000 */
[C---:B------:R-:W-:Y:S01]  /*d090*/  HMMA.16816.F32.BF16 R16, R72.reuse, R82, R16 ;  /* 0x000000524810723c */ /* 0x040fe20000041810 */
[----:B------:R-:W1:Y:S03]  /*d0a0*/  LDSM.16.MT88.4 R80, [R234+0x1800] ;  /* 0x00180000ea50783b */ /* 0x000e660000004200 */
[----:B------:R-:W-:Y:S02]  /*d0b0*/  FADD.FTZ R107, R103, R107 ;  /* 0x0000006b676b7221 */ /* 0x000fe40000010000 */
[----:B------:R-:W-:Y:S02]  /*d0c0*/  MUFU.EX2 R193, R193 ;  /* 0x000000c100c17308 */ /* 0x000fe40000000800 */
[-C--:B-----5:R-:W-:Y:S04]  /*d0d0*/  HMMA.16816.F32.BF16 R20, R72, R88.reuse, R20 ;  /* 0x000000584814723c */ /* 0x0a0fe80000041814 */
[----:B------:R-:W-:Y:S04]  /*d0e0*/  FADD.FTZ R107, R101, R107 ;  /* 0x0000006b656b7221 */ /* 0x000fe80000010000 */
[C---:B------:R-:W-:Y:S01]  /*d0f0*/  HMMA.16816.F32.BF16 R24, R76.reuse, R88, R24 ;  /* 0x000000584c18723c */ /* 0x040fe20000041818 */
[----:B------:R-:W-:Y:S03]  /*d100*/  MUFU.EX2 R189, R189 ;  /* 0x000000bd00bd7308 */ /* 0x000fe60000000800 */
[----:B------:R-:W-:Y:S04]  /*d110*/  FADD.FTZ R107, R100, R107 ;  /* 0x0000006b646b7221 */ /* 0x000fe80000010000 */
[-C--:B------:R-:W-:Y:S03]  /*d120*/  HMMA.16816.F32.BF16 R28, R76, R90.reuse, R28 ;  /* 0x0000005a4c1c723c */ /* 0x080fe6000004181c */
[----:B------:R-:W-:Y:S01]  /*d130*/  MUFU.EX2 R119, R208 ;  /* 0x000000d000777308 */ /* 0x000fe20000000800 */
[----:B---3--:R-:W-:Y:S04]  /*d140*/  FADD.FTZ R107, R175, R107 ;  /* 0x0000006baf6b7221 */ /* 0x008fe80000010000 */
[C---:B------:R-:W-:Y:S01]  /*d150*/  HMMA.16816.F32.BF16 R32, R72.reuse, R90, R32 ;  /* 0x0000005a4820723c */ /* 0x040fe20000041820 */
[----:B------:R-:W2:Y:S03]  /*d160*/  LDSM.16.MT88.4 R88, [R233+0x1800] ;  /* 0x00180000e958783b */ /* 0x000ea60000004200 */
[----:B------:R-:W-:Y:S01]  /*d170*/  FADD.FTZ R107, R174, R107 ;  /* 0x0000006bae6b7221 */ /* 0x000fe20000010000 */
[----:B------:R-:W-:Y:S03]  /*d180*/  MUFU.EX2 R115, R115 ;  /* 0x0000007300737308 */ /* 0x000fe60000000800 */
[-C--:B------:R-:W-:Y:S04]  /*d190*/  HMMA.16816.F32.BF16 R36, R72, R92.reuse, R36 ;  /* 0x0000005c4824723c */ /* 0x080fe80000041824 */
[----:B----4-:R-:W-:Y:S03]  /*d1a0*/  FADD.FTZ R107, R123, R107 ;  /* 0x0000006b7b6b7221 */ /* 0x010fe60000010000 */
[----:B------:R-:W-:Y:S01]  /*d1b0*/  MUFU.EX2 R113, R113 ;  /* 0x0000007100717308 */ /* 0x000fe20000000800 */
[C---:B------:R-:W-:Y:S04]  /*d1c0*/  HMMA.16816.F32.BF16 R40, R76.reuse, R92, R40 ;  /* 0x0000005c4c28723c */ /* 0x040fe80000041828 */
[----:B------:R-:W-:Y:S04]  /*d1d0*/  FADD.FTZ R107, R122, R107 ;  /* 0x0000006b7a6b7221 */ /* 0x000fe80000010000 */
[-C--:B------:R-:W-:Y:S01]  /*d1e0*/  HMMA.16816.F32.BF16 R44, R76, R94.reuse, R44 ;  /* 0x0000005e4c2c723c */ /* 0x080fe2000004182c */
[----:B------:R-:W3:Y:S03]  /*d1f0*/  MUFU.EX2 R70, R70 ;  /* 0x0000004600467308 */ /* 0x000ee60000000800 */
[----:B------:R-:W-:Y:S04]  /*d200*/  FADD.FTZ R107, R187, R107 ;  /* 0x0000006bbb6b7221 */ /* 0x000fe80000010000 */
[C---:B------:R-:W-:Y:S01]  /*d210*/  HMMA.16816.F32.BF16 R48, R72.reuse, R94, R48 ;  /* 0x0000005e4830723c */ /* 0x040fe20000041830 */
[----:B------:R-:W4:Y:S02]  /*d220*/  LDSM.16.MT88.4 R92, [R232+0x1800] ;  /* 0x00180000e85c783b */ /* 0x000f240000004200 */
[----:B------:R-:W-:Y:S01]  /*d230*/  MUFU.EX2 R96, R96 ;  /* 0x0000006000607308 */ /* 0x000fe20000000800 */
[----:B------:R-:W-:Y:S04]  /*d240*/  FADD.FTZ R107, R188, R107 ;  /* 0x0000006bbc6b7221 */ /* 0x000fe80000010000 */
[-C--:B------:R-:W-:Y:S04]  /*d250*/  HMMA.16816.F32.BF16 R52, R72, R84.reuse, R52 ;  /* 0x000000544834723c */ /* 0x080fe80000041834 */
[----:B------:R-:W-:Y:S01]  /*d260*/  FADD.FTZ R107, R190, R107 ;  /* 0x0000006bbe6b7221 */ /* 0x000fe20000010000 */
[----:B------:R-:W5:Y:S03]  /*d270*/  MUFU.EX2 R71, R71 ;  /* 0x0000004700477308 */ /* 0x000f660000000800 */
[C---:B------:R-:W-:Y:S04]  /*d280*/  HMMA.16816.F32.BF16 R56, R76.reuse, R84, R56 ;  /* 0x000000544c38723c */ /* 0x040fe80000041838 */
[----:B---3--:R-:W-:Y:S01]  /*d290*/  F2FP.BF16.PACK_AB R179, R69, R70 ;  /* 0x0000004645b3723e */ /* 0x008fe200000010ff */
[----:B------:R-:W-:Y:S02]  /*d2a0*/  FADD.FTZ R107, R192, R107 ;  /* 0x0000006bc06b7221 */ /* 0x000fe40000010000 */
[----:B------:R-:W-:Y:S01]  /*d2b0*/  FADD.FTZ R84, R146, R155 ;  /* 0x0000009b92547221 */ /* 0x000fe20000010000 */
[-C--:B------:R-:W-:Y:S04]  /*d2c0*/  HMMA.16816.F32.BF16 R60, R76, R86.reuse, R60 ;  /* 0x000000564c3c723c */ /* 0x080fe8000004183c */
[----:B------:R-:W-:Y:S02]  /*d2d0*/  FADD.FTZ R84, R145, R84 ;  /* 0x0000005491547221 */ /* 0x000fe40000010000 */
[----:B------:R-:W-:Y:S01]  /*d2e0*/  FADD.FTZ R107, R184, R107 ;  /* 0x0000006bb86b7221 */ /* 0x000fe20000010000 */
[----:B------:R-:W-:Y:S01]  /*d2f0*/  F2FP.BF16.PACK_AB R78, R143, R144 ;  /* 0x000000908f4e723e */ /* 0x000fe200000010ff */
[----:B------:R-:W-:Y:S04]  /*d300*/  HMMA.16816.F32.BF16 R64, R72, R86, R64 ;  /* 0x000000564840723c */ /* 0x000fe80000041840 */
[----:B------:R-:W-:Y:S01]  /*d310*/  F2FP.BF16.PACK_AB R76, R145, R146 ;  /* 0x00000092914c723e */ /* 0x000fe200000010ff */
[----:B------:R-:W-:Y:S01]  /*d320*/  FADD.FTZ R84, R144, R84 ;  /* 0x0000005490547221 */ /* 0x000fe20000010000 */
[----:B------:R-:W-:Y:S01]  /*d330*/  F2FP.BF16.PACK_AB R77, R103, R104 ;  /* 0x00000068674d723e */ /* 0x000fe200000010ff */
[----:B------:R-:W-:Y:S01]  /*d340*/  FADD.FTZ R107, R183, R107 ;  /* 0x0000006bb76b7221 */ /* 0x000fe20000010000 */
[----:B------:R-:W-:Y:S01]  /*d350*/  F2FP.BF16.PACK_AB R79, R100, R101 ;  /* 0x00000065644f723e */ /* 0x000fe200000010ff */
[----:B------:R-:W-:Y:S02]  /*d360*/  FADD.FTZ R145, R143, R84 ;  /* 0x000000548f917221 */ /* 0x000fe40000010000 */
[----:B------:R-:W3:Y:S01]  /*d370*/  LDSM.16.MT88.4 R84, [R231+0x1800] ;  /* 0x00180000e754783b */ /* 0x000ee20000004200 */
[----:B------:R-:W-:Y:S01]  /*d380*/  F2FP.BF16.PACK_AB R72, R110, R111 ;  /* 0x0000006f6e48723e */ /* 0x000fe200000010ff */
[----:B------:R-:W-:Y:S01]  /*d390*/  FADD.FTZ R107, R182, R107 ;  /* 0x0000006bb66b7221 */ /* 0x000fe20000010000 */
[----:B------:R-:W-:Y:S01]  /*d3a0*/  F2FP.BF16.PACK_AB R74, R114, R112 ;  /* 0x00000070724a723e */ /* 0x000fe200000010ff */
[-C--:B-1----:R-:W-:Y:S05]  /*d3b0*/  HMMA.16816.F32.BF16 R4, R76, R80.reuse, R4 ;  /* 0x000000504c04723c */ /* 0x082fea0000041804 */
[----:B------:R-:W-:Y:S02]  /*d3c0*/  F2FP.BF16.PACK_AB R73, R168, R165 ;  /* 0x000000a5a849723e */ /* 0x000fe400000010ff */
[----:B------:R-:W-:Y:S02]  /*d3d0*/  F2FP.BF16.PACK_AB R75, R201, R169 ;  /* 0x000000a9c94b723e */ /* 0x000fe400000010ff */
[----:B-----5:R-:W-:Y:S03]  /*d3e0*/  F2FP.BF16.PACK_AB R177, R71, R96 ;  /* 0x0000006047b1723e */ /* 0x020fe600000010ff */
[----:B------:R-:W-:Y:S02]  /*d3f0*/  MOV R183, R2 ;  /* 0x0000000200b77202 */ /* 0x000fe40000000f00 */
[C---:B------:R-:W-:Y:S08]  /*d400*/  HMMA.16816.F32.BF16 R8, R72.reuse, R80, R8 ;  /* 0x000000504808723c */ /* 0x040ff00000041808 */
[-C--:B------:R-:W-:Y:S08]  /*d410*/  HMMA.16816.F32.BF16 R12, R72, R82.reuse, R12 ;  /* 0x00000052480c723c */ /* 0x080ff0000004180c */
[C---:B------:R-:W-:Y:S01]  /*d420*/  HMMA.16816.F32.BF16 R16, R76.reuse, R82, R16 ;  /* 0x000000524c10723c */ /* 0x040fe20000041810 */
[----:B------:R-:W1:Y:S07]  /*d430*/  LDSM.16.MT88.4 R80, [R234+0x2000] ;  /* 0x00200000ea50783b */ /* 0x000e6e0000004200 */
[-C--:B--2---:R-:W-:Y:S08]  /*d440*/  HMMA.16816.F32.BF16 R20, R76, R88.reuse, R20 ;  /* 0x000000584c14723c */ /* 0x084ff00000041814 */
[C---:B------:R-:W-:Y:S08]  /*d450*/  HMMA.16816.F32.BF16 R24, R72.reuse, R88, R24 ;  /* 0x000000584818723c */ /* 0x040ff00000041818 */
[-C--:B------:R-:W-:Y:S08]  /*d460*/  HMMA.16816.F32.BF16 R28, R72, R90.reuse, R28 ;  /* 0x0000005a481c723c */ /* 0x080ff0000004181c */
[C---:B------:R-:W-:Y:S01]  /*d470*/  HMMA.16816.F32.BF16 R32, R76.reuse, R90, R32 ;  /* 0x0000005a4c20723c */ /* 0x040fe20000041820 */
[----:B------:R-:W2:Y:S07]  /*d480*/  LDSM.16.MT88.4 R88, [R233+0x2000] ;  /* 0x00200000e958783b */ /* 0x000eae0000004200 */
[-C--:B----4-:R-:W-:Y:S08]  /*d490*/  HMMA.16816.F32.BF16 R36, R76, R92.reuse, R36 ;  /* 0x0000005c4c24723c */ /* 0x090ff00000041824 */
[C---:B------:R-:W-:Y:S08]  /*d4a0*/  HMMA.16816.F32.BF16 R40, R72.reuse, R92, R40 ;  /* 0x0000005c4828723c */ /* 0x040ff00000041828 */
[-C--:B------:R-:W-:Y:S08]  /*d4b0*/  HMMA.16816.F32.BF16 R44, R72, R94.reuse, R44 ;  /* 0x0000005e482c723c */ /* 0x080ff0000004182c */
[C---:B------:R-:W-:Y:S01]  /*d4c0*/  HMMA.16816.F32.BF16 R48, R76.reuse, R94, R48 ;  /* 0x0000005e4c30723c */ /* 0x040fe20000041830 */
[----:B------:R-:W4:Y:S07]  /*d4d0*/  LDSM.16.MT88.4 R92, [R232+0x2000] ;  /* 0x00200000e85c783b */ /* 0x000f2e0000004200 */
[-C--:B---3--:R-:W-:Y:S08]  /*d4e0*/  HMMA.16816.F32.BF16 R52, R76, R84.reuse, R52 ;  /* 0x000000544c34723c */ /* 0x088ff00000041834 */
[C---:B------:R-:W-:Y:S07]  /*d4f0*/  HMMA.16816.F32.BF16 R56, R72.reuse, R84, R56 ;  /* 0x000000544838723c */ /* 0x040fee0000041838 */
[----:B------:R-:W-:Y:S01]  /*d500*/  FADD.FTZ R84, R137, R145 ;  /* 0x0000009189547221 */ /* 0x000fe20000010000 */
[-C--:B------:R-:W-:Y:S04]  /*d510*/  HMMA.16816.F32.BF16 R60, R72, R86.reuse, R60 ;  /* 0x00000056483c723c */ /* 0x080fe8000004183c */
[C---:B------:R-:W-:Y:S03]  /*d520*/  FADD.FTZ R84, R140.reuse, R84 ;  /* 0x000000548c547221 */ /* 0x040fe60000010000 */
[----:B------:R-:W-:Y:S01]  /*d530*/  F2FP.BF16.PACK_AB R72, R140, R137 ;  /* 0x000000898c48723e */ /* 0x000fe200000010ff */
[----:B------:R-:W-:Y:S01]  /*d540*/  HMMA.16816.F32.BF16 R64, R76, R86, R64 ;  /* 0x000000564c40723c */ /* 0x000fe20000041840 */
[----:B------:R-:W-:Y:S03]  /*d550*/  LDSM.16.MT88.4 R140, [R234+0x3000] ;  /* 0x00300000ea8c783b */ /* 0x000fe60000004200 */
[----:B------:R-:W-:Y:S01]  /*d560*/  F2FP.BF16.PACK_AB R74, R138, R139 ;  /* 0x0000008b8a4a723e */ /* 0x000fe200000010ff */
[----:B------:R-:W-:Y:S01]  /*d570*/  FADD.FTZ R84, R139, R84 ;  /* 0x000000548b547221 */ /* 0x000fe20000010000 */
[----:B------:R-:W-:Y:S02]  /*d580*/  F2FP.BF16.PACK_AB R73, R174, R175 ;  /* 0x000000afae49723e */ /* 0x000fe400000010ff */
[----:B------:R-:W-:Y:S01]  /*d590*/  F2FP.BF16.PACK_AB R75, R122, R123 ;  /* 0x0000007b7a4b723e */ /* 0x000fe200000010ff */
[----:B------:R-:W-:Y:S02]  /*d5a0*/  FADD.FTZ R137, R138, R84 ;  /* 0x000000548a897221 */ /* 0x000fe40000010000 */
[----:B------:R-:W3:Y:S01]  /*d5b0*/  LDSM.16.MT88.4 R84, [R231+0x2000] ;  /* 0x00200000e754783b */ /* 0x000ee20000004200 */
[----:B------:R-:W-:Y:S02]  /*d5c0*/  F2FP.BF16.PACK_AB R76, R121, R173 ;  /* 0x000000ad794c723e */ /* 0x000fe400000010ff */
[----:B------:R-:W-:Y:S01]  /*d5d0*/  F2FP.BF16.PACK_AB R78, R172, R120 ;  /* 0x00000078ac4e723e */ /* 0x000fe200000010ff */
[-C--:B-1----:R-:W-:Y:S05]  /*d5e0*/  HMMA.16816.F32.BF16 R4, R72, R80.reuse, R4 ;  /* 0x000000504804723c */ /* 0x082fea0000041804 */
[----:B------:R-:W-:Y:S02]  /*d5f0*/  F2FP.BF16.PACK_AB R77, R193, R196 ;  /* 0x000000c4c14d723e */ /* 0x000fe400000010ff */
[----:B------:R-:W-:Y:S07]  /*d600*/  F2FP.BF16.PACK_AB R79, R189, R191 ;  /* 0x000000bfbd4f723e */ /* 0x000fee00000010ff */
        /* <DEDUP_REMOVED lines=18> */
[----:B------:R-:W-:Y:S02]  /*d730*/  FADD.FTZ R137, R124, R135 ;  /* 0x000000877c897221 */ /* 0x000fe40000010000 */
[----:B------:R-:W-:Y:S01]  /*d740*/  LDSM.16.MT88.4 R124, [R232+0x3000] ;  /* 0x00300000e87c783b */ /* 0x000fe20000004200 */
[----:B------:R-:W-:Y:S01]  /*d750*/  F2FP.BF16.PACK_AB R78, R134, R116 ;  /* 0x00000074864e723e */ /* 0x000fe200000010ff */
[----:B------:R-:W-:Y:S04]  /*d760*/  HMMA.16816.F32.BF16 R64, R72, R86, R64 ;  /* 0x000000564840723c */ /* 0x000fe80000041840 */
[C---:B------:R-:W-:Y:S01]  /*d770*/  F2FP.BF16.PACK_AB R76, R118.reuse, R119 ;  /* 0x00000077764c723e */ /* 0x040fe200000010ff */
[----:B------:R-:W-:Y:S01]  /*d780*/  FADD.FTZ R84, R118, R84 ;  /* 0x0000005476547221 */ /* 0x000fe20000010000 */
[----:B------:R-:W-:Y:S01]  /*d790*/  F2FP.BF16.PACK_AB R77, R188, R187 ;  /* 0x000000bbbc4d723e */ /* 0x000fe200000010ff */
[----:B------:R-:W-:Y:S01]  /*d7a0*/  FADD.FTZ R128, R128, R137 ;  /* 0x0000008980807221 */ /* 0x000fe20000010000 */
[----:B------:R-:W-:Y:S01]  /*d7b0*/  F2FP.BF16.PACK_AB R79, R192, R190 ;  /* 0x000000bec04f723e */ /* 0x000fe200000010ff */
[----:B------:R-:W-:Y:S03]  /*d7c0*/  FADD.FTZ R84, R116, R84 ;  /* 0x0000005474547221 */ /* 0x000fe60000010000 */
[----:B------:R-:W-:Y:S01]  /*d7d0*/  F2FP.BF16.PACK_AB R72, R200, R194 ;  /* 0x000000c2c848723e */ /* 0x000fe200000010ff */
[----:B------:R-:W-:Y:S01]  /*d7e0*/  FADD.FTZ R118, R134, R84 ;  /* 0x0000005486767221 */ /* 0x000fe20000010000 */
[----:B------:R-:W-:Y:S01]  /*d7f0*/  F2FP.BF16.PACK_AB R73, R180, R181 ;  /* 0x000000b5b449723e */ /* 0x000fe200000010ff */
[-C--:B-1----:R-:W-:Y:S01]  /*d800*/  HMMA.16816.F32.BF16 R4, R76, R80.reuse, R4 ;  /* 0x000000504c04723c */ /* 0x082fe20000041804 */
[----:B------:R-:W1:Y:S04]  /*d810*/  LDSM.16.MT88.4 R84, [R231+0x2800] ;  /* 0x00280000e754783b */ /* 0x000e680000004200 */
[----:B------:R-:W-:Y:S01]  /*d820*/  F2FP.BF16.PACK_AB R74, R198, R199 ;  /* 0x000000c7c64a723e */ /* 0x000fe200000010ff */
[----:B------:R-:W-:Y:S01]  /*d830*/  FADD.FTZ R106, R106, R128 ;  /* 0x000000806a6a7221 */ /* 0x000fe20000010000 */
[----:B------:R-:W-:Y:S02]  /*d840*/  F2FP.BF16.PACK_AB R75, R113, R115 ;  /* 0x00000073714b723e */ /* 0x000fe400000010ff */
[----:B------:R-:W3:Y:S03]  /*d850*/  LDSM.16.MT88.4 R132, [R233+0x3000] ;  /* 0x00300000e984783b */ /* 0x000ee60000004200 */
[----:B------:R-:W-:Y:S01]  /*d860*/  F2FP.BF16.PACK_AB R116, R195, R197 ;  /* 0x000000c5c374723e */ /* 0x000fe200000010ff */
[----:B------:R-:W-:Y:S01]  /*d870*/  FADD.FTZ R106, R102, R106 ;  /* 0x0000006a666a7221 */ /* 0x000fe20000010000 */
[C---:B------:R-:W-:Y:S04]  /*d880*/  HMMA.16816.F32.BF16 R8, R72.reuse, R80, R8 ;  /* 0x000000504808723c */ /* 0x040fe80000041808 */
[----:B------:R-:W-:Y:S01]  /*d890*/  F2FP.BF16.PACK_AB R119, R109, R182 ;  /* 0x000000b66d77723e */ /* 0x000fe200000010ff */
[----:B------:R-:W-:Y:S01]  /*d8a0*/  FADD.FTZ R106, R111, R106 ;  /* 0x0000006a6f6a7221 */ /* 0x000fe20000010000 */
[----:B------:R-:W-:Y:S01]  /*d8b0*/  MOV R182, R3 ;  /* 0x0000000300b67202 */ /* 0x000fe20000000f00 */
[----:B------:R-:W-:Y:S01]  /*d8c0*/  FADD.FTZ R80, R197, R118 ;  /* 0x00000076c5507221 */ /* 0x000fe20000010000 */
[-C--:B------:R-:W-:Y:S04]  /*d8d0*/  HMMA.16816.F32.BF16 R12, R72, R82.reuse, R12 ;  /* 0x00000052480c723c */ /* 0x080fe8000004180c */
[----:B------:R-:W-:Y:S01]  /*d8e0*/  F2FP.BF16.PACK_AB R118, R185, R186 ;  /* 0x000000bab976723e */ /* 0x000fe200000010ff */
[----:B------:R-:W-:Y:S02]  /*d8f0*/  FADD.FTZ R80, R195, R80 ;  /* 0x00000050c3507221 */ /* 0x000fe40000010000 */
[----:B------:R-:W-:Y:S01]  /*d900*/  FADD.FTZ R106, R110, R106 ;  /* 0x0000006a6e6a7221 */ /* 0x000fe20000010000 */
[C---:B------:R-:W-:Y:S04]  /*d910*/  HMMA.16816.F32.BF16 R16, R76.reuse, R82, R16 ;  /* 0x000000524c10723c */ /* 0x040fe80000041810 */
[----:B------:R-:W-:Y:S02]  /*d920*/  FADD.FTZ R80, R186, R80 ;  /* 0x00000050ba507221 */ /* 0x000fe40000010000 */
[----:B------:R-:W-:Y:S02]  /*d930*/  FADD.FTZ R106, R112, R106 ;  /* 0x0000006a706a7221 */ /* 0x000fe40000010000 */
[-C--:B--2---:R-:W-:Y:S04]  /*d940*/  HMMA.16816.F32.BF16 R20, R76, R88.reuse, R20 ;  /* 0x000000584c14723c */ /* 0x084fe80000041814 */
[----:B------:R-:W-:Y:S04]  /*d950*/  FADD.FTZ R106, R114, R106 ;  /* 0x0000006a726a7221 */ /* 0x000fe80000010000 */
[C---:B------:R-:W-:Y:S04]  /*d960*/  HMMA.16816.F32.BF16 R24, R72.reuse, R88, R24 ;  /* 0x000000584818723c */ /* 0x040fe80000041818 */
[----:B------:R-:W-:Y:S04]  /*d970*/  FADD.FTZ R106, R173, R106 ;  /* 0x0000006aad6a7221 */ /* 0x000fe80000010000 */
[-C--:B------:R-:W-:Y:S04]  /*d980*/  HMMA.16816.F32.BF16 R28, R72, R90.reuse, R28 ;  /* 0x0000005a481c723c */ /* 0x080fe8000004181c */
[----:B------:R-:W-:Y:S04]  /*d990*/  FADD.FTZ R106, R121, R106 ;  /* 0x0000006a796a7221 */ /* 0x000fe80000010000 */
[C---:B------:R-:W-:Y:S04]  /*d9a0*/  HMMA.16816.F32.BF16 R32, R76.reuse, R90, R32 ;  /* 0x0000005a4c20723c */ /* 0x040fe80000041820 */
[----:B------:R-:W-:Y:S04]  /*d9b0*/  FADD.FTZ R106, R120, R106 ;  /* 0x0000006a786a7221 */ /* 0x000fe80000010000 */
[-C--:B----4-:R-:W-:Y:S04]  /*d9c0*/  HMMA.16816.F32.BF16 R36, R76, R92.reuse, R36 ;  /* 0x0000005c4c24723c */ /* 0x090fe80000041824 */
[----:B------:R-:W-:Y:S04]  /*d9d0*/  FADD.FTZ R106, R172, R106 ;  /* 0x0000006aac6a7221 */ /* 0x000fe80000010000 */
[C---:B------:R-:W-:Y:S04]  /*d9e0*/  HMMA.16816.F32.BF16 R40, R72.reuse, R92, R40 ;  /* 0x0000005c4828723c */ /* 0x040fe80000041828 */
[----:B------:R-:W-:Y:S04]  /*d9f0*/  FADD.FTZ R106, R194, R106 ;  /* 0x0000006ac26a7221 */ /* 0x000fe80000010000 */
[-C--:B------:R-:W-:Y:S04]  /*da00*/  HMMA.16816.F32.BF16 R44, R72, R94.reuse, R44 ;  /* 0x0000005e482c723c */ /* 0x080fe8000004182c */
[----:B------:R-:W-:Y:S04]  /*da10*/  FADD.FTZ R106, R200, R106 ;  /* 0x0000006ac86a7221 */ /* 0x000fe80000010000 */
[C---:B------:R-:W-:Y:S04]  /*da20*/  HMMA.16816.F32.BF16 R48, R76.reuse, R94, R48 ;  /* 0x0000005e4c30723c */ /* 0x040fe80000041830 */
[----:B------:R-:W-:Y:S04]  /*da30*/  FADD.FTZ R106, R199, R106 ;  /* 0x0000006ac76a7221 */ /* 0x000fe80000010000 */
[-C--:B-1----:R-:W-:Y:S04]  /*da40*/  HMMA.16816.F32.BF16 R52, R76, R84.reuse, R52 ;  /* 0x000000544c34723c */ /* 0x082fe80000041834 */
[----:B------:R-:W-:Y:S04]  /*da50*/  FADD.FTZ R106, R198, R106 ;  /* 0x0000006ac66a7221 */ /* 0x000fe80000010000 */
[C---:B------:R-:W-:Y:S04]  /*da60*/  HMMA.16816.F32.BF16 R56, R72.reuse, R84, R56 ;  /* 0x000000544838723c */ /* 0x040fe80000041838 */
[----:B------:R-:W-:Y:S04]  /*da70*/  FADD.FTZ R106, R105, R106 ;  /* 0x0000006a696a7221 */ /* 0x000fe80000010000 */
[-C--:B------:R-:W-:Y:S01]  /*da80*/  HMMA.16816.F32.BF16 R60, R72, R86.reuse, R60 ;  /* 0x00000056483c723c */ /* 0x080fe2000004183c */
[----:B------:R-:W2:Y:S03]  /*da90*/  LDL R73, [R1+0x58] ;  /* 0x0000580001497983 */ /* 0x000ea60000100800 */
[----:B------:R-:W-:Y:S01]  /*daa0*/  FADD.FTZ R106, R99, R106 ;  /* 0x0000006a636a7221 */ /* 0x000fe20000010000 */
[----:B------:R-:W4:Y:S02]  /*dab0*/  LDL.LU R72, [R1+0x50] ;  /* 0x0000500001487983 */ /* 0x000f240000300800 */
[----:B------:R-:W-:Y:S01]  /*dac0*/  FADD.FTZ R74, R185, R80 ;  /* 0x00000050b94a7221 */ /* 0x000fe20000010000 */
[----:B------:R-:W-:Y:S04]  /*dad0*/  HMMA.16816.F32.BF16 R64, R76, R86, R64 ;  /* 0x000000564c40723c */ /* 0x000fe80000041840 */
[----:B------:R-:W-:Y:S01]  /*dae0*/  STL [R1+0x48], R74 ;  /* 0x0000484a01007387 */ /* 0x000fe20000100800 */
[----:B------:R-:W-:Y:S03]  /*daf0*/  FADD.FTZ R106, R98, R106 ;  /* 0x0000006a626a7221 */ /* 0x000fe60000010000 */
[-C--:B------:R-:W-:Y:S01]  /*db00*/  HMMA.16816.F32.BF16 R144, R116, R140.reuse, R4 ;  /* 0x0000008c7490723c */ /* 0x080fe20000041804 */
[----:B------:R-:W1:Y:S07]  /*db10*/  LDSM.16.MT88.4 R4, [R231+0x3000] ;  /* 0x00300000e704783b */ /* 0x000e6e0000004200 */
[C---:B------:R-:W-:Y:S07]  /*db20*/  HMMA.16816.F32.BF16 R148, R176.reuse, R140, R8 ;  /* 0x0000008cb094723c */ /* 0x040fee0000041808 */
[----:B------:R-:W-:Y:S01]  /*db30*/  FADD.FTZ R8, R130, R131 ;  /* 0x0000008382087221 */ /* 0x000fe20000010000 */
[-C--:B------:R-:W-:Y:S04]  /*db40*/  HMMA.16816.F32.BF16 R152, R176, R142.reuse, R12 ;  /* 0x0000008eb098723c */ /* 0x080fe8000004180c */
[----:B------:R-:W-:Y:S04]  /*db50*/  FADD.FTZ R8, R164, R8 ;  /* 0x00000008a4087221 */ /* 0x000fe80000010000 */
[C---:B------:R-:W-:Y:S04]  /*db60*/  HMMA.16816.F32.BF16 R140, R116.reuse, R142, R16 ;  /* 0x0000008e748c723c */ /* 0x040fe80000041810 */
[----:B------:R-:W-:Y:S04]  /*db70*/  FADD.FTZ R8, R165, R8 ;  /* 0x00000008a5087221 */ /* 0x000fe80000010000 */
[-C--:B---3--:R-:W-:Y:S04]  /*db80*/  HMMA.16816.F32.BF16 R136, R116, R132.reuse, R20 ;  /* 0x000000847488723c */ /* 0x088fe80000041814 */
[----:B------:R-:W-:Y:S04]  /*db90*/  FADD.FTZ R8, R168, R8 ;  /* 0x00000008a8087221 */ /* 0x000fe80000010000 */
[C---:B------:R-:W-:Y:S04]  /*dba0*/  HMMA.16816.F32.BF16 R156, R176.reuse, R132, R24 ;  /* 0x00000084b09c723c */ /* 0x040fe80000041818 */
[----:B------:R-:W-:Y:S04]  /*dbb0*/  FADD.FTZ R8, R169, R8 ;  /* 0x00000008a9087221 */ /* 0x000fe80000010000 */
[-C--:B------:R-:W-:Y:S04]  /*dbc0*/  HMMA.16816.F32.BF16 R160, R176, R134.reuse, R28 ;  /* 0x00000086b0a0723c */ /* 0x080fe8000004181c */
        /* <DEDUP_REMOVED lines=10> */
[----:B------:R-:W-:Y:S01]  /*dc70*/  FADD.FTZ R8, R181, R8 ;  /* 0x00000008b5087221 */ /* 0x000fe20000010000 */
[----:B------:R-:W-:Y:S03]  /*dc80*/  MOV R181, R68 ;  /* 0x0000004400b57202 */ /* 0x000fe60000000f00 */
[-C--:B-1----:R-:W-:Y:S04]  /*dc90*/  HMMA.16816.F32.BF16 R120, R116, R4.reuse, R52 ;  /* 0x000000047478723c */ /* 0x082fe80000041834 */
[----:B------:R-:W-:Y:S01]  /*dca0*/  FADD.FTZ R8, R180, R8 ;  /* 0x00000008b4087221 */ /* 0x000fe20000010000 */
[----:B------:R-:W-:Y:S03]  /*dcb0*/  MOV R180, R0 ;  /* 0x0000000000b47202 */ /* 0x000fe60000000f00 */
[C---:B------:R-:W-:Y:S04]  /*dcc0*/  HMMA.16816.F32.BF16 R172, R176.reuse, R4, R56 ;  /* 0x00000004b0ac723c */ /* 0x040fe80000041838 */
[----:B------:R-:W-:Y:S03]  /*dcd0*/  FADD.FTZ R8, R115, R8 ;  /* 0x0000000873087221 */ /* 0x000fe60000010000 */
[----:B------:R-:W-:Y:S01]  /*dce0*/  FADD.FTZ R5, R109, R107 ;  /* 0x0000006b6d057221 */ /* 0x000fe20000010000 */
[-C--:B------:R-:W-:Y:S04]  /*dcf0*/  HMMA.16816.F32.BF16 R176, R176, R6.reuse, R60 ;  /* 0x00000006b0b0723c */ /* 0x080fe8000004183c */
[----:B------:R1:W-:Y:S01]  /*dd00*/  STL [R1+0x60], R5 ;  /* 0x0000600501007387 */ /* 0x0003e20000100800 */
[----:B------:R-:W-:Y:S03]  /*dd10*/  FADD.FTZ R8, R113, R8 ;  /* 0x0000000871087221 */ /* 0x000fe60000010000 */
[----:B------:R-:W-:Y:S04]  /*dd20*/  HMMA.16816.F32.BF16 R116, R116, R6, R64 ;  /* 0x000000067474723c */ /* 0x000fe80000041840 */
[----:B------:R-:W-:Y:S03]  /*dd30*/  FADD.FTZ R8, R96, R8 ;  /* 0x0000000860087221 */ /* 0x000fe60000010000 */
[----:B------:R-:W-:Y:S02]  /*dd40*/  FADD.FTZ R6, R97, R106 ;  /* 0x0000006a61067221 */ /* 0x000fe40000010000 */
[----:B------:R-:W-:Y:S03]  /*dd50*/  FADD.FTZ R8, R71, R8 ;  /* 0x0000000847087221 */ /* 0x000fe60000010000 */
[----:B------:R3:W-:Y:S01]  /*dd60*/  STL [R1+0x54], R6 ;  /* 0x0000540601007387 */ /* 0x0007e20000100800 */
[----:B------:R-:W-:Y:S04]  /*dd70*/  FADD.FTZ R8, R70, R8 ;  /* 0x0000000846087221 */ /* 0x000fe80000010000 */
[----:B-1----:R-:W-:Y:S01]  /*dd80*/  FADD.FTZ R5, R69, R8 ;  /* 0x0000000845057221 */ /* 0x002fe20000010000 */
[C---:B----4-:R-:W-:Y:S02]  /*dd90*/  IADD3 R4, R72.reuse, -0x1, RZ ;  /* 0xffffffff48047810 */ /* 0x050fe40007ffe0ff */
[----:B--2---:R-:W-:Y:S03]  /*dda0*/  ISETP.GT.AND P0, PT, R72, R73, PT ;  /* 0x000000494800720c */ /* 0x004fe60003f04270 */
[----:B------:R3:W-:Y:S04]  /*ddb0*/  STL [R1+0x50], R4 ;  /* 0x0000500401007387 */ /* 0x0007e80000100800 */
[----:B------:R3:W-:Y:S04]  /*ddc0*/  STL [R1+0x4c], R5 ;  /* 0x00004c0501007387 */ /* 0x0007e80000100800 */
[----:B------:R3:W-:Y:S02]  /*ddd0*/  STL [R1+0x50], R4 ;  /* 0x0000500401007387 */ /* 0x0007e40000100800 */
[----:B---3--:R-:W-:-:S05]  /*dde0*/  @P0 BRA `(.L_x_1350) ;  /* 0xffff9ee000000947 */ /* 0x008fca000383ffff */
.L_x_1339:
[----:B--2---:R-:W2:Y:S04]  /*ddf0*/  LDL R5, [R1+0x10] ;  /* 0x0000100001057983 */ /* 0x004ea80000100800 */
[----:B------:R-:W2:Y:S02]  /*de00*/  LDL R4, [R1+0x50] ;  /* 0x0000500001047983 */ /* 0x000ea40000100800 */
[----:B--2---:R-:W-:-:S13]  /*de10*/  ISETP.GE.AND P0, PT, R4, R5, PT ;  /* 0x000000050400720c */ /* 0x004fda0003f06270 */
[----:B------:R-:W-:Y:S05]  /*de20*/  @!P0 BRA `(.L_x_1351) ;  /* 0x000051a000008947 */ /* 0x000fea0003800000 */
[----:B------:R-:W-:Y:S01]  /*de30*/  IMAD.MOV.U32 R183, RZ, RZ, R2 ;  /* 0x000000ffffb77224 */ /* 0x000fe200078e0002 */
[----:B------:R-:W-:Y:S01]  /*de40*/  MOV R181, R68 ;  /* 0x0000004400b57202 */ /* 0x000fe20000000f00 */
[----:B------:R-:W-:Y:S01]  /*de50*/  IMAD.MOV.U32 R182, RZ, RZ, R3 ;  /* 0x000000ffffb67224 */ /* 0x000fe200078e0003 */
[----:B------:R-:W-:Y:S02]  /*de60*/  MOV R180, R0 ;  /* 0x0000000000b47202 */ /* 0x000fe40000000f00 */
.L_x_1358:
[----:B------:R-:W2:Y:S01]  /*de70*/  LDL R3, [R1+0x20] ;  /* 0x0000200001037983 */ /* 0x000ea20000100800 */
[----:B------:R-:W-:Y:S04]  /*de80*/  DEPBAR.LE SB0, 0x0 ;  /* 0x000080000000791a */ /* 0x000fe80000000000 */
[----:B------:R-:W3:Y:S01]  /*de90*/  LDL R8, [R1+0x1c] ;  /* 0x00001c0001087983 */ /* 0x000ee20000100800 */
[----:B------:R-:W-:Y:S01]  /*dea0*/  WARPSYNC 0xffffffff ;  /* 0xffffffff00007948 */ /* 0x000fe20003800000 */
[----:B------:R-:W-:Y:S02]  /*deb0*/  SHF.L.U32 R84, R251, 0x1, RZ ;  /* 0x00000001fb547819 */ /* 0x000fe400000006ff */
[----:B------:R-:W4:Y:S04]  /*dec0*/  LDL.64 R6, [R1+0x30] ;  /* 0x0000300001067983 */ /* 0x000f280000100a00 */
[----:B------:R-:W5:Y:S04]  /*ded0*/  LDL R2, [R1+0x4] ;  /* 0x0000040001027983 */ /* 0x000f680000100800 */
[----:B------:R-:W-:Y:S06]  /*dee0*/  BAR.SYNC.DEFER_BLOCKING 0x0 ;  /* 0x0000000000007b1d */ /* 0x000fec0000010000 */
[----:B------:R1:W1:Y:S04]  /*def0*/  LDSM.16.M88.4 R112, [R241] ;  /* 0x00000000f170783b */ /* 0x0002680000000200 */
[----:B------:R1:W1:Y:S04]  /*df00*/  LDSM.16.M88.4 R108, [R241+0x2000] ;  /* 0x00200000f16c783b */ /* 0x0002680000000200 */
        /* <DEDUP_REMOVED lines=16> */
[C---:B--2---:R-:W-:Y:S01]  /*e010*/  IMAD.WIDE.U32 R4, R3.reuse, c[0x0][0x208], RZ ;  /* 0x0000820003047a25 */ /* 0x044fe200078e00ff */
[----:B------:R-:W-:Y:S05]  /*e020*/  SHF.R.S32.HI R0, RZ, 0x1f, R3 ;  /* 0x0000001fff007819 */ /* 0x000fea0000011403 */
[----:B------:R-:W-:Y:S04]  /*e030*/  IMAD R0, R0, c[0x0][0x208], RZ ;  /* 0x0000820000007a24 */ /* 0x000fe800078e02ff */
[----:B------:R-:W-:Y:S01]  /*e040*/  IMAD R0, R3, c[0x0][0x20c], R0 ;  /* 0x0000830003007a24 */ /* 0x000fe200078e0200 */
[----:B---3--:R-:W-:Y:S03]  /*e050*/  SHF.R.S32.HI R3, RZ, 0x1f, R8 ;  /* 0x0000001fff037819 */ /* 0x008fe60000011408 */
[----:B------:R-:W-:Y:S02]  /*e060*/  IMAD.IADD R5, R5, 0x1, R0 ;  /* 0x0000000105057824 */ /* 0x000fe400078e0200 */
[----:B------:R-:W-:Y:S02]  /*e070*/  IMAD R3, R3, c[0x0][0x218], RZ ;  /* 0x0000860003037a24 */ /* 0x000fe400078e02ff */
[C---:B------:R-:W-:Y:S04]  /*e080*/  IMAD.WIDE.U32 R4, R8.reuse, c[0x0][0x218], R4 ;  /* 0x0000860008047a25 */ /* 0x040fe800078e0004 */
[----:B------:R-:W-:Y:S01]  /*e090*/  IMAD R3, R8, c[0x0][0x21c], R3 ;  /* 0x0000870008037a24 */ /* 0x000fe200078e0203 */
[----:B----4-:R-:W-:Y:S04]  /*e0a0*/  IADD3 R0, P0, R6, R4, RZ ;  /* 0x0000000406007210 */ /* 0x010fe80007f1e0ff */
[----:B-----5:R-:W-:Y:S02]  /*e0b0*/  IADD3.X R3, R2, R5, R3, P0, !PT ;  /* 0x0000000502037210 */ /* 0x020fe400007fe403 */
[C---:B------:R-:W-:Y:S04]  /*e0c0*/  LEA R68, P0, R0.reuse, c[0x0][0x1f8], 0x1 ;  /* 0x00007e0000447a11 */ /* 0x040fe800078008ff */
[----:B------:R-:W-:Y:S02]  /*e0d0*/  LEA.HI.X R3, R0, c[0x0][0x1fc], R3, 0x1, P0 ;  /* 0x00007f0000037a11 */ /* 0x000fe400000f0c03 */
[----:B------:R-:W-:Y:S01]  /*e0e0*/  SHF.L.U64.HI R0, R251, 0x1, R242 ;  /* 0x00000001fb007819 */ /* 0x000fe200000102f2 */
[----:B------:R-:W-:-:S05]  /*e0f0*/  BRA.DIV ~URZ, `(.L_x_1352) ;  /* 0x0000b3627f007947 */ /* 0x000fca000b800000 */
[----:B-1----:R1:W2:Y:S02]  /*e100*/  SHFL.IDX PT, R2, R3, RZ, 0x181f ;  /* 0x00181fff03027589 */ /* 0x0022a400000e0000 */
.L_x_1399:
[-C--:B------:R-:W-:Y:S01]  /*e110*/  HMMA.16816.F32.BF16 R4, R112, R16.reuse, RZ ;  /* 0x000000107004723c */ /* 0x080fe200000418ff */
[----:B------:R-:W3:Y:S01]  /*e120*/  SHFL.IDX PT, R106, R68, 0x1, 0x181f ;  /* 0x00381f00446a7f89 */ /* 0x000ee200000e0000 */
[----:B------:R-:W-:Y:S06]  /*e130*/  BSSY B0, `(.L_x_1353) ;  /* 0x00001da000007945 */ /* 0x000fec0003800000 */
[C---:B------:R-:W-:Y:S01]  /*e140*/  HMMA.16816.F32.BF16 R8, R108.reuse, R16, RZ ;  /* 0x000000106c08723c */ /* 0x040fe200000418ff */
[----:B------:R-:W-:Y:S07]  /*e150*/  SHFL.IDX PT, R86, R3, 0x1, 0x181f ;  /* 0x00381f0003567f89 */ /* 0x000fee00000e0000 */
[-C--:B------:R-:W-:Y:S01]  /*e160*/  HMMA.16816.F32.BF16 R12, R108, R18.reuse, RZ ;  /* 0x000000126c0c723c */ /* 0x080fe200000418ff */
[----:B------:R-:W-:Y:S07]  /*e170*/  SHFL.IDX PT, R87, R68, 0x6, 0x181f ;  /* 0x00d81f0044577f89 */ /* 0x000fee00000e0000 */
[C---:B------:R-:W-:Y:S01]  /*e180*/  HMMA.16816.F32.BF16 R16, R112.reuse, R18, RZ ;  /* 0x000000127010723c */ /* 0x040fe200000418ff */
[----:B------:R-:W4:Y:S07]  /*e190*/  SHFL.IDX PT, R90, R68, 0x2, 0x181f ;  /* 0x00581f00445a7f89 */ /* 0x000f2e00000e0000 */
[-C--:B------:R-:W-:Y:S01]  /*e1a0*/  HMMA.16816.F32.BF16 R20, R112, R32.reuse, RZ ;  /* 0x000000207014723c */ /* 0x080fe200000418ff */
[----:B------:R-:W5:Y:S07]  /*e1b0*/  SHFL.IDX PT, R85, R3, 0x2, 0x181f ;  /* 0x00581f0003557f89 */ /* 0x000f6e00000e0000 */
[C---:B------:R-:W-:Y:S01]  /*e1c0*/  HMMA.16816.F32.BF16 R24, R108.reuse, R32, RZ ;  /* 0x000000206c18723c */ /* 0x040fe200000418ff */
[----:B------:R-:W1:Y:S07]  /*e1d0*/  SHFL.IDX PT, R104, R68, 0x3, 0x181f ;  /* 0x00781f0044687f89 */ /* 0x000e6e00000e0000 */
[-C--:B------:R-:W-:Y:S01]  /*e1e0*/  HMMA.16816.F32.BF16 R28, R108, R34.reuse, RZ ;  /* 0x000000226c1c723c */ /* 0x080fe200000418ff */
[----:B------:R-:W2:Y:S07]  /*e1f0*/  SHFL.IDX PT, R94, R68, 0x4, 0x181f ;  /* 0x00981f00445e7f89 */ /* 0x000eae00000e0000 */
[C---:B------:R-:W-:Y:S01]  /*e200*/  HMMA.16816.F32.BF16 R32, R112.reuse, R34, RZ ;  /* 0x000000227020723c */ /* 0x040fe200000418ff */
[----:B------:R-:W-:Y:S07]  /*e210*/  SHFL.IDX PT, R102, R68, 0x5, 0x181f ;  /* 0x00b81f0044667f89 */ /* 0x000fee00000e0000 */
[-C--:B------:R-:W-:Y:S01]  /*e220*/  HMMA.16816.F32.BF16 R36, R112, R48.reuse, RZ ;  /* 0x000000307024723c */ /* 0x080fe200000418ff */
[----:B------:R-:W1:Y:S07]  /*e230*/  SHFL.IDX PT, R88, R3, 0x3, 0x181f ;  /* 0x00781f0003587f89 */ /* 0x000e6e00000e0000 */
[C---:B------:R-:W-:Y:S01]  /*e240*/  HMMA.16816.F32.BF16 R40, R108.reuse, R48, RZ ;  /* 0x000000306c28723c */ /* 0x040fe200000418ff */
[----:B------:R-:W1:Y:S07]  /*e250*/  SHFL.IDX PT, R92, R3, 0x4, 0x181f ;  /* 0x00981f00035c7f89 */ /* 0x000e6e00000e0000 */
[-C--:B------:R-:W-:Y:S01]  /*e260*/  HMMA.16816.F32.BF16 R44, R108, R50.reuse, RZ ;  /* 0x000000326c2c723c */ /* 0x080fe200000418ff */
[----:B------:R-:W1:Y:S07]  /*e270*/  SHFL.IDX PT, R76, R68, RZ, 0x181f ;  /* 0x00181fff444c7589 */ /* 0x000e6e00000e0000 */
[C---:B------:R-:W-:Y:S08]  /*e280*/  HMMA.16816.F32.BF16 R48, R112.reuse, R50, RZ ;  /* 0x000000327030723c */ /* 0x040ff000000418ff */
[-C--:B------:R-:W-:Y:S08]  /*e290*/  HMMA.16816.F32.BF16 R52, R112, R64.reuse, RZ ;  /* 0x000000407034723c */ /* 0x080ff000000418ff */
[C---:B------:R-:W-:Y:S04]  /*e2a0*/  HMMA.16816.F32.BF16 R56, R108.reuse, R64, RZ ;  /* 0x000000406c38723c */ /* 0x040fe800000418ff */
[-C--:B---3--:R-:W-:Y:S02]  /*e2b0*/  IADD3 R106, P0, R106, R84.reuse, RZ ;  /* 0x000000546a6a7210 */ /* 0x088fe40007f1e0ff */
[----:B----4-:R-:W-:Y:S02]  /*e2c0*/  IADD3 R90, P6, R90, R84, RZ ;  /* 0x000000545a5a7210 */ /* 0x010fe40007fde0ff */
[-C--:B------:R-:W-:Y:S01]  /*e2d0*/  IADD3.X R107, R86, R0.reuse, RZ, P0, !PT ;  /* 0x00000000566b7210 */ /* 0x080fe200007fe4ff */
[-C--:B------:R-:W-:Y:S03]  /*e2e0*/  HMMA.16816.F32.BF16 R60, R108, R66.reuse, RZ ;  /* 0x000000426c3c723c */ /* 0x080fe600000418ff */
[----:B-----5:R-:W-:Y:S02]  /*e2f0*/  IADD3.X R91, R85, R0, RZ, P6, !PT ;  /* 0x00000000555b7210 */ /* 0x020fe400037fe4ff */
[-C--:B-1----:R-:W-:Y:S02]  /*e300*/  IADD3 R104, P5, R104, R84.reuse, RZ ;  /* 0x0000005468687210 */ /* 0x082fe40007fbe0ff */
[----:B--2---:R-:W-:Y:S01]  /*e310*/  IADD3 R94, P4, R94, R84, RZ ;  /* 0x000000545e5e7210 */ /* 0x004fe20007f9e0ff */
[C---:B------:R-:W-:Y:S04]  /*e320*/  HMMA.16816.F32.BF16 R64, R112.reuse, R66, RZ ;  /* 0x000000427040723c */ /* 0x040fe800000418ff */
[-C--:B------:R-:W-:Y:S02]  /*e330*/  IADD3.X R105, R88, R0.reuse, RZ, P5, !PT ;  /* 0x0000000058697210 */ /* 0x080fe40002ffe4ff */
[----:B------:R-:W-:Y:S02]  /*e340*/  IADD3.X R95, R92, R0, RZ, P4, !PT ;  /* 0x000000005c5f7210 */ /* 0x000fe400027fe4ff */
[----:B------:R-:W-:Y:S01]  /*e350*/  IADD3 R100, P2, R76, R84, RZ ;  /* 0x000000544c647210 */ /* 0x000fe20007f5e0ff */
[-C--:B------:R-:W-:Y:S03]  /*e360*/  HMMA.16816.F32.BF16 R68, R112, R80.reuse, RZ ;  /* 0x000000507044723c */ /* 0x080fe600000418ff */
[----:B------:R-:W-:Y:S02]  /*e370*/  IADD3.X R101, R2, R0, RZ, P2, !PT ;  /* 0x0000000002657210 */ /* 0x000fe400017fe4ff */
[----:B------:R-:W-:Y:S02]  /*e380*/  IADD3 R2, P0, R87, R84, RZ ;  /* 0x0000005457027210 */ /* 0x000fe40007f1e0ff */
[----:B------:R-:W-:Y:S01]  /*e390*/  MOV R86, R100 ;  /* 0x0000006400567202 */ /* 0x000fe20000000f00 */
[C---:B------:R-:W-:Y:S01]  /*e3a0*/  HMMA.16816.F32.BF16 R72, R108.reuse, R80, RZ ;  /* 0x000000506c48723c */ /* 0x040fe200000418ff */
[----:B------:R-:W1:Y:S03]  /*e3b0*/  SHFL.IDX PT, R100, R3, 0x5, 0x181f ;  /* 0x00b81f0003647f89 */ /* 0x000e6600000e0000 */
[----:B------:R-:W-:Y:S02]  /*e3c0*/  MOV R87, R101 ;  /* 0x0000006500577202 */ /* 0x000fe40000000f00 */
[----:B------:R-:W-:Y:S02]  /*e3d0*/  IADD3 R102, P2, R102, R84, RZ ;  /* 0x0000005466667210 */ /* 0x000fe40007f5e0ff */
[-C--:B------:R-:W-:Y:S01]  /*e3e0*/  HMMA.16816.F32.BF16 R76, R108, R82.reuse, RZ ;  /* 0x000000526c4c723c */ /* 0x080fe200000418ff */
[----:B------:R2:W-:Y:S07]  /*e3f0*/  LDGSTS.E.BYPASS.LTC128B.128 [R244+0x100], [R86.64], !P3 ;  /* 0x0010000056f47fae */ /* 0x0005ee000d901d48 */
[C---:B------:R-:W-:Y:S01]  /*e400*/  HMMA.16816.F32.BF16 R80, R112.reuse, R82, RZ ;  /* 0x000000527050723c */ /* 0x040fe200000418ff */
[----:B------:R3:W-:Y:S08]  /*e410*/  LDGSTS.E.BYPASS.LTC128B.128 [R244+0x900], [R106.64], !P3 ;  /* 0x009000006af47fae */ /* 0x0007f0000d901d48 */
[----:B------:R4:W-:Y:S03]  /*e420*/  LDGSTS.E.BYPASS.LTC128B.128 [R244+0x1100], [R90.64], !P3 ;  /* 0x011000005af47fae */ /* 0x0009e6000d901d48 */
[-C--:B-1----:R-:W-:Y:S05]  /*e430*/  IADD3.X R103, R100, R0.reuse, RZ, P2, !PT ;  /* 0x0000000064677210 */ /* 0x082fea00017fe4ff */
[----:B------:R3:W-:Y:S01]  /*e440*/  LDGSTS.E.BYPASS.LTC128B.128 [R244+0x1900], [R104.64], !P3 ;  /* 0x0190000068f47fae */ /* 0x0007e2000d901d48 */
[-C--:B--2---:R-:W-:Y:S07]  /*e450*/  HMMA.16816.F32.BF16 R84, R112, R96.reuse, RZ ;  /* 0x000000607054723c */ /* 0x084fee00000418ff */
[----:B------:R1:W-:Y:S08]  /*e460*/  LDGSTS.E.BYPASS.LTC128B.128 [R244+0x2100], [R94.64], !P3 ;  /* 0x021000005ef47fae */ /* 0x0003f0000d901d48 */
[----:B------:R2:W-:Y:S01]  /*e470*/  LDGSTS.E.BYPASS.LTC128B.128 [R244+0x2900], [R102.64], !P3 ;  /* 0x0290000066f47fae */ /* 0x0005e2000d901d48 */
[C---:B----4-:R-:W-:Y:S07]  /*e480*/  HMMA.16816.F32.BF16 R88, R108.reuse, R96, RZ ;  /* 0x000000606c58723c */ /* 0x050fee00000418ff */
[----:B------:R-:W4:Y:S01]  /*e490*/  SHFL.IDX PT, R3, R3, 0x6, 0x181f ;  /* 0x00d81f0003037f89 */ /* 0x000f2200000e0000 */
[-C--:B-1----:R-:W-:Y:S08]  /*e4a0*/  HMMA.16816.F32.BF16 R92, R108, R98.reuse, RZ ;  /* 0x000000626c5c723c */ /* 0x082ff000000418ff */
[C---:B------:R-:W-:Y:S04]  /*e4b0*/  HMMA.16816.F32.BF16 R96, R112.reuse, R98, RZ ;  /* 0x000000627060723c */ /* 0x040fe800000418ff */
[----:B----4-:R-:W-:Y:S02]  /*e4c0*/  IADD3.X R3, R3, R0, RZ, P0, !PT ;  /* 0x0000000003037210 */ /* 0x010fe400007fe4ff */
[----:B------:R-:W4:Y:S02]  /*e4d0*/  LDL R0, [R1+0x50] ;  /* 0x0000500001007983 */ /* 0x000f240000100800 */
[-C--:B--2---:R-:W-:Y:S02]  /*e4e0*/  HMMA.16816.F32.BF16 R100, R112, R184.reuse, RZ ;  /* 0x000000b87064723c */ /* 0x084fe400000418ff */
[----:B------:R1:W-:Y:S06]  /*e4f0*/  LDGSTS.E.BYPASS.LTC128B.128 [R244+0x3100], [R2.64], !P3 ;  /* 0x0310000002f47fae */ /* 0x0003ec000d901d48 */
[C---:B---3--:R-:W-:Y:S02]  /*e500*/  HMMA.16816.F32.BF16 R104, R108.reuse, R184, RZ ;  /* 0x000000b86c68723c */ /* 0x048fe400000418ff */
[----:B------:R-:W0:Y:S06]  /*e510*/  LDGDEPBAR ;  /* 0x00000000000079af */ /* 0x000e2c0000000000 */
[-C--:B------:R-:W-:Y:S08]  /*e520*/  HMMA.16816.F32.BF16 R108, R108, R186.reuse, RZ ;  /* 0x000000ba6c6c723c */ /* 0x080ff000000418ff */
[----:B------:R-:W-:Y:S01]  /*e530*/  HMMA.16816.F32.BF16 R112, R112, R186, RZ ;  /* 0x000000ba7070723c */ /* 0x000fe200000418ff */
[----:B------:R-:W-:Y:S07]  /*e540*/  LDSM.16.M88.4 R184, [R237] ;  /* 0x00000000edb8783b */ /* 0x000fee0000000200 */
[-C--:B------:R-:W-:Y:S01]  /*e550*/  HMMA.16816.F32.BF16 R4, R188, R192.reuse, R4 ;  /* 0x000000c0bc04723c */ /* 0x080fe20000041804 */
[----:B-1----:R-:W4:Y:S07]  /*e560*/  LDL R3, [R1+0x10] ;  /* 0x0000100001037983 */ /* 0x002f2e0000100800 */
        /* <DEDUP_REMOVED lines=32> */
[----:B------:R-:W-:Y:S07]  /*e770*/  LDSM.16.M88.4 R196, [R236+0x2800] ;  /* 0x00280000ecc4783b */ /* 0x000fee0000000200 */
[----:B------:R-:W-:Y:S01]  /*e780*/  HMMA.16816.F32.BF16 R112, R188, R222, R112 ;  /* 0x000000debc70723c */ /* 0x000fe20000041870 */
[----:B------:R-:W4:Y:S07]  /*e790*/  LDSM.16.M88.4 R188, [R236+0x1800] ;  /* 0x00180000ecbc783b */ /* 0x000f2e0000000200 */
        /* <DEDUP_REMOVED lines=10> */
[-C--:B-----5:R-:W-:Y:S08]  /*e840*/  HMMA.16816.F32.BF16 R36, R184, R208.reuse, R36 ;  /* 0x000000d0b824723c */ /* 0x0a0ff00000041824 */
[C---:B------:R-:W-:Y:S04]  /*e850*/  HMMA.16816.F32.BF16 R40, R200.reuse, R208, R40 ;  /* 0x000000d0c828723c */ /* 0x040fe80000041828 */
[----:B----4-:R-:W-:Y:S04]  /*e860*/  ISETP.GT.AND P0, PT, R0, R3, PT ;  /* 0x000000030000720c */ /* 0x010fe80003f04270 */
[-C--:B------:R-:W-:Y:S08]  /*e870*/  HMMA.16816.F32.BF16 R44, R200, R210.reuse, R44 ;  /* 0x000000d2c82c723c */ /* 0x080ff0000004182c */
[C---:B------:R-:W-:Y:S08]  /*e880*/  HMMA.16816.F32.BF16 R48, R184.reuse, R210, R48 ;  /* 0x000000d2b830723c */ /* 0x040ff00000041830 */
[-C--:B------:R-:W-:Y:S08]  /*e890*/  HMMA.16816.F32.BF16 R52, R184, R188.reuse, R52 ;  /* 0x000000bcb834723c */ /* 0x080ff00000041834 */
[C---:B------:R-:W-:Y:S08]  /*e8a0*/  HMMA.16816.F32.BF16 R56, R200.reuse, R188, R56 ;  /* 0x000000bcc838723c */ /* 0x040ff00000041838 */
[-C--:B------:R-:W-:Y:S08]  /*e8b0*/  HMMA.16816.F32.BF16 R60, R200, R190.reuse, R60 ;  /* 0x000000bec83c723c */ /* 0x080ff0000004183c */
[C---:B------:R-:W-:Y:S01]  /*e8c0*/  HMMA.16816.F32.BF16 R64, R184.reuse, R190, R64 ;  /* 0x000000beb840723c */ /* 0x040fe20000041840 */
[----:B------:R-:W3:Y:S07]  /*e8d0*/  LDSM.16.M88.4 R188, [R235+0x2000] ;  /* 0x00200000ebbc783b */ /* 0x000eee0000000200 */
        /* <DEDUP_REMOVED lines=9> */
[C---:B------:R-:W-:Y:S08]  /*e970*/  HMMA.16816.F32.BF16 R104, R200.reuse, R204, R104 ;  /* 0x000000ccc868723c */ /* 0x040ff00000041868 */
[-C--:B------:R-:W-:Y:S08]  /*e980*/  HMMA.16816.F32.BF16 R108, R200, R206.reuse, R108 ;  /* 0x000000cec86c723c */ /* 0x080ff0000004186c */
[----:B------:R-:W-:Y:S08]  /*e990*/  HMMA.16816.F32.BF16 R112, R184, R206, R112 ;  /* 0x000000ceb870723c */ /* 0x000ff00000041870 */
[-C--:B------:R-:W-:Y:S08]  /*e9a0*/  HMMA.16816.F32.BF16 R4, R212, R216.reuse, R4 ;  /* 0x000000d8d404723c */ /* 0x080ff00000041804 */
[C---:B---3--:R-:W-:Y:S08]  /*e9b0*/  HMMA.16816.F32.BF16 R8, R188.reuse, R216, R8 ;  /* 0x000000d8bc08723c */ /* 0x048ff00000041808 */
        /* <DEDUP_REMOVED lines=18> */
[----:B------:R-:W-:Y:S03]  /*eae0*/  FMUL.FTZ R19, R19, c[0x0][0x320] ;  /* 0x0000c80013137a20 */ /* 0x000fe60000410000 */
[----:B------:R4:W1:Y:S10]  /*eaf0*/  MUFU.TANH R187, R7 ;  /* 0x0000000700bb7308 */ /* 0x0008740000002400 */
[----:B------:R-:W1:Y:S10]  /*eb00*/  MUFU.TANH R194, R8 ;  /* 0x0000000800c27308 */ /* 0x000e740000002400 */
[----:B------:R-:W1:Y:S01]  /*eb10*/  MUFU.TANH R198, R9 ;  /* 0x0000000900c67308 */ /* 0x000e620000002400 */
[----:B----4-:R-:W4:Y:S09]  /*eb20*/  LDSM.16.M88.4 R4, [R224+0x800] ;  /* 0x00080000e004783b */ /* 0x010f320000000200 */
[----:B------:R-:W1:Y:S10]  /*eb30*/  MUFU.TANH R193, R10 ;  /* 0x0000000a00c17308 */ /* 0x000e740000002400 */
[----:B------:R5:W1:Y:S10]  /*eb40*/  MUFU.TANH R195, R11 ;  /* 0x0000000b00c37308 */ /* 0x000a740000002400 */
[----:B------:R1:W1:Y:S10]  /*eb50*/  MUFU.TANH R199, R12 ;  /* 0x0000000c00c77308 */ /* 0x0002740000002400 */
[----:B------:R2:W2:Y:S01]  /*eb60*/  MUFU.TANH R200, R13 ;  /* 0x0000000d00c87308 */ /* 0x0004a20000002400 */
[----:B-----5:R-:W5:Y:S01]  /*eb70*/  LDSM.16.M88.4 R8, [R224+0x1000] ;  /* 0x00100000e008783b */ /* 0x020f620000000200 */
[-C--:B----4-:R-:W-:Y:S08]  /*eb80*/  HMMA.16816.F32.BF16 R20, R212, R4.reuse, R20 ;  /* 0x00000004d414723c */ /* 0x090ff00000041814 */
[----:B------:R-:W4:Y:S01]  /*eb90*/  MUFU.TANH R196, R16 ;  /* 0x0000001000c47308 */ /* 0x000f220000002400 */
[C---:B------:R-:W-:Y:S04]  /*eba0*/  HMMA.16816.F32.BF16 R24, R188.reuse, R4, R24 ;  /* 0x00000004bc18723c */ /* 0x040fe80000041818 */
[----:B-1----:R-:W-:Y:S05]  /*ebb0*/  FMUL.FTZ R12, R14, c[0x0][0x320] ;  /* 0x0000c8000e0c7a20 */ /* 0x002fea0000410000 */
[----:B------:R1:W1:Y:S01]  /*ebc0*/  MUFU.TANH R197, R17 ;  /* 0x0000001100c57308 */ /* 0x0002620000002400 */
[-C--:B------:R-:W-:Y:S03]  /*ebd0*/  HMMA.16816.F32.BF16 R28, R188, R6.reuse, R28 ;  /* 0x00000006bc1c723c */ /* 0x080fe6000004181c */
[----:B--2---:R-:W-:Y:S05]  /*ebe0*/  FMUL.FTZ R13, R15, c[0x0][0x320] ;  /* 0x0000c8000f0d7a20 */ /* 0x004fea0000410000 */
[C---:B------:R-:W-:Y:S01]  /*ebf0*/  HMMA.16816.F32.BF16 R32, R212.reuse, R6, R32 ;  /* 0x00000006d420723c */ /* 0x040fe20000041820 */
[----:B------:R-:W2:Y:S01]  /*ec00*/  MUFU.TANH R201, R18 ;  /* 0x0000001200c97308 */ /* 0x000ea20000002400 */
[----:B------:R-:W2:Y:S02]  /*ec10*/  LDSM.16.M88.4 R4, [R224+0x1800] ;  /* 0x00180000e004783b */ /* 0x000ea40000000200 */
[----:B------:R-:W-:Y:S02]  /*ec20*/  FMUL.FTZ R20, R20, c[0x0][0x320] ;  /* 0x0000c80014147a20 */ /* 0x000fe40000410000 */
[----:B------:R-:W-:Y:S02]  /*ec30*/  FMUL.FTZ R21, R21, c[0x0][0x320] ;  /* 0x0000c80015157a20 */ /* 0x000fe40000410000 */
[----:B------:R-:W-:Y:S03]  /*ec40*/  FMUL.FTZ R23, R23, c[0x0][0x320] ;  /* 0x0000c80017177a20 */ /* 0x000fe60000410000 */
[----:B------:R3:W2:Y:S01]  /*ec50*/  MUFU.TANH R202, R19 ;  /* 0x0000001300ca7308 */ /* 0x0006a20000002400 */
[----:B------:R-:W-:Y:S02]  /*ec60*/  FMUL.FTZ R14, R26, c[0x0][0x320] ;  /* 0x0000c8001a0e7a20 */ /* 0x000fe40000410000 */
[----:B------:R-:W-:Y:S01]  /*ec70*/  FMUL.FTZ R15, R27, c[0x0][0x320] ;  /* 0x0000c8001b0f7a20 */ /* 0x000fe20000410000 */
[-C--:B-----5:R-:W-:Y:S03]  /*ec80*/  HMMA.16816.F32.BF16 R36, R212, R8.reuse, R36 ;  /* 0x00000008d424723c */ /* 0x0a0fe60000041824 */
[----:B-1----:R-:W-:Y:S02]  /*ec90*/  FMUL.FTZ R17, R24, c[0x0][0x320] ;  /* 0x0000c80018117a20 */ /* 0x002fe40000410000 */
[----:B------:R-:W-:Y:S01]  /*eca0*/  FMUL.FTZ R16, R30, c[0x0][0x320] ;  /* 0x0000c8001e107a20 */ /* 0x000fe20000410000 */
[----:B------:R1:W1:Y:S02]  /*ecb0*/  MUFU.TANH R203, R20 ;  /* 0x0000001400cb7308 */ /* 0x0002640000002400 */
[C---:B------:R-:W-:Y:S04]  /*ecc0*/  HMMA.16816.F32.BF16 R40, R188.reuse, R8, R40 ;  /* 0x00000008bc28723c */ /* 0x040fe80000041828 */
[----:B------:R-:W-:Y:S02]  /*ecd0*/  FMUL.FTZ R32, R32, c[0x0][0x320] ;  /* 0x0000c80020207a20 */ /* 0x000fe40000410000 */
[----:B------:R-:W-:Y:S02]  /*ece0*/  FMUL.FTZ R33, R33, c[0x0][0x320] ;  /* 0x0000c80021217a20 */ /* 0x000fe40000410000 */
[----:B------:R5:W4:Y:S01]  /*ecf0*/  MUFU.TANH R204, R21 ;  /* 0x0000001500cc7308 */ /* 0x000b220000002400 */
[-C--:B------:R-:W-:Y:S03]  /*ed00*/  HMMA.16816.F32.BF16 R44, R188, R10.reuse, R44 ;  /* 0x0000000abc2c723c */ /* 0x080fe6000004182c */
[----:B---3--:R-:W-:Y:S02]  /*ed10*/  FMUL.FTZ R19, R25, c[0x0][0x320] ;  /* 0x0000c80019137a20 */ /* 0x008fe40000410000 */
[----:B------:R-:W-:Y:S02]  /*ed20*/  FMUL.FTZ R18, R31, c[0x0][0x320] ;  /* 0x0000c8001f127a20 */ /* 0x000fe40000410000 */
[----:B------:R-:W-:Y:S01]  /*ed30*/  FMUL.FTZ R36, R36, c[0x0][0x320] ;  /* 0x0000c80024247a20 */ /* 0x000fe20000410000 */
[C---:B------:R-:W-:Y:S01]  /*ed40*/  HMMA.16816.F32.BF16 R48, R212.reuse, R10, R48 ;  /* 0x0000000ad430723c */ /* 0x040fe20000041830 */
[----:B------:R3:W3:Y:S01]  /*ed50*/  MUFU.TANH R205, R32 ;  /* 0x0000002000cd7308 */ /* 0x0006e20000002400 */
[----:B------:R-:W3:Y:S02]  /*ed60*/  LDSM.16.M88.4 R8, [R224+0x2000] ;  /* 0x00200000e008783b */ /* 0x000ee40000000200 */
[----:B------:R-:W-:Y:S02]  /*ed70*/  FMUL.FTZ R37, R37, c[0x0][0x320] ;  /* 0x0000c80025257a20 */ /* 0x000fe40000410000 */
[----:B------:R-:W-:Y:S02]  /*ed80*/  FMUL.FTZ R38, R38, c[0x0][0x320] ;  /* 0x0000c80026267a20 */ /* 0x000fe40000410000 */
[-C--:B--2---:R-:W-:Y:S03]  /*ed90*/  HMMA.16816.F32.BF16 R52, R212, R4.reuse, R52 ;  /* 0x00000004d434723c */ /* 0x084fe60000041834 */
[----:B------:R-:W2:Y:S01]  /*eda0*/  MUFU.TANH R206, R33 ;  /* 0x0000002100ce7308 */ /* 0x000ea20000002400 */
[----:B------:R-:W-:Y:S02]  /*edb0*/  FMUL.FTZ R39, R39, c[0x0][0x320] ;  /* 0x0000c80027277a20 */ /* 0x000fe40000410000 */
[----:B-1----:R-:W-:Y:S02]  /*edc0*/  FMUL.FTZ R20, R28, c[0x0][0x320] ;  /* 0x0000c8001c147a20 */ /* 0x002fe40000410000 */
[C---:B------:R-:W-:Y:S04]  /*edd0*/  HMMA.16816.F32.BF16 R56, R188.reuse, R4, R56 ;  /* 0x00000004bc38723c */ /* 0x040fe80000041838 */
[----:B-----5:R-:W-:Y:S01]  /*ede0*/  FMUL.FTZ R21, R22, c[0x0][0x320] ;  /* 0x0000c80016157a20 */ /* 0x020fe20000410000 */
[----:B------:R-:W1:Y:S01]  /*edf0*/  MUFU.TANH R208, R36 ;  /* 0x0000002400d07308 */ /* 0x000e620000002400 */
[----:B------:R-:W-:Y:S02]  /*ee00*/  FMUL.FTZ R22, R29, c[0x0][0x320] ;  /* 0x0000c8001d167a20 */ /* 0x000fe40000410000 */
[-C--:B------:R-:W-:Y:S04]  /*ee10*/  HMMA.16816.F32.BF16 R60, R188, R6.reuse, R60 ;  /* 0x00000006bc3c723c */ /* 0x080fe8000004183c */
[----:B------:R-:W-:Y:S02]  /*ee20*/  FMUL.FTZ R30, R34, c[0x0][0x320] ;  /* 0x0000c800221e7a20 */ /* 0x000fe40000410000 */
[----:B------:R-:W-:Y:S01]  /*ee30*/  FMUL.FTZ R31, R35, c[0x0][0x320] ;  /* 0x0000c800231f7a20 */ /* 0x000fe20000410000 */
[----:B------:R-:W1:Y:S01]  /*ee40*/  MUFU.TANH R207, R37 ;  /* 0x0000002500cf7308 */ /* 0x000e620000002400 */
[C---:B------:R-:W-:Y:S01]  /*ee50*/  HMMA.16816.F32.BF16 R64, R212.reuse, R6, R64 ;  /* 0x00000006d440723c */ /* 0x040fe20000041840 */
[----:B------:R-:W5:Y:S03]  /*ee60*/  LDSM.16.M88.4 R4, [R224+0x2800] ;  /* 0x00280000e004783b */ /* 0x000f660000000200 */
[----:B------:R-:W-:Y:S02]  /*ee70*/  FMUL.FTZ R52, R52, c[0x0][0x320] ;  /* 0x0000c80034347a20 */ /* 0x000fe40000410000 */
[----:B------:R-:W-:Y:S02]  /*ee80*/  FMUL.FTZ R53, R53, c[0x0][0x320] ;  /* 0x0000c80035357a20 */ /* 0x000fe40000410000 */
[----:B------:R-:W-:Y:S01]  /*ee90*/  FMUL.FTZ R28, R40, c[0x0][0x320] ;  /* 0x0000c800281c7a20 */ /* 0x000fe20000410000 */
[----:B------:R-:W1:Y:S01]  /*eea0*/  MUFU.TANH R223, R38 ;  /* 0x0000002600df7308 */ /* 0x000e620000002400 */
[-C--:B---3--:R-:W-:Y:S03]  /*eeb0*/  HMMA.16816.F32.BF16 R68, R212, R8.reuse, R68 ;  /* 0x00000008d444723c */ /* 0x088fe60000041844 */
[----:B------:R-:W-:Y:S02]  /*eec0*/  FMUL.FTZ R29, R41, c[0x0][0x320] ;  /* 0x0000c800291d7a20 */ /* 0x000fe40000410000 */
[----:B------:R-:W-:Y:S02]  /*eed0*/  FMUL.FTZ R25, R42, c[0x0][0x320] ;  /* 0x0000c8002a197a20 */ /* 0x000fe40000410000 */
[----:B------:R-:W-:Y:S01]  /*eee0*/  FMUL.FTZ R24, R43, c[0x0][0x320] ;  /* 0x0000c8002b187a20 */ /* 0x000fe20000410000 */
[C---:B------:R-:W-:Y:S01]  /*eef0*/  HMMA.16816.F32.BF16 R72, R188.reuse, R8, R72 ;  /* 0x00000008bc48723c */ /* 0x040fe20000041848 */
[----:B------:R-:W3:Y:S03]  /*ef00*/  MUFU.TANH R222, R39 ;  /* 0x0000002700de7308 */ /* 0x000ee60000002400 */
[----:B------:R-:W-:Y:S02]  /*ef10*/  FMUL.FTZ R32, R44, c[0x0][0x320] ;  /* 0x0000c8002c207a20 */ /* 0x000fe40000410000 */
[----:B------:R-:W-:Y:S02]  /*ef20*/  FMUL.FTZ R35, R45, c[0x0][0x320] ;  /* 0x0000c8002d237a20 */ /* 0x000fe40000410000 */
[-C--:B------:R-:W-:Y:S03]  /*ef30*/  HMMA.16816.F32.BF16 R76, R188, R10.reuse, R76 ;  /* 0x0000000abc4c723c */ /* 0x080fe6000004184c */
[----:B------:R1:W1:Y:S01]  /*ef40*/  MUFU.TANH R218, R52 ;  /* 0x0000003400da7308 */ /* 0x0002620000002400 */
[----:B------:R-:W-:Y:S02]  /*ef50*/  FMUL.FTZ R27, R46, c[0x0][0x320] ;  /* 0x0000c8002e1b7a20 */ /* 0x000fe40000410000 */
[----:B------:R-:W-:Y:S02]  /*ef60*/  FMUL.FTZ R26, R47, c[0x0][0x320] ;  /* 0x0000c8002f1a7a20 */ /* 0x000fe40000410000 */
[C---:B------:R-:W-:Y:S01]  /*ef70*/  HMMA.16816.F32.BF16 R80, R212.reuse, R10, R80 ;  /* 0x0000000ad450723c */ /* 0x040fe20000041850 */
[----:B------:R-:W2:Y:S01]  /*ef80*/  LDSM.16.M88.4 R8, [R224+0x3000] ;  /* 0x00300000e008783b */ /* 0x000ea20000000200 */
[----:B------:R-:W-:Y:S04]  /*ef90*/  DEPBAR.LE SB0, 0x0 ;  /* 0x000080000000791a */ /* 0x000fe80000000000 */
[----:B------:R3:W2:Y:S01]  /*efa0*/  MUFU.TANH R216, R53 ;  /* 0x0000003500d87308 */ /* 0x0006a20000002400 */
[----:B------:R-:W-:Y:S01]  /*efb0*/  FMUL.FTZ R69, R69, c[0x0][0x320] ;  /* 0x0000c80045457a20 */ /* 0x000fe20000410000 */
[-C--:B-----5:R-:W-:Y:S01]  /*efc0*/  HMMA.16816.F32.BF16 R84, R212, R4.reuse, R84 ;  /* 0x00000004d454723c */ /* 0x0a0fe20000041854 */
[----:B------:R-:W-:Y:S04]  /*efd0*/  BAR.SYNC.DEFER_BLOCKING 0x0 ;  /* 0x0000000000007b1d */ /* 0x000fe80000010000 */
[----:B------:R-:W-:Y:S02]  /*efe0*/  FMUL.FTZ R72, R72, c[0x0][0x320] ;  /* 0x0000c80048487a20 */ /* 0x000fe40000410000 */
[----:B------:R-:W-:Y:S01]  /*eff0*/  FMUL.FTZ R45, R50, c[0x0][0x320] ;  /* 0x0000c800322d7a20 */ /* 0x000fe20000410000 */
[----:B------:R-:W2:Y:S01]  /*f000*/  MUFU.TANH R221, R69 ;  /* 0x0000004500dd7308 */ /* 0x000ea20000002400 */
[C---:B------:R-:W-:Y:S04]  /*f010*/  HMMA.16816.F32.BF16 R88, R188.reuse, R4, R88 ;  /* 0x00000004bc58723c */ /* 0x040fe80000041858 */
[----:B------:R-:W-:Y:S02]  /*f020*/  FMUL.FTZ R76, R76, c[0x0][0x320] ;  /* 0x0000c8004c4c7a20 */ /* 0x000fe40000410000 */
[----:B------:R-:W-:Y:S02]  /*f030*/  FMUL.FTZ R44, R51, c[0x0][0x320] ;  /* 0x0000c800332c7a20 */ /* 0x000fe40000410000 */
[-C--:B------:R-:W-:Y:S01]  /*f040*/  HMMA.16816.F32.BF16 R92, R188, R6.reuse, R92 ;  /* 0x00000006bc5c723c */ /* 0x080fe2000004185c */
[----:B------:R5:W4:Y:S03]  /*f050*/  MUFU.TANH R217, R72 ;  /* 0x0000004800d97308 */ /* 0x000b260000002400 */
[----:B-1----:R-:W-:Y:S02]  /*f060*/  FMUL.FTZ R52, R55, c[0x0][0x320] ;  /* 0x0000c80037347a20 */ /* 0x002fe40000410000 */
[----:B---3--:R-:W-:Y:S02]  /*f070*/  FMUL.FTZ R53, R54, c[0x0][0x320] ;  /* 0x0000c80036357a20 */ /* 0x008fe40000410000 */
[C---:B------:R-:W-:Y:S03]  /*f080*/  HMMA.16816.F32.BF16 R96, R212.reuse, R6, R96 ;  /* 0x00000006d460723c */ /* 0x040fe60000041860 */
[----:B------:R1:W3:Y:S01]  /*f090*/  MUFU.TANH R210, R76 ;  /* 0x0000004c00d27308 */ /* 0x0002e20000002400 */
[----:B------:R-:W-:Y:S02]  /*f0a0*/  FMUL.FTZ R38, R56, c[0x0][0x320] ;  /* 0x0000c80038267a20 */ /* 0x000fe40000410000 */
[----:B------:R-:W-:Y:S02]  /*f0b0*/  FMUL.FTZ R39, R57, c[0x0][0x320] ;  /* 0x0000c80039277a20 */ /* 0x000fe40000410000 */
[-C--:B--2---:R-:W-:Y:S04]  /*f0c0*/  HMMA.16816.F32.BF16 R100, R212, R8.reuse, R100 ;  /* 0x00000008d464723c */ /* 0x084fe80000041864 */
[----:B------:R-:W-:Y:S01]  /*f0d0*/  FMUL.FTZ R34, R58, c[0x0][0x320] ;  /* 0x0000c8003a227a20 */ /* 0x000fe20000410000 */
[----:B------:R-:W2:Y:S01]  /*f0e0*/  MUFU.TANH R12, R12 ;  /* 0x0000000c000c7308 */ /* 0x000ea20000002400 */
        /* <DEDUP_REMOVED lines=23> */
[----:B-----5:R-:W-:Y:S02]  /*f260*/  FMUL.FTZ R72, R80, c[0x0][0x320] ;  /* 0x0000c80050487a20 */ /* 0x020fe40000410000 */
[----:B------:R-:W-:Y:S01]  /*f270*/  FMUL.FTZ R77, R81, c[0x0][0x320] ;  /* 0x0000c800514d7a20 */ /* 0x000fe20000410000 */
[----:B------:R-:W2:Y:S01]  /*f280*/  MUFU.TANH R19, R19 ;  /* 0x0000001300137308 */ /* 0x000ea20000002400 */
[----:B------:R-:W-:Y:S02]  /*f290*/  FMUL.FTZ R67, R82, c[0x0][0x320] ;  /* 0x0000c80052437a20 */ /* 0x000fe40000410000 */
[----:B------:R-:W-:Y:S02]  /*f2a0*/  FMUL.FTZ R73, R83, c[0x0][0x320] ;  /* 0x0000c80053497a20 */ /* 0x000fe40000410000 */
[----:B------:R-:W-:Y:S02]  /*f2b0*/  FMUL.FTZ R82, R84, c[0x0][0x320] ;  /* 0x0000c80054527a20 */ /* 0x000fe40000410000 */
[----:B------:R-:W-:Y:S02]  /*f2c0*/  FMUL.FTZ R81, R85, c[0x0][0x320] ;  /* 0x0000c80055517a20 */ /* 0x000fe40000410000 */
[----:B-1----:R-:W-:Y:S01]  /*f2d0*/  FMUL.FTZ R76, R86, c[0x0][0x320] ;  /* 0x0000c800564c7a20 */ /* 0x002fe20000410000 */
        /* <DEDUP_REMOVED lines=39> */
[----:B------:R-:W-:Y:S05]  /*f550*/  FMUL.FTZ R68, R68, c[0x0][0x320] ;  /* 0x0000c80044447a20 */ /* 0x000fea0000410000 */
        /* <DEDUP_REMOVED lines=73> */
[----:B--234-:R-:W-:Y:S01]  /*f9f0*/  IMAD.MOV.U32 R6, RZ, RZ, RZ ;  /* 0x000000ffff067224 */ /* 0x01cfe200078e00ff */
[----:B------:R-:W2:Y:S01]  /*fa00*/  LDL R3, [R1+0x24] ;  /* 0x0000240001037983 */ /* 0x000ea20000100800 */
[----:B------:R-:W-:Y:S02]  /*fa10*/  PLOP3.LUT P2, PT, PT, PT, UP0, 0x80, 0x0 ;  /* 0x000000000000781c */ /* 0x000fe40003f4f008 */
[----:B------:R-:W-:Y:S01]  /*fa20*/  PLOP3.LUT P0, PT, PT, PT, UP0, 0x80, 0x0 ;  /* 0x000000000000781c */ /* 0x000fe20003f0f008 */
[----:B------:R-:W3:Y:S04]  /*fa30*/  LDL.64 R84, [R1+0x40] ;  /* 0x0000400001547983 */ /* 0x000ee80000100a00 */
[----:B------:R-:W4:Y:S04]  /*fa40*/  LDL R50, [R1+0xc] ;  /* 0x00000c0001327983 */ /* 0x000f280000100800 */
[----:B-1----:R-:W5:Y:S04]  /*fa50*/  LDL.64 R48, [R1+0x38] ;  /* 0x0000380001307983 */ /* 0x002f680000100a00 */
[----:B------:R-:W3:Y:S01]  /*fa60*/  LDL R185, [R1+0x8] ;  /* 0x0000080001b97983 */ /* 0x000ee20000100800 */
[----:B--2---:R-:W-:Y:S05]  /*fa70*/  IMAD R3, R0, 0x70, R3 ;  /* 0x0000007000037824 */ /* 0x004fea00078e0203 */
[----:B------:R-:W-:Y:S05]  /*fa80*/  IADD3 R3, R3, -0x70, R250 ;  /* 0xffffff9003037810 */ /* 0x000fea0007ffe0fa */
[----:B------:R-:W-:Y:S01]  /*fa90*/  @P2 IMAD.HI.U32 R0, R3, c[0x0][0x2bc], RZ ;  /* 0x0000af0003002a27 */ /* 0x000fe200078e00ff */
[----:B-----5:R-:W-:Y:S03]  /*faa0*/  SHF.L.U64.HI R49, R251, 0x1, R242 ;  /* 0x00000001fb317819 */ /* 0x020fe600000102f2 */
[--C-:B------:R-:W-:Y:S01]  /*fab0*/  IMAD.MOV.U32 R2, RZ, RZ, R3.reuse ;  /* 0x000000ffff027224 */ /* 0x100fe200078e0003 */
[----:B------:R-:W-:Y:S04]  /*fac0*/  @P0 SHF.R.U32.HI R2, RZ, c[0x0][0x2c0], R0 ;  /* 0x0000b000ff020a19 */ /* 0x000fe80000011600 */
[C---:B---3--:R-:W-:Y:S01]  /*fad0*/  @!P1 IADD3 R0, P0, R2.reuse, R84, RZ ;  /* 0x0000005402009210 */ /* 0x048fe20007f1e0ff */
[----:B------:R-:W-:Y:S03]  /*fae0*/  IMAD.MOV R4, RZ, RZ, -R2 ;  /* 0x000000ffff047224 */ /* 0x000fe600078e0a02 */
[----:B----4-:R-:W-:Y:S01]  /*faf0*/  @!P1 LEA.HI.X.SX32 R2, R2, R50, 0x1, P0 ;  /* 0x0000003202029211 */ /* 0x010fe200000f0eff */
[----:B------:R-:W-:Y:S01]  /*fb00*/  IMAD R8, R4, c[0x0][0x2b8], R3 ;  /* 0x0000ae0004087a24 */ /* 0x000fe200078e0203 */
[C---:B------:R-:W-:Y:S04]  /*fb10*/  @!P1 LEA R4, P0, R0.reuse, c[0x0][0x2a0], 0x2 ;  /* 0x0000a80000049a11 */ /* 0x040fe800078010ff */
[----:B------:R-:W-:Y:S01]  /*fb20*/  @!P1 LEA.HI.X R5, R0, c[0x0][0x2a4], R2, 0x2, P0 ;  /* 0x0000a90000059a11 */ /* 0x000fe200000f1402 */
[----:B------:R-:W-:Y:S01]  /*fb30*/  IMAD.WIDE.U32 R2, R8, c[0x0][0x1e0], RZ ;  /* 0x0000780008027a25 */ /* 0x000fe200078e00ff */
[----:B------:R-:W-:Y:S01]  /*fb40*/  SHF.R.S32.HI R0, RZ, 0x1f, R8 ;  /* 0x0000001fff007819 */ /* 0x000fe20000011408 */
[----:B------:R1:W-:Y:S04]  /*fb50*/  STL [R1+0x20], R8 ;  /* 0x0000200801007387 */ /* 0x0003e80000100800 */
[----:B------:R-:W-:Y:S01]  /*fb60*/  IMAD R0, R0, c[0x0][0x1e0], RZ ;  /* 0x0000780000007a24 */ /* 0x000fe200078e02ff */
[----:B------:R-:W2:Y:S03]  /*fb70*/  @!P1 LDG.E R6, [R4.64] ;  /* 0x0000000804069981 */ /* 0x000ea6000c1e1900 */
[----:B------:R-:W-:Y:S04]  /*fb80*/  IMAD R0, R8, c[0x0][0x1e4], R0 ;  /* 0x0000790008007a24 */ /* 0x000fe800078e0200 */
[----:B------:R-:W-:Y:S01]  /*fb90*/  IMAD.IADD R3, R3, 0x1, R0 ;  /* 0x0000000103037824 */ /* 0x000fe200078e0200 */
[----:B--2---:R-:W-:Y:S03]  /*fba0*/  SHF.R.S32.HI R0, RZ, 0x1f, R6 ;  /* 0x0000001fff007819 */ /* 0x004fe60000011406 */
[----:B------:R-:W-:Y:S01]  /*fbb0*/  IMAD.WIDE.U32 R2, R6, c[0x0][0x1f0], R2 ;  /* 0x00007c0006027a25 */ /* 0x000fe200078e0002 */
[----:B------:R1:W-:Y:S03]  /*fbc0*/  STL [R1+0x1c], R6 ;  /* 0x00001c0601007387 */ /* 0x0003e60000100800 */
[----:B------:R-:W-:Y:S01]  /*fbd0*/  IMAD R0, R0, c[0x0][0x1f0], RZ ;  /* 0x00007c0000007a24 */ /* 0x000fe200078e02ff */
[----:B------:R-:W-:Y:S01]  /*fbe0*/  IADD3 R2, P0, R48, R2, RZ ;  /* 0x0000000230027210 */ /* 0x000fe20007f1e0ff */
[----:B------:R-:W-:Y:S02]  /*fbf0*/  IMAD.SHL.U32 R48, R251, 0x2, RZ ;  /* 0x00000002fb307824 */ /* 0x000fe400078e00ff */
[----:B------:R-:W-:Y:S05]  /*fc00*/  IMAD R0, R6, c[0x0][0x1f4], R0 ;  /* 0x00007d0006007a24 */ /* 0x000fea00078e0200 */
[----:B------:R-:W-:Y:S02]  /*fc10*/  IADD3.X R0, R185, R3, R0, P0, !PT ;  /* 0x00000003b9007210 */ /* 0x000fe400007fe400 */
[C---:B------:R-:W-:Y:S04]  /*fc20*/  LEA R3, P0, R2.reuse, c[0x0][0x1c8], 0x1 ;  /* 0x0000720002037a11 */ /* 0x040fe800078008ff */
[----:B------:R-:W-:Y:S01]  /*fc30*/  LEA.HI.X R0, R2, c[0x0][0x1cc], R0, 0x1, P0 ;  /* 0x0000730002007a11 */ /* 0x000fe200000f0c00 */
[----:B------:R-:W-:-:S06]  /*fc40*/  BRA.DIV ~URZ, `(.L_x_1355) ;  /* 0x000098827f007947 */ /* 0x000fcc000b800000 */
[----:B------:R2:W3:Y:S02]  /*fc50*/  SHFL.IDX PT, R50, R0, RZ, 0x181f ;  /* 0x00181fff00327589 */ /* 0x0004e400000e0000 */
.L_x_1400:
[----:B------:R-:W-:-:S05]  /*fc60*/  BRA.DIV ~URZ, `(.L_x_1356) ;  /* 0x000098d27f007947 */ /* 0x000fca000b800000 */
[----:B------:R-:W4:Y:S02]  /*fc70*/  SHFL.IDX PT, R2, R3, RZ, 0x181f ;  /* 0x00181fff03027589 */ /* 0x000f2400000e0000 */
[-C--:B----4-:R-:W-:Y:S02]  /*fc80*/  IADD3 R4, P0, R2, R48.reuse, RZ ;  /* 0x0000003002047210 */ /* 0x090fe40007f1e0ff */
[----:B------:R-:W4:Y:S03]  /*fc90*/  SHFL.IDX PT, R2, R3, 0x1, 0x181f ;  /* 0x00381f0003027f89 */ /* 0x000f2600000e0000 */
[--C-:B---3--:R-:W-:Y:S05]  /*fca0*/  IMAD.X R5, R50, 0x1, R49.reuse, P0 ;  /* 0x0000000132057824 */ /* 0x108fea00000e0631 */
[----:B------:R-:W-:Y:S01]  /*fcb0*/  @!PT LDS RZ, [RZ] ;  /* 0x00000000fffff984 */ /* 0x000fe20000000800 */
[----:B------:R3:W-:Y:S01]  /*fcc0*/  LDGSTS.E.BYPASS.LTC128B.128 [R244+0x3900], [R4.64], !P3 ;  /* 0x0390000004f47fae */ /* 0x0007e2000d901d48 */
[-C--:B-1--4-:R-:W-:Y:S03]  /*fcd0*/  IADD3 R8, P0, R2, R48.reuse, RZ ;  /* 0x0000003002087210 */ /* 0x092fe60007f1e0ff */
[----:B------:R-:W-:Y:S04]  /*fce0*/  SHFL.IDX PT, R2, R3, 0x2, 0x181f ;  /* 0x00581f0003027f89 */ /* 0x000fe800000e0000 */
[----:B---3--:R-:W1:Y:S02]  /*fcf0*/  SHFL.IDX PT, R4, R0, 0x1, 0x181f ;  /* 0x00381f0000047f89 */ /* 0x008e6400000e0000 */
[--C-:B-1----:R-:W-:Y:S02]  /*fd00*/  IMAD.X R9, R4, 0x1, R49.reuse, P0 ;  /* 0x0000000104097824 */ /* 0x102fe400000e0631 */
[----:B------:R-:W1:Y:S04]  /*fd10*/  SHFL.IDX PT, R4, R0, 0x2, 0x181f ;  /* 0x00581f0000047f89 */ /* 0x000e6800000e0000 */
[----:B------:R3:W-:Y:S02]  /*fd20*/  LDGSTS.E.BYPASS.LTC128B.128 [R244+0x4100], [R8.64], !P3 ;  /* 0x0410000008f47fae */ /* 0x0007e4000d901d48 */
[-C--:B---3--:R-:W-:Y:S02]  /*fd30*/  IADD3 R8, P0, R2, R48.reuse, RZ ;  /* 0x0000003002087210 */ /* 0x088fe40007f1e0ff */
[----:B------:R-:W3:Y:S03]  /*fd40*/  SHFL.IDX PT, R2, R3, 0x3, 0x181f ;  /* 0x00781f0003027f89 */ /* 0x000ee600000e0000 */
        /* <DEDUP_REMOVED lines=12> */
[----:B------:R3:W-:Y:S04]  /*fe10*/  LDGSTS.E.BYPASS.LTC128B.128 [R244+0x5900], [R8.64], !P3 ;  /* 0x0590000008f47fae */ /* 0x0007e8000d901d48 */
[----:B--2---:R-:W2:Y:S01]  /*fe20*/  SHFL.IDX PT, R0, R0, 0x6, 0x181f ;  /* 0x00d81f0000007f89 */ /* 0x004ea200000e0000 */
[----:B---3--:R-:W-:Y:S05]  /*fe30*/  IADD3 R8, P0, R2, R48, RZ ;  /* 0x0000003002087210 */ /* 0x008fea0007f1e0ff */
[----:B-1----:R-:W-:Y:S02]  /*fe40*/  IMAD.X R9, R4, 0x1, R49, P0 ;  /* 0x0000000104097824 */ /* 0x002fe400000e0631 */
[----:B------:R1:W3:Y:S04]  /*fe50*/  SHFL.IDX PT, R4, R3, 0x6, 0x181f ;  /* 0x00d81f0003047f89 */ /* 0x0002e800000e0000 */
[----:B------:R1:W-:Y:S02]  /*fe60*/  LDGSTS.E.BYPASS.LTC128B.128 [R244+0x6100], [R8.64], !P3 ;  /* 0x0610000008f47fae */ /* 0x0003e4000d901d48 */
.L_x_1401:
[----:B--23--:R-:W-:Y:S04]  /*fe70*/  IADD3 R4, P0, R4, R48, RZ ;  /* 0x0000003004047210 */ /* 0x00cfe80007f1e0ff */
[----:B------:R-:W-:Y:S05]  /*fe80*/  IADD3.X R5, R0, R49, RZ, P0, !PT ;  /* 0x0000003100057210 */ /* 0x000fea00007fe4ff */
[----:B------:R-:W-:Y:S01]  /*fe90*/  @!PT LDS RZ, [RZ] ;  /* 0x00000000fffff984 */ /* 0x000fe20000000800 */
[----:B------:R-:W-:Y:S01]  /*fea0*/  @!PT LDS RZ, [RZ] ;  /* 0x00000000fffff984 */ /* 0x000fe20000000800 */
[----:B------:R-:W-:Y:S01]  /*feb0*/  @!PT LDS RZ, [RZ] ;  /* 0x00000000fffff984 */ /* 0x000fe20000000800 */
[----:B------:R2:W-:Y:S04]  /*fec0*/  LDGSTS.E.BYPASS.LTC128B.128 [R244+0x6900], [R4.64], !P3 ;  /* 0x0690000004f47fae */ /* 0x0005e8000d901d48 */
.L_x_1354:
[----:B--234-:R-:W-:Y:S05]  /*fed0*/  BSYNC B0 ;  /* 0x0000000000007941 */ /* 0x01cfea0003800000 */
.L_x_1353:
[----:B------:R-:W-:Y:S01]  /*fee0*/  FMNMX.FTZ R4, R186, R182, !PT ;  /* 0x000000b6ba047209 */ /* 0x000fe20007810000 */
[----:B------:R-:W0:Y:S01]  /*fef0*/  LDGDEPBAR ;  /* 0x00000000000079af */ /* 0x000e220000000000 */
[----:B------:R-:W-:Y:S02]  /*ff00*/  FMNMX.FTZ R2, R184, R183, !PT ;  /* 0x000000b7b8027209 */ /* 0x000fe40007810000 */
[----:B------:R-:W-:Y:S02]  /*ff10*/  FMNMX.FTZ R0, R194, R180, !PT ;  /* 0x000000b4c2007209 */ /* 0x000fe40007810000 */
[----:B-1----:R-:W-:Y:S02]  /*ff20*/  FMNMX.FTZ R48, R193, R181, !PT ;  /* 0x000000b5c1307209 */ /* 0x002fe40007810000 */
        /* <DEDUP_REMOVED lines=124> */
.L_x_1402:
[----:B------:R-:W3:Y:S01]  /*106f0*/  LDL.LU R5, [R1+0x48] ;  /* 0x0000480001057983 */ /* 0x000ee20000300800 */
[C---:B------:R-:W-:Y:S01]  /*10700*/  FMUL.FTZ R185, R3.reuse, c[0x0][0x2d0] ;  /* 0x0000b40003b97a20 */ /* 0x040fe20000410000 */
[----:B--2---:R-:W-:Y:S01]  /*10710*/  FMNMX.FTZ R68, R68, R4, !PT ;  /* 0x0000000444447209 */ /* 0x004fe20007810000 */
[----:B------:R-:W-:Y:S01]  /*10720*/  FADD.FTZ R65, -R3, R182 ;  /* 0x000000b603417221 */ /* 0x000fe20000010100 */
[----:B------:R-:W-:Y:S01]  /*10730*/  WARPSYNC 0xffffffff ;  /* 0xffffffff00007948 */ /* 0x000fe20003800000 */
[--C-:B------:R-:W-:Y:S02]  /*10740*/  FFMA.FTZ R51, R206, c[0x0][0x2d0], -R185.reuse ;  /* 0x0000b400ce337a23 */ /* 0x100fe400000108b9 */
[--C-:B------:R-:W-:Y:S02]  /*10750*/  FFMA.FTZ R206, R91, c[0x0][0x2d0], -R185.reuse ;  /* 0x0000b4005bce7a23 */ /* 0x100fe400000108b9 */
[----:B------:R-:W2:Y:S01]  /*10760*/  LDL.LU R91, [R1+0x60] ;  /* 0x00006000015b7983 */ /* 0x000ea20000300800 */
[----:B------:R-:W-:Y:S02]  /*10770*/  FMUL.FTZ R65, R65, c[0x0][0x2d0] ;  /* 0x0000b40041417a20 */ /* 0x000fe40000410000 */
[--C-:B-1----:R-:W-:Y:S02]  /*10780*/  FFMA.FTZ R4, R186, c[0x0][0x2d0], -R185.reuse ;  /* 0x0000b400ba047a23 */ /* 0x102fe400000108b9 */
[----:B------:R-:W-:Y:S02]  /*10790*/  FMUL.FTZ R108, R2, c[0x0][0x2d0] ;  /* 0x0000b400026c7a20 */ /* 0x000fe40000410000 */
[----:B------:R-:W-:Y:S01]  /*107a0*/  MUFU.EX2 R65, R65 ;  /* 0x0000004100417308 */ /* 0x000fe20000000800 */
[--C-:B------:R-:W-:Y:S02]  /*107b0*/  FFMA.FTZ R87, R209, c[0x0][0x2d0], -R185.reuse ;  /* 0x0000b400d1577a23 */ /* 0x100fe400000108b9 */
[--C-:B------:R-:W-:Y:S02]  /*107c0*/  FFMA.FTZ R86, R211, c[0x0][0x2d0], -R185.reuse ;  /* 0x0000b400d3567a23 */ /* 0x100fe400000108b9 */
[--C-:B------:R-:W-:Y:S02]  /*107d0*/  FFMA.FTZ R85, R218, c[0x0][0x2d0], -R185.reuse ;  /* 0x0000b400da557a23 */ /* 0x100fe400000108b9 */
[--C-:B------:R-:W-:Y:S02]  /*107e0*/  FFMA.FTZ R84, R216, c[0x0][0x2d0], -R185.reuse ;  /* 0x0000b400d8547a23 */ /* 0x100fe400000108b9 */
[--C-:B------:R-:W-:Y:S01]  /*107f0*/  FFMA.FTZ R216, R61, c[0x0][0x2d0], -R108.reuse ;  /* 0x0000b4003dd87a23 */ /* 0x100fe2000001086c */
[----:B------:R-:W3:Y:S01]  /*10800*/  MUFU.EX2 R4, R4 ;  /* 0x0000000400047308 */ /* 0x000ee20000000800 */
[--C-:B------:R-:W-:Y:S01]  /*10810*/  FFMA.FTZ R192, R192, c[0x0][0x2d0], -R185.reuse ;  /* 0x0000b400c0c07a23 */ /* 0x100fe200000108b9 */
[----:B------:R-:W4:Y:S01]  /*10820*/  LDL.LU R61, [R1+0x54] ;  /* 0x00005400013d7983 */ /* 0x000f220000300800 */
[--C-:B------:R-:W-:Y:S02]  /*10830*/  FFMA.FTZ R21, R21, c[0x0][0x2d0], -R108.reuse ;  /* 0x0000b40015157a23 */ /* 0x100fe4000001086c */
[--C-:B------:R-:W-:Y:S02]  /*10840*/  FFMA.FTZ R9, R197, c[0x0][0x2d0], -R185.reuse ;  /* 0x0000b400c5097a23 */ /* 0x100fe400000108b9 */
[--C-:B------:R-:W-:Y:S02]  /*10850*/  FFMA.FTZ R214, R72, c[0x0][0x2d0], -R185.reuse ;  /* 0x0000b40048d67a23 */ /* 0x100fe400000108b9 */
[--C-:B------:R-:W-:Y:S01]  /*10860*/  FFMA.FTZ R107, R196, c[0x0][0x2d0], -R185.reuse ;  /* 0x0000b400c46b7a23 */ /* 0x100fe200000108b9 */
[----:B------:R-:W-:Y:S01]  /*10870*/  MUFU.EX2 R72, R192 ;  /* 0x000000c000487308 */ /* 0x000fe20000000800 */
[--C-:B------:R-:W-:Y:S01]  /*10880*/  FFMA.FTZ R110, R59, c[0x0][0x2d0], -R108.reuse ;  /* 0x0000b4003b6e7a23 */ /* 0x100fe2000001086c */
[----:B------:R-:W-:Y:S01]  /*10890*/  MOV R59, R21 ;  /* 0x00000015003b7202 */ /* 0x000fe20000000f00 */
        /* <DEDUP_REMOVED lines=25> */
[----:B------:R-:W-:Y:S02]  /*10a30*/  FFMA.FTZ R185, R97, c[0x0][0x2d0], -R185 ;  /* 0x0000b40061b97a23 */ /* 0x000fe400000108b9 */
[----:B------:R-:W-:Y:S02]  /*10a40*/  FMUL.FTZ R97, R0, c[0x0][0x2d0] ;  /* 0x0000b40000617a20 */ /* 0x000fe40000410000 */
[--C-:B------:R-:W-:Y:S01]  /*10a50*/  FFMA.FTZ R23, R23, c[0x0][0x2d0], -R108.reuse ;  /* 0x0000b40017177a23 */ /* 0x100fe2000001086c */
[----:B------:R-:W-:Y:S01]  /*10a60*/  MUFU.EX2 R190, R190 ;  /* 0x000000be00be7308 */ /* 0x000fe20000000800 */
[--C-:B------:R-:W-:Y:S02]  /*10a70*/  FFMA.FTZ R53, R200, c[0x0][0x2d0], -R97.reuse ;  /* 0x0000b400c8357a23 */ /* 0x100fe40000010861 */
[--C-:B------:R-:W-:Y:S02]  /*10a80*/  FFMA.FTZ R200, R69, c[0x0][0x2d0], -R97.reuse ;  /* 0x0000b40045c87a23 */ /* 0x100fe40000010861 */
[----:B------:R-:W-:Y:S02]  /*10a90*/  FMUL.FTZ R69, R68, c[0x0][0x2d0] ;  /* 0x0000b40044457a20 */ /* 0x000fe40000410000 */
[--C-:B------:R-:W-:Y:S01]  /*10aa0*/  FFMA.FTZ R100, R60, c[0x0][0x2d0], -R108.reuse ;  /* 0x0000b4003c647a23 */ /* 0x100fe2000001086c */
[----:B------:R-:W-:Y:S01]  /*10ab0*/  MOV R60, R23 ;  /* 0x00000017003c7202 */ /* 0x000fe20000000f00 */
[--C-:B------:R-:W-:Y:S01]  /*10ac0*/  FFMA.FTZ R23, R198, c[0x0][0x2d0], -R97.reuse ;  /* 0x0000b400c6177a23 */ /* 0x100fe20000010861 */
[----:B------:R-:W-:Y:S01]  /*10ad0*/  MUFU.EX2 R200, R200 ;  /* 0x000000c800c87308 */ /* 0x000fe20000000800 */
[----:B------:R-:W-:Y:S02]  /*10ae0*/  FFMA.FTZ R198, R71, c[0x0][0x2d0], -R97 ;  /* 0x0000b40047c67a23 */ /* 0x000fe40000010861 */
        /* <DEDUP_REMOVED lines=8> */
[----:B------:R-:W-:Y:S02]  /*10b70*/  FFMA.FTZ R94, R24, c[0x0][0x2d0], -R69 ;  /* 0x0000b400185e7a23 */ /* 0x000fe40000010845 */
[--C-:B------:R-:W-:Y:S01]  /*10b80*/  FFMA.FTZ R80, R19, c[0x0][0x2d0], -R97.reuse ;  /* 0x0000b40013507a23 */ /* 0x100fe20000010861 */
[----:B------:R-:W-:Y:S01]  /*10b90*/  MUFU.EX2 R73, R81 ;  /* 0x0000005100497308 */ /* 0x000fe20000000800 */
[--C-:B------:R-:W-:Y:S02]  /*10ba0*/  FFMA.FTZ R102, R52, c[0x0][0x2d0], -R108.reuse ;  /* 0x0000b40034667a23 */ /* 0x100fe4000001086c */
[--C-:B------:R-:W-:Y:S02]  /*10bb0*/  FFMA.FTZ R187, R76, c[0x0][0x2d0], -R108.reuse ;  /* 0x0000b4004cbb7a23 */ /* 0x100fe4000001086c */
[--C-:B------:R-:W-:Y:S02]  /*10bc0*/  FFMA.FTZ R76, R194, c[0x0][0x2d0], -R97.reuse ;  /* 0x0000b400c24c7a23 */ /* 0x100fe40000010861 */
[----:B------:R-:W-:Y:S02]  /*10bd0*/  FFMA.FTZ R31, R20, c[0x0][0x2d0], -R97 ;  /* 0x0000b400141f7a23 */ /* 0x000fe40000010861 */
[--C-:B------:R-:W-:Y:S01]  /*10be0*/  FFMA.FTZ R92, R26, c[0x0][0x2d0], -R69.reuse ;  /* 0x0000b4001a5c7a23 */ /* 0x100fe20000010845 */
[----:B------:R5:W-:Y:S01]  /*10bf0*/  MUFU.EX2 R20, R23 ;  /* 0x0000001700147308 */ /* 0x000be20000000800 */
[----:B------:R-:W-:Y:S02]  /*10c00*/  FFMA.FTZ R202, R37, c[0x0][0x2d0], -R69 ;  /* 0x0000b40025ca7a23 */ /* 0x000fe40000010845 */
[----:B------:R-:W-:Y:S02]  /*10c10*/  FFMA.FTZ R30, R22, c[0x0][0x2d0], -R97 ;  /* 0x0000b400161e7a23 */ /* 0x000fe40000010861 */
[----:B------:R-:W-:Y:S02]  /*10c20*/  FFMA.FTZ R22, R193, c[0x0][0x2d0], -R69 ;  /* 0x0000b400c1167a23 */ /* 0x000fe40000010845 */
[--C-:B------:R-:W-:Y:S02]  /*10c30*/  FFMA.FTZ R29, R29, c[0x0][0x2d0], -R97.reuse ;  /* 0x0000b4001d1d7a23 */ /* 0x100fe40000010861 */
[----:B------:R-:W-:Y:S01]  /*10c40*/  FFMA.FTZ R109, R39, c[0x0][0x2d0], -R97 ;  /* 0x0000b400276d7a23 */ /* 0x000fe20000010861 */
[----:B------:R-:W-:Y:S01]  /*10c50*/  MUFU.EX2 R76, R76 ;  /* 0x0000004c004c7308 */ /* 0x000fe20000000800 */
[----:B------:R-:W-:Y:S01]  /*10c60*/  FFMA.FTZ R113, R7, c[0x0][0x2d0], -R69 ;  /* 0x0000b40007717a23 */ /* 0x000fe20000010845 */
[----:B------:R-:W-:Y:S01]  /*10c70*/  MOV R39, R29 ;  /* 0x0000001d00277202 */ /* 0x000fe20000000f00 */
[--C-:B------:R-:W-:Y:S02]  /*10c80*/  FFMA.FTZ R28, R28, c[0x0][0x2d0], -R97.reuse ;  /* 0x0000b4001c1c7a23 */ /* 0x100fe40000010861 */
[--C-:B------:R-:W-:Y:S02]  /*10c90*/  FFMA.FTZ R77, R201, c[0x0][0x2d0], -R108.reuse ;  /* 0x0000b400c94d7a23 */ /* 0x100fe4000001086c */
[--C-:B------:R-:W-:Y:S02]  /*10ca0*/  FFMA.FTZ R188, R75, c[0x0][0x2d0], -R108.reuse ;  /* 0x0000b4004bbc7a23 */ /* 0x100fe4000001086c */
[--C-:B------:R-:W-:Y:S01]  /*10cb0*/  FFMA.FTZ R75, R199, c[0x0][0x2d0], -R97.reuse ;  /* 0x0000b400c74b7a23 */ /* 0x100fe20000010861 */
[----:B------:R-:W-:Y:S01]  /*10cc0*/  MUFU.EX2 R102, R102 ;  /* 0x0000006600667308 */ /* 0x000fe20000000800 */
[--C-:B------:R-:W-:Y:S01]  /*10cd0*/  FFMA.FTZ R111, R38, c[0x0][0x2d0], -R97.reuse ;  /* 0x0000b400266f7a23 */ /* 0x100fe20000010861 */
[----:B------:R-:W-:Y:S01]  /*10ce0*/  MOV R38, R28 ;  /* 0x0000001c00267202 */ /* 0x000fe20000000f00 */
[--C-:B------:R-:W-:Y:S01]  /*10cf0*/  FFMA.FTZ R222, R222, c[0x0][0x2d0], -R108.reuse ;  /* 0x0000b400dede7a23 */ /* 0x100fe2000001086c */
[----:B-----5:R-:W-:Y:S01]  /*10d00*/  MOV R23, R31 ;  /* 0x0000001f00177202 */ /* 0x020fe20000000f00 */
[--C-:B------:R-:W-:Y:S02]  /*10d10*/  FFMA.FTZ R106, R45, c[0x0][0x2d0], -R108.reuse ;  /* 0x0000b4002d6a7a23 */ /* 0x100fe4000001086c */
[--C-:B------:R-:W-:Y:S02]  /*10d20*/  FFMA.FTZ R105, R44, c[0x0][0x2d0], -R108.reuse ;  /* 0x0000b4002c697a23 */ /* 0x100fe4000001086c */
[--C-:B------:R-:W-:Y:S01]  /*10d30*/  FFMA.FTZ R218, R62, c[0x0][0x2d0], -R108.reuse ;  /* 0x0000b4003eda7a23 */ /* 0x100fe2000001086c */
[----:B------:R-:W-:Y:S01]  /*10d40*/  MUFU.EX2 R77, R77 ;  /* 0x0000004d004d7308 */ /* 0x000fe20000000800 */
[----:B------:R-:W-:Y:S01]  /*10d50*/  FFMA.FTZ R192, R79, c[0x0][0x2d0], -R108 ;  /* 0x0000b4004fc07a23 */ /* 0x000fe2000001086c */
[----:B------:R-:W-:Y:S01]  /*10d60*/  MOV R79, R59 ;  /* 0x0000003b004f7202 */ /* 0x000fe20000000f00 */
[--C-:B------:R-:W-:Y:S02]  /*10d70*/  FFMA.FTZ R81, R17, c[0x0][0x2d0], -R97.reuse ;  /* 0x0000b40011517a23 */ /* 0x100fe40000010861 */
[----:B------:R-:W-:Y:S02]  /*10d80*/  FFMA.FTZ R45, R32, c[0x0][0x2d0], -R97 ;  /* 0x0000b400202d7a23 */ /* 0x000fe40000010861 */
[--C-:B------:R-:W-:Y:S02]  /*10d90*/  FFMA.FTZ R32, R195, c[0x0][0x2d0], -R69.reuse ;  /* 0x0000b400c3207a23 */ /* 0x100fe40000010845 */
[--C-:B------:R-:W-:Y:S01]  /*10da0*/  FFMA.FTZ R19, R12, c[0x0][0x2d0], -R69.reuse ;  /* 0x0000b4000c137a23 */ /* 0x100fe20000010845 */
[----:B------:R-:W-:Y:S01]  /*10db0*/  MUFU.EX2 R106, R106 ;  /* 0x0000006a006a7308 */ /* 0x000fe20000000800 */
[----:B------:R-:W-:Y:S02]  /*10dc0*/  FFMA.FTZ R17, R13, c[0x0][0x2d0], -R69 ;  /* 0x0000b4000d117a23 */ /* 0x000fe40000010845 */
[--C-:B------:R-:W-:Y:S01]  /*10dd0*/  FFMA.FTZ R215, R54, c[0x0][0x2d0], -R97.reuse ;  /* 0x0000b40036d77a23 */ /* 0x100fe20000010861 */
[----:B------:R-:W-:Y:S01]  /*10de0*/  MOV R54, R45 ;  /* 0x0000002d00367202 */ /* 0x000fe20000000f00 */
[--C-:B------:R-:W-:Y:S01]  /*10df0*/  FFMA.FTZ R44, R35, c[0x0][0x2d0], -R97.reuse ;  /* 0x0000b400232c7a23 */ /* 0x100fe20000010861 */
[----:B------:R-:W-:Y:S01]  /*10e00*/  MOV R35, R60 ;  /* 0x0000003c00237202 */ /* 0x000fe20000000f00 */
        /* <DEDUP_REMOVED lines=13> */
[----:B------:R-:W-:Y:S02]  /*10ee0*/  FFMA.FTZ R97, R88, c[0x0][0x2d0], -R97 ;  /* 0x0000b40058617a23 */ /* 0x000fe40000010861 */
[--C-:B------:R-:W-:Y:S01]  /*10ef0*/  FFMA.FTZ R88, R18, c[0x0][0x2d0], -R69.reuse ;  /* 0x0000b40012587a23 */ /* 0x100fe20000010845 */
[----:B------:R-:W-:Y:S01]  /*10f00*/  MUFU.EX2 R109, R109 ;  /* 0x0000006d006d7308 */ /* 0x000fe20000000800 */
[----:B------:R-:W-:Y:S01]  /*10f10*/  MOV R18, R30 ;  /* 0x0000001e00127202 */ /* 0x000fe20000000f00 */
        /* <DEDUP_REMOVED lines=37> */
[----:B---3--:R-:W-:Y:S01]  /*11170*/  FFMA.FTZ R8, R65, R5, R4 ;  /* 0x0000000541087223 */ /* 0x008fe20000010004 */
[----:B-1----:R-:W-:Y:S01]  /*11180*/  F2FP.BF16.PACK_AB R74, R9, R21 ;  /* 0x00000015094a723e */ /* 0x002fe200000010ff */
[----:B------:R-:W-:Y:S02]  /*11190*/  FFMA.FTZ R5, R184, c[0x0][0x2d0], -R108 ;  /* 0x0000b400b8057a23 */ /* 0x000fe4000001086c */
[C---:B------:R-:W-:Y:S01]  /*111a0*/  FADD.FTZ R8, R72.reuse, R8 ;  /* 0x0000000848087221 */ /* 0x040fe20000010000 */
[----:B------:R-:W-:Y:S01]  /*111b0*/  F2FP.BF16.PACK_AB R72, R72, R4 ;  /* 0x000000044848723e */ /* 0x000fe200000010ff */
[----:B------:R-:W-:Y:S02]  /*111c0*/  FADD.FTZ R4, -R2, R183 ;  /* 0x000000b702047221 */ /* 0x000fe40000010100 */
[----:B------:R-:W-:Y:S01]  /*111d0*/  FADD.FTZ R8, R21, R8 ;  /* 0x0000000815087221 */ /* 0x000fe20000010000 */
[----:B------:R-:W-:Y:S01]  /*111e0*/  MUFU.EX2 R5, R5 ;  /* 0x0000000500057308 */ /* 0x000fe20000000800 */
[----:B------:R-:W3:Y:S01]  /*111f0*/  LDL.LU R21, [R1+0x4c] ;  /* 0x00004c0001157983 */ /* 0x000ee20000300800 */
[----:B------:R-:W-:Y:S02]  /*11200*/  FMUL.FTZ R4, R4, c[0x0][0x2d0] ;  /* 0x0000b40004047a20 */ /* 0x000fe40000410000 */
[--C-:B------:R-:W-:Y:S02]  /*11210*/  FFMA.FTZ R183, R89, c[0x0][0x2d0], -R108.reuse ;  /* 0x0000b40059b77a23 */ /* 0x100fe4000001086c */
[--C-:B------:R-:W-:Y:S02]  /*11220*/  FFMA.FTZ R89, R16, c[0x0][0x2d0], -R69.reuse ;  /* 0x0000b40010597a23 */ /* 0x100fe40000010845 */
[--C-:B------:R-:W-:Y:S02]  /*11230*/  FFMA.FTZ R184, R90, c[0x0][0x2d0], -R108.reuse ;  /* 0x0000b4005ab87a23 */ /* 0x100fe4000001086c */
[----:B------:R-:W2:Y:S01]  /*11240*/  MUFU.EX2 R67, R4 ;  /* 0x0000000400437308 */ /* 0x000ea20000000800 */
[----:B------:R-:W-:Y:S02]  /*11250*/  FFMA.FTZ R108, R93, c[0x0][0x2d0], -R108 ;  /* 0x0000b4005d6c7a23 */ /* 0x000fe4000001086c */
[--C-:B------:R-:W-:Y:S02]  /*11260*/  FFMA.FTZ R93, R27, c[0x0][0x2d0], -R69.reuse ;  /* 0x0000b4001b5d7a23 */ /* 0x100fe40000010845 */
[----:B------:R-:W-:Y:S02]  /*11270*/  FADD.FTZ R221, R9, R8 ;  /* 0x0000000809dd7221 */ /* 0x000fe40000010000 */
[----:B------:R-:W-:Y:S02]  /*11280*/  FFMA.FTZ R90, R15, c[0x0][0x2d0], -R69 ;  /* 0x0000b4000f5a7a23 */ /* 0x000fe40000010845 */
[----:B------:R-:W-:Y:S01]  /*11290*/  FMUL.FTZ R33, R65, R133 ;  /* 0x0000008541217220 */ /* 0x000fe20000410000 */
[----:B------:R-:W-:Y:S10]  /*112a0*/  MUFU.EX2 R16, R22 ;  /* 0x0000001600107308 */ /* 0x000ff40000000800 */
[----:B------:R-:W-:Y:S01]  /*112b0*/  MUFU.EX2 R133, R83 ;  /* 0x0000005300857308 */ /* 0x000fe20000000800 */
[----:B--2---:R-:W-:Y:S02]  /*112c0*/  FFMA.FTZ R52, R67, R91, R5 ;  /* 0x0000005b43347223 */ /* 0x004fe40000010005 */
[----:B------:R-:W-:Y:S02]  /*112d0*/  FADD.FTZ R4, -R68, R181 ;  /* 0x000000b544047221 */ /* 0x000fe40000010100 */
[C---:B------:R-:W-:Y:S01]  /*112e0*/  FADD.FTZ R52, R73.reuse, R52 ;  /* 0x0000003449347221 */ /* 0x040fe20000010000 */
[----:B------:R-:W-:Y:S01]  /*112f0*/  F2FP.BF16.PACK_AB R73, R73, R5 ;  /* 0x000000054949723e */ /* 0x000fe200000010ff */
[----:B------:R-:W-:Y:S03]  /*11300*/  FADD.FTZ R5, -R0, R180 ;  /* 0x000000b400057221 */ /* 0x000fe60000010100 */
[----:B------:R-:W-:Y:S01]  /*11310*/  MUFU.EX2 R108, R108 ;  /* 0x0000006c006c7308 */ /* 0x000fe20000000800 */
[----:B------:R-:W-:Y:S02]  /*11320*/  FMUL.FTZ R4, R4, c[0x0][0x2d0] ;  /* 0x0000b40004047a20 */ /* 0x000fe40000410000 */
[----:B------:R-:W-:Y:S02]  /*11330*/  FMUL.FTZ R5, R5, c[0x0][0x2d0] ;  /* 0x0000b40005057a20 */ /* 0x000fe40000410000 */
[--C-:B------:R-:W-:Y:S02]  /*11340*/  FFMA.FTZ R91, R14, c[0x0][0x2d0], -R69.reuse ;  /* 0x0000b4000e5b7a23 */ /* 0x100fe40000010845 */
[--C-:B------:R-:W-:Y:S02]  /*11350*/  FFMA.FTZ R180, R55, c[0x0][0x2d0], -R69.reuse ;  /* 0x0000b40037b47a23 */ /* 0x100fe40000010845 */
[--C-:B------:R-:W-:Y:S01]  /*11360*/  FFMA.FTZ R181, R56, c[0x0][0x2d0], -R69.reuse ;  /* 0x0000b40038b57a23 */ /* 0x100fe20000010845 */
[----:B------:R-:W4:Y:S01]  /*11370*/  MUFU.EX2 R5, R5 ;  /* 0x0000000500057308 */ /* 0x000f220000000800 */
[----:B------:R-:W-:Y:S02]  /*11380*/  FFMA.FTZ R69, R10, c[0x0][0x2d0], -R69 ;  /* 0x0000b4000a457a23 */ /* 0x000fe40000010845 */
[----:B------:R-:W-:Y:S07]  /*11390*/  FMUL.FTZ R34, R67, R134 ;  /* 0x0000008643227220 */ /* 0x000fee0000410000 */
[----:B------:R-:W1:Y:S10]  /*113a0*/  MUFU.EX2 R4, R4 ;  /* 0x0000000400047308 */ /* 0x000e740000000800 */
[----:B------:R-:W-:Y:S01]  /*113b0*/  MUFU.EX2 R134, R50 ;  /* 0x0000003200867308 */ /* 0x000fe20000000800 */
[C---:B----4-:R-:W-:Y:S01]  /*113c0*/  FFMA.FTZ R7, R5.reuse, R61, R76 ;  /* 0x0000003d05077223 */ /* 0x050fe2000001004c */
[C---:B------:R-:W-:Y:S01]  /*113d0*/  F2FP.BF16.PACK_AB R76, R20.reuse, R76 ;  /* 0x0000004c144c723e */ /* 0x040fe200000010ff */
[C---:B------:R-:W-:Y:S01]  /*113e0*/  FMUL.FTZ R24, R5.reuse, R156 ;  /* 0x0000009c05187220 */ /* 0x040fe20000410000 */
[----:B------:R-:W-:Y:S01]  /*113f0*/  MOV R156, R23 ;  /* 0x00000017009c7202 */ /* 0x000fe20000000f00 */
[C---:B------:R-:W-:Y:S02]  /*11400*/  FMUL.FTZ R25, R5.reuse, R157 ;  /* 0x0000009d05197220 */ /* 0x040fe40000410000 */
[----:B------:R-:W-:Y:S03]  /*11410*/  FADD.FTZ R157, R20, R7 ;  /* 0x00000007149d7221 */ /* 0x000fe60000010000 */
[----:B------:R-:W-:Y:S01]  /*11420*/  MUFU.EX2 R181, R181 ;  /* 0x000000b500b57308 */ /* 0x000fe20000000800 */
[C---:B------:R-:W-:Y:S02]  /*11430*/  FMUL.FTZ R29, R5.reuse, R161 ;  /* 0x000000a1051d7220 */ /* 0x040fe40000410000 */
[C---:B------:R-:W-:Y:S02]  /*11440*/  FMUL.FTZ R28, R5.reuse, R160 ;  /* 0x000000a0051c7220 */ /* 0x040fe40000410000 */
[C---:B-1----:R-:W-:Y:S02]  /*11450*/  FMUL.FTZ R27, R4.reuse, R159 ;  /* 0x0000009f041b7220 */ /* 0x042fe40000410000 */
[C---:B------:R-:W-:Y:S02]  /*11460*/  FMUL.FTZ R9, R5.reuse, R149 ;  /* 0x0000009505097220 */ /* 0x040fe40000410000 */
[C---:B------:R-:W-:Y:S01]  /*11470*/  FMUL.FTZ R8, R5.reuse, R148 ;  /* 0x0000009405087220 */ /* 0x040fe20000410000 */
[----:B------:R1:W2:Y:S01]  /*11480*/  MUFU.EX2 R160, R6 ;  /* 0x0000000600a07308 */ /* 0x0002a20000000800 */
[C---:B------:R-:W-:Y:S02]  /*11490*/  FMUL.FTZ R26, R4.reuse, R158 ;  /* 0x0000009e041a7220 */ /* 0x040fe40000410000 */
[C---:B------:R-:W-:Y:S02]  /*114a0*/  FMUL.FTZ R30, R4.reuse, R162 ;  /* 0x000000a2041e7220 */ /* 0x040fe40000410000 */
[C---:B------:R-:W-:Y:S01]  /*114b0*/  FMUL.FTZ R40, R5.reuse, R164 ;  /* 0x000000a405287220 */ /* 0x040fe20000410000 */
[----:B------:R-:W-:Y:S01]  /*114c0*/  MOV R164, R54 ;  /* 0x0000003600a47202 */ /* 0x000fe20000000f00 */
[C---:B------:R-:W-:Y:S01]  /*114d0*/  FMUL.FTZ R41, R5.reuse, R165 ;  /* 0x000000a505297220 */ /* 0x040fe20000410000 */
[----:B------:R-:W-:Y:S01]  /*114e0*/  MOV R165, R39 ;  /* 0x0000002700a57202 */ /* 0x000fe20000000f00 */
[C---:B------:R-:W-:Y:S01]  /*114f0*/  FMUL.FTZ R44, R5.reuse, R168 ;  /* 0x000000a8052c7220 */ /* 0x040fe20000410000 */
[----:B------:R2:W-:Y:S01]  /*11500*/  MUFU.EX2 R159, R75 ;  /* 0x0000004b009f7308 */ /* 0x0005e20000000800 */
[C---:B------:R-:W-:Y:S01]  /*11510*/  FMUL.FTZ R56, R5.reuse, R172 ;  /* 0x000000ac05387220 */ /* 0x040fe20000410000 */
[----:B------:R-:W-:Y:S01]  /*11520*/  MOV R168, R38 ;  /* 0x0000002600a87202 */ /* 0x000fe20000000f00 */
[C---:B------:R-:W-:Y:S01]  /*11530*/  FMUL.FTZ R57, R5.reuse, R173 ;  /* 0x000000ad05397220 */ /* 0x040fe20000410000 */
[----:B------:R-:W-:Y:S01]  /*11540*/  LDSM.16.MT88.4 R36, [R233] ;  /* 0x00000000e924783b */ /* 0x000fe20000004200 */
[C---:B------:R-:W-:Y:S01]  /*11550*/  FMUL.FTZ R60, R5.reuse, R176 ;  /* 0x000000b0053c7220 */ /* 0x040fe20000410000 */
[----:B------:R-:W-:Y:S01]  /*11560*/  MOV R172, R79 ;  /* 0x0000004f00ac7202 */ /* 0x000fe20000000f00 */
[----:B------:R-:W-:Y:S01]  /*11570*/  FMUL.FTZ R61, R5, R177 ;  /* 0x000000b1053d7220 */ /* 0x000fe20000410000 */
[----:B------:R-:W-:Y:S01]  /*11580*/  F2FP.BF16.PACK_AB R176, R99, R107 ;  /* 0x0000006b63b0723e */ /* 0x000fe200000010ff */
[C---:B------:R-:W-:Y:S01]  /*11590*/  FMUL.FTZ R10, R4.reuse, R150 ;  /* 0x00000096040a7220 */ /* 0x040fe20000410000 */
[----:B------:R-:W4:Y:S01]  /*115a0*/  MUFU.EX2 R149, R53 ;  /* 0x0000003500957308 */ /* 0x000f220000000800 */
[C---:B------:R-:W-:Y:S01]  /*115b0*/  FMUL.FTZ R14, R4.reuse, R154 ;  /* 0x0000009a040e7220 */ /* 0x040fe20000410000 */
[----:B------:R-:W-:Y:S01]  /*115c0*/  F2FP.BF16.PACK_AB R177, R71, R96 ;  /* 0x0000006047b1723e */ /* 0x000fe200000010ff */
[C---:B------:R-:W-:Y:S02]  /*115d0*/  FMUL.FTZ R31, R4.reuse, R163 ;  /* 0x000000a3041f7220 */ /* 0x040fe40000410000 */
[C---:B------:R-:W-:Y:S02]  /*115e0*/  FMUL.FTZ R58, R4.reuse, R174 ;  /* 0x000000ae043a7220 */ /* 0x040fe40000410000 */
[C---:B------:R-:W-:Y:S02]  /*115f0*/  FMUL.FTZ R59, R4.reuse, R175 ;  /* 0x000000af043b7220 */ /* 0x040fe40000410000 */
[C---:B------:R-:W-:Y:S01]  /*11600*/  FMUL.FTZ R62, R4.reuse, R178 ;  /* 0x000000b2043e7220 */ /* 0x040fe20000410000 */
[----:B------:R-:W5:Y:S01]  /*11610*/  MUFU.EX2 R162, R32 ;  /* 0x0000002000a27308 */ /* 0x000f620000000800 */
[----:B------:R-:W-:Y:S01]  /*11620*/  FMUL.FTZ R63, R4, R179 ;  /* 0x000000b3043f7220 */ /* 0x000fe20000410000 */
[----:B------:R-:W-:Y:S01]  /*11630*/  F2FP.BF16.PACK_AB R178, R97, R98 ;  /* 0x0000006261b2723e */ /* 0x000fe200000010ff */
[C---:B-1----:R-:W-:Y:S01]  /*11640*/  FMUL.FTZ R6, R67.reuse, R146 ;  /* 0x0000009243067220 */ /* 0x042fe20000410000 */
[----:B--2---:R-:W-:Y:S01]  /*11650*/  F2FP.BF16.PACK_AB R75, R160, R77 ;  /* 0x0000004da04b723e */ /* 0x004fe200000010ff */
[----:B------:R-:W-:Y:S02]  /*11660*/  FMUL.FTZ R7, R67, R147 ;  /* 0x0000009343077220 */ /* 0x000fe40000410000 */
[C---:B------:R-:W-:Y:S01]  /*11670*/  FMUL.FTZ R12, R5.reuse, R152 ;  /* 0x00000098050c7220 */ /* 0x040fe20000410000 */
[----:B------:R-:W-:Y:S01]  /*11680*/  MOV R152, R78 ;  /* 0x0000004e00987202 */ /* 0x000fe20000000f00 */
[C---:B------:R-:W-:Y:S01]  /*11690*/  FMUL.FTZ R13, R5.reuse, R153 ;  /* 0x00000099050d7220 */ /* 0x040fe20000410000 */
[----:B------:R1:W-:Y:S01]  /*116a0*/  MUFU.EX2 R158, R19 ;  /* 0x00000013009e7308 */ /* 0x0003e20000000800 */
[----:B------:R-:W-:Y:S01]  /*116b0*/  FMUL.FTZ R45, R5, R169 ;  /* 0x000000a9052d7220 */ /* 0x000fe20000410000 */
[----:B------:R-:W-:Y:S01]  /*116c0*/  MOV R153, R18 ;  /* 0x0000001200997202 */ /* 0x000fe20000000f00 */
[----:B------:R-:W-:Y:S01]  /*116d0*/  FMUL.FTZ R5, R65, R145 ;  /* 0x0000009141057220 */ /* 0x000fe20000410000 */
[----:B----4-:R-:W-:Y:S01]  /*116e0*/  F2FP.BF16.PACK_AB R78, R149, R159 ;  /* 0x0000009f954e723e */ /* 0x010fe200000010ff */
[C---:B------:R-:W-:Y:S01]  /*116f0*/  FMUL.FTZ R11, R4.reuse, R151 ;  /* 0x00000097040b7220 */ /* 0x040fe20000410000 */
[----:B------:R-:W-:Y:S01]  /*11700*/  MOV R169, R35 ;  /* 0x0000002300a97202 */ /* 0x000fe20000000f00 */
[C---:B------:R-:W-:Y:S02]  /*11710*/  FMUL.FTZ R15, R4.reuse, R155 ;  /* 0x0000009b040f7220 */ /* 0x040fe40000410000 */
[C---:B------:R-:W-:Y:S01]  /*11720*/  FMUL.FTZ R42, R4.reuse, R166 ;  /* 0x000000a6042a7220 */ /* 0x040fe20000410000 */
[----:B------:R-:W2:Y:S01]  /*11730*/  MUFU.EX2 R148, R17 ;  /* 0x0000001100947308 */ /* 0x000ea20000000800 */
[C---:B------:R-:W-:Y:S02]  /*11740*/  FMUL.FTZ R43, R4.reuse, R167 ;  /* 0x000000a7042b7220 */ /* 0x040fe40000410000 */
[C---:B------:R-:W-:Y:S02]  /*11750*/  FMUL.FTZ R46, R4.reuse, R170 ;  /* 0x000000aa042e7220 */ /* 0x040fe40000410000 */
[----:B------:R-:W-:Y:S02]  /*11760*/  FMUL.FTZ R47, R4, R171 ;  /* 0x000000ab042f7220 */ /* 0x000fe40000410000 */
[----:B------:R-:W-:Y:S01]  /*11770*/  FADD.FTZ R163, R77, R52 ;  /* 0x000000344da37221 */ /* 0x000fe20000010000 */
[----:B-----5:R-:W-:Y:S01]  /*11780*/  F2FP.BF16.PACK_AB R77, R162, R16 ;  /* 0x00000010a24d723e */ /* 0x020fe200000010ff */
[----:B------:R-:W-:Y:S01]  /*11790*/  FMUL.FTZ R18, R67, R142 ;  /* 0x0000008e43127220 */ /* 0x000fe20000410000 */
[----:B------:R-:W-:Y:S01]  /*117a0*/  LDSM.16.MT88.4 R52, [R232] ;  /* 0x00000000e834783b */ /* 0x000fe20000004200 */
[----:B------:R-:W-:Y:S01]  /*117b0*/  FMUL.FTZ R32, R65, R132 ;  /* 0x0000008441207220 */ /* 0x000fe20000410000 */
[----:B------:R-:W-:Y:S01]  /*117c0*/  MUFU.EX2 R142, R80 ;  /* 0x00000050008e7308 */ /* 0x000fe20000000800 */
[C---:B------:R-:W-:Y:S02]  /*117d0*/  FMUL.FTZ R35, R67.reuse, R135 ;  /* 0x0000008743237220 */ /* 0x040fe40000410000 */
[C---:B-1----:R-:W-:Y:S02]  /*117e0*/  FMUL.FTZ R19, R67.reuse, R143 ;  /* 0x0000008f43137220 */ /* 0x042fe40000410000 */
[----:B------:R-:W-:Y:S02]  /*117f0*/  FMUL.FTZ R50, R67, R126 ;  /* 0x0000007e43327220 */ /* 0x000fe40000410000 */
[----:B------:R-:W-:Y:S02]  /*11800*/  FADD.FTZ R163, R160, R163 ;  /* 0x000000a3a0a37221 */ /* 0x000fe40000010000 */
[----:B------:R-:W-:Y:S01]  /*11810*/  FADD.FTZ R157, R159, R157 ;  /* 0x0000009d9f9d7221 */ /* 0x000fe20000010000 */
[----:B------:R-:W-:Y:S01]  /*11820*/  MUFU.EX2 R132, R82 ;  /* 0x0000005200847308 */ /* 0x000fe20000000800 */
[----:B--2---:R-:W-:Y:S01]  /*11830*/  F2FP.BF16.PACK_AB R79, R148, R158 ;  /* 0x0000009e944f723e */ /* 0x004fe200000010ff */
[----:B------:R-:W-:Y:S02]  /*11840*/  FMUL.FTZ R17, R65, R141 ;  /* 0x0000008d41117220 */ /* 0x000fe40000410000 */
[----:B------:R-:W-:Y:S06]  /*11850*/  FADD.FTZ R157, R149, R157 ;  /* 0x0000009d959d7221 */ /* 0x000fec0000010000 */
[----:B------:R1:W-:Y:S10]  /*11860*/  MUFU.EX2 R141, R169 ;  /* 0x000000a9008d7308 */ /* 0x0003f40000000800 */
[----:B------:R-:W-:Y:S10]  /*11870*/  MUFU.EX2 R126, R153 ;  /* 0x00000099007e7308 */ /* 0x000ff40000000800 */
[----:B------:R-:W-:Y:S01]  /*11880*/  MUFU.EX2 R154, R87 ;  /* 0x00000057009a7308 */ /* 0x000fe20000000800 */
[----:B-1----:R-:W-:Y:S02]  /*11890*/  MOV R169, R168 ;  /* 0x000000a800a97202 */ /* 0x002fe40000000f00 */
[----:B------:R-:W-:Y:S02]  /*118a0*/  MOV R168, R165 ;  /* 0x000000a500a87202 */ /* 0x000fe40000000f00 */
[----:B------:R-:W-:Y:S02]  /*118b0*/  MOV R165, R164 ;  /* 0x000000a400a57202 */ /* 0x000fe40000000f00 */
[----:B------:R-:W-:Y:S03]  /*118c0*/  MOV R164, R152 ;  /* 0x0000009800a47202 */ /* 0x000fe60000000f00 */
[----:B------:R-:W-:Y:S10]  /*118d0*/  MUFU.EX2 R153, R86 ;  /* 0x0000005600997308 */ /* 0x000ff40000000800 */
[----:B------:R1:W-:Y:S10]  /*118e0*/  MUFU.EX2 R152, R81 ;  /* 0x0000005100987308 */ /* 0x0003f40000000800 */
[----:B------:R-:W-:Y:S10]  /*118f0*/  MUFU.EX2 R146, R85 ;  /* 0x0000005500927308 */ /* 0x000ff40000000800 */
[----:B------:R2:W-:Y:S01]  /*11900*/  MUFU.EX2 R145, R84 ;  /* 0x0000005400917308 */ /* 0x0005e20000000800 */
[----:B-1----:R-:W-:Y:S09]  /*11910*/  LDSM.16.MT88.4 R80, [R231] ;  /* 0x00000000e750783b */ /* 0x002ff20000004200 */
[----:B------:R1:W-:Y:S10]  /*11920*/  MUFU.EX2 R143, R64 ;  /* 0x00000040008f7308 */ /* 0x0003f40000000800 */
[----:B------:R-:W4:Y:S01]  /*11930*/  MUFU.EX2 R151, R172 ;  /* 0x000000ac00977308 */ /* 0x000f220000000800 */
[----:B--2---:R-:W-:Y:S09]  /*11940*/  LDSM.16.MT88.4 R84, [R234+0x800] ;  /* 0x00080000ea54783b */ /* 0x004ff20000004200 */
[----:B------:R-:W2:Y:S01]  /*11950*/  MUFU.EX2 R150, R91 ;  /* 0x0000005b00967308 */ /* 0x000ea20000000800 */
[----:B-1----:R-:W-:Y:S09]  /*11960*/  FMUL.FTZ R64, R65, R116 ;  /* 0x0000007441407220 */ /* 0x002ff20000410000 */
[----:B------:R-:W-:Y:S01]  /*11970*/  MUFU.EX2 R147, R90 ;  /* 0x0000005a00937308 */ /* 0x000fe20000000800 */
[----:B----4-:R-:W-:Y:S09]  /*11980*/  FADD.FTZ R163, R151, R163 ;  /* 0x000000a397a37221 */ /* 0x010ff20000010000 */
[----:B------:R-:W-:Y:S10]  /*11990*/  MUFU.EX2 R135, R156 ;  /* 0x0000009c00877308 */ /* 0x000ff40000000800 */
[----:B------:R-:W-:Y:S01]  /*119a0*/  MUFU.EX2 R116, R206 ;  /* 0x000000ce00747308 */ /* 0x000fe20000000800 */
[----:B---3--:R-:W-:Y:S02]  /*119b0*/  FFMA.FTZ R161, R4, R21, R16 ;  /* 0x0000001504a17223 */ /* 0x008fe40000010010 */
[----:B------:R-:W1:Y:S01]  /*119c0*/  LDSM.16.MT88.4 R20, [R234] ;  /* 0x00000000ea14783b */ /* 0x000e620000004200 */
[C---:B------:R-:W-:Y:S06]  /*119d0*/  FMUL.FTZ R4, R65.reuse, R144 ;  /* 0x0000009041047220 */ /* 0x040fec0000410000 */
[----:B------:R-:W-:Y:S01]  /*119e0*/  MUFU.EX2 R180, R180 ;  /* 0x000000b400b47308 */ /* 0x000fe20000000800 */
[----:B------:R-:W-:Y:S02]  /*119f0*/  FMUL.FTZ R16, R65, R140 ;  /* 0x0000008c41107220 */ /* 0x000fe40000410000 */
[----:B------:R-:W-:Y:S04]  /*11a00*/  FADD.FTZ R162, R162, R161 ;  /* 0x000000a1a2a27221 */ /* 0x000fe80000010000 */
[----:B------:R-:W-:Y:S03]  /*11a10*/  FADD.FTZ R158, R158, R162 ;  /* 0x000000a29e9e7221 */ /* 0x000fe60000010000 */
[----:B------:R-:W-:Y:S01]  /*11a20*/  MUFU.EX2 R140, R219 ;  /* 0x000000db008c7308 */ /* 0x000fe20000000800 */
[----:B------:R-:W-:Y:S04]  /*11a30*/  FADD.FTZ R158, R148, R158 ;  /* 0x0000009e949e7221 */ /* 0x000fe80000010000 */
[----:B--2---:R-:W-:Y:S05]  /*11a40*/  FADD.FTZ R158, R150, R158 ;  /* 0x0000009e969e7221 */ /* 0x004fea0000010000 */
[----:B------:R2:W-:Y:S10]  /*11a50*/  MUFU.EX2 R144, R66 ;  /* 0x0000004200907308 */ /* 0x0005f40000000800 */
[----:B------:R-:W3:Y:S01]  /*11a60*/  MUFU.EX2 R69, R69 ;  /* 0x0000004500457308 */ /* 0x000ee20000000800 */
[-C--:B-1----:R-:W-:Y:S09]  /*11a70*/  HMMA.16816.F32.BF16 R4, R72, R20.reuse, R4 ;  /* 0x000000144804723c */ /* 0x082ff20000041804 */
[----:B------:R-:W-:Y:S03]  /*11a80*/  MUFU.EX2 R156, R104 ;  /* 0x00000068009c7308 */ /* 0x000fe60000000800 */
[----:B--2---:R-:W-:Y:S01]  /*11a90*/  FMUL.FTZ R66, R67, R118 ;  /* 0x0000007643427220 */ /* 0x004fe20000410000 */
[C---:B------:R-:W-:Y:S06]  /*11aa0*/  HMMA.16816.F32.BF16 R8, R76.reuse, R20, R8 ;  /* 0x000000144c08723c */ /* 0x040fec0000041808 */
[----:B------:R-:W-:Y:S01]  /*11ab0*/  MUFU.EX2 R118, R207 ;  /* 0x000000cf00767308 */ /* 0x000fe20000000800 */
[C---:B------:R-:W-:Y:S01]  /*11ac0*/  FMUL.FTZ R20, R65.reuse, R136 ;  /* 0x0000008841147220 */ /* 0x040fe20000410000 */
[-C--:B------:R-:W-:Y:S04]  /*11ad0*/  HMMA.16816.F32.BF16 R12, R76, R22.reuse, R12 ;  /* 0x000000164c0c723c */ /* 0x080fe8000004180c */
[----:B------:R-:W-:Y:S01]  /*11ae0*/  FMUL.FTZ R21, R65, R137 ;  /* 0x0000008941157220 */ /* 0x000fe20000410000 */
[----:B---3--:R-:W-:Y:S03]  /*11af0*/  F2FP.BF16.PACK_AB R179, R69, R70 ;  /* 0x0000004645b3723e */ /* 0x008fe600000010ff */
[----:B------:R-:W-:Y:S01]  /*11b00*/  MUFU.EX2 R136, R89 ;  /* 0x0000005900887308 */ /* 0x000fe20000000800 */
[C---:B------:R-:W-:Y:S07]  /*11b10*/  HMMA.16816.F32.BF16 R16, R72.reuse, R22, R16 ;  /* 0x000000164810723c */ /* 0x040fee0000041810 */
[C---:B------:R-:W-:Y:S02]  /*11b20*/  FMUL.FTZ R22, R67.reuse, R138 ;  /* 0x0000008a43167220 */ /* 0x040fe40000410000 */
[----:B------:R1:W-:Y:S03]  /*11b30*/  MUFU.EX2 R137, R51 ;  /* 0x0000003300897308 */ /* 0x0003e60000000800 */
[----:B------:R-:W-:Y:S07]  /*11b40*/  FMUL.FTZ R23, R67, R139 ;  /* 0x0000008b43177220 */ /* 0x000fee0000410000 */
[-C--:B------:R-:W-:Y:S01]  /*11b50*/  HMMA.16816.F32.BF16 R20, R72, R36.reuse, R20 ;  /* 0x000000244814723c */ /* 0x080fe20000041814 */
[----:B------:R2:W3:Y:S07]  /*11b60*/  MUFU.EX2 R138, R48 ;  /* 0x00000030008a7308 */ /* 0x0004ee0000000800 */
[C---:B------:R-:W-:Y:S03]  /*11b70*/  HMMA.16816.F32.BF16 R24, R76.reuse, R36, R24 ;  /* 0x000000244c18723c */ /* 0x040fe60000041818 */
[----:B------:R4:W5:Y:S04]  /*11b80*/  MUFU.EX2 R139, R49 ;  /* 0x00000031008b7308 */ /* 0x0009680000000800 */
[----:B------:R-:W-:Y:S01]  /*11b90*/  FMUL.FTZ R36, R65, R128 ;  /* 0x0000008041247220 */ /* 0x000fe20000410000 */
[-C--:B------:R-:W-:Y:S04]  /*11ba0*/  HMMA.16816.F32.BF16 R28, R76, R38.reuse, R28 ;  /* 0x000000264c1c723c */ /* 0x080fe8000004181c */
[----:B-1----:R-:W-:Y:S02]  /*11bb0*/  FMUL.FTZ R51, R67, R127 ;  /* 0x0000007f43337220 */ /* 0x002fe40000410000 */
[----:B------:R1:W1:Y:S01]  /*11bc0*/  MUFU.EX2 R127, R88 ;  /* 0x00000058007f7308 */ /* 0x0002620000000800 */
[C---:B------:R-:W-:Y:S01]  /*11bd0*/  FMUL.FTZ R37, R65.reuse, R129 ;  /* 0x0000008141257220 */ /* 0x040fe20000410000 */
[C---:B------:R-:W-:Y:S04]  /*11be0*/  HMMA.16816.F32.BF16 R32, R72.reuse, R38, R32 ;  /* 0x000000264820723c */ /* 0x040fe80000041820 */
[----:B--2---:R-:W-:Y:S03]  /*11bf0*/  FMUL.FTZ R48, R65, R124 ;  /* 0x0000007c41307220 */ /* 0x004fe60000410000 */
[C---:B------:R-:W-:Y:S01]  /*11c00*/  FMUL.FTZ R38, R67.reuse, R130 ;  /* 0x0000008243267220 */ /* 0x040fe20000410000 */
[----:B------:R-:W-:Y:S01]  /*11c10*/  MUFU.EX2 R155, R101 ;  /* 0x00000065009b7308 */ /* 0x000fe20000000800 */
[----:B------:R-:W-:Y:S03]  /*11c20*/  FMUL.FTZ R39, R67, R131 ;  /* 0x0000008343277220 */ /* 0x000fe60000410000 */
[C---:B----4-:R-:W-:Y:S04]  /*11c30*/  FMUL.FTZ R49, R65.reuse, R125 ;  /* 0x0000007d41317220 */ /* 0x050fe80000410000 */
[-C--:B------:R-:W-:Y:S02]  /*11c40*/  HMMA.16816.F32.BF16 R36, R72, R52.reuse, R36 ;  /* 0x000000344824723c */ /* 0x080fe40000041824 */
[----:B------:R-:W2:Y:S01]  /*11c50*/  MUFU.EX2 R125, R223 ;  /* 0x000000df007d7308 */ /* 0x000ea20000000800 */
[----:B-1----:R-:W-:Y:S05]  /*11c60*/  LDSM.16.MT88.4 R88, [R232+0x800] ;  /* 0x00080000e858783b */ /* 0x002fea0000004200 */
[C---:B------:R-:W-:Y:S04]  /*11c70*/  HMMA.16816.F32.BF16 R40, R76.reuse, R52, R40 ;  /* 0x000000344c28723c */ /* 0x040fe80000041828 */
[----:B------:R-:W-:Y:S03]  /*11c80*/  MUFU.EX2 R124, R169 ;  /* 0x000000a9007c7308 */ /* 0x000fe60000000800 */
[C---:B------:R-:W-:Y:S01]  /*11c90*/  FMUL.FTZ R52, R65.reuse, R120 ;  /* 0x0000007841347220 */ /* 0x040fe20000410000 */
[-C--:B------:R-:W-:Y:S04]  /*11ca0*/  HMMA.16816.F32.BF16 R44, R76, R54.reuse, R44 ;  /* 0x000000364c2c723c */ /* 0x080fe8000004182c */
[C---:B------:R-:W-:Y:S02]  /*11cb0*/  FMUL.FTZ R53, R65.reuse, R121 ;  /* 0x0000007941357220 */ /* 0x040fe40000410000 */
[----:B------:R-:W-:Y:S01]  /*11cc0*/  MUFU.EX2 R131, R94 ;  /* 0x0000005e00837308 */ /* 0x000fe20000000800 */
[----:B------:R-:W-:Y:S01]  /*11cd0*/  FMUL.FTZ R65, R65, R117 ;  /* 0x0000007541417220 */ /* 0x000fe20000410000 */
[C---:B------:R-:W-:Y:S07]  /*11ce0*/  HMMA.16816.F32.BF16 R48, R72.reuse, R54, R48 ;  /* 0x000000364830723c */ /* 0x040fee0000041830 */
[C---:B------:R-:W-:Y:S01]  /*11cf0*/  FMUL.FTZ R54, R67.reuse, R122 ;  /* 0x0000007a43367220 */ /* 0x040fe20000410000 */
[----:B------:R-:W-:Y:S01]  /*11d00*/  MUFU.EX2 R129, R222 ;  /* 0x000000de00817308 */ /* 0x000fe20000000800 */
[C---:B------:R-:W-:Y:S03]  /*11d10*/  FMUL.FTZ R55, R67.reuse, R123 ;  /* 0x0000007b43377220 */ /* 0x040fe60000410000 */
[----:B------:R-:W-:Y:S04]  /*11d20*/  FMUL.FTZ R67, R67, R119 ;  /* 0x0000007743437220 */ /* 0x000fe80000410000 */
[-C--:B------:R-:W-:Y:S02]  /*11d30*/  HMMA.16816.F32.BF16 R52, R72, R80.reuse, R52 ;  /* 0x000000504834723c */ /* 0x080fe40000041834 */
[----:B------:R-:W1:Y:S06]  /*11d40*/  MUFU.EX2 R117, R95 ;  /* 0x0000005f00757308 */ /* 0x000e6c0000000800 */
[C---:B------:R-:W-:Y:S04]  /*11d50*/  HMMA.16816.F32.BF16 R56, R76.reuse, R80, R56 ;  /* 0x000000504c38723c */ /* 0x040fe80000041838 */
[----:B------:R-:W-:Y:S04]  /*11d60*/  MUFU.EX2 R130, R93 ;  /* 0x0000005d00827308 */ /* 0x000fe80000000800 */
[-C--:B------:R-:W-:Y:S06]  /*11d70*/  HMMA.16816.F32.BF16 R60, R76, R82.reuse, R60 ;  /* 0x000000524c3c723c */ /* 0x080fec000004183c */
[----:B------:R-:W4:Y:S01]  /*11d80*/  MUFU.EX2 R128, R168 ;  /* 0x000000a800807308 */ /* 0x000f220000000800 */
[----:B---3--:R-:W-:Y:S01]  /*11d90*/  FADD.FTZ R76, R138, R221 ;  /* 0x000000dd8a4c7221 */ /* 0x008fe20000010000 */
[----:B------:R-:W-:Y:S01]  /*11da0*/  HMMA.16816.F32.BF16 R64, R72, R82, R64 ;  /* 0x000000524840723c */ /* 0x000fe20000041840 */
[----:B------:R-:W3:Y:S03]  /*11db0*/  LDSM.16.MT88.4 R80, [R233+0x800] ;  /* 0x00080000e950783b */ /* 0x000ee60000004200 */
[----:B-----5:R-:W-:Y:S01]  /*11dc0*/  FADD.FTZ R76, R139, R76 ;  /* 0x0000004c8b4c7221 */ /* 0x020fe20000010000 */
[----:B------:R-:W-:Y:S02]  /*11dd0*/  F2FP.BF16.PACK_AB R79, R132, R133 ;  /* 0x00000085844f723e */ /* 0x000fe400000010ff */
[----:B------:R-:W-:Y:S01]  /*11de0*/  F2FP.BF16.PACK_AB R78, R137, R134 ;  /* 0x00000086894e723e */ /* 0x000fe200000010ff */
[----:B------:R-:W-:Y:S01]  /*11df0*/  FADD.FTZ R77, R134, R76 ;  /* 0x0000004c864d7221 */ /* 0x000fe20000010000 */
[----:B------:R-:W-:Y:S01]  /*11e00*/  F2FP.BF16.PACK_AB R76, R139, R138 ;  /* 0x0000008a8b4c723e */ /* 0x000fe200000010ff */
[----:B------:R-:W-:Y:S02]  /*11e10*/  MUFU.EX2 R101, R164 ;  /* 0x000000a400657308 */ /* 0x000fe40000000800 */
[----:B------:R-:W-:Y:S01]  /*11e20*/  FADD.FTZ R161, R137, R77 ;  /* 0x0000004d89a17221 */ /* 0x000fe20000010000 */
[C---:B------:R-:W-:Y:S01]  /*11e30*/  F2FP.BF16.PACK_AB R77, R141.reuse, R151 ;  /* 0x000000978d4d723e */ /* 0x040fe200000010ff */
[----:B------:R-:W-:Y:S01]  /*11e40*/  FADD.FTZ R141, R141, R163 ;  /* 0x000000a38d8d7221 */ /* 0x000fe20000010000 */
[----:B------:R-:W-:Y:S01]  /*11e50*/  F2FP.BF16.PACK_AB R72, R142, R152 ;  /* 0x000000988e48723e */ /* 0x000fe200000010ff */
[----:B------:R-:W-:Y:S01]  /*11e60*/  FADD.FTZ R152, R152, R157 ;  /* 0x0000009d98987221 */ /* 0x000fe20000010000 */
[----:B------:R-:W-:Y:S01]  /*11e70*/  F2FP.BF16.PACK_AB R74, R126, R135 ;  /* 0x000000877e4a723e */ /* 0x000fe200000010ff */
[----:B------:R-:W-:Y:S01]  /*11e80*/  FADD.FTZ R141, R133, R141 ;  /* 0x0000008d858d7221 */ /* 0x000fe20000010000 */
[----:B------:R-:W-:Y:S01]  /*11e90*/  F2FP.BF16.PACK_AB R75, R127, R136 ;  /* 0x000000887f4b723e */ /* 0x000fe200000010ff */
[-C--:B------:R-:W-:Y:S01]  /*11ea0*/  HMMA.16816.F32.BF16 R4, R76, R84.reuse, R4 ;  /* 0x000000544c04723c */ /* 0x080fe20000041804 */
[----:B------:R5:W-:Y:S04]  /*11eb0*/  MUFU.EX2 R164, R92 ;  /* 0x0000005c00a47308 */ /* 0x000be80000000800 */
[----:B------:R-:W-:Y:S01]  /*11ec0*/  F2FP.BF16.PACK_AB R73, R147, R150 ;  /* 0x000000969349723e */ /* 0x000fe200000010ff */
[----:B------:R-:W-:Y:S02]  /*11ed0*/  FADD.FTZ R152, R142, R152 ;  /* 0x000000988e987221 */ /* 0x000fe40000010000 */
[----:B------:R-:W-:Y:S03]  /*11ee0*/  FADD.FTZ R132, R132, R141 ;  /* 0x0000008d84847221 */ /* 0x000fe60000010000 */
[----:B------:R-:W-:Y:S01]  /*11ef0*/  MUFU.EX2 R134, R205 ;  /* 0x000000cd00867308 */ /* 0x000fe20000000800 */
[C---:B------:R-:W-:Y:S04]  /*11f00*/  HMMA.16816.F32.BF16 R8, R72.reuse, R84, R8 ;  /* 0x000000544808723c */ /* 0x040fe80000041808 */
[----:B------:R-:W-:Y:S02]  /*11f10*/  FADD.FTZ R135, R135, R152 ;  /* 0x0000009887877221 */ /* 0x000fe40000010000 */
[----:B------:R-:W-:Y:S02]  /*11f20*/  FADD.FTZ R147, R147, R158 ;  /* 0x0000009e93937221 */ /* 0x000fe40000010000 */
[-C--:B------:R-:W-:Y:S01]  /*11f30*/  HMMA.16816.F32.BF16 R12, R72, R86.reuse, R12 ;  /* 0x00000056480c723c */ /* 0x080fe2000004180c */
[----:B------:R-:W-:Y:S03]  /*11f40*/  MUFU.EX2 R137, R220 ;  /* 0x000000dc00897308 */ /* 0x000fe60000000800 */
[----:B------:R-:W-:Y:S01]  /*11f50*/  FADD.FTZ R135, R126, R135 ;  /* 0x000000877e877221 */ /* 0x000fe20000010000 */
[----:B-----5:R-:W-:Y:S01]  /*11f60*/  LDSM.16.MT88.4 R92, [R232+0x1000] ;  /* 0x00100000e85c783b */ /* 0x020fe20000004200 */
[----:B------:R-:W-:Y:S02]  /*11f70*/  FADD.FTZ R147, R136, R147 ;  /* 0x0000009388937221 */ /* 0x000fe40000010000 */
[C---:B------:R-:W-:Y:S03]  /*11f80*/  HMMA.16816.F32.BF16 R16, R76.reuse, R86, R16 ;  /* 0x000000564c10723c */ /* 0x040fe60000041810 */
[----:B------:R-:W-:Y:S01]  /*11f90*/  MUFU.EX2 R139, R214 ;  /* 0x000000d6008b7308 */ /* 0x000fe20000000800 */
[----:B------:R-:W-:Y:S01]  /*11fa0*/  FADD.FTZ R147, R127, R147 ;  /* 0x000000937f937221 */ /* 0x000fe20000010000 */
[----:B------:R-:W5:Y:S01]  /*11fb0*/  LDSM.16.MT88.4 R84, [R231+0x800] ;  /* 0x00080000e754783b */ /* 0x000f620000004200 */
[----:B--2---:R-:W-:Y:S02]  /*11fc0*/  FADD.FTZ R136, R125, R132 ;  /* 0x000000847d887221 */ /* 0x004fe40000010000 */
[-C--:B---3--:R-:W-:Y:S04]  /*11fd0*/  HMMA.16816.F32.BF16 R20, R76, R80.reuse, R20 ;  /* 0x000000504c14723c */ /* 0x088fe80000041814 */
[----:B-1----:R-:W-:Y:S01]  /*11fe0*/  FADD.FTZ R147, R117, R147 ;  /* 0x0000009375937221 */ /* 0x002fe20000010000 */
[----:B------:R-:W-:Y:S01]  /*11ff0*/  MUFU.EX2 R138, R213 ;  /* 0x000000d5008a7308 */ /* 0x000fe20000000800 */
[----:B------:R-:W-:Y:S02]  /*12000*/  FADD.FTZ R161, R156, R161 ;  /* 0x000000a19ca17221 */ /* 0x000fe40000010000 */
[C---:B------:R-:W-:Y:S07]  /*12010*/  HMMA.16816.F32.BF16 R24, R72.reuse, R80, R24 ;  /* 0x000000504818723c */ /* 0x040fee0000041818 */
[----:B------:R-:W1:Y:S01]  /*12020*/  MUFU.EX2 R104, R165 ;  /* 0x000000a500687308 */ /* 0x000e620000000800 */
[-C--:B------:R-:W-:Y:S08]  /*12030*/  HMMA.16816.F32.BF16 R28, R72, R82.reuse, R28 ;  /* 0x00000052481c723c */ /* 0x080ff0000004181c */
[C---:B------:R-:W-:Y:S01]  /*12040*/  HMMA.16816.F32.BF16 R32, R76.reuse, R82, R32 ;  /* 0x000000524c20723c */ /* 0x040fe20000041820 */
[----:B------:R-:W2:Y:S01]  /*12050*/  LDSM.16.MT88.4 R80, [R234+0x1000] ;  /* 0x00100000ea50783b */ /* 0x000ea20000004200 */
[----:B------:R-:W-:Y:S06]  /*12060*/  MUFU.EX2 R165, R204 ;  /* 0x000000cc00a57308 */ /* 0x000fec0000000800 */
[-C--:B------:R-:W-:Y:S04]  /*12070*/  HMMA.16816.F32.BF16 R36, R76, R88.reuse, R36 ;  /* 0x000000584c24723c */ /* 0x080fe80000041824 */
[----:B------:R-:W-:Y:S04]  /*12080*/  MUFU.EX2 R168, R203 ;  /* 0x000000cb00a87308 */ /* 0x000fe80000000800 */
[C---:B------:R-:W-:Y:S06]  /*12090*/  HMMA.16816.F32.BF16 R40, R72.reuse, R88, R40 ;  /* 0x000000584828723c */ /* 0x040fec0000041828 */
[----:B------:R-:W-:Y:S02]  /*120a0*/  MUFU.EX2 R169, R202 ;  /* 0x000000ca00a97308 */ /* 0x000fe40000000800 */
[-C--:B------:R-:W-:Y:S08]  /*120b0*/  HMMA.16816.F32.BF16 R44, R72, R90.reuse, R44 ;  /* 0x0000005a482c723c */ /* 0x080ff0000004182c */
[C---:B------:R-:W-:Y:S01]  /*120c0*/  HMMA.16816.F32.BF16 R48, R76.reuse, R90, R48 ;  /* 0x0000005a4c30723c */ /* 0x040fe20000041830 */
[----:B------:R-:W3:Y:S01]  /*120d0*/  LDSM.16.MT88.4 R88, [R233+0x1000] ;  /* 0x00100000e958783b */ /* 0x000ee20000004200 */
[----:B------:R-:W1:Y:S06]  /*120e0*/  MUFU.EX2 R175, R218 ;  /* 0x000000da00af7308 */ /* 0x000e6c0000000800 */
[-C--:B-----5:R-:W-:Y:S04]  /*120f0*/  HMMA.16816.F32.BF16 R52, R76, R84.reuse, R52 ;  /* 0x000000544c34723c */ /* 0x0a0fe80000041834 */
[----:B------:R-:W5:Y:S04]  /*12100*/  MUFU.EX2 R174, R216 ;  /* 0x000000d800ae7308 */ /* 0x000f680000000800 */
[C---:B------:R-:W-:Y:S06]  /*12110*/  HMMA.16816.F32.BF16 R56, R72.reuse, R84, R56 ;  /* 0x000000544838723c */ /* 0x040fec0000041838 */
[----:B------:R-:W1:Y:S02]  /*12120*/  MUFU.EX2 R123, R212 ;  /* 0x000000d4007b7308 */ /* 0x000e640000000800 */
        /* <DEDUP_REMOVED lines=12> */
[----:B----4-:R-:W-:Y:S01]  /*121f0*/  F2FP.BF16.PACK_AB R76, R128, R124 ;  /* 0x0000007c804c723e */ /* 0x010fe200000010ff */
[----:B------:R-:W-:Y:S01]  /*12200*/  FADD.FTZ R129, R129, R136 ;  /* 0x0000008881817221 */ /* 0x000fe20000010000 */
[----:B-1----:R-:W-:Y:S02]  /*12210*/  F2FP.BF16.PACK_AB R78, R101, R104 ;  /* 0x00000068654e723e */ /* 0x002fe400000010ff */
[C---:B------:R-:W-:Y:S01]  /*12220*/  F2FP.BF16.PACK_AB R77, R131.reuse, R117 ;  /* 0x00000075834d723e */ /* 0x040fe200000010ff */
[-C--:B--2---:R-:W-:Y:S04]  /*12230*/  HMMA.16816.F32.BF16 R4, R72, R80.reuse, R4 ;  /* 0x000000504804723c */ /* 0x084fe80000041804 */
[----:B------:R-:W-:Y:S01]  /*12240*/  MUFU.EX2 R121, R215 ;  /* 0x000000d700797308 */ /* 0x000fe20000000800 */
[----:B------:R-:W-:Y:S01]  /*12250*/  F2FP.BF16.PACK_AB R79, R164, R130 ;  /* 0x00000082a44f723e */ /* 0x000fe200000010ff */
[----:B------:R-:W-:Y:S02]  /*12260*/  FADD.FTZ R131, R131, R147 ;  /* 0x0000009383837221 */ /* 0x000fe40000010000 */
        /* <DEDUP_REMOVED lines=11> */
[-C--:B---3--:R-:W-:Y:S04]  /*12320*/  HMMA.16816.F32.BF16 R20, R72, R88.reuse, R20 ;  /* 0x000000584814723c */ /* 0x088fe80000041814 */
[----:B------:R-:W-:Y:S04]  /*12330*/  FADD.FTZ R105, R100, R105 ;  /* 0x0000006964697221 */ /* 0x000fe80000010000 */
[C---:B------:R-:W-:Y:S01]  /*12340*/  HMMA.16816.F32.BF16 R24, R76.reuse, R88, R24 ;  /* 0x000000584c18723c */ /* 0x040fe20000041818 */
[----:B------:R-:W-:Y:S03]  /*12350*/  MUFU.EX2 R184, R184 ;  /* 0x000000b800b87308 */ /* 0x000fe60000000800 */
[----:B------:R-:W-:Y:S04]  /*12360*/  FADD.FTZ R105, R110, R105 ;  /* 0x000000696e697221 */ /* 0x000fe80000010000 */
[-C--:B------:R-:W-:Y:S03]  /*12370*/  HMMA.16816.F32.BF16 R28, R76, R90.reuse, R28 ;  /* 0x0000005a4c1c723c */ /* 0x080fe6000004181c */
[----:B------:R-:W2:Y:S01]  /*12380*/  MUFU.EX2 R183, R183 ;  /* 0x000000b700b77308 */ /* 0x000ea20000000800 */
[----:B------:R-:W-:Y:S04]  /*12390*/  FADD.FTZ R105, R175, R105 ;  /* 0x00000069af697221 */ /* 0x000fe80000010000 */
[C---:B------:R-:W-:Y:S01]  /*123a0*/  HMMA.16816.F32.BF16 R32, R72.reuse, R90, R32 ;  /* 0x0000005a4820723c */ /* 0x040fe20000041820 */
[----:B------:R-:W3:Y:S03]  /*123b0*/  LDSM.16.MT88.4 R88, [R233+0x1800] ;  /* 0x00180000e958783b */ /* 0x000ee60000004200 */
[----:B-----5:R-:W-:Y:S04]  /*123c0*/  FADD.FTZ R105, R174, R105 ;  /* 0x00000069ae697221 */ /* 0x020fe80000010000 */
[-C--:B------:R-:W-:Y:S04]  /*123d0*/  HMMA.16816.F32.BF16 R36, R72, R92.reuse, R36 ;  /* 0x0000005c4824723c */ /* 0x080fe80000041824 */
[----:B------:R-:W-:Y:S04]  /*123e0*/  FADD.FTZ R105, R123, R105 ;  /* 0x000000697b697221 */ /* 0x000fe80000010000 */
[C---:B------:R-:W-:Y:S04]  /*123f0*/  HMMA.16816.F32.BF16 R40, R76.reuse, R92, R40 ;  /* 0x0000005c4c28723c */ /* 0x040fe80000041828 */
[----:B--2---:R-:W-:Y:S01]  /*12400*/  F2FP.BF16.PACK_AB R117, R183, R184 ;  /* 0x000000b8b775723e */ /* 0x004fe200000010ff */
[----:B------:R-:W-:Y:S03]  /*12410*/  FADD.FTZ R105, R122, R105 ;  /* 0x000000697a697221 */ /* 0x000fe60000010000 */
[-C--:B------:R-:W-:Y:S04]  /*12420*/  HMMA.16816.F32.BF16 R44, R76, R94.reuse, R44 ;  /* 0x0000005e4c2c723c */ /* 0x080fe8000004182c */
[----:B------:R-:W-:Y:S04]  /*12430*/  FADD.FTZ R105, R187, R105 ;  /* 0x00000069bb697221 */ /* 0x000fe80000010000 */
[C---:B------:R-:W-:Y:S01]  /*12440*/  HMMA.16816.F32.BF16 R48, R72.reuse, R94, R48 ;  /* 0x0000005e4830723c */ /* 0x040fe20000041830 */
[----:B------:R-:W2:Y:S03]  /*12450*/  LDSM.16.MT88.4 R92, [R232+0x1800] ;  /* 0x00180000e85c783b */ /* 0x000ea60000004200 */
[----:B------:R-:W-:Y:S04]  /*12460*/  FADD.FTZ R105, R188, R105 ;  /* 0x00000069bc697221 */ /* 0x000fe80000010000 */
[-C--:B------:R-:W-:Y:S04]  /*12470*/  HMMA.16816.F32.BF16 R52, R72, R84.reuse, R52 ;  /* 0x000000544834723c */ /* 0x080fe80000041834 */
[----:B------:R-:W-:Y:S04]  /*12480*/  FADD.FTZ R105, R190, R105 ;  /* 0x00000069be697221 */ /* 0x000fe80000010000 */
[C---:B------:R-:W-:Y:S04]  /*12490*/  HMMA.16816.F32.BF16 R56, R76.reuse, R84, R56 ;  /* 0x000000544c38723c */ /* 0x040fe80000041838 */
[----:B------:R-:W-:Y:S03]  /*124a0*/  FADD.FTZ R105, R192, R105 ;  /* 0x00000069c0697221 */ /* 0x000fe60000010000 */
        /* <DEDUP_REMOVED lines=12> */
[----:B------:R-:W4:Y:S01]  /*12570*/  LDSM.16.MT88.4 R84, [R231+0x1800] ;  /* 0x00180000e754783b */ /* 0x000f220000004200 */
[----:B------:R-:W-:Y:S01]  /*12580*/  F2FP.BF16.PACK_AB R72, R109, R111 ;  /* 0x0000006f6d48723e */ /* 0x000fe200000010ff */
[----:B------:R-:W-:Y:S01]  /*12590*/  FADD.FTZ R105, R182, R105 ;  /* 0x00000069b6697221 */ /* 0x000fe20000010000 */
[----:B------:R-:W-:Y:S01]  /*125a0*/  F2FP.BF16.PACK_AB R74, R114, R112 ;  /* 0x00000070724a723e */ /* 0x000fe200000010ff */
[-C--:B-1----:R-:W-:Y:S05]  /*125b0*/  HMMA.16816.F32.BF16 R4, R76, R80.reuse, R4 ;  /* 0x000000504c04723c */ /* 0x082fea0000041804 */
[----:B------:R-:W-:Y:S02]  /*125c0*/  F2FP.BF16.PACK_AB R73, R168, R165 ;  /* 0x000000a5a849723e */ /* 0x000fe400000010ff */
[----:B------:R-:W-:Y:S02]  /*125d0*/  F2FP.BF16.PACK_AB R75, R201, R169 ;  /* 0x000000a9c94b723e */ /* 0x000fe400000010ff */
[----:B------:R-:W-:Y:S05]  /*125e0*/  MOV R183, R2 ;  /* 0x0000000200b77202 */ /* 0x000fea0000000f00 */
[C---:B------:R-:W-:Y:S08]  /*125f0*/  HMMA.16816.F32.BF16 R8, R72.reuse, R80, R8 ;  /* 0x000000504808723c */ /* 0x040ff00000041808 */
[-C--:B------:R-:W-:Y:S08]  /*12600*/  HMMA.16816.F32.BF16 R12, R72, R82.reuse, R12 ;  /* 0x00000052480c723c */ /* 0x080ff0000004180c */
[C---:B------:R-:W-:Y:S01]  /*12610*/  HMMA.16816.F32.BF16 R16, R76.reuse, R82, R16 ;  /* 0x000000524c10723c */ /* 0x040fe20000041810 */
[----:B------:R-:W1:Y:S07]  /*12620*/  LDSM.16.MT88.4 R80, [R234+0x2000] ;  /* 0x00200000ea50783b */ /* 0x000e6e0000004200 */
[-C--:B---3--:R-:W-:Y:S08]  /*12630*/  HMMA.16816.F32.BF16 R20, R76, R88.reuse, R20 ;  /* 0x000000584c14723c */ /* 0x088ff00000041814 */
[C---:B------:R-:W-:Y:S08]  /*12640*/  HMMA.16816.F32.BF16 R24, R72.reuse, R88, R24 ;  /* 0x000000584818723c */ /* 0x040ff00000041818 */
[-C--:B------:R-:W-:Y:S08]  /*12650*/  HMMA.16816.F32.BF16 R28, R72, R90.reuse, R28 ;  /* 0x0000005a481c723c */ /* 0x080ff0000004181c */
[C---:B------:R-:W-:Y:S01]  /*12660*/  HMMA.16816.F32.BF16 R32, R76.reuse, R90, R32 ;  /* 0x0000005a4c20723c */ /* 0x040fe20000041820 */
[----:B------:R-:W3:Y:S07]  /*12670*/  LDSM.16.MT88.4 R88, [R233+0x2000] ;  /* 0x00200000e958783b */ /* 0x000eee0000004200 */
[-C--:B--2---:R-:W-:Y:S08]  /*12680*/  HMMA.16816.F32.BF16 R36, R76, R92.reuse, R36 ;  /* 0x0000005c4c24723c */ /* 0x084ff00000041824 */
[C---:B------:R-:W-:Y:S08]  /*12690*/  HMMA.16816.F32.BF16 R40, R72.reuse, R92, R40 ;  /* 0x0000005c4828723c */ /* 0x040ff00000041828 */
[-C--:B------:R-:W-:Y:S08]  /*126a0*/  HMMA.16816.F32.BF16 R44, R72, R94.reuse, R44 ;  /* 0x0000005e482c723c */ /* 0x080ff0000004182c */
[C---:B------:R-:W-:Y:S01]  /*126b0*/  HMMA.16816.F32.BF16 R48, R76.reuse, R94, R48 ;  /* 0x0000005e4c30723c */ /* 0x040fe20000041830 */
[----:B------:R-:W2:Y:S07]  /*126c0*/  LDSM.16.MT88.4 R92, [R232+0x2000] ;  /* 0x00200000e85c783b */ /* 0x000eae0000004200 */
[-C--:B----4-:R-:W-:Y:S08]  /*126d0*/  HMMA.16816.F32.BF16 R52, R76, R84.reuse, R52 ;  /* 0x000000544c34723c */ /* 0x090ff00000041834 */
        /* <DEDUP_REMOVED lines=12> */
[----:B------:R-:W4:Y:S01]  /*127a0*/  LDSM.16.MT88.4 R84, [R231+0x2000] ;  /* 0x00200000e754783b */ /* 0x000f220000004200 */
        /* <DEDUP_REMOVED lines=41> */
[----:B------:R-:W4:Y:S03]  /*12a40*/  LDSM.16.MT88.4 R132, [R233+0x3000] ;  /* 0x00300000e984783b */ /* 0x000f260000004200 */
        /* <DEDUP_REMOVED lines=37> */
[----:B------:R-:W3:Y:S02]  /*12ca0*/  LDL.LU R72, [R1+0x50] ;  /* 0x0000500001487983 */ /* 0x000ee40000300800 */
        /* <DEDUP_REMOVED lines=33> */
[----:B------:R-:W-:Y:S04]  /*12ec0*/  FADD.FTZ R8, R115, R8 ;  /* 0x0000000873087221 */ /* 0x000fe80000010000 */
[-C--:B------:R-:W-:Y:S04]  /*12ed0*/  HMMA.16816.F32.BF16 R176, R176, R6.reuse, R60 ;  /* 0x00000006b0b0723c */ /* 0x080fe8000004183c */
[----:B------:R-:W-:Y:S04]  /*12ee0*/  FADD.FTZ R8, R113, R8 ;  /* 0x0000000871087221 */ /* 0x000fe80000010000 */
[----:B------:R-:W-:Y:S04]  /*12ef0*/  HMMA.16816.F32.BF16 R116, R116, R6, R64 ;  /* 0x000000067474723c */ /* 0x000fe80000041840 */
[----:B------:R-:W-:Y:S03]  /*12f00*/  FADD.FTZ R8, R96, R8 ;  /* 0x0000000860087221 */ /* 0x000fe60000010000 */
[----:B------:R-:W-:Y:S02]  /*12f10*/  FADD.FTZ R7, R108, R105 ;  /* 0x000000696c077221 */ /* 0x000fe40000010000 */
[----:B------:R-:W-:Y:S03]  /*12f20*/  FADD.FTZ R6, R97, R104 ;  /* 0x0000006861067221 */ /* 0x000fe60000010000 */
[----:B------:R1:W-:Y:S01]  /*12f30*/  STL [R1+0x60], R7 ;  /* 0x0000600701007387 */ /* 0x0003e20000100800 */
[----:B------:R-:W-:Y:S03]  /*12f40*/  FADD.FTZ R8, R71, R8 ;  /* 0x0000000847087221 */ /* 0x000fe60000010000 */
[----:B------:R1:W-:Y:S01]  /*12f50*/  STL [R1+0x54], R6 ;  /* 0x0000540601007387 */ /* 0x0003e20000100800 */
[----:B------:R-:W-:Y:S04]  /*12f60*/  FADD.FTZ R8, R70, R8 ;  /* 0x0000000846087221 */ /* 0x000fe80000010000 */
[----:B------:R-:W-:Y:S01]  /*12f70*/  FADD.FTZ R5, R69, R8 ;  /* 0x0000000845057221 */ /* 0x000fe20000010000 */
[C---:B---3--:R-:W-:Y:S02]  /*12f80*/  IADD3 R4, R72.reuse, -0x1, RZ ;  /* 0xffffffff48047810 */ /* 0x048fe40007ffe0ff */
[----:B--2---:R-:W-:Y:S03]  /*12f90*/  ISETP.GT.AND P0, PT, R72, R73, PT ;  /* 0x000000494800720c */ /* 0x004fe60003f04270 */
[----:B------:R1:W-:Y:S04]  /*12fa0*/  STL [R1+0x50], R4 ;  /* 0x0000500401007387 */ /* 0x0003e80000100800 */
[----:B------:R1:W-:Y:S06]  /*12fb0*/  STL [R1+0x4c], R5 ;  /* 0x00004c0501007387 */ /* 0x0003ec0000100800 */
[----:B-1----:R-:W-:-:S05]  /*12fc0*/  @P0 BRA `(.L_x_1358) ;  /* 0xffffaea000000947 */ /* 0x002fca000383ffff */
.L_x_1351:
[----:B------:R-:W-:Y:S05]  /*12fd0*/  BRA.DIV ~URZ, `(.L_x_1359) ;  /* 0x00006e627f007947 */ /* 0x000fea000b800000 */
[----:B------:R-:W2:Y:S04]  /*12fe0*/  LDL R4, [R1+0x48] ;  /* 0x0000480001047983 */ /* 0x000ea80000100800 */
[----:B--2---:R1:W2:Y:S02]  /*12ff0*/  SHFL.BFLY PT, R11, R4, 0x2, 0x1f ;  /* 0x0c401f00040b7f89 */ /* 0x0042a400000e0000 */
.L_x_1403:
        /* <DEDUP_REMOVED lines=9> */
[----:B-1----:R-:W-:-:S03]  /*13090*/  FADD.FTZ R10, R10, R9 ;  /* 0x000000090a0a7221 */ /* 0x002fc60000010000 */
[----:B------:R-:W1:Y:S01]  /*130a0*/  SHFL.BFLY PT, R9, R11, 0x1, 0x1f ;  /* 0x0c201f000b097f89 */ /* 0x000e6200000e0000 */
[----:B--2---:R-:W-:-:S03]  /*130b0*/  FADD.FTZ R6, R6, R8 ;  /* 0x0000000806067221 */ /* 0x004fc60000010000 */
[----:B------:R-:W2:Y:S01]  /*130c0*/  SHFL.BFLY PT, R8, R10, 0x1, 0x1f ;  /* 0x0c201f000a087f89 */ /* 0x000ea200000e0000 */
[----:B---3--:R-:W-:-:S03]  /*130d0*/  FADD.FTZ R4, R4, R12 ;  /* 0x0000000c04047221 */ /* 0x008fc60000010000 */
[----:B------:R-:W3:Y:S04]  /*130e0*/  SHFL.BFLY PT, R7, R6, 0x1, 0x1f ;  /* 0x0c201f0006077f89 */ /* 0x000ee800000e0000 */
[----:B------:R4:W4:Y:S01]  /*130f0*/  SHFL.BFLY PT, R5, R4, 0x1, 0x1f ;  /* 0x0c201f0004057f89 */ /* 0x00092200000e0000 */
[----:B-1----:R-:W-:Y:S02]  /*13100*/  FADD.FTZ R11, R11, R9 ;  /* 0x000000090b0b7221 */ /* 0x002fe40000010000 */
[----:B--2---:R-:W-:Y:S02]  /*13110*/  FADD.FTZ R10, R10, R8 ;  /* 0x000000080a0a7221 */ /* 0x004fe40000010000 */
[----:B---3--:R-:W-:-:S03]  /*13120*/  FADD.FTZ R7, R6, R7 ;  /* 0x0000000706077221 */ /* 0x008fc60000010000 */
.L_x_1404:
[----:B------:R-:W-:Y:S01]  /*13130*/  FSETP.NE.FTZ.AND P2, PT, R10, RZ, PT ;  /* 0x000000ff0a00720b */ /* 0x000fe20003f55000 */
[----:B------:R-:W-:Y:S01]  /*13140*/  CS2R R8, SRZ ;  /* 0x0000000000087805 */ /* 0x000fe2000001ff00 */
[----:B------:R-:W-:Y:S01]  /*13150*/  FSETP.NE.FTZ.AND P3, PT, R11, RZ, PT ;  /* 0x000000ff0b00720b */ /* 0x000fe20003f75000 */
[----:B----4-:R-:W-:Y:S01]  /*13160*/  FADD.FTZ R4, R5, R4 ;  /* 0x0000000405047221 */ /* 0x010fe20000010000 */
[----:B------:R-:W-:-:S04]  /*13170*/  FSETP.NE.FTZ.AND P1, PT, R7, RZ, PT ;  /* 0x000000ff0700720b */ /* 0x000fc80003f35000 */
[----:B------:R-:W-:-:S05]  /*13180*/  FSETP.NE.FTZ.AND P0, PT, R4, RZ, PT ;  /* 0x000000ff0400720b */ /* 0x000fca0003f15000 */
[----:B------:R-:W1:Y:S01]  /*13190*/  @P2 MUFU.LG2 R5, R10 ;  /* 0x0000000a00052308 */ /* 0x000e620000000c00 */
[----:B------:R-:W-:Y:S02]  /*131a0*/  @P2 MOV R13, 0x3f317218 ;  /* 0x3f317218000d2802 */ /* 0x000fe40000000f00 */
[----:B------:R-:W-:-:S03]  /*131b0*/  @P3 MOV R14, 0x3f317218 ;  /* 0x3f317218000e3802 */ /* 0x000fc60000000f00 */
[----:B------:R-:W-:Y:S02]  /*131c0*/  @P2 FMUL.FTZ R13, R13, c[0x0][0x2d0] ;  /* 0x0000b4000d0d2a20 */ /* 0x000fe40000410000 */
[----:B------:R-:W2:Y:S01]  /*131d0*/  @P3 MUFU.RCP R8, R11 ;  /* 0x0000000b00083308 */ /* 0x000ea20000001000 */
[----:B------:R-:W-:-:S07]  /*131e0*/  @P3 FMUL.FTZ R14, R14, c[0x0][0x2d0] ;  /* 0x0000b4000e0e3a20 */ /* 0x000fce0000410000 */
[----:B------:R3:W4:Y:S01]  /*131f0*/  @P3 MUFU.LG2 R6, R11 ;  /* 0x0000000b00063308 */ /* 0x0007220000000c00 */
[----:B-1----:R-:W-:Y:S01]  /*13200*/  @P2 FMUL.FTZ R15, R5, 0.69314718246459960938 ;  /* 0x3f317218050f2820 */ /* 0x002fe20000410000 */
[----:B------:R-:W-:-:S06]  /*13210*/  MOV R5, RZ ;  /* 0x000000ff00057202 */ /* 0x000fcc0000000f00 */
[----:B------:R1:W5:Y:S01]  /*13220*/  @P2 MUFU.RCP R9, R10 ;  /* 0x0000000a00092308 */ /* 0x0003620000001000 */
[C---:B--2---:R-:W-:Y:S02]  /*13230*/  FMUL.FTZ R144, R8.reuse, R144 ;  /* 0x0000009008907220 */ /* 0x044fe40000410000 */
[C---:B------:R-:W-:Y:S02]  /*13240*/  FMUL.FTZ R145, R8.reuse, R145 ;  /* 0x0000009108917220 */ /* 0x040fe40000410000 */
[C---:B------:R-:W-:Y:S02]  /*13250*/  FMUL.FTZ R140, R8.reuse, R140 ;  /* 0x0000008c088c7220 */ /* 0x040fe40000410000 */
[C---:B------:R-:W-:Y:S01]  /*13260*/  FMUL.FTZ R141, R8.reuse, R141 ;  /* 0x0000008d088d7220 */ /* 0x040fe20000410000 */
[----:B------:R-:W2:Y:S01]  /*13270*/  @P1 MUFU.LG2 R12, R7 ;  /* 0x00000007000c1308 */ /* 0x000ea20000000c00 */
[C---:B------:R-:W-:Y:S01]  /*13280*/  FMUL.FTZ R136, R8.reuse, R136 ;  /* 0x0000008808887220 */ /* 0x040fe20000410000 */
[----:B---3--:R-:W-:Y:S01]  /*13290*/  MOV R11, 0xff800000 ;  /* 0xff800000000b7802 */ /* 0x008fe20000000f00 */
[----:B------:R-:W-:-:S02]  /*132a0*/  FMUL.FTZ R137, R8, R137 ;  /* 0x0000008908897220 */ /* 0x000fc40000410000 */
[C---:B------:R-:W-:Y:S02]  /*132b0*/  FMUL.FTZ R132, R8.reuse, R132 ;  /* 0x0000008408847220 */ /* 0x040fe40000410000 */
[C---:B------:R-:W-:Y:S01]  /*132c0*/  FMUL.FTZ R133, R8.reuse, R133 ;  /* 0x0000008508857220 */ /* 0x040fe20000410000 */
[----:B------:R-:W-:Y:S01]  /*132d0*/  @P0 MUFU.RCP R5, R4 ;  /* 0x0000000400050308 */ /* 0x000fe20000001000 */
[C---:B------:R-:W-:Y:S01]  /*132e0*/  FMUL.FTZ R128, R8.reuse, R128 ;  /* 0x0000008008807220 */ /* 0x040fe20000410000 */
[----:B-1----:R-:W-:Y:S01]  /*132f0*/  MOV R10, 0xff800000 ;  /* 0xff800000000a7802 */ /* 0x002fe20000000f00 */
[C---:B------:R-:W-:Y:S02]  /*13300*/  FMUL.FTZ R129, R8.reuse, R129 ;  /* 0x0000008108817220 */ /* 0x040fe40000410000 */
[C---:B------:R-:W-:Y:S02]  /*13310*/  FMUL.FTZ R124, R8.reuse, R124 ;  /* 0x0000007c087c7220 */ /* 0x040fe40000410000 */
[C---:B------:R-:W-:Y:S01]  /*13320*/  FMUL.FTZ R125, R8.reuse, R125 ;  /* 0x0000007d087d7220 */ /* 0x040fe20000410000 */
[----:B------:R-:W1:Y:S01]  /*13330*/  @P0 MUFU.LG2 R4, R4 ;  /* 0x0000000400040308 */ /* 0x000e620000000c00 */
[----:B------:R-:W-:-:S02]  /*13340*/  FMUL.FTZ R120, R8, R120 ;  /* 0x0000007808787220 */ /* 0x000fc40000410000 */
[C---:B------:R-:W-:Y:S02]  /*13350*/  FMUL.FTZ R121, R8.reuse, R121 ;  /* 0x0000007908797220 */ /* 0x040fe40000410000 */
[C---:B------:R-:W-:Y:S02]  /*13360*/  FMUL.FTZ R116, R8.reuse, R116 ;  /* 0x0000007408747220 */ /* 0x040fe40000410000 */
[----:B------:R-:W-:Y:S01]  /*13370*/  FMUL.FTZ R117, R8, R117 ;  /* 0x0000007508757220 */ /* 0x000fe20000410000 */
[----:B------:R-:W-:Y:S01]  /*13380*/  MOV R8, RZ ;  /* 0x000000ff00087202 */ /* 0x000fe20000000f00 */
[----:B----4-:R-:W-:Y:S02]  /*13390*/  @P3 FMUL.FTZ R6, R6, 0.69314718246459960938 ;  /* 0x3f31721806063820 */ /* 0x010fe40000410000 */
[C---:B-----5:R-:W-:Y:S02]  /*133a0*/  FMUL.FTZ R146, R9.reuse, R146 ;  /* 0x0000009209927220 */ /* 0x060fe40000410000 */
[C---:B------:R-:W-:Y:S01]  /*133b0*/  FMUL.FTZ R147, R9.reuse, R147 ;  /* 0x0000009309937220 */ /* 0x040fe20000410000 */
[----:B------:R3:W4:Y:S01]  /*133c0*/  @P1 MUFU.RCP R8, R7 ;  /* 0x0000000700081308 */ /* 0x0007220000001000 */
[----:B------:R-:W-:-:S02]  /*133d0*/  FMUL.FTZ R142, R9, R142 ;  /* 0x0000008e098e7220 */ /* 0x000fc40000410000 */
[C---:B------:R-:W-:Y:S02]  /*133e0*/  FMUL.FTZ R143, R9.reuse, R143 ;  /* 0x0000008f098f7220 */ /* 0x040fe40000410000 */
[C---:B------:R-:W-:Y:S02]  /*133f0*/  FMUL.FTZ R138, R9.reuse, R138 ;  /* 0x0000008a098a7220 */ /* 0x040fe40000410000 */
[C---:B------:R-:W-:Y:S02]  /*13400*/  FMUL.FTZ R139, R9.reuse, R139 ;  /* 0x0000008b098b7220 */ /* 0x040fe40000410000 */
[C---:B------:R-:W-:Y:S02]  /*13410*/  FMUL.FTZ R134, R9.reuse, R134 ;  /* 0x0000008609867220 */ /* 0x040fe40000410000 */
[C---:B------:R-:W-:Y:S02]  /*13420*/  FMUL.FTZ R135, R9.reuse, R135 ;  /* 0x0000008709877220 */ /* 0x040fe40000410000 */
[----:B------:R-:W-:-:S02]  /*13430*/  FMUL.FTZ R130, R9, R130 ;  /* 0x0000008209827220 */ /* 0x000fc40000410000 */
[C---:B------:R-:W-:Y:S01]  /*13440*/  FMUL.FTZ R131, R9.reuse, R131 ;  /* 0x0000008309837220 */ /* 0x040fe20000410000 */
[----:B---3--:R-:W-:Y:S01]  /*13450*/  MOV R7, 0xff800000 ;  /* 0xff80000000077802 */ /* 0x008fe20000000f00 */
[C---:B------:R-:W-:Y:S02]  /*13460*/  FMUL.FTZ R126, R9.reuse, R126 ;  /* 0x0000007e097e7220 */ /* 0x040fe40000410000 */
[C---:B------:R-:W-:Y:S02]  /*13470*/  FMUL.FTZ R127, R9.reuse, R127 ;  /* 0x0000007f097f7220 */ /* 0x040fe40000410000 */
[C---:B------:R-:W-:Y:S02]  /*13480*/  FMUL.FTZ R122, R9.reuse, R122 ;  /* 0x0000007a097a7220 */ /* 0x040fe40000410000 */
[C---:B------:R-:W-:Y:S02]  /*13490*/  FMUL.FTZ R123, R9.reuse, R123 ;  /* 0x0000007b097b7220 */ /* 0x040fe40000410000 */
[----:B------:R-:W-:-:S02]  /*134a0*/  FMUL.FTZ R118, R9, R118 ;  /* 0x0000007609767220 */ /* 0x000fc40000410000 */
[----:B------:R-:W-:Y:S01]  /*134b0*/  FMUL.FTZ R119, R9, R119 ;  /* 0x0000007709777220 */ /* 0x000fe20000410000 */
[----:B------:R-:W-:Y:S01]  /*134c0*/  @P1 MOV R9, 0x3f317218 ;  /* 0x3f31721800091802 */ /* 0x000fe20000000f00 */
[----:B------:R-:W-:Y:S01]  /*134d0*/  @P3 FFMA.FTZ R7, R14, R3, R6 ;  /* 0x000000030e073223 */ /* 0x000fe20000010006 */
[----:B------:R-:W-:Y:S01]  /*134e0*/  @P0 MOV R3, 0x3f317218 ;  /* 0x3f31721800030802 */ /* 0x000fe20000000f00 */
[----:B--2---:R-:W-:Y:S02]  /*134f0*/  @P1 FMUL.FTZ R12, R12, 0.69314718246459960938 ;  /* 0x3f3172180c0c1820 */ /* 0x004fe40000410000 */
[----:B------:R-:W-:Y:S02]  /*13500*/  @P1 FMUL.FTZ R9, R9, c[0x0][0x2d0] ;  /* 0x0000b40009091a20 */ /* 0x000fe40000410000 */
[----:B-1----:R-:W-:Y:S02]  /*13510*/  @P0 FMUL.FTZ R4, R4, 0.69314718246459960938 ;  /* 0x3f31721804040820 */ /* 0x002fe40000410000 */
[----:B------:R-:W-:-:S02]  /*13520*/  @P0 FMUL.FTZ R3, R3, c[0x0][0x2d0] ;  /* 0x0000b40003030a20 */ /* 0x000fc40000410000 */
[----:B------:R-:W-:Y:S01]  /*13530*/  @P1 FFMA.FTZ R11, R9, R0, R12 ;  /* 0x00000000090b1223 */ /* 0x000fe2000001000c */
[----:B------:R-:W-:Y:S01]  /*13540*/  MOV R0, 0xff800000 ;  /* 0xff80000000007802 */ /* 0x000fe20000000f00 */
[----:B------:R-:W-:Y:S01]  /*13550*/  @P2 FFMA.FTZ R10, R13, R2, R15 ;  /* 0x000000020d0a2223 */ /* 0x000fe2000001000f */
[----:B------:R-:W-:Y:S01]  /*13560*/  MOV R2, 0x1 ;  /* 0x0000000100027802 */ /* 0x000fe20000000f00 */
[C---:B----4-:R-:W-:Y:S02]  /*13570*/  FMUL.FTZ R148, R8.reuse, R148 ;  /* 0x0000009408947220 */ /* 0x050fe40000410000 */
        /* <DEDUP_REMOVED lines=30> */
[----:B------:R-:W-:Y:S02]  /*13760*/  FMUL.FTZ R179, R5, R179 ;  /* 0x000000b305b37220 */ /* 0x000fe40000410000 */
[----:B------:R-:W-:Y:S02]  /*13770*/  @P0 FFMA.FTZ R0, R3, R68, R4 ;  /* 0x0000004403000223 */ /* 0x000fe40000010004 */
.L_x_1304:
[----:B--2---:R2:W5:Y:S01]  /*13780*/  LDL R6, [R1] ;  /* 0x0000000001067983 */ /* 0x0045620000100800 */
[----:B------:R-:W-:Y:S01]  /*13790*/  LOP3.LUT P0, RZ, R243, 0x7f, RZ, 0xc0, !PT ;  /* 0x0000007ff3ff7812 */ /* 0x000fe2000780c0ff */
[----:B------:R-:W-:-:S12]  /*137a0*/  BSSY B0, `(.L_x_1361) ;  /* 0x0000010000007945 */ /* 0x000fd80003800000 */
[----:B------:R-:W-:Y:S05]  /*137b0*/  @P0 BRA `(.L_x_1362) ;  /* 0x000000e000000947 */ /* 0x000fea0003800000 */
[----:B------:R-:W3:Y:S01]  /*137c0*/  S2R R3, SR_LANEID ;  /* 0x0000000000037919 */ /* 0x000ee20000000000 */
[----:B------:R-:W-:Y:S01]  /*137d0*/  VOTEU.ANY UR4, UPT, PT ;  /* 0x0000000000047886 */ /* 0x000fe200038e0100 */
[----:B------:R-:W-:Y:S01]  /*137e0*/  IMAD.MOV.U32 R8, RZ, RZ, c[0x0][0x580] ;  /* 0x00016000ff087624 */ /* 0x000fe200078e00ff */
[----:B------:R-:W3:Y:S01]  /*137f0*/  FLO.U32 R5, UR4 ;  /* 0x0000000400057d00 */ /* 0x000ee200080e0000 */
[----:B------:R-:W-:-:S07]  /*13800*/  IMAD.MOV.U32 R9, RZ, RZ, c[0x0][0x584] ;  /* 0x00016100ff097624 */ /* 0x000fce00078e00ff */
[----:B------:R-:W4:Y:S01]  /*13810*/  POPC R4, UR4 ;  /* 0x0000000400047d09 */ /* 0x000f220008000000 */
[----:B---3--:R-:W-:-:S13]  /*13820*/  ISETP.EQ.U32.AND P0, PT, R5, R3, PT ;  /* 0x000000030500720c */ /* 0x008fda0003f02070 */
[----:B----4-:R-:W3:Y:S04]  /*13830*/  @P0 ATOMG.E.ADD.STRONG.GPU PT, R4, [R8.64], R4 ;  /* 0x00000004080409a8 */ /* 0x010ee800081ee1c8 */
[----:B------:R-:W4:Y:S02]  /*13840*/  S2R R3, SR_LTMASK ;  /* 0x0000000000037919 */ /* 0x000f240000003900 */
[----:B----4-:R-:W-:-:S06]  /*13850*/  LOP3.LUT R3, R3, UR4, RZ, 0xc0, !PT ;  /* 0x0000000403037c12 */ /* 0x010fcc000f8ec0ff */
[----:B------:R-:W4:Y:S01]  /*13860*/  POPC R3, R3 ;  /* 0x0000000300037309 */ /* 0x000f220000000000 */
[----:B---3--:R-:W4:Y:S02]  /*13870*/  SHFL.IDX PT, R4, R4, R5, 0x1f ;  /* 0x00001f0504047589 */ /* 0x008f2400000e0000 */
[----:B----45:R-:W-:-:S05]  /*13880*/  IADD3 R6, R4, c[0x0][0xc], R3 ;  /* 0x0000030004067a10 */ /* 0x030fca0007ffe003 */
[----:B------:R3:W-:Y:S02]  /*13890*/  STL [R1], R6 ;  /* 0x0000000601007387 */ /* 0x0007e40000100800 */
.L_x_1362:
[----:B------:R-:W-:Y:S05]  /*138a0*/  BSYNC B0 ;  /* 0x0000000000007941 */ /* 0x000fea0003800000 */
.L_x_1361:
[----:B------:R-:W-:Y:S01]  /*138b0*/  PRMT R2, R2, 0x9910, RZ ;  /* 0x0000991002027816 */ /* 0x000fe200000000ff */
[----:B------:R-:W-:Y:S01]  /*138c0*/  BSSY B1, `(.L_x_1363) ;  /* 0x0000142000017945 */ /* 0x000fe20003800000 */
[----:B-----5:R-:W-:Y:S02]  /*138d0*/  IMAD.MOV.U32 R3, RZ, RZ, R6 ;  /* 0x000000ffff037224 */ /* 0x020fe400078e0006 */
[----:B------:R-:W-:-:S13]  /*138e0*/  ISETP.NE.AND P0, PT, R2, RZ, PT ;  /* 0x000000ff0200720c */ /* 0x000fda0003f05270 */
[----:B------:R-:W-:Y:S05]  /*138f0*/  @!P0 BRA `(.L_x_1364) ;  /* 0x0000113000008947 */ /* 0x000fea0003800000 */
[----:B------:R-:W-:Y:S01]  /*13900*/  WARPSYNC 0xffffffff ;  /* 0xffffffff00007948 */ /* 0x000fe20003800000 */
[----:B------:R-:W-:Y:S06]  /*13910*/  BAR.SYNC.DEFER_BLOCKING 0x1, 0x80 ;  /* 0x0042000000007b1d */ /* 0x000fec0000010000 */
[----:B------:R-:W-:Y:S05]  /*13920*/  BRA.CONV ~URZ, `(.L_x_1365) ;  /* 0x000000537f007947 */ /* 0x000fea000b800000 */
[----:B---3--:R-:W-:Y:S01]  /*13930*/  IMAD.MOV.U32 R6, RZ, RZ, R249 ;  /* 0x000000ffff067224 */ /* 0x008fe200078e00f9 */
[----:B------:R-:W-:Y:S01]  /*13940*/  MOV R5, RZ ;  /* 0x000000ff00057202 */ /* 0x000fe20000000f00 */
[----:B------:R-:W-:Y:S01]  /*13950*/  IMAD.MOV.U32 R4, RZ, RZ, 0x1f ;  /* 0x0000001fff047424 */ /* 0x000fe200078e00ff */
[----:B------:R-:W-:-:S02]  /*13960*/  MOV R2, 0x13980 ;  /* 0x0001398000027802 */ /* 0x000fc40000000f00 */
[----:B-12---:R-:W-:Y:S05]  /*13970*/  CALL.REL.NOINC `($__internal_17_$__cuda_sm70_shflsync_idx_p) ;  /* 0x0000685000007944 */ /* 0x006fea0003c00000 */
.L_x_1365:
[----:B---3--:R-:W3:Y:S04]  /*13980*/  LDL.LU R6, [R1+0x18] ;  /* 0x0000180001067983 */ /* 0x008ee80000300800 */
[----:B-1----:R-:W4:Y:S04]  /*13990*/  LDL.LU R13, [R1+0x2c] ;  /* 0x00002c00010d7983 */ /* 0x002f280000300800 */
[----:B------:R-:W5:Y:S04]  /*139a0*/  LDL.LU R18, [R1+0x28] ;  /* 0x0000280001127983 */ /* 0x000f680000300800 */
[----:B--2---:R-:W2:Y:S01]  /*139b0*/  LDL.LU R22, [R1+0x14] ;  /* 0x0000140001167983 */ /* 0x004ea20000300800 */
[----:B------:R-:W-:Y:S01]  /*139c0*/  IMAD.MOV.U32 R2, RZ, RZ, 0x1 ;  /* 0x00000001ff027424 */ /* 0x000fe200078e00ff */
[----:B------:R-:W-:Y:S01]  /*139d0*/  ULDC UR5, c[0x0][0x4e8] ;  /* 0x00013a0000057ab9 */ /* 0x000fe20000000800 */
[----:B------:R-:W-:Y:S01]  /*139e0*/  LOP3.LUT P1, RZ, R248, 0x3, RZ, 0xc0, !PT ;  /* 0x00000003f8ff7812 */ /* 0x000fe2000782c0ff */
[----:B------:R-:W-:Y:S01]  /*139f0*/  ULDC UR4, c[0x0][0x388] ;  /* 0x0000e20000047ab9 */ /* 0x000fe20000000800 */
[C---:B------:R-:W-:Y:S01]  /*13a00*/  IADD3 R23, R245.reuse, 0x38, RZ ;  /* 0x00000038f5177810 */ /* 0x040fe20007ffe0ff */
[----:B------:R-:W-:Y:S01]  /*13a10*/  UIMAD UR4, UR5, UR4, URZ ;  /* 0x00000004050472a4 */ /* 0x000fe2000f8e023f */
[----:B------:R-:W-:Y:S01]  /*13a20*/  ISETP.NE.AND P0, PT, R2, c[0x0][0x4e8], PT ;  /* 0x00013a0002007a0c */ /* 0x000fe20003f05270 */
[----:B------:R-:W-:Y:S01]  /*13a30*/  BSSY B0, `(.L_x_1366) ;  /* 0x0000090000007945 */ /* 0x000fe20003800000 */
[----:B------:R-:W-:-:S02]  /*13a40*/  IADD3 R25, R245, 0x30, RZ ;  /* 0x00000030f5197810 */ /* 0x000fc40007ffe0ff */
[C---:B------:R-:W-:Y:S02]  /*13a50*/  IADD3 R27, R245.reuse, 0x28, RZ ;  /* 0x00000028f51b7810 */ /* 0x040fe40007ffe0ff */
[C---:B------:R-:W-:Y:S02]  /*13a60*/  IADD3 R29, R245.reuse, 0x20, RZ ;  /* 0x00000020f51d7810 */ /* 0x040fe40007ffe0ff */
[C---:B------:R-:W-:Y:S02]  /*13a70*/  IADD3 R31, R245.reuse, 0x18, RZ ;  /* 0x00000018f51f7810 */ /* 0x040fe40007ffe0ff */
[C---:B------:R-:W-:Y:S02]  /*13a80*/  IADD3 R33, R245.reuse, 0x10, RZ ;  /* 0x00000010f5217810 */ /* 0x040fe40007ffe0ff */
[----:B------:R-:W-:Y:S02]  /*13a90*/  IADD3 R35, R245, 0x8, RZ ;  /* 0x00000008f5237810 */ /* 0x000fe40007ffe0ff */
[----:B------:R-:W-:-:S02]  /*13aa0*/  SHF.R.S32.HI R23, RZ, 0x1f, R23 ;  /* 0x0000001fff177819 */ /* 0x000fc40000011417 */
[C---:B------:R-:W-:Y:S02]  /*13ab0*/  IADD3 R24, R245.reuse, 0x30, RZ ;  /* 0x00000030f5187810 */ /* 0x040fe40007ffe0ff */
[----:B------:R-:W-:Y:S02]  /*13ac0*/  SHF.R.S32.HI R25, RZ, 0x1f, R25 ;  /* 0x0000001fff197819 */ /* 0x000fe40000011419 */
[C---:B------:R-:W-:Y:S02]  /*13ad0*/  IADD3 R26, R245.reuse, 0x28, RZ ;  /* 0x00000028f51a7810 */ /* 0x040fe40007ffe0ff */
[----:B------:R-:W-:Y:S02]  /*13ae0*/  SHF.R.S32.HI R27, RZ, 0x1f, R27 ;  /* 0x0000001fff1b7819 */ /* 0x000fe4000001141b */
        /* <DEDUP_REMOVED lines=8> */
[----:B------:R-:W-:Y:S02]  /*13b70*/  SHF.R.S32.HI R36, RZ, 0x1f, R245 ;  /* 0x0000001fff247819 */ /* 0x000fe400000114f5 */
[----:B---3--:R-:W-:Y:S01]  /*13b80*/  SHF.R.S32.HI R16, RZ, 0x1f, R6 ;  /* 0x0000001fff107819 */ /* 0x008fe20000011406 */
[----:B------:R-:W-:-:S04]  /*13b90*/  IMAD.WIDE.U32 R4, R6, c[0x0][0x4d0], RZ ;  /* 0x0001340006047a25 */ /* 0x000fc800078e00ff */
[C---:B------:R-:W-:Y:S02]  /*13ba0*/  IMAD R14, R16.reuse, c[0x0][0x4d0], RZ ;  /* 0x00013400100e7a24 */ /* 0x040fe400078e02ff */
[----:B------:R-:W-:Y:S02]  /*13bb0*/  IMAD R16, R16, c[0x0][0x438], RZ ;  /* 0x00010e0010107a24 */ /* 0x000fe400078e02ff */
[C---:B------:R-:W-:Y:S02]  /*13bc0*/  IMAD R14, R6.reuse, c[0x0][0x4d4], R14 ;  /* 0x00013500060e7a24 */ /* 0x040fe400078e020e */
[C---:B------:R-:W-:Y:S02]  /*13bd0*/  IMAD R16, R6.reuse, c[0x0][0x43c], R16 ;  /* 0x00010f0006107a24 */ /* 0x040fe400078e0210 */
[----:B------:R-:W-:Y:S01]  /*13be0*/  IMAD.IADD R15, R5, 0x1, R14 ;  /* 0x00000001050f7824 */ /* 0x000fe200078e020e */
[----:B----4-:R-:W-:Y:S01]  /*13bf0*/  SHF.R.S32.HI R5, RZ, 0x1f, R13 ;  /* 0x0000001fff057819 */ /* 0x010fe2000001140d */
[----:B------:R-:W-:-:S04]  /*13c00*/  IMAD.WIDE.U32 R8, R6, c[0x0][0x438], RZ ;  /* 0x00010e0006087a25 */ /* 0x000fc800078e00ff */
[----:B------:R-:W-:Y:S02]  /*13c10*/  IMAD.MOV.U32 R14, RZ, RZ, R4 ;  /* 0x000000ffff0e7224 */ /* 0x000fe400078e0004 */
[----:B--2---:R-:W-:Y:S02]  /*13c20*/  IMAD.IADD R4, R246, 0x1, R22 ;  /* 0x00000001f6047824 */ /* 0x004fe400078e0216 */
[----:B------:R-:W-:Y:S02]  /*13c30*/  IMAD.IADD R17, R9, 0x1, R16 ;  /* 0x0000000109117824 */ /* 0x000fe400078e0210 */
[----:B------:R-:W-:Y:S02]  /*13c40*/  IMAD R6, R5, c[0x0][0x4d8], RZ ;  /* 0x0001360005067a24 */ /* 0x000fe400078e02ff */
[----:B------:R-:W-:-:S04]  /*13c50*/  @P0 IMAD.HI.U32 R9, R4, c[0x0][0x4ec], RZ ;  /* 0x00013b0004090a27 */ /* 0x000fc800078e00ff */
[----:B------:R-:W-:Y:S02]  /*13c60*/  IMAD.MOV.U32 R16, RZ, RZ, R8 ;  /* 0x000000ffff107224 */ /* 0x000fe400078e0008 */
[----:B------:R-:W-:Y:S02]  /*13c70*/  IMAD R5, R5, c[0x0][0x440], RZ ;  /* 0x0001100005057a24 */ /* 0x000fe400078e02ff */
[----:B------:R-:W-:Y:S01]  /*13c80*/  IMAD.MOV.U32 R12, RZ, RZ, R4 ;  /* 0x000000ffff0c7224 */ /* 0x000fe200078e0004 */
[----:B------:R-:W-:Y:S01]  /*13c90*/  @P0 SHF.R.U32.HI R12, RZ, c[0x0][0x4f0], R9 ;  /* 0x00013c00ff0c0a19 */ /* 0x000fe20000011609 */
[C---:B------:R-:W-:Y:S02]  /*13ca0*/  IMAD R5, R13.reuse, c[0x0][0x444], R5 ;  /* 0x000111000d057a24 */ /* 0x040fe400078e0205 */
[----:B------:R-:W-:Y:S01]  /*13cb0*/  IMAD.WIDE.U32 R16, R13, c[0x0][0x440], R16 ;  /* 0x000110000d107a25 */ /* 0x000fe200078e0010 */
[----:B------:R-:W-:-:S03]  /*13cc0*/  SHF.R.S32.HI R9, RZ, 0x1f, R12 ;  /* 0x0000001fff097819 */ /* 0x000fc6000001140c */
[----:B------:R-:W-:Y:S02]  /*13cd0*/  IMAD R6, R13, c[0x0][0x4dc], R6 ;  /* 0x000137000d067a24 */ /* 0x000fe400078e0206 */
[----:B------:R-:W-:-:S04]  /*13ce0*/  @P0 IMAD.HI.U32 R2, R4, c[0x0][0x4ec], RZ ;  /* 0x00013b0004020a27 */ /* 0x000fc800078e00ff */
[----:B------:R-:W-:Y:S01]  /*13cf0*/  IMAD.WIDE.U32 R14, R13, c[0x0][0x4d8], R14 ;  /* 0x000136000d0e7a25 */ /* 0x000fe200078e000e */
[----:B-----5:R-:W-:-:S03]  /*13d00*/  SHF.R.S32.HI R13, RZ, 0x1f, R18 ;  /* 0x0000001fff0d7819 */ /* 0x020fc60000011412 */
[----:B------:R-:W-:Y:S02]  /*13d10*/  IMAD.IADD R17, R17, 0x1, R5 ;  /* 0x0000000111117824 */ /* 0x000fe400078e0205 */
[----:B------:R-:W-:Y:S01]  /*13d20*/  IMAD.MOV.U32 R8, RZ, RZ, R4 ;  /* 0x000000ffff087224 */ /* 0x000fe200078e0004 */
[----:B------:R-:W-:Y:S01]  /*13d30*/  @P0 SHF.R.U32.HI R8, RZ, c[0x0][0x4f0], R2 ;  /* 0x00013c00ff080a19 */ /* 0x000fe20000011602 */
[----:B------:R-:W-:Y:S02]  /*13d40*/  IMAD.IADD R15, R15, 0x1, R6 ;  /* 0x000000010f0f7824 */ /* 0x000fe400078e0206 */
[----:B------:R-:W-:Y:S01]  /*13d50*/  IMAD.MOV R5, RZ, RZ, -R12 ;  /* 0x000000ffff057224 */ /* 0x000fe200078e0a0c */
[----:B------:R-:W-:Y:S01]  /*13d60*/  SHF.R.S32.HI R6, RZ, 0x1f, R8 ;  /* 0x0000001fff067819 */ /* 0x000fe20000011408 */
[C---:B------:R-:W-:Y:S02]  /*13d70*/  IMAD R2, R13.reuse, c[0x0][0x4e0], RZ ;  /* 0x000138000d027a24 */ /* 0x040fe400078e02ff */
[----:B------:R-:W-:-:S02]  /*13d80*/  IMAD R13, R13, c[0x0][0x448], RZ ;  /* 0x000112000d0d7a24 */ /* 0x000fc400078e02ff */
[----:B------:R-:W-:Y:S02]  /*13d90*/  IMAD R5, R5, c[0x0][0x4e8], R4 ;  /* 0x00013a0005057a24 */ /* 0x000fe400078e0204 */
[----:B------:R-:W-:-:S04]  /*13da0*/  IMAD.WIDE.U32 R14, R18, c[0x0][0x4e0], R14 ;  /* 0x00013800120e7a25 */ /* 0x000fc800078e000e */
[----:B------:R-:W-:Y:S01]  /*13db0*/  IMAD R2, R18, c[0x0][0x4e4], R2 ;  /* 0x0001390012027a24 */ /* 0x000fe200078e0202 */
[----:B------:R-:W-:Y:S01]  /*13dc0*/  IADD3 R12, P0, R12, R14, RZ ;  /* 0x0000000e0c0c7210 */ /* 0x000fe20007f1e0ff */
[C---:B------:R-:W-:Y:S02]  /*13dd0*/  IMAD R13, R18.reuse, c[0x0][0x44c], R13 ;  /* 0x00011300120d7a24 */ /* 0x040fe400078e020d */
[----:B------:R-:W-:Y:S01]  /*13de0*/  IMAD.WIDE.U32 R18, R18, c[0x0][0x448], R16 ;  /* 0x0001120012127a25 */ /* 0x000fe200078e0010 */
[----:B------:R-:W-:-:S03]  /*13df0*/  SHF.R.S32.HI R16, RZ, 0x1f, R5 ;  /* 0x0000001fff107819 */ /* 0x000fc60000011405 */
[----:B------:R-:W-:Y:S01]  /*13e00*/  IMAD.IADD R19, R19, 0x1, R13 ;  /* 0x0000000113137824 */ /* 0x000fe200078e020d */
[----:B------:R-:W-:Y:S01]  /*13e10*/  IADD3.X R13, R9, R15, R2, P0, !PT ;  /* 0x0000000f090d7210 */ /* 0x000fe200007fe402 */
[----:B------:R-:W-:Y:S02]  /*13e20*/  IMAD R16, R16, c[0x0][0x4c8], RZ ;  /* 0x0001320010107a24 */ /* 0x000fe400078e02ff */
[----:B------:R-:W-:Y:S02]  /*13e30*/  IMAD.MOV R2, RZ, RZ, -R8 ;  /* 0x000000ffff027224 */ /* 0x000fe400078e0a08 */
[C---:B------:R-:W-:Y:S02]  /*13e40*/  IMAD R16, R5.reuse, c[0x0][0x4cc], R16 ;  /* 0x0001330005107a24 */ /* 0x040fe400078e0210 */
[----:B------:R-:W-:-:S04]  /*13e50*/  IMAD.WIDE.U32 R14, R5, c[0x0][0x4c8], R12 ;  /* 0x00013200050e7a25 */ /* 0x000fc800078e000c */
[----:B------:R-:W-:Y:S01]  /*13e60*/  IMAD.IADD R16, R15, 0x1, R16 ;  /* 0x000000010f107824 */ /* 0x000fe200078e0210 */
[----:B------:R-:W-:Y:S01]  /*13e70*/  LEA R12, P0, R14, c[0x0][0x4a8], 0x2 ;  /* 0x00012a000e0c7a11 */ /* 0x000fe200078010ff */
[----:B------:R-:W-:Y:S02]  /*13e80*/  IMAD R6, R6, c[0x0][0x430], RZ ;  /* 0x00010c0006067a24 */ /* 0x000fe400078e02ff */
[----:B------:R-:W-:-:S04]  /*13e90*/  IMAD.WIDE.U32 R18, R8, c[0x0][0x430], R18 ;  /* 0x00010c0008127a25 */ /* 0x000fc800078e0012 */
[----:B------:R-:W-:Y:S01]  /*13ea0*/  IMAD R4, R2, c[0x0][0x4e8], R4 ;  /* 0x00013a0002047a24 */ /* 0x000fe200078e0204 */
[----:B------:R-:W-:Y:S01]  /*13eb0*/  LEA.HI.X R2, R14, c[0x0][0x4ac], R16, 0x2, P0 ;  /* 0x00012b000e027a11 */ /* 0x000fe200000f1410 */
[----:B------:R-:W-:Y:S01]  /*13ec0*/  IMAD R6, R8, c[0x0][0x434], R6 ;  /* 0x00010d0008067a24 */ /* 0x000fe200078e0206 */
[----:B------:R-:W-:Y:S01]  /*13ed0*/  SHFL.IDX PT, R16, R12, 0x1, 0x1c1f ;  /* 0x003c1f000c107f89 */ /* 0x000fe200000e0000 */
[----:B------:R-:W-:Y:S02]  /*13ee0*/  IMAD.MOV.U32 R20, RZ, RZ, R18 ;  /* 0x000000ffff147224 */ /* 0x000fe400078e0012 */
[----:B------:R-:W-:Y:S01]  /*13ef0*/  IMAD.IADD R21, R19, 0x1, R6 ;  /* 0x0000000113157824 */ /* 0x000fe200078e0206 */
[----:B------:R-:W-:Y:S01]  /*13f00*/  SHFL.IDX PT, R18, R12, RZ, 0x1c1f ;  /* 0x001c1fff0c127589 */ /* 0x000fe200000e0000 */
[----:B------:R-:W-:Y:S01]  /*13f10*/  IMAD.IADD R5, R247, 0x1, R22 ;  /* 0x00000001f7057824 */ /* 0x000fe200078e0216 */
[----:B------:R-:W-:Y:S01]  /*13f20*/  SHF.R.S32.HI R6, RZ, 0x1f, R4 ;  /* 0x0000001fff067819 */ /* 0x000fe20000011404 */
[----:B------:R-:W-:Y:S01]  /*13f30*/  IMAD.WIDE.U32 R20, R4, c[0x0][0x428], R20 ;  /* 0x00010a0004147a25 */ /* 0x000fe200078e0014 */
[----:B------:R-:W1:Y:S01]  /*13f40*/  SHFL.IDX PT, R19, R2, RZ, 0x1c1f ;  /* 0x001c1fff02137589 */ /* 0x000e6200000e0000 */
[----:B------:R-:W-:-:S02]  /*13f50*/  IADD3 R22, R245, 0x38, RZ ;  /* 0x00000038f5167810 */ /* 0x000fc40007ffe0ff */
[C---:B------:R-:W-:Y:S01]  /*13f60*/  IADD3 R9, R5.reuse, 0x8, RZ ;  /* 0x0000000805097810 */ /* 0x040fe20007ffe0ff */
[----:B------:R-:W2:Y:S01]  /*13f70*/  SHFL.IDX PT, R17, R2, 0x1, 0x1c1f ;  /* 0x003c1f0002117f89 */ /* 0x000ea200000e0000 */
[----:B------:R-:W-:Y:S02]  /*13f80*/  ISETP.GE.OR P4, PT, R5, UR4, P1 ;  /* 0x0000000405007c0c */ /* 0x000fe40008f86670 */
[----:B------:R-:W-:Y:S01]  /*13f90*/  ISETP.GE.OR P3, PT, R9, UR4, P1 ;  /* 0x0000000409007c0c */ /* 0x000fe20008f66670 */
[----:B------:R-:W-:Y:S01]  /*13fa0*/  SHFL.IDX PT, R14, R12, 0x2, 0x1c1f ;  /* 0x005c1f000c0e7f89 */ /* 0x000fe200000e0000 */
[----:B------:R-:W-:-:S03]  /*13fb0*/  IADD3 R8, R5, 0x40, RZ ;  /* 0x0000004005087810 */ /* 0x000fc60007ffe0ff */
[----:B------:R-:W3:Y:S01]  /*13fc0*/  SHFL.IDX PT, R15, R2, 0x2, 0x1c1f ;  /* 0x005c1f00020f7f89 */ /* 0x000ee200000e0000 */
[----:B------:R-:W-:-:S03]  /*13fd0*/  ISETP.GE.OR P2, PT, R8, UR4, P1 ;  /* 0x0000000408007c0c */ /* 0x000fc60008f46670 */
[----:B------:R-:W-:Y:S04]  /*13fe0*/  SHFL.IDX PT, R12, R12, 0x3, 0x1c1f ;  /* 0x007c1f000c0c7f89 */ /* 0x000fe800000e0000 */
[----:B------:R4:W5:Y:S04]  /*13ff0*/  SHFL.IDX PT, R13, R2, 0x3, 0x1c1f ;  /* 0x007c1f00020d7f89 */ /* 0x00096800000e0000 */
[----:B-1----:R1:W-:Y:S04]  /*14000*/  @!P4 ST.E [R18.64], R7 ;  /* 0x000000071200c985 */ /* 0x0023e8000c101908 */
[----:B--2---:R1:W-:Y:S01]  /*14010*/  @!P3 ST.E [R16.64], R10 ;  /* 0x0000000a1000b985 */ /* 0x0043e2000c101908 */
[----:B------:R-:W-:-:S03]  /*14020*/  ISETP.GE.AND P3, PT, R5, UR4, PT ;  /* 0x0000000405007c0c */ /* 0x000fc6000bf66270 */
[----:B---3--:R1:W-:Y:S01]  /*14030*/  @!P2 ST.E [R14.64], R11 ;  /* 0x0000000b0e00a985 */ /* 0x0083e2000c101908 */
[----:B------:R-:W-:Y:S01]  /*14040*/  ISETP.GE.AND P2, PT, R9, UR4, PT ;  /* 0x0000000409007c0c */ /* 0x000fe2000bf46270 */
[----:B----4-:R-:W-:Y:S01]  /*14050*/  IMAD R2, R6, c[0x0][0x428], RZ ;  /* 0x00010a0006027a24 */ /* 0x010fe200078e02ff */
[----:B------:R-:W-:-:S03]  /*14060*/  IADD3 R6, R5, 0x48, RZ ;  /* 0x0000004805067810 */ /* 0x000fc60007ffe0ff */
[----:B------:R-:W-:Y:S01]  /*14070*/  IMAD R2, R4, c[0x0][0x42c], R2 ;  /* 0x00010b0004027a24 */ /* 0x000fe200078e0202 */
[----:B------:R-:W-:Y:S02]  /*14080*/  ISETP.GE.OR P1, PT, R6, UR4, P1 ;  /* 0x0000000406007c0c */ /* 0x000fe40008f26670 */
[----:B------:R-:W-:Y:S01]  /*14090*/  LEA R4, P0, R20, c[0x0][0x400], 0x2 ;  /* 0x0001000014047a11 */ /* 0x000fe200078010ff */
[----:B------:R-:W-:-:S04]  /*140a0*/  IMAD.IADD R2, R21, 0x1, R2 ;  /* 0x0000000115027824 */ /* 0x000fc800078e0202 */
[----:B------:R1:W2:Y:S01]  /*140b0*/  SHFL.IDX PT, R7, R4, RZ, 0x1c1f ;  /* 0x001c1fff04077589 */ /* 0x0002a200000e0000 */
[----:B------:R-:W-:Y:S02]  /*140c0*/  LEA.HI.X R2, R20, c[0x0][0x404], R2, 0x2, P0 ;  /* 0x0001010014027a11 */ /* 0x000fe400000f1402 */
[----:B------:R-:W-:-:S03]  /*140d0*/  ISETP.GE.AND P0, PT, R6, UR4, PT ;  /* 0x0000000406007c0c */ /* 0x000fc6000bf06270 */
[----:B-----5:R1:W-:Y:S01]  /*140e0*/  @!P1 ST.E [R12.64], R0 ;  /* 0x000000000c009985 */ /* 0x0203e2000c101908 */
[----:B------:R-:W-:-:S03]  /*140f0*/  ISETP.GE.AND P1, PT, R8, UR4, PT ;  /* 0x0000000408007c0c */ /* 0x000fc6000bf26270 */
[----:B------:R1:W3:Y:S01]  /*14100*/  SHFL.IDX PT, R10, R2, RZ, 0x1c1f ;  /* 0x001c1fff020a7589 */ /* 0x0002e200000e0000 */
[----:B------:R-:W-:Y:S05]  /*14110*/  @P3 BRA `(.L_x_1367) ;  /* 0x0000021000003947 */ /* 0x000fea0003800000 */
[----:B------:R-:W-:Y:S02]  /*14120*/  ISETP.GE.AND P3, PT, R245, c[0x0][0x3c8], PT ;  /* 0x0000f200f5007a0c */ /* 0x000fe40003f66270 */
[----:B------:R-:W-:Y:S02]  /*14130*/  ISETP.GE.AND P5, PT, R34, c[0x0][0x3c8], PT ;  /* 0x0000f20022007a0c */ /* 0x000fe40003fa6270 */
[----:B------:R-:W-:-:S09]  /*14140*/  ISETP.GE.AND P6, PT, R26, c[0x0][0x3c8], PT ;  /* 0x0000f2001a007a0c */ /* 0x000fd20003fc6270 */
[----:B--2---:R-:W-:-:S04]  /*14150*/  @!P3 LEA R8, P4, R245, R7, 0x2 ;  /* 0x00000007f508b211 */ /* 0x004fc800078810ff */
[----:B---3--:R-:W-:Y:S02]  /*14160*/  @!P3 LEA.HI.X R9, R245, R10, R36, 0x2, P4 ;  /* 0x0000000af509b211 */ /* 0x008fe400020f1424 */
[----:B------:R-:W-:-:S03]  /*14170*/  ISETP.GE.AND P4, PT, R32, c[0x0][0x3c8], PT ;  /* 0x0000f20020007a0c */ /* 0x000fc60003f86270 */
[----:B------:R2:W-:Y:S02]  /*14180*/  @!P3 ST.E.64 [R8.64], R144 ;  /* 0x000000900800b985 */ /* 0x0005e4000c101b08 */
[----:B--2---:R-:W-:-:S04]  /*14190*/  @!P5 LEA R8, P3, R34, R7, 0x2 ;  /* 0x000000072208d211 */ /* 0x004fc800078610ff */
[----:B------:R-:W-:Y:S02]  /*141a0*/  @!P5 LEA.HI.X R9, R34, R10, R35, 0x2, P3 ;  /* 0x0000000a2209d211 */ /* 0x000fe400018f1423 */
        /* <DEDUP_REMOVED lines=9> */
[----:B------:R2:W-:Y:S01]  /*14240*/  @!P3 ST.E.64 [R8.64], R132 ;  /* 0x000000840800b985 */ /* 0x0005e2000c101b08 */
[----:B-1----:R-:W-:-:S04]  /*14250*/  @!P5 LEA R14, P3, R28, R7, 0x2 ;  /* 0x000000071c0ed211 */ /* 0x002fc800078610ff */
[----:B------:R-:W-:Y:S02]  /*14260*/  @!P5 LEA.HI.X R15, R28, R10, R29, 0x2, P3 ;  /* 0x0000000a1c0fd211 */ /* 0x000fe400018f141d */
[----:B------:R-:W-:Y:S02]  /*14270*/  ISETP.GE.AND P5, PT, R24, c[0x0][0x3c8], PT ;  /* 0x0000f20018007a0c */ /* 0x000fe40003fa6270 */
[----:B------:R-:W-:-:S04]  /*14280*/  @!P6 LEA R12, P3, R26, R7, 0x2 ;  /* 0x000000071a0ce211 */ /* 0x000fc800078610ff */
[----:B------:R-:W-:-:S07]  /*14290*/  @!P6 LEA.HI.X R13, R26, R10, R27, 0x2, P3 ;  /* 0x0000000a1a0de211 */ /* 0x000fce00018f141b */
[----:B--2---:R-:W-:-:S04]  /*142a0*/  @!P5 LEA R8, P3, R24, R7, 0x2 ;  /* 0x000000071808d211 */ /* 0x004fc800078610ff */
[----:B------:R-:W-:Y:S02]  /*142b0*/  @!P5 LEA.HI.X R9, R24, R10, R25, 0x2, P3 ;  /* 0x0000000a1809d211 */ /* 0x000fe400018f1419 */
[----:B------:R-:W-:-:S04]  /*142c0*/  @!P4 LEA R6, P3, R22, R7, 0x2 ;  /* 0x000000071606c211 */ /* 0x000fc800078610ff */
[----:B------:R-:W-:Y:S02]  /*142d0*/  @!P4 LEA.HI.X R7, R22, R10, R23, 0x2, P3 ;  /* 0x0000000a1607c211 */ /* 0x000fe400018f1417 */
[----:B------:R-:W-:-:S13]  /*142e0*/  ISETP.GE.AND P3, PT, R28, c[0x0][0x3c8], PT ;  /* 0x0000f2001c007a0c */ /* 0x000fda0003f66270 */
[----:B------:R1:W-:Y:S04]  /*142f0*/  @!P3 ST.E.64 [R14.64], R128 ;  /* 0x000000800e00b985 */ /* 0x0003e8000c101b08 */
[----:B------:R1:W-:Y:S04]  /*14300*/  @!P6 ST.E.64 [R12.64], R124 ;  /* 0x0000007c0c00e985 */ /* 0x0003e8000c101b08 */
[----:B------:R1:W-:Y:S04]  /*14310*/  @!P5 ST.E.64 [R8.64], R120 ;  /* 0x000000780800d985 */ /* 0x0003e8000c101b08 */
[----:B------:R1:W-:Y:S02]  /*14320*/  @!P4 ST.E.64 [R6.64], R116 ;  /* 0x000000740600c985 */ /* 0x0003e4000c101b08 */
.L_x_1367:
[----:B------:R-:W-:Y:S05]  /*14330*/  BSYNC B0 ;  /* 0x0000000000007941 */ /* 0x000fea0003800000 */
.L_x_1366:
[----:B------:R4:W1:Y:S01]  /*14340*/  SHFL.IDX PT, R5, R2, 0x1, 0x1c1f ;  /* 0x003c1f0002057f89 */ /* 0x00086200000e0000 */
[----:B------:R-:W-:Y:S03]  /*14350*/  BSSY B0, `(.L_x_1368) ;  /* 0x0000023000007945 */ /* 0x000fe60003800000 */
[----:B-1----:R4:W1:Y:S01]  /*14360*/  SHFL.IDX PT, R0, R4, 0x1, 0x1c1f ;  /* 0x003c1f0004007f89 */ /* 0x00286200000e0000 */
[----:B------:R-:W-:Y:S05]  /*14370*/  @P2 BRA `(.L_x_1369) ;  /* 0x0000020000002947 */ /* 0x000fea0003800000 */
[----:B------:R-:W-:Y:S02]  /*14380*/  ISETP.GE.AND P3, PT, R245, c[0x0][0x3c8], PT ;  /* 0x0000f200f5007a0c */ /* 0x000fe40003f66270 */
[----:B------:R-:W-:-:S02]  /*14390*/  ISETP.GE.AND P5, PT, R34, c[0x0][0x3c8], PT ;  /* 0x0000f20022007a0c */ /* 0x000fc40003fa6270 */
[----:B------:R-:W-:-:S09]  /*143a0*/  ISETP.GE.AND P2, PT, R32, c[0x0][0x3c8], PT ;  /* 0x0000f20020007a0c */ /* 0x000fd20003f46270 */
[----:B-1----:R-:W-:-:S04]  /*143b0*/  @!P3 LEA R8, P4, R245, R0, 0x2 ;  /* 0x00000000f508b211 */ /* 0x002fc800078810ff */
[----:B------:R-:W-:Y:S02]  /*143c0*/  @!P3 LEA.HI.X R9, R245, R5, R36, 0x2, P4 ;  /* 0x00000005f509b211 */ /* 0x000fe400020f1424 */
[----:B------:R-:W-:-:S03]  /*143d0*/  @!P5 LEA R6, P4, R34, R0, 0x2 ;  /* 0x000000002206d211 */ /* 0x000fc600078810ff */
[----:B------:R1:W-:Y:S01]  /*143e0*/  @!P3 ST.E.64 [R8.64], R146 ;  /* 0x000000920800b985 */ /* 0x0003e2000c101b08 */
[----:B------:R-:W-:Y:S02]  /*143f0*/  ISETP.GE.AND P3, PT, R30, c[0x0][0x3c8], PT ;  /* 0x0000f2001e007a0c */ /* 0x000fe40003f66270 */
[----:B--2---:R-:W-:-:S05]  /*14400*/  @!P5 LEA.HI.X R7, R34, R5, R35, 0x2, P4 ;  /* 0x000000052207d211 */ /* 0x004fca00020f1423 */
[----:B------:R2:W-:Y:S01]  /*14410*/  @!P5 ST.E.64 [R6.64], R142 ;  /* 0x0000008e0600d985 */ /* 0x0005e2000c101b08 */
[----:B------:R-:W-:Y:S02]  /*14420*/  ISETP.GE.AND P5, PT, R28, c[0x0][0x3c8], PT ;  /* 0x0000f2001c007a0c */ /* 0x000fe40003fa6270 */
[----:B-1----:R-:W-:-:S04]  /*14430*/  @!P2 LEA R8, P4, R32, R0, 0x2 ;  /* 0x000000002008a211 */ /* 0x002fc800078810ff */
[----:B------:R-:W-:Y:S02]  /*14440*/  @!P2 LEA.HI.X R9, R32, R5, R33, 0x2, P4 ;  /* 0x000000052009a211 */ /* 0x000fe400020f1421 */
[----:B--2---:R-:W-:-:S03]  /*14450*/  @!P3 LEA R6, P4, R30, R0, 0x2 ;  /* 0x000000001e06b211 */ /* 0x004fc600078810ff */
[----:B------:R1:W-:Y:S01]  /*14460*/  @!P2 ST.E.64 [R8.64], R138 ;  /* 0x0000008a0800a985 */ /* 0x0003e2000c101b08 */
[----:B------:R-:W-:Y:S02]  /*14470*/  @!P3 LEA.HI.X R7, R30, R5, R31, 0x2, P4 ;  /* 0x000000051e07b211 */ /* 0x000fe400020f141f */
[----:B------:R-:W-:-:S03]  /*14480*/  ISETP.GE.AND P4, PT, R26, c[0x0][0x3c8], PT ;  /* 0x0000f2001a007a0c */ /* 0x000fc60003f86270 */
[----:B------:R-:W-:Y:S01]  /*14490*/  @!P3 ST.E.64 [R6.64], R134 ;  /* 0x000000860600b985 */ /* 0x000fe2000c101b08 */
[----:B------:R-:W-:Y:S02]  /*144a0*/  ISETP.GE.AND P3, PT, R24, c[0x0][0x3c8], PT ;  /* 0x0000f20018007a0c */ /* 0x000fe40003f66270 */
[----:B-1----:R-:W-:-:S04]  /*144b0*/  @!P5 LEA R8, P2, R28, R0, 0x2 ;  /* 0x000000001c08d211 */ /* 0x002fc800078410ff */
[----:B------:R-:W-:Y:S02]  /*144c0*/  @!P5 LEA.HI.X R9, R28, R5, R29, 0x2, P2 ;  /* 0x000000051c09d211 */ /* 0x000fe400010f141d */
[----:B------:R-:W-:-:S03]  /*144d0*/  ISETP.GE.AND P2, PT, R22, c[0x0][0x3c8], PT ;  /* 0x0000f20016007a0c */ /* 0x000fc60003f46270 */
[----:B------:R1:W-:Y:S02]  /*144e0*/  @!P5 ST.E.64 [R8.64], R130 ;  /* 0x000000820800d985 */ /* 0x0003e4000c101b08 */
[----:B-1----:R-:W-:-:S04]  /*144f0*/  @!P4 LEA R8, P5, R26, R0, 0x2 ;  /* 0x000000001a08c211 */ /* 0x002fc800078a10ff */
[----:B------:R-:W-:Y:S02]  /*14500*/  @!P4 LEA.HI.X R9, R26, R5, R27, 0x2, P5 ;  /* 0x000000051a09c211 */ /* 0x000fe400028f141b */
[----:B------:R-:W-:-:S03]  /*14510*/  @!P3 LEA R6, P5, R24, R0, 0x2 ;  /* 0x000000001806b211 */ /* 0x000fc600078a10ff */
[----:B------:R1:W-:Y:S01]  /*14520*/  @!P4 ST.E.64 [R8.64], R126 ;  /* 0x0000007e0800c985 */ /* 0x0003e2000c101b08 */
[----:B------:R-:W-:Y:S02]  /*14530*/  @!P3 LEA.HI.X R7, R24, R5, R25, 0x2, P5 ;  /* 0x000000051807b211 */ /* 0x000fe400028f1419 */
[----:B---3--:R-:W-:-:S03]  /*14540*/  @!P2 LEA R10, P5, R22, R0, 0x2 ;  /* 0x00000000160aa211 */ /* 0x008fc600078a10ff */
[----:B------:R1:W-:Y:S01]  /*14550*/  @!P3 ST.E.64 [R6.64], R122 ;  /* 0x0000007a0600b985 */ /* 0x0003e2000c101b08 */
[----:B------:R-:W-:-:S05]  /*14560*/  @!P2 LEA.HI.X R11, R22, R5, R23, 0x2, P5 ;  /* 0x00000005160ba211 */ /* 0x000fca00028f1417 */
[----:B------:R1:W-:Y:S04]  /*14570*/  @!P2 ST.E.64 [R10.64], R118 ;  /* 0x000000760a00a985 */ /* 0x0003e8000c101b08 */
.L_x_1369:
[----:B------:R-:W-:Y:S05]  /*14580*/  BSYNC B0 ;  /* 0x0000000000007941 */ /* 0x000fea0003800000 */
.L_x_1368:
[----:B------:R4:W3:Y:S01]  /*14590*/  SHFL.IDX PT, R5, R2, 0x2, 0x1c1f ;  /* 0x005c1f0002057f89 */ /* 0x0008e200000e0000 */
[----:B------:R-:W-:Y:S03]  /*145a0*/  BSSY B0, `(.L_x_1370) ;  /* 0x0000023000007945 */ /* 0x000fe60003800000 */
[----:B-1----:R4:W1:Y:S01]  /*145b0*/  SHFL.IDX PT, R0, R4, 0x2, 0x1c1f ;  /* 0x005c1f0004007f89 */ /* 0x00286200000e0000 */
[----:B------:R-:W-:Y:S05]  /*145c0*/  @P1 BRA `(.L_x_1371) ;  /* 0x0000020000001947 */ /* 0x000fea0003800000 */
[----:B------:R-:W-:Y:S02]  /*145d0*/  ISETP.GE.AND P3, PT, R245, c[0x0][0x3c8], PT ;  /* 0x0000f200f5007a0c */ /* 0x000fe40003f66270 */
[----:B------:R-:W-:Y:S02]  /*145e0*/  ISETP.GE.AND P5, PT, R34, c[0x0][0x3c8], PT ;  /* 0x0000f20022007a0c */ /* 0x000fe40003fa6270 */
[----:B------:R-:W-:Y:S02]  /*145f0*/  ISETP.GE.AND P2, PT, R32, c[0x0][0x3c8], PT ;  /* 0x0000f20020007a0c */ /* 0x000fe40003f46270 */
[----:B------:R-:W-:-:S07]  /*14600*/  ISETP.GE.AND P1, PT, R30, c[0x0][0x3c8], PT ;  /* 0x0000f2001e007a0c */ /* 0x000fce0003f26270 */
[----:B-1----:R-:W-:-:S04]  /*14610*/  @!P3 LEA R8, P4, R245, R0, 0x2 ;  /* 0x00000000f508b211 */ /* 0x002fc800078810ff */
[----:B---3--:R-:W-:Y:S02]  /*14620*/  @!P3 LEA.HI.X R9, R245, R5, R36, 0x2, P4 ;  /* 0x00000005f509b211 */ /* 0x008fe400020f1424 */
[----:B------:R-:W-:-:S03]  /*14630*/  @!P5 LEA R6, P4, R34, R0, 0x2 ;  /* 0x000000002206d211 */ /* 0x000fc600078810ff */
[----:B------:R1:W-:Y:S01]  /*14640*/  @!P3 ST.E.64 [R8.64], R148 ;  /* 0x000000940800b985 */ /* 0x0003e2000c101b08 */
[----:B--2---:R-:W-:Y:S02]  /*14650*/  @!P5 LEA.HI.X R7, R34, R5, R35, 0x2, P4 ;  /* 0x000000052207d211 */ /* 0x004fe400020f1423 */
[----:B------:R-:W-:-:S03]  /*14660*/  ISETP.GE.AND P4, PT, R28, c[0x0][0x3c8], PT ;  /* 0x0000f2001c007a0c */ /* 0x000fc60003f86270 */
[----:B------:R2:W-:Y:S01]  /*14670*/  @!P5 ST.E.64 [R6.64], R152 ;  /* 0x000000980600d985 */ /* 0x0005e2000c101b08 */
[----:B-1----:R-:W-:-:S04]  /*14680*/  @!P2 LEA R8, P3, R32, R0, 0x2 ;  /* 0x000000002008a211 */ /* 0x002fc800078610ff */
[-C--:B------:R-:W-:Y:S02]  /*14690*/  @!P2 LEA.HI.X R9, R32, R5.reuse, R33, 0x2, P3 ;  /* 0x000000052009a211 */ /* 0x080fe400018f1421 */
[----:B--2---:R-:W-:Y:S02]  /*146a0*/  @!P1 LEA R6, P5, R30, R0, 0x2 ;  /* 0x000000001e069211 */ /* 0x004fe400078a10ff */
[----:B------:R-:W-:Y:S01]  /*146b0*/  ISETP.GE.AND P3, PT, R26, c[0x0][0x3c8], PT ;  /* 0x0000f2001a007a0c */ /* 0x000fe20003f66270 */
[----:B------:R1:W-:Y:S01]  /*146c0*/  @!P2 ST.E.64 [R8.64], R156 ;  /* 0x0000009c0800a985 */ /* 0x0003e2000c101b08 */
[----:B------:R-:W-:Y:S02]  /*146d0*/  @!P1 LEA.HI.X R7, R30, R5, R31, 0x2, P5 ;  /* 0x000000051e079211 */ /* 0x000fe400028f141f */
[----:B------:R-:W-:-:S03]  /*146e0*/  ISETP.GE.AND P2, PT, R24, c[0x0][0x3c8], PT ;  /* 0x0000f20018007a0c */ /* 0x000fc60003f46270 */
[----:B------:R2:W-:Y:S01]  /*146f0*/  @!P1 ST.E.64 [R6.64], R160 ;  /* 0x000000a006009985 */ /* 0x0005e2000c101b08 */
[----:B------:R-:W-:Y:S02]  /*14700*/  ISETP.GE.AND P1, PT, R22, c[0x0][0x3c8], PT ;  /* 0x0000f20016007a0c */ /* 0x000fe40003f26270 */
[----:B-1----:R-:W-:-:S04]  /*14710*/  @!P4 LEA R8, P5, R28, R0, 0x2 ;  /* 0x000000001c08c211 */ /* 0x002fc800078a10ff */
[----:B------:R-:W-:Y:S02]  /*14720*/  @!P4 LEA.HI.X R9, R28, R5, R29, 0x2, P5 ;  /* 0x000000051c09c211 */ /* 0x000fe400028f141d */
[----:B------:R-:W-:-:S03]  /*14730*/  @!P3 LEA R10, P5, R26, R0, 0x2 ;  /* 0x000000001a0ab211 */ /* 0x000fc600078a10ff */
[----:B------:R1:W-:Y:S01]  /*14740*/  @!P4 ST.E.64 [R8.64], R164 ;  /* 0x000000a40800c985 */ /* 0x0003e2000c101b08 */
[----:B------:R-:W-:Y:S02]  /*14750*/  @!P3 LEA.HI.X R11, R26, R5, R27, 0x2, P5 ;  /* 0x000000051a0bb211 */ /* 0x000fe400028f141b */
[----:B--2---:R-:W-:-:S03]  /*14760*/  @!P2 LEA R6, P5, R24, R0, 0x2 ;  /* 0x000000001806a211 */ /* 0x004fc600078a10ff */
[----:B------:R1:W-:Y:S01]  /*14770*/  @!P3 ST.E.64 [R10.64], R168 ;  /* 0x000000a80a00b985 */ /* 0x0003e2000c101b08 */
[----:B------:R-:W-:Y:S02]  /*14780*/  @!P2 LEA.HI.X R7, R24, R5, R25, 0x2, P5 ;  /* 0x000000051807a211 */ /* 0x000fe400028f1419 */
[----:B------:R-:W-:-:S03]  /*14790*/  @!P1 LEA R12, P5, R22, R0, 0x2 ;  /* 0x00000000160c9211 */ /* 0x000fc600078a10ff */
[----:B------:R1:W-:Y:S01]  /*147a0*/  @!P2 ST.E.64 [R6.64], R172 ;  /* 0x000000ac0600a985 */ /* 0x0003e2000c101b08 */
[----:B------:R-:W-:-:S05]  /*147b0*/  @!P1 LEA.HI.X R13, R22, R5, R23, 0x2, P5 ;  /* 0x00000005160d9211 */ /* 0x000fca00028f1417 */
[----:B------:R1:W-:Y:S04]  /*147c0*/  @!P1 ST.E.64 [R12.64], R176 ;  /* 0x000000b00c009985 */ /* 0x0003e8000c101b08 */
.L_x_1371:
[----:B------:R-:W-:Y:S05]  /*147d0*/  BSYNC B0 ;  /* 0x0000000000007941 */ /* 0x000fea0003800000 */
.L_x_1370:
[----:B----4-:R-:W4:Y:S04]  /*147e0*/  SHFL.IDX PT, R2, R2, 0x3, 0x1c1f ;  /* 0x007c1f0002027f89 */ /* 0x010f2800000e0000 */
[----:B------:R-:W3:Y:S01]  /*147f0*/  SHFL.IDX PT, R4, R4, 0x3, 0x1c1f ;  /* 0x007c1f0004047f89 */ /* 0x000ee200000e0000 */
[----:B------:R-:W-:Y:S05]  /*14800*/  @P0 BRA `(.L_x_1372) ;  /* 0x000004d000000947 */ /* 0x000fea0003800000 */
[----:B------:R-:W-:Y:S02]  /*14810*/  ISETP.GE.AND P1, PT, R245, c[0x0][0x3c8], PT ;  /* 0x0000f200f5007a0c */ /* 0x000fe40003f26270 */
[----:B------:R-:W-:Y:S02]  /*14820*/  ISETP.GE.AND P0, PT, R34, c[0x0][0x3c8], PT ;  /* 0x0000f20022007a0c */ /* 0x000fe40003f06270 */
[----:B------:R-:W-:-:S09]  /*14830*/  ISETP.GE.AND P4, PT, R32, c[0x0][0x3c8], PT ;  /* 0x0000f20020007a0c */ /* 0x000fd20003f86270 */
[CC--:B-1-3--:R-:W-:Y:S02]  /*14840*/  @!P1 LEA R8, P3, R245.reuse, R4.reuse, 0x2 ;  /* 0x00000004f5089211 */ /* 0x0cafe400078610ff */
[----:B------:R-:W-:Y:S02]  /*14850*/  @!P0 LEA R6, P2, R34, R4, 0x2 ;  /* 0x0000000422068211 */ /* 0x000fe400078410ff */
[-C--:B----4-:R-:W-:Y:S02]  /*14860*/  @!P1 LEA.HI.X R9, R245, R2.reuse, R36, 0x2, P3 ;  /* 0x00000002f5099211 */ /* 0x090fe400018f1424 */
[----:B------:R-:W-:Y:S02]  /*14870*/  ISETP.GE.AND P3, PT, R30, c[0x0][0x3c8], PT ;  /* 0x0000f2001e007a0c */ /* 0x000fe40003f66270 */
[----:B--2---:R-:W-:Y:S01]  /*14880*/  @!P0 LEA.HI.X R7, R34, R2, R35, 0x2, P2 ;  /* 0x0000000222078211 */ /* 0x004fe200010f1423 */
[----:B------:R1:W-:Y:S01]  /*14890*/  @!P1 ST.E.64 [R8.64], R150 ;  /* 0x0000009608009985 */ /* 0x0003e2000c101b08 */
[----:B------:R-:W-:-:S02]  /*148a0*/  ISETP.GE.AND P2, PT, R28, c[0x0][0x3c8], PT ;  /* 0x0000f2001c007a0c */ /* 0x000fc40003f46270 */
[----:B------:R-:W-:Y:S01]  /*148b0*/  ISETP.GE.AND P1, PT, R26, c[0x0][0x3c8], PT ;  /* 0x0000f2001a007a0c */ /* 0x000fe20003f26270 */
[----:B------:R2:W-:Y:S01]  /*148c0*/  @!P0 ST.E.64 [R6.64], R154 ;  /* 0x0000009a06008985 */ /* 0x0005e2000c101b08 */
[----:B------:R-:W-:Y:S02]  /*148d0*/  ISETP.GE.AND P0, PT, R24, c[0x0][0x3c8], PT ;  /* 0x0000f20018007a0c */ /* 0x000fe40003f06270 */
[----:B-1----:R-:W-:-:S04]  /*148e0*/  @!P4 LEA R8, P5, R32, R4, 0x2 ;  /* 0x000000042008c211 */ /* 0x002fc800078a10ff */
[----:B------:R-:W-:Y:S02]  /*148f0*/  @!P4 LEA.HI.X R9, R32, R2, R33, 0x2, P5 ;  /* 0x000000022009c211 */ /* 0x000fe400028f1421 */
[----:B--2---:R-:W-:-:S03]  /*14900*/  @!P3 LEA R6, P5, R30, R4, 0x2 ;  /* 0x000000041e06b211 */ /* 0x004fc600078a10ff */
[----:B------:R1:W-:Y:S01]  /*14910*/  @!P4 ST.E.64 [R8.64], R158 ;  /* 0x0000009e0800c985 */ /* 0x0003e2000c101b08 */
[----:B------:R-:W-:Y:S02]  /*14920*/  @!P2 LEA R12, P4, R28, R4, 0x2 ;  /* 0x000000041c0ca211 */ /* 0x000fe400078810ff */
[----:B------:R-:W-:Y:S02]  /*14930*/  @!P3 LEA.HI.X R7, R30, R2, R31, 0x2, P5 ;  /* 0x000000021e07b211 */ /* 0x000fe400028f141f */
[----:B------:R-:W-:Y:S02]  /*14940*/  @!P1 LEA R10, P5, R26, R4, 0x2 ;  /* 0x000000041a0a9211 */ /* 0x000fe400078a10ff */
[-C--:B------:R-:W-:Y:S01]  /*14950*/  @!P2 LEA.HI.X R13, R28, R2.reuse, R29, 0x2, P4 ;  /* 0x000000021c0da211 */ /* 0x080fe200020f141d */
[----:B------:R2:W-:Y:S01]  /*14960*/  @!P3 ST.E.64 [R6.64], R162 ;  /* 0x000000a20600b985 */ /* 0x0005e2000c101b08 */
[----:B------:R-:W-:-:S03]  /*14970*/  @!P1 LEA.HI.X R11, R26, R2, R27, 0x2, P5 ;  /* 0x000000021a0b9211 */ /* 0x000fc600028f141b */
[----:B------:R2:W-:Y:S04]  /*14980*/  @!P2 ST.E.64 [R12.64], R166 ;  /* 0x000000a60c00a985 */ /* 0x0005e8000c101b08 */
[----:B------:R2:W-:Y:S01]  /*14990*/  @!P1 ST.E.64 [R10.64], R170 ;  /* 0x000000aa0a009985 */ /* 0x0005e2000c101b08 */
[----:B-1----:R-:W-:-:S04]  /*149a0*/  @!P0 LEA R8, P4, R24, R4, 0x2 ;  /* 0x0000000418088211 */ /* 0x002fc800078810ff */
[----:B------:R-:W-:-:S05]  /*149b0*/  @!P0 LEA.HI.X R9, R24, R2, R25, 0x2, P4 ;  /* 0x0000000218098211 */ /* 0x000fca00020f1419 */
[----:B------:R2:W-:Y:S01]  /*149c0*/  @!P0 ST.E.64 [R8.64], R174 ;  /* 0x000000ae08008985 */ /* 0x0005e2000c101b08 */
[----:B------:R-:W-:-:S13]  /*149d0*/  ISETP.GE.AND P0, PT, R22, c[0x0][0x3c8], PT ;  /* 0x0000f20016007a0c */ /* 0x000fda0003f06270 */
[----:B------:R-:W-:Y:S05]  /*149e0*/  @P0 BRA `(.L_x_1372) ;  /* 0x000002f000000947 */ /* 0x000fea0003800000 */
[----:B------:R-:W-:-:S04]  /*149f0*/  LEA R4, P0, R22, R4, 0x2 ;  /* 0x0000000416047211 */ /* 0x000fc800078010ff */
[----:B------:R-:W-:-:S05]  /*14a00*/  LEA.HI.X R5, R22, R2, R23, 0x2, P0 ;  /* 0x0000000216057211 */ /* 0x000fca00000f1417 */
[----:B------:R1:W-:Y:S01]  /*14a10*/  ST.E.64 [R4.64], R178 ;  /* 0x000000b204007985 */ /* 0x0003e2000c101b08 */
[----:B------:R-:W-:Y:S05]  /*14a20*/  BRA `(.L_x_1372) ;  /* 0x000002b000007947 */ /* 0x000fea0003800000 */
.L_x_1364:
[----:B------:R-:W-:-:S13]  /*14a30*/  ISETP.GT.AND P0, PT, R243, 0x7f, PT ;  /* 0x0000007ff300780c */ /* 0x000fda0003f04270 */
[----:B------:R-:W-:Y:S05]  /*14a40*/  @P0 BRA `(.L_x_1372) ;  /* 0x0000029000000947 */ /* 0x000fea0003800000 */
[----:B------:R-:W4:Y:S01]  /*14a50*/  LDL.LU R2, [R1+0x14] ;  /* 0x0000140001027983 */ /* 0x000f220000300800 */
[----:B------:R-:W-:-:S05]  /*14a60*/  MOV R4, c[0x0][0x4e8] ;  /* 0x00013a0000047a02 */ /* 0x000fca0000000f00 */
[----:B------:R-:W-:Y:S01]  /*14a70*/  IMAD R0, R4, c[0x0][0x388], RZ ;  /* 0x0000e20004007a24 */ /* 0x000fe200078e02ff */
[----:B----4-:R-:W-:-:S04]  /*14a80*/  IADD3 R2, R2, R243, RZ ;  /* 0x000000f302027210 */ /* 0x010fc80007ffe0ff */
[----:B------:R-:W-:-:S13]  /*14a90*/  ISETP.GE.AND P0, PT, R2, R0, PT ;  /* 0x000000000200720c */ /* 0x000fda0003f06270 */
[----:B------:R-:W-:Y:S05]  /*14aa0*/  @P0 BRA `(.L_x_1372) ;  /* 0x0000023000000947 */ /* 0x000fea0003800000 */
[----:B------:R-:W4:Y:S04]  /*14ab0*/  LDL.LU R5, [R1+0x18] ;  /* 0x0000180001057983 */ /* 0x000f280000300800 */
[----:B------:R-:W5:Y:S04]  /*14ac0*/  LDL.LU R10, [R1+0x2c] ;  /* 0x00002c00010a7983 */ /* 0x000f680000300800 */
[----:B--2---:R-:W2:Y:S01]  /*14ad0*/  LDL.LU R7, [R1+0x28] ;  /* 0x0000280001077983 */ /* 0x004ea20000300800 */
[----:B------:R-:W-:Y:S02]  /*14ae0*/  ISETP.NE.AND P0, PT, R4, 0x1, PT ;  /* 0x000000010400780c */ /* 0x000fe40003f05270 */
[----:B---3--:R-:W-:-:S02]  /*14af0*/  MOV R6, R2 ;  /* 0x0000000200067202 */ /* 0x008fc40000000f00 */
[----:B----4-:R-:W-:Y:S01]  /*14b00*/  SHF.R.S32.HI R4, RZ, 0x1f, R5 ;  /* 0x0000001fff047819 */ /* 0x010fe20000011405 */
[----:B------:R-:W-:Y:S01]  /*14b10*/  IMAD.WIDE.U32 R8, R5, c[0x0][0x4d0], RZ ;  /* 0x0001340005087a25 */ /* 0x000fe200078e00ff */
[----:B-----5:R-:W-:-:S03]  /*14b20*/  SHF.R.S32.HI R0, RZ, 0x1f, R10 ;  /* 0x0000001fff007819 */ /* 0x020fc6000001140a */
[----:B------:R-:W-:-:S04]  /*14b30*/  IMAD R4, R4, c[0x0][0x4d0], RZ ;  /* 0x0001340004047a24 */ /* 0x000fc800078e02ff */
[----:B------:R-:W-:Y:S02]  /*14b40*/  IMAD R4, R5, c[0x0][0x4d4], R4 ;  /* 0x0001350005047a24 */ /* 0x000fe400078e0204 */
[----:B------:R-:W-:-:S03]  /*14b50*/  @P0 IMAD.HI.U32 R5, R2, c[0x0][0x4ec], RZ ;  /* 0x00013b0002050a27 */ /* 0x000fc600078e00ff */
[----:B------:R-:W-:Y:S01]  /*14b60*/  IADD3 R9, R9, R4, RZ ;  /* 0x0000000409097210 */ /* 0x000fe20007ffe0ff */
[----:B------:R-:W-:Y:S01]  /*14b70*/  IMAD R0, R0, c[0x0][0x4d8], RZ ;  /* 0x0001360000007a24 */ /* 0x000fe200078e02ff */
[----:B------:R-:W-:Y:S02]  /*14b80*/  @P0 SHF.R.U32.HI R6, RZ, c[0x0][0x4f0], R5 ;  /* 0x00013c00ff060a19 */ /* 0x000fe40000011605 */
[----:B--2---:R-:W-:Y:S01]  /*14b90*/  SHF.R.S32.HI R4, RZ, 0x1f, R7 ;  /* 0x0000001fff047819 */ /* 0x004fe20000011407 */
[----:B------:R-:W-:Y:S01]  /*14ba0*/  IMAD R0, R10, c[0x0][0x4dc], R0 ;  /* 0x000137000a007a24 */ /* 0x000fe200078e0200 */
[----:B------:R-:W-:Y:S01]  /*14bb0*/  IADD3 R5, -R6, RZ, RZ ;  /* 0x000000ff06057210 */ /* 0x000fe20007ffe1ff */
[----:B------:R-:W-:-:S04]  /*14bc0*/  IMAD.WIDE.U32 R8, R10, c[0x0][0x4d8], R8 ;  /* 0x000136000a087a25 */ /* 0x000fc800078e0008 */
[----:B------:R-:W-:Y:S01]  /*14bd0*/  IMAD R4, R4, c[0x0][0x4e0], RZ ;  /* 0x0001380004047a24 */ /* 0x000fe200078e02ff */
[----:B------:R-:W-:Y:S01]  /*14be0*/  IADD3 R9, R9, R0, RZ ;  /* 0x0000000009097210 */ /* 0x000fe20007ffe0ff */
[----:B------:R-:W-:Y:S01]  /*14bf0*/  IMAD R5, R5, c[0x0][0x4e8], R2 ;  /* 0x00013a0005057a24 */ /* 0x000fe200078e0202 */
[----:B------:R-:W-:Y:S01]  /*14c00*/  SHF.R.S32.HI R0, RZ, 0x1f, R6 ;  /* 0x0000001fff007819 */ /* 0x000fe20000011406 */
[C---:B------:R-:W-:Y:S02]  /*14c10*/  IMAD R4, R7.reuse, c[0x0][0x4e4], R4 ;  /* 0x0001390007047a24 */ /* 0x040fe400078e0204 */
[----:B------:R-:W-:Y:S01]  /*14c20*/  IMAD.WIDE.U32 R8, R7, c[0x0][0x4e0], R8 ;  /* 0x0001380007087a25 */ /* 0x000fe200078e0008 */
[----:B------:R-:W-:-:S04]  /*14c30*/  SHF.R.S32.HI R2, RZ, 0x1f, R5 ;  /* 0x0000001fff027819 */ /* 0x000fc80000011405 */
[----:B------:R-:W-:Y:S01]  /*14c40*/  IADD3 R6, P0, R6, R8, RZ ;  /* 0x0000000806067210 */ /* 0x000fe20007f1e0ff */
[----:B------:R-:W-:-:S03]  /*14c50*/  IMAD R2, R2, c[0x0][0x4c8], RZ ;  /* 0x0001320002027a24 */ /* 0x000fc600078e02ff */
[----:B------:R-:W-:Y:S01]  /*14c60*/  IADD3.X R7, R0, R9, R4, P0, !PT ;  /* 0x0000000900077210 */ /* 0x000fe200007fe404 */
[----:B------:R-:W-:Y:S01]  /*14c70*/  IMAD R2, R5, c[0x0][0x4cc], R2 ;  /* 0x0001330005027a24 */ /* 0x000fe200078e0202 */
[----:B------:R-:W-:-:S03]  /*14c80*/  MOV R0, 0xff800000 ;  /* 0xff80000000007802 */ /* 0x000fc60000000f00 */
[----:B------:R-:W-:-:S05]  /*14c90*/  IMAD.WIDE.U32 R6, R5, c[0x0][0x4c8], R6 ;  /* 0x0001320005067a25 */ /* 0x000fca00078e0006 */
[----:B------:R-:W-:Y:S02]  /*14ca0*/  IADD3 R2, R7, R2, RZ ;  /* 0x0000000207027210 */ /* 0x000fe40007ffe0ff */
[----:B------:R-:W-:-:S04]  /*14cb0*/  LEA R4, P0, R6, c[0x0][0x4a8], 0x2 ;  /* 0x00012a0006047a11 */ /* 0x000fc800078010ff */
[----:B------:R-:W-:-:S05]  /*14cc0*/  LEA.HI.X R5, R6, c[0x0][0x4ac], R2, 0x2, P0 ;  /* 0x00012b0006057a11 */ /* 0x000fca00000f1402 */
[----:B------:R2:W-:Y:S04]  /*14cd0*/  STG.E [R4.64], R0 ;  /* 0x0000000004007986 */ /* 0x0005e8000c101908 */
.L_x_1372:
[----:B------:R-:W-:Y:S05]  /*14ce0*/  BSYNC B1 ;  /* 0x0000000000017941 */ /* 0x000fea0003800000 */
.L_x_1363:
[----:B------:R-:W-:-:S13]  /*14cf0*/  ISETP.NE.AND P0, PT, RZ, UR6, PT ;  /* 0x00000006ff007c0c */ /* 0x000fda000bf05270 */
[----:B------:R-:W-:Y:S01]  /*14d00*/  @P0 WARPSYNC 0xffffffff ;  /* 0xffffffff00000948 */ /* 0x000fe20003800000 */
[----:B------:R-:W-:Y:S06]  /*14d10*/  @P0 BAR.SYNC.DEFER_BLOCKING 0x5, 0x80 ;  /* 0x0142000000000b1d */ /* 0x000fec0000010000 */
[----:B-12---:R-:W1:Y:S04]  /*14d20*/  @P0 LDS R0, [0xb100] ;  /* 0x00b10000ff000984 */ /* 0x006e680000000800 */
[----:B-1----:R1:W-:Y:S04]  /*14d30*/  @P0 STL [R1], R0 ;  /* 0x0000000001000387 */ /* 0x0023e80000100800 */
[----:B------:R-:W-:Y:S06]  /*14d40*/  @P0 BAR.ARV 0x4, 0x80 ;  /* 0x0102000000000b1d */ /* 0x000fec0000002000 */
[----:B------:R-:W-:Y:S05]  /*14d50*/  @P0 BRA `(.L_x_1373) ;  /* 0x0000008000000947 */ /* 0x000fea0003800000 */
[----:B------:R-:W-:Y:S05]  /*14d60*/  BRA.DIV ~URZ, `(.L_x_1374) ;  /* 0x000053927f007947 */ /* 0x000fea000b800000 */
[----:B---3--:R2:W3:Y:S02]  /*14d70*/  SHFL.IDX PT, R4, R3, RZ, 0x1f ;  /* 0x00001fff03047589 */ /* 0x0084e400000e0000 */
.L_x_1405:
[----:B------:R-:W-:Y:S01]  /*14d80*/  WARPSYNC 0xffffffff ;  /* 0xffffffff00007948 */ /* 0x000fe20003800000 */
[----:B------:R-:W-:Y:S01]  /*14d90*/  BAR.SYNC.DEFER_BLOCKING 0x4, 0x80 ;  /* 0x0102000000007b1d */ /* 0x000fe20000010000 */
[----:B------:R-:W-:-:S05]  /*14da0*/  LOP3.LUT P0, RZ, R243, 0x7f, RZ, 0xc0, !PT ;  /* 0x0000007ff3ff7812 */ /* 0x000fca000780c0ff */
[----:B---3--:R3:W-:Y:S08]  /*14db0*/  STL [R1], R4 ;  /* 0x0000000401007387 */ /* 0x0087f00000100800 */
[----:B------:R3:W-:Y:S04]  /*14dc0*/  @!P0 STS [0xb100], R3 ;  /* 0x00b10003ff008388 */ /* 0x0007e80000000800 */
[----:B------:R-:W-:Y:S06]  /*14dd0*/  BAR.ARV 0x5, 0x80 ;  /* 0x0142000000007b1d */ /* 0x000fec0000002000 */
.L_x_1373:
[----:B-1----:R-:W5:Y:S02]  /*14de0*/  LDL R0, [R1] ;  /* 0x0000000001007983 */ /* 0x002f640000100800 */
[----:B-----5:R-:W-:-:S13]  /*14df0*/  ISETP.GE.AND P0, PT, R0, c[0x0][0x538], PT ;  /* 0x00014e0000007a0c */ /* 0x020fda0003f06270 */
[----:B--234-:R-:W-:Y:S01]  /*14e00*/  @P0 CALL.REL.NOINC `(.L_x_1375) ;  /* 0x0000001000000944 */ /* 0x01cfe20003c00000 */
[----:B------:R-:W-:Y:S05]  /*14e10*/  BRA `(.L_x_1376) ;  /* 0xfffeb9e000007947 */ /* 0x000fea000383ffff */
.L_x_1375:
[----:B------:R-:W-:Y:S05]  /*14e20*/  EXIT ;  /* 0x000000000000794d */ /* 0x000fea0003800000 */
.L_x_1307:
[----:B------:R-:W-:Y:S01]  /*14e30*/  IMAD.MOV.U32 R6, RZ, RZ, R11 ;  /* 0x000000ffff067224 */ /* 0x000fe200078e000b */
[----:B------:R-:W-:Y:S01]  /*14e40*/  MOV R5, RZ ;  /* 0x000000ff00057202 */ /* 0x000fe20000000f00 */
[----:B------:R-:W-:Y:S01]  /*14e50*/  IMAD.MOV.U32 R4, RZ, RZ, 0x181f ;  /* 0x0000181fff047424 */ /* 0x000fe200078e00ff */
[----:B------:R-:W-:Y:S02]  /*14e60*/  MOV R2, 0x14e80 ;  /* 0x00014e8000027802 */ /* 0x000fe40000000f00 */
[----:B-1---5:R-:W-:Y:S05]  /*14e70*/  CALL.REL.NOINC `($__internal_17_$__cuda_sm70_shflsync_idx_p) ;  /* 0x0000535000007944 */ /* 0x022fea0003c00000 */
[----:B------:R-:W-:Y:S01]  /*14e80*/  MOV R13, R4 ;  /* 0x00000004000d7202 */ /* 0x000fe20000000f00 */
[----:B------:R-:W-:Y:S05]  /*14e90*/  BRA `(.L_x_1377) ;  /* 0xfffec57000007947 */ /* 0x000fea000383ffff */
.L_x_1308:
[----:B------:R-:W-:Y:S01]  /*14ea0*/  IMAD.MOV.U32 R6, RZ, RZ, R12 ;  /* 0x000000ffff067224 */ /* 0x000fe200078e000c */
[----:B------:R-:W-:Y:S01]  /*14eb0*/  MOV R5, RZ ;  /* 0x000000ff00057202 */ /* 0x000fe20000000f00 */
[----:B------:R-:W-:Y:S01]  /*14ec0*/  IMAD.MOV.U32 R4, RZ, RZ, 0x181f ;  /* 0x0000181fff047424 */ /* 0x000fe200078e00ff */
[----:B------:R-:W-:Y:S02]  /*14ed0*/  MOV R2, 0x14ef0 ;  /* 0x00014ef000027802 */ /* 0x000fe40000000f00 */
[----:B-12--5:R-:W-:Y:S05]  /*14ee0*/  CALL.REL.NOINC `($__internal_17_$__cuda_sm70_shflsync_idx_p) ;  /* 0x000052e000007944 */ /* 0x026fea0003c00000 */
[----:B------:R-:W-:Y:S05]  /*14ef0*/  BRA `(.L_x_1378) ;  /* 0xfffec53000007947 */ /* 0x000fea000383ffff */
.L_x_1311:
[----:B------:R-:W-:Y:S01]  /*14f00*/  IMAD.MOV.U32 R6, RZ, RZ, R11 ;  /* 0x000000ffff067224 */ /* 0x000fe200078e000b */
[----:B--2---:R-:W-:Y:S01]  /*14f10*/  MOV R5, 0x1 ;  /* 0x0000000100057802 */ /* 0x004fe20000000f00 */
[----:B----4-:R-:W-:Y:S01]  /*14f20*/  IMAD.MOV.U32 R4, RZ, RZ, 0x181f ;  /* 0x0000181fff047424 */ /* 0x010fe200078e00ff */
[----:B------:R-:W-:-:S02]  /*14f30*/  MOV R2, 0x14f50 ;  /* 0x00014f5000027802 */ /* 0x000fc40000000f00 */
[----:B-1---5:R-:W-:Y:S05]  /*14f40*/  CALL.REL.NOINC `($__internal_17_$__cuda_sm70_shflsync_idx_p) ;  /* 0x0000528000007944 */ /* 0x022fea0003c00000 */
[----:B------:R-:W-:Y:S01]  /*14f50*/  IMAD.MOV.U32 R13, RZ, RZ, R4 ;  /* 0x000000ffff0d7224 */ /* 0x000fe200078e0004 */
[----:B------:R-:W-:Y:S01]  /*14f60*/  MOV R5, 0x1 ;  /* 0x0000000100057802 */ /* 0x000fe20000000f00 */
[----:B------:R-:W-:Y:S01]  /*14f70*/  IMAD.MOV.U32 R6, RZ, RZ, R12 ;  /* 0x000000ffff067224 */ /* 0x000fe200078e000c */
[----:B------:R-:W-:-:S02]  /*14f80*/  MOV R4, 0x181f ;  /* 0x0000181f00047802 */ /* 0x000fc40000000f00 */
[----:B------:R-:W-:Y:S02]  /*14f90*/  MOV R2, 0x14fb0 ;  /* 0x00014fb000027802 */ /* 0x000fe40000000f00 */
[----:B------:R-:W-:Y:S05]  /*14fa0*/  CALL.REL.NOINC `($__internal_17_$__cuda_sm70_shflsync_idx_p) ;  /* 0x0000522000007944 */ /* 0x000fea0003c00000 */
[----:B------:R-:W-:Y:S05]  /*14fb0*/  BRA `(.L_x_1379) ;  /* 0xfffec58000007947 */ /* 0x000fea000383ffff */
.L_x_1314:
[----:B------:R-:W-:Y:S01]  /*14fc0*/  IMAD.MOV.U32 R6, RZ, RZ, R11 ;  /* 0x000000ffff067224 */ /* 0x000fe200078e000b */
[----:B---3--:R-:W-:Y:S01]  /*14fd0*/  MOV R5, 0x2 ;  /* 0x0000000200057802 */ /* 0x008fe20000000f00 */
[----:B----4-:R-:W-:Y:S01]  /*14fe0*/  IMAD.MOV.U32 R4, RZ, RZ, 0x181f ;  /* 0x0000181fff047424 */ /* 0x010fe200078e00ff */
[----:B------:R-:W-:Y:S02]  /*14ff0*/  MOV R2, 0x15010 ;  /* 0x0001501000027802 */ /* 0x000fe40000000f00 */
[----:B-12--5:R-:W-:Y:S05]  /*15000*/  CALL.REL.NOINC `($__internal_17_$__cuda_sm70_shflsync_idx_p) ;  /* 0x000051c000007944 */ /* 0x026fea0003c00000 */
[----:B------:R-:W-:Y:S01]  /*15010*/  MOV R13, R4 ;  /* 0x00000004000d7202 */ /* 0x000fe20000000f00 */
[----:B------:R-:W-:Y:S05]  /*15020*/  BRA `(.L_x_1380) ;  /* 0xfffec5e000007947 */ /* 0x000fea000383ffff */
.L_x_1315:
[----:B------:R-:W-:Y:S01]  /*15030*/  IMAD.MOV.U32 R6, RZ, RZ, R12 ;  /* 0x000000ffff067224 */ /* 0x000fe200078e000c */
[----:B------:R-:W-:Y:S01]  /*15040*/  MOV R5, 0x2 ;  /* 0x0000000200057802 */ /* 0x000fe20000000f00 */
[----:B----4-:R-:W-:Y:S01]  /*15050*/  IMAD.MOV.U32 R4, RZ, RZ, 0x181f ;  /* 0x0000181fff047424 */ /* 0x010fe200078e00ff */
[----:B------:R-:W-:Y:S02]  /*15060*/  MOV R2, 0x15080 ;  /* 0x0001508000027802 */ /* 0x000fe40000000f00 */
[----:B-123-5:R-:W-:Y:S05]  /*15070*/  CALL.REL.NOINC `($__internal_17_$__cuda_sm70_shflsync_idx_p) ;  /* 0x0000515000007944 */ /* 0x02efea0003c00000 */
[----:B------:R-:W-:Y:S05]  /*15080*/  BRA `(.L_x_1381) ;  /* 0xfffec5a000007947 */ /* 0x000fea000383ffff */
.L_x_1318:
[----:B------:R-:W-:Y:S01]  /*15090*/  IMAD.MOV.U32 R6, RZ, RZ, R11 ;  /* 0x000000ffff067224 */ /* 0x000fe200078e000b */
[----:B-1----:R-:W-:Y:S01]  /*150a0*/  MOV R5, 0x3 ;  /* 0x0000000300057802 */ /* 0x002fe20000000f00 */
[----:B--2---:R-:W-:Y:S01]  /*150b0*/  IMAD.MOV.U32 R4, RZ, RZ, 0x181f ;  /* 0x0000181fff047424 */ /* 0x004fe200078e00ff */
[----:B------:R-:W-:-:S02]  /*150c0*/  MOV R2, 0x150e0 ;  /* 0x000150e000027802 */ /* 0x000fc40000000f00 */
[----:B---345:R-:W-:Y:S05]  /*150d0*/  CALL.REL.NOINC `($__internal_17_$__cuda_sm70_shflsync_idx_p) ;  /* 0x000050f000007944 */ /* 0x038fea0003c00000 */
[----:B------:R-:W-:Y:S01]  /*150e0*/  IMAD.MOV.U32 R13, RZ, RZ, R4 ;  /* 0x000000ffff0d7224 */ /* 0x000fe200078e0004 */
[----:B------:R-:W-:Y:S01]  /*150f0*/  MOV R5, 0x3 ;  /* 0x0000000300057802 */ /* 0x000fe20000000f00 */
[----:B------:R-:W-:Y:S01]  /*15100*/  IMAD.MOV.U32 R6, RZ, RZ, R12 ;  /* 0x000000ffff067224 */ /* 0x000fe200078e000c */
[----:B------:R-:W-:-:S02]  /*15110*/  MOV R4, 0x181f ;  /* 0x0000181f00047802 */ /* 0x000fc40000000f00 */
[----:B------:R-:W-:Y:S02]  /*15120*/  MOV R2, 0x15140 ;  /* 0x0001514000027802 */ /* 0x000fe40000000f00 */
[----:B------:R-:W-:Y:S05]  /*15130*/  CALL.REL.NOINC `($__internal_17_$__cuda_sm70_shflsync_idx_p) ;  /* 0x0000509000007944 */ /* 0x000fea0003c00000 */
[----:B------:R-:W-:Y:S05]  /*15140*/  BRA `(.L_x_1382) ;  /* 0xfffec5c000007947 */ /* 0x000fea000383ffff */
.L_x_1321:
[----:B------:R-:W-:Y:S01]  /*15150*/  IMAD.MOV.U32 R6, RZ, RZ, R11 ;  /* 0x000000ffff067224 */ /* 0x000fe200078e000b */
[----:B--2---:R-:W-:Y:S01]  /*15160*/  MOV R5, 0x4 ;  /* 0x0000000400057802 */ /* 0x004fe20000000f00 */
[----:B------:R-:W-:Y:S01]  /*15170*/  IMAD.MOV.U32 R4, RZ, RZ, 0x181f ;  /* 0x0000181fff047424 */ /* 0x000fe200078e00ff */
[----:B------:R-:W-:Y:S02]  /*15180*/  MOV R2, 0x151a0 ;  /* 0x000151a000027802 */ /* 0x000fe40000000f00 */
[----:B-1-345:R-:W-:Y:S05]  /*15190*/  CALL.REL.NOINC `($__internal_17_$__cuda_sm70_shflsync_idx_p) ;  /* 0x0000503000007944 */ /* 0x03afea0003c00000 */
[----:B------:R-:W-:Y:S01]  /*151a0*/  MOV R13, R4 ;  /* 0x00000004000d7202 */ /* 0x000fe20000000f00 */
[----:B------:R-:W-:Y:S05]  /*151b0*/  BRA `(.L_x_1383) ;  /* 0xfffec62000007947 */ /* 0x000fea000383ffff */
.L_x_1322:
[----:B------:R-:W-:Y:S01]  /*151c0*/  IMAD.MOV.U32 R6, RZ, RZ, R12 ;  /* 0x000000ffff067224 */ /* 0x000fe200078e000c */
[----:B--2---:R-:W-:Y:S01]  /*151d0*/  MOV R5, 0x4 ;  /* 0x0000000400057802 */ /* 0x004fe20000000f00 */
[----:B------:R-:W-:Y:S01]  /*151e0*/  IMAD.MOV.U32 R4, RZ, RZ, 0x181f ;  /* 0x0000181fff047424 */ /* 0x000fe200078e00ff */
[----:B------:R-:W-:Y:S02]  /*151f0*/  MOV R2, 0x15210 ;  /* 0x0001521000027802 */ /* 0x000fe40000000f00 */
[----:B-1-345:R-:W-:Y:S05]  /*15200*/  CALL.REL.NOINC `($__internal_17_$__cuda_sm70_shflsync_idx_p) ;  /* 0x00004fc000007944 */ /* 0x03afea0003c00000 */
[----:B------:R-:W-:Y:S05]  /*15210*/  BRA `(.L_x_1384) ;  /* 0xfffec5e000007947 */ /* 0x000fea000383ffff */
.L_x_1325:
[----:B------:R-:W-:Y:S01]  /*15220*/  IMAD.MOV.U32 R6, RZ, RZ, R11 ;  /* 0x000000ffff067224 */ /* 0x000fe200078e000b */
[----:B-1----:R-:W-:Y:S01]  /*15230*/  MOV R5, 0x5 ;  /* 0x0000000500057802 */ /* 0x002fe20000000f00 */
[----:B---3--:R-:W-:Y:S01]  /*15240*/  IMAD.MOV.U32 R4, RZ, RZ, 0x181f ;  /* 0x0000181fff047424 */ /* 0x008fe200078e00ff */
[----:B------:R-:W-:-:S02]  /*15250*/  MOV R2, 0x15270 ;  /* 0x0001527000027802 */ /* 0x000fc40000000f00 */
[----:B--2-45:R-:W-:Y:S05]  /*15260*/  CALL.REL.NOINC `($__internal_17_$__cuda_sm70_shflsync_idx_p) ;  /* 0x00004f6000007944 */ /* 0x034fea0003c00000 */
[----:B------:R-:W-:Y:S01]  /*15270*/  IMAD.MOV.U32 R13, RZ, RZ, R4 ;  /* 0x000000ffff0d7224 */ /* 0x000fe200078e0004 */
[----:B------:R-:W-:Y:S01]  /*15280*/  MOV R5, 0x5 ;  /* 0x0000000500057802 */ /* 0x000fe20000000f00 */
[----:B------:R-:W-:Y:S01]  /*15290*/  IMAD.MOV.U32 R6, RZ, RZ, R12 ;  /* 0x000000ffff067224 */ /* 0x000fe200078e000c */
[----:B------:R-:W-:-:S02]  /*152a0*/  MOV R4, 0x181f ;  /* 0x0000181f00047802 */ /* 0x000fc40000000f00 */
[----:B------:R-:W-:Y:S02]  /*152b0*/  MOV R2, 0x152d0 ;  /* 0x000152d000027802 */ /* 0x000fe40000000f00 */
[----:B------:R-:W-:Y:S05]  /*152c0*/  CALL.REL.NOINC `($__internal_17_$__cuda_sm70_shflsync_idx_p) ;  /* 0x00004f0000007944 */ /* 0x000fea0003c00000 */
[----:B------:R-:W-:Y:S05]  /*152d0*/  BRA `(.L_x_1385) ;  /* 0xfffec60000007947 */ /* 0x000fea000383ffff */
.L_x_1328:
[----:B------:R-:W-:Y:S01]  /*152e0*/  IMAD.MOV.U32 R6, RZ, RZ, R11 ;  /* 0x000000ffff067224 */ /* 0x000fe200078e000b */
[----:B--2---:R-:W-:Y:S01]  /*152f0*/  MOV R5, 0x6 ;  /* 0x0000000600057802 */ /* 0x004fe20000000f00 */
[----:B---3--:R-:W-:Y:S01]  /*15300*/  IMAD.MOV.U32 R4, RZ, RZ, 0x181f ;  /* 0x0000181fff047424 */ /* 0x008fe200078e00ff */
[----:B------:R-:W-:Y:S02]  /*15310*/  MOV R2, 0x15330 ;  /* 0x0001533000027802 */ /* 0x000fe40000000f00 */
[----:B-1--45:R-:W-:Y:S05]  /*15320*/  CALL.REL.NOINC `($__internal_17_$__cuda_sm70_shflsync_idx_p) ;  /* 0x00004ea000007944 */ /* 0x032fea0003c00000 */
[----:B------:R-:W-:Y:S01]  /*15330*/  MOV R13, R4 ;  /* 0x00000004000d7202 */ /* 0x000fe20000000f00 */
[----:B------:R-:W-:Y:S05]  /*15340*/  BRA `(.L_x_1386) ;  /* 0xfffec66000007947 */ /* 0x000fea000383ffff */
.L_x_1329:
[----:B------:R-:W-:Y:S01]  /*15350*/  IMAD.MOV.U32 R6, RZ, RZ, R12 ;  /* 0x000000ffff067224 */ /* 0x000fe200078e000c */
[----:B------:R-:W-:Y:S01]  /*15360*/  MOV R5, 0x6 ;  /* 0x0000000600057802 */ /* 0x000fe20000000f00 */
[----:B---3--:R-:W-:Y:S01]  /*15370*/  IMAD.MOV.U32 R4, RZ, RZ, 0x181f ;  /* 0x0000181fff047424 */ /* 0x008fe200078e00ff */
[----:B------:R-:W-:Y:S02]  /*15380*/  MOV R2, 0x153a0 ;  /* 0x000153a000027802 */ /* 0x000fe40000000f00 */
[----:B-12-45:R-:W-:Y:S05]  /*15390*/  CALL.REL.NOINC `($__internal_17_$__cuda_sm70_shflsync_idx_p) ;  /* 0x00004e3000007944 */ /* 0x036fea0003c00000 */
[----:B------:R-:W-:Y:S05]  /*153a0*/  BRA `(.L_x_1387) ;  /* 0xfffec62000007947 */ /* 0x000fea000383ffff */
.L_x_1332:
        /* <DEDUP_REMOVED lines=11> */
[----:B------:R-:W-:Y:S01]  /*15460*/  MOV R12, R4 ;  /* 0x00000004000c7202 */ /* 0x000fe20000000f00 */
[----:B------:R-:W-:Y:S05]  /*15470*/  BRA `(.L_x_1388) ;  /* 0xfffec63000007947 */ /* 0x000fea000383ffff */
.L_x_1335:
[----:B------:R-:W-:Y:S01]  /*15480*/  IMAD.MOV.U32 R6, RZ, RZ, R3 ;  /* 0x000000ffff067224 */ /* 0x000fe200078e0003 */
[----:B------:R-:W-:Y:S01]  /*15490*/  MOV R5, RZ ;  /* 0x000000ff00057202 */ /* 0x000fe20000000f00 */
[----:B------:R-:W-:Y:S01]  /*154a0*/  IMAD.MOV.U32 R4, RZ, RZ, 0x181f ;  /* 0x0000181fff047424 */ /* 0x000fe200078e00ff */
[----:B------:R-:W-:Y:S02]  /*154b0*/  MOV R2, 0x154d0 ;  /* 0x000154d000027802 */ /* 0x000fe40000000f00 */
[----:B-1----:R-:W-:Y:S05]  /*154c0*/  CALL.REL.NOINC `($__internal_17_$__cuda_sm70_shflsync_idx_p) ;  /* 0x00004d0000007944 */ /* 0x002fea0003c00000 */
[----:B------:R-:W-:Y:S01]  /*154d0*/  MOV R12, R4 ;  /* 0x00000004000c7202 */ /* 0x000fe20000000f00 */
[----:B------:R-:W-:Y:S05]  /*154e0*/  BRA `(.L_x_1389) ;  /* 0xfffeeac000007947 */ /* 0x000fea000383ffff */
.L_x_1336:
[----:B------:R-:W-:Y:S01]  /*154f0*/  IMAD.MOV.U32 R6, RZ, RZ, R7 ;  /* 0x000000ffff067224 */ /* 0x000fe200078e0007 */
[----:B------:R-:W-:Y:S01]  /*15500*/  MOV R5, RZ ;  /* 0x000000ff00057202 */ /* 0x000fe20000000f00 */
[----:B------:R-:W-:Y:S01]  /*15510*/  IMAD.MOV.U32 R4, RZ, RZ, 0x181f ;  /* 0x0000181fff047424 */ /* 0x000fe200078e00ff */
[----:B------:R-:W-:Y:S02]  /*15520*/  MOV R2, 0x15540 ;  /* 0x0001554000027802 */ /* 0x000fe40000000f00 */
[----:B-123--:R-:W-:Y:S05]  /*15530*/  CALL.REL.NOINC `($__internal_17_$__cuda_sm70_shflsync_idx_p) ;  /* 0x00004c9000007944 */ /* 0x00efea0003c00000 */
[----:B------:R-:W-:Y:S01]  /*15540*/  IADD3 R4, P0, R4, R121, RZ ;  /* 0x0000007904047210 */ /* 0x000fe20007f1e0ff */
[----:B------:R-:W-:Y:S01]  /*15550*/  IMAD.MOV.U32 R6, RZ, RZ, R3 ;  /* 0x000000ffff067224 */ /* 0x000fe200078e0003 */
[----:B------:R-:W-:-:S03]  /*15560*/  MOV R2, 0x155f0 ;  /* 0x000155f000027802 */ /* 0x000fc60000000f00 */
[----:B------:R-:W-:-:S05]  /*15570*/  IMAD.X R5, R12, 0x1, R120, P0 ;  /* 0x000000010c057824 */ /* 0x000fca00000e0678 */
[----:B------:R-:W-:Y:S01]  /*15580*/  @!PT LDS RZ, [RZ] ;  /* 0x00000000fffff984 */ /* 0x000fe20000000800 */
[----:B------:R-:W-:Y:S01]  /*15590*/  @!PT LDS RZ, [RZ] ;  /* 0x00000000fffff984 */ /* 0x000fe20000000800 */
[----:B------:R-:W-:Y:S01]  /*155a0*/  @!PT LDS RZ, [RZ] ;  /* 0x00000000fffff984 */ /* 0x000fe20000000800 */
[----:B------:R1:W-:Y:S02]  /*155b0*/  LDGSTS.E.BYPASS.LTC128B.128 [R244+0x3900], [R4.64], !P3 ;  /* 0x0390000004f47fae */ /* 0x0003e4000d901d48 */
[----:B-1----:R-:W-:Y:S01]  /*155c0*/  MOV R5, 0x1 ;  /* 0x0000000100057802 */ /* 0x002fe20000000f00 */
[----:B------:R-:W-:Y:S02]  /*155d0*/  IMAD.MOV.U32 R4, RZ, RZ, 0x181f ;  /* 0x0000181fff047424 */ /* 0x000fe400078e00ff */
[----:B------:R-:W-:Y:S05]  /*155e0*/  CALL.REL.NOINC `($__internal_17_$__cuda_sm70_shflsync_idx_p) ;  /* 0x00004be000007944 */ /* 0x000fea0003c00000 */
[----:B------:R-:W-:Y:S01]  /*155f0*/  IMAD.MOV.U32 R12, RZ, RZ, R4 ;  /* 0x000000ffff0c7224 */ /* 0x000fe200078e0004 */
[----:B------:R-:W-:Y:S01]  /*15600*/  MOV R5, 0x1 ;  /* 0x0000000100057802 */ /* 0x000fe20000000f00 */
[----:B------:R-:W-:Y:S01]  /*15610*/  IMAD.MOV.U32 R6, RZ, RZ, R7 ;  /* 0x000000ffff067224 */ /* 0x000fe200078e0007 */
[----:B------:R-:W-:Y:S02]  /*15620*/  MOV R4, 0x181f ;  /* 0x0000181f00047802 */ /* 0x000fe40000000f00 */
[----:B------:R-:W-:Y:S02]  /*15630*/  MOV R2, 0x15650 ;  /* 0x0001565000027802 */ /* 0x000fe40000000f00 */
[----:B------:R-:W-:Y:S05]  /*15640*/  CALL.REL.NOINC `($__internal_17_$__cuda_sm70_shflsync_idx_p) ;  /* 0x00004b8000007944 */ /* 0x000fea0003c00000 */
        /* <DEDUP_REMOVED lines=85> */
[----:B------:R-:W-:Y:S01]  /*15ba0*/  MOV R7, R4 ;  /* 0x0000000400077202 */ /* 0x000fe20000000f00 */
[----:B------:R-:W-:Y:S05]  /*15bb0*/  BRA `(.L_x_1390) ;  /* 0xfffee5f000007947 */ /* 0x000fea000383ffff */
.L_x_1337:
[----:B------:R-:W-:Y:S01]  /*15bc0*/  IMAD.MOV.U32 R5, RZ, RZ, RZ ;  /* 0x000000ffff057224 */ /* 0x000fe200078e00ff */
[----:B------:R-:W-:-:S02]  /*15bd0*/  MOV R4, 0x1c1f ;  /* 0x00001c1f00047802 */ /* 0x000fc40000000f00 */
[----:B------:R-:W-:Y:S02]  /*15be0*/  MOV R2, 0x15c00 ;  /* 0x00015c0000027802 */ /* 0x000fe40000000f00 */
[----:B------:R-:W-:Y:S05]  /*15bf0*/  CALL.REL.NOINC `($__internal_17_$__cuda_sm70_shflsync_idx_p) ;  /* 0x000045d000007944 */ /* 0x000fea0003c00000 */
[----:B------:R-:W-:Y:S01]  /*15c00*/  MOV R2, R4 ;  /* 0x0000000400027202 */ /* 0x000fe20000000f00 */
[----:B------:R-:W-:Y:S05]  /*15c10*/  BRA `(.L_x_1391) ;  /* 0xfffee6c000007947 */ /* 0x000fea000383ffff */
.L_x_1338:
[----:B------:R-:W-:Y:S01]  /*15c20*/  IMAD.MOV.U32 R5, RZ, RZ, 0x1 ;  /* 0x00000001ff057424 */ /* 0x000fe200078e00ff */
[----:B------:R-:W-:Y:S02]  /*15c30*/  MOV R4, 0x1c1f ;  /* 0x00001c1f00047802 */ /* 0x000fe40000000f00 */
[----:B------:R-:W-:Y:S02]  /*15c40*/  MOV R2, 0x15c60 ;  /* 0x00015c6000027802 */ /* 0x000fe40000000f00 */
[----:B-1----:R-:W-:Y:S05]  /*15c50*/  CALL.REL.NOINC `($__internal_17_$__cuda_sm70_shflsync_idx_p) ;  /* 0x0000457000007944 */ /* 0x002fea0003c00000 */
[----:B------:R-:W-:Y:S02]  /*15c60*/  IMAD.IADD R2, R0, 0x1, R4 ;  /* 0x0000000100027824 */ /* 0x000fe400078e0204 */
[----:B------:R-:W-:Y:S02]  /*15c70*/  IMAD.MOV.U32 R5, RZ, RZ, 0x2 ;  /* 0x00000002ff057424 */ /* 0x000fe400078e00ff */
[----:B------:R-:W-:Y:S01]  /*15c80*/  IMAD.MOV.U32 R4, RZ, RZ, 0x1c1f ;  /* 0x00001c1fff047424 */ /* 0x000fe200078e00ff */
        /* <DEDUP_REMOVED lines=57> */
[----:B------:R-:W-:Y:S02]  /*16020*/  MOV R2, 0x16040 ;  /* 0x0001604000027802 */ /* 0x000fe40000000f00 */
[----:B------:R-:W-:Y:S05]  /*16030*/  CALL.REL.NOINC `($__internal_17_$__cuda_sm70_shflsync_idx_p) ;  /* 0x0000419000007944 */ /* 0x000fea0003c00000 */
        /* <DEDUP_REMOVED lines=62> */
[----:B------:R-:W-:Y:S01]  /*16420*/  IMAD.IADD R0, R0, 0x1, R4 ;  /* 0x0000000100007824 */ /* 0x000fe200078e0204 */
[----:B------:R-:W-:Y:S01]  /*16430*/  FMNMX.FTZ R2, R116, R117, !PT ;  /* 0x0000007574027209 */ /* 0x000fe20007810000 */
[----:B------:R-:W-:Y:S01]  /*16440*/  IMAD.MOV.U32 R6, RZ, RZ, 0x2 ;  /* 0x00000002ff067424 */ /* 0x000fe200078e00ff */
[----:B------:R-:W-:Y:S02]  /*16450*/  FMNMX.FTZ R4, R12, R123, !PT ;  /* 0x0000007b0c047209 */ /* 0x000fe40007810000 */
[----:B------:R-:W-:Y:S02]  /*16460*/  IMNMX R3, R3, R0, PT ;  /* 0x0000000003037217 */ /* 0x000fe40003800200 */
[----:B------:R-:W-:-:S02]  /*16470*/  FMNMX.FTZ R0, R118, R119, !PT ;  /* 0x0000007776007209 */ /* 0x000fc40007810000 */
        /* <DEDUP_REMOVED lines=139> */
[----:B------:R-:W-:Y:S02]  /*16d30*/  FSEL R103, R24, -INF , P6 ;  /* 0xff80000018677808 */ /* 0x000fe40003000000 */
[----:B------:R-:W-:Y:S02]  /*16d40*/  FMNMX.FTZ R2, R62, R2, !PT ;  /* 0x000000023e027209 */ /* 0x000fe40007810000 */
[----:B------:R-:W-:Y:S02]  /*16d50*/  FMNMX.FTZ R0, R43, R0, !PT ;  /* 0x000000002b007209 */ /* 0x000fe40007810000 */
[----:B------:R-:W-:Y:S02]  /*16d60*/  FMNMX.FTZ R68, R189, R68, !PT ;  /* 0x00000044bd447209 */ /* 0x000fe40007810000 */
[----:B------:R-:W-:-:S02]  /*16d70*/  FMNMX.FTZ R3, R40, R3, !PT ;  /* 0x0000000328037209 */ /* 0x000fc40007810000 */
[----:B------:R-:W-:Y:S02]  /*16d80*/  FSEL R98, R21, -INF , P5 ;  /* 0xff80000015627808 */ /* 0x000fe40002800000 */
[----:B------:R-:W-:Y:S02]  /*16d90*/  FMNMX.FTZ R2, R37, R2, !PT ;  /* 0x0000000225027209 */ /* 0x000fe40007810000 */
[----:B------:R-:W-:Y:S02]  /*16da0*/  FMNMX.FTZ R0, R31, R0, !PT ;  /* 0x000000001f007209 */ /* 0x000fe40007810000 */
[----:B------:R-:W-:Y:S02]  /*16db0*/  FMNMX.FTZ R68, R103, R68, !PT ;  /* 0x0000004467447209 */ /* 0x000fe40007810000 */
[----:B------:R-:W-:Y:S02]  /*16dc0*/  FMNMX.FTZ R3, R39, R3, !PT ;  /* 0x0000000327037209 */ /* 0x000fe40007810000 */
[----:B------:R-:W-:-:S02]  /*16dd0*/  FSEL R97, R97, -INF , P4 ;  /* 0xff80000061617808 */ /* 0x000fc40002000000 */
[----:B------:R-:W-:Y:S02]  /*16de0*/  FMNMX.FTZ R2, R36, R2, !PT ;  /* 0x0000000224027209 */ /* 0x000fe40007810000 */
[----:B------:R-:W-:Y:S02]  /*16df0*/  FMNMX.FTZ R0, R30, R0, !PT ;  /* 0x000000001e007209 */ /* 0x000fe40007810000 */
[----:B------:R-:W-:Y:S02]  /*16e00*/  FMNMX.FTZ R68, R98, R68, !PT ;  /* 0x0000004462447209 */ /* 0x000fe40007810000 */
[----:B------:R-:W-:Y:S02]  /*16e10*/  FMNMX.FTZ R3, R38, R3, !PT ;  /* 0x0000000326037209 */ /* 0x000fe40007810000 */
[----:B------:R-:W-:Y:S02]  /*16e20*/  FSEL R70, R70, -INF , P0 ;  /* 0xff80000046467808 */ /* 0x000fe40000000000 */
[----:B------:R-:W-:Y:S01]  /*16e30*/  FMNMX.FTZ R2, R57, R2, !PT ;  /* 0x0000000239027209 */ /* 0x000fe20007810000 */
[----:B------:R-:W-:Y:S01]  /*16e40*/  IMAD.MOV.U32 R4, RZ, RZ, R3 ;  /* 0x000000ffff047224 */ /* 0x000fe200078e0003 */
[----:B------:R-:W-:-:S02]  /*16e50*/  FMNMX.FTZ R0, R29, R0, !PT ;  /* 0x000000001d007209 */ /* 0x000fc40007810000 */
[----:B------:R-:W-:Y:S02]  /*16e60*/  FMNMX.FTZ R68, R97, R68, !PT ;  /* 0x0000004461447209 */ /* 0x000fe40007810000 */
[----:B------:R-:W-:Y:S02]  /*16e70*/  FMNMX.FTZ R2, R56, R2, !PT ;  /* 0x0000000238027209 */ /* 0x000fe40007810000 */
[----:B------:R-:W-:Y:S02]  /*16e80*/  FMNMX.FTZ R0, R28, R0, !PT ;  /* 0x000000001c007209 */ /* 0x000fe40007810000 */
[----:B------:R-:W-:Y:S02]  /*16e90*/  FMNMX.FTZ R68, R70, R68, !PT ;  /* 0x0000004446447209 */ /* 0x000fe40007810000 */
[----:B------:R-:W-:Y:S02]  /*16ea0*/  MOV R5, 0x16ec0 ;  /* 0x00016ec000057802 */ /* 0x000fe40000000f00 */
[----:B------:R-:W-:Y:S05]  /*16eb0*/  CALL.REL.NOINC `($__internal_16_$__cuda_sm70_shflsync_bfly_p) ;  /* 0x000032a000007944 */ /* 0x000fea0003c00000 */
[----:B------:R-:W-:Y:S01]  /*16ec0*/  FMNMX.FTZ R3, R3, R6, !PT ;  /* 0x0000000603037209 */ /* 0x000fe20007810000 */
[----:B------:R-:W-:Y:S01]  /*16ed0*/  IMAD.MOV.U32 R6, RZ, RZ, 0x1 ;  /* 0x00000001ff067424 */ /* 0x000fe200078e00ff */
[----:B------:R-:W-:-:S03]  /*16ee0*/  MOV R5, 0x16f10 ;  /* 0x00016f1000057802 */ /* 0x000fc60000000f00 */
[----:B------:R-:W-:Y:S02]  /*16ef0*/  IMAD.MOV.U32 R4, RZ, RZ, R3 ;  /* 0x000000ffff047224 */ /* 0x000fe400078e0003 */
[----:B------:R-:W-:Y:S05]  /*16f00*/  CALL.REL.NOINC `($__internal_16_$__cuda_sm70_shflsync_bfly_p) ;  /* 0x0000325000007944 */ /* 0x000fea0003c00000 */
[----:B------:R-:W-:Y:S01]  /*16f10*/  FMNMX.FTZ R3, R3, R6, !PT ;  /* 0x0000000603037209 */ /* 0x000fe20007810000 */
[----:B------:R-:W-:Y:S01]  /*16f20*/  IMAD.MOV.U32 R4, RZ, RZ, R2 ;  /* 0x000000ffff047224 */ /* 0x000fe200078e0002 */
[----:B------:R-:W-:Y:S01]  /*16f30*/  MOV R5, 0x16f60 ;  /* 0x00016f6000057802 */ /* 0x000fe20000000f00 */
[----:B------:R-:W-:Y:S02]  /*16f40*/  IMAD.MOV.U32 R6, RZ, RZ, 0x2 ;  /* 0x00000002ff067424 */ /* 0x000fe400078e00ff */
        /* <DEDUP_REMOVED lines=26> */
[----:B------:R-:W-:Y:S05]  /*170f0*/  BRA `(.L_x_1392) ;  /* 0xfffee85000007947 */ /* 0x000fea000383ffff */
.L_x_1342:
[----:B------:R-:W-:Y:S01]  /*17100*/  MOV R5, RZ ;  /* 0x000000ff00057202 */ /* 0x000fe20000000f00 */
[----:B------:R-:W-:Y:S01]  /*17110*/  IMAD.MOV.U32 R6, RZ, RZ, R7 ;  /* 0x000000ffff067224 */ /* 0x000fe200078e0007 */
[----:B------:R-:W-:Y:S01]  /*17120*/  MOV R2, 0x17150 ;  /* 0x0001715000027802 */ /* 0x000fe20000000f00 */
[----:B------:R-:W-:Y:S02]  /*17130*/  IMAD.MOV.U32 R4, RZ, RZ, 0x181f ;  /* 0x0000181fff047424 */ /* 0x000fe400078e00ff */
[----:B------:R-:W-:Y:S05]  /*17140*/  CALL.REL.NOINC `($__internal_17_$__cuda_sm70_shflsync_idx_p) ;  /* 0x0000308000007944 */ /* 0x000fea0003c00000 */
[----:B------:R-:W-:Y:S01]  /*17150*/  MOV R11, R4 ;  /* 0x00000004000b7202 */ /* 0x000fe20000000f00 */
[----:B------:R-:W-:-:S05]  /*17160*/  BRA `(.L_x_1393) ;  /* 0xffff0e5000007947 */ /* 0x000fca000383ffff */
.L_x_1343:
[----:B------:R-:W-:Y:S01]  /*17170*/  MOV R5, RZ ;  /* 0x000000ff00057202 */ /* 0x000fe20000000f00 */
[----:B------:R-:W-:Y:S01]  /*17180*/  IMAD.MOV.U32 R6, RZ, RZ, R10 ;  /* 0x000000ffff067224 */ /* 0x000fe200078e000a */
[----:B------:R-:W-:Y:S01]  /*17190*/  MOV R2, 0x171c0 ;  /* 0x000171c000027802 */ /* 0x000fe20000000f00 */
[----:B------:R-:W-:Y:S02]  /*171a0*/  IMAD.MOV.U32 R4, RZ, RZ, 0x181f ;  /* 0x0000181fff047424 */ /* 0x000fe400078e00ff */
[----:B-12---:R-:W-:Y:S05]  /*171b0*/  CALL.REL.NOINC `($__internal_17_$__cuda_sm70_shflsync_idx_p) ;  /* 0x0000301000007944 */ /* 0x006fea0003c00000 */
[----:B------:R-:W-:Y:S01]  /*171c0*/  IMAD.MOV.U32 R6, RZ, RZ, R7 ;  /* 0x000000ffff067224 */ /* 0x000fe200078e0007 */
[----:B------:R-:W-:Y:S02]  /*171d0*/  IADD3 R4, P0, R4, R0, RZ ;  /* 0x0000000004047210 */ /* 0x000fe40007f1e0ff */
[----:B------:R-:W-:Y:S03]  /*171e0*/  MOV R2, 0x17270 ;  /* 0x0001727000027802 */ /* 0x000fe60000000f00 */
[----:B------:R-:W-:Y:S05]  /*171f0*/  IMAD.X R5, R11, 0x1, R3, P0 ;  /* 0x000000010b057824 */ /* 0x000fea00000e0603 */
[----:B------:R-:W-:Y:S01]  /*17200*/  @!PT LDS RZ, [RZ] ;  /* 0x00000000fffff984 */ /* 0x000fe20000000800 */
[----:B------:R-:W-:Y:S01]  /*17210*/  @!PT LDS RZ, [RZ] ;  /* 0x00000000fffff984 */ /* 0x000fe20000000800 */
[----:B------:R-:W-:Y:S01]  /*17220*/  @!PT LDS RZ, [RZ] ;  /* 0x00000000fffff984 */ /* 0x000fe20000000800 */
[----:B------:R1:W-:Y:S02]  /*17230*/  LDGSTS.E.BYPASS.LTC128B.128 [R244+0x100], [R4.64], !P3 ;  /* 0x0010000004f47fae */ /* 0x0003e4000d901d48 */
[----:B-1----:R-:W-:Y:S01]  /*17240*/  MOV R5, 0x1 ;  /* 0x0000000100057802 */ /* 0x002fe20000000f00 */
[----:B------:R-:W-:Y:S02]  /*17250*/  IMAD.MOV.U32 R4, RZ, RZ, 0x181f ;  /* 0x0000181fff047424 */ /* 0x000fe400078e00ff */
[----:B------:R-:W-:Y:S05]  /*17260*/  CALL.REL.NOINC `($__internal_17_$__cuda_sm70_shflsync_idx_p) ;  /* 0x00002f6000007944 */ /* 0x000fea0003c00000 */
[----:B------:R-:W-:Y:S01]  /*17270*/  MOV R5, 0x1 ;  /* 0x0000000100057802 */ /* 0x000fe20000000f00 */
[----:B------:R-:W-:Y:S01]  /*17280*/  IMAD.MOV.U32 R11, RZ, RZ, R4 ;  /* 0x000000ffff0b7224 */ /* 0x000fe200078e0004 */
[----:B------:R-:W-:Y:S01]  /*17290*/  MOV R4, 0x181f ;  /* 0x0000181f00047802 */ /* 0x000fe20000000f00 */
[----:B------:R-:W-:Y:S01]  /*172a0*/  IMAD.MOV.U32 R6, RZ, RZ, R10 ;  /* 0x000000ffff067224 */ /* 0x000fe200078e000a */
[----:B------:R-:W-:Y:S02]  /*172b0*/  MOV R2, 0x172d0 ;  /* 0x000172d000027802 */ /* 0x000fe40000000f00 */
[----:B------:R-:W-:Y:S05]  /*172c0*/  CALL.REL.NOINC `($__internal_17_$__cuda_sm70_shflsync_idx_p) ;  /* 0x00002f0000007944 */ /* 0x000fea0003c00000 */
        /* <DEDUP_REMOVED lines=85> */
[----:B------:R-:W-:-:S05]  /*17820*/  BRA `(.L_x_1394) ;  /* 0xffff099000007947 */ /* 0x000fca000383ffff */
.L_x_1346:
[----:B------:R-:W-:Y:S01]  /*17830*/  MOV R5, RZ ;  /* 0x000000ff00057202 */ /* 0x000fe20000000f00 */
[----:B-1----:R-:W-:Y:S01]  /*17840*/  IMAD.MOV.U32 R6, RZ, RZ, R82 ;  /* 0x000000ffff067224 */ /* 0x002fe200078e0052 */
[----:B------:R-:W-:Y:S01]  /*17850*/  MOV R2, 0x17880 ;  /* 0x0001788000027802 */ /* 0x000fe20000000f00 */
[----:B------:R-:W-:Y:S02]  /*17860*/  IMAD.MOV.U32 R4, RZ, RZ, 0x181f ;  /* 0x0000181fff047424 */ /* 0x000fe400078e00ff */
[----:B------:R-:W-:Y:S05]  /*17870*/  CALL.REL.NOINC `($__internal_17_$__cuda_sm70_shflsync_idx_p) ;  /* 0x0000295000007944 */ /* 0x000fea0003c00000 */
[----:B------:R-:W-:Y:S01]  /*17880*/  MOV R86, R4 ;  /* 0x0000000400567202 */ /* 0x000fe20000000f00 */
[----:B------:R-:W-:-:S05]  /*17890*/  BRA `(.L_x_1395) ;  /* 0xffff22b000007947 */ /* 0x000fca000383ffff */
.L_x_1347:
[----:B------:R-:W-:Y:S01]  /*178a0*/  MOV R5, RZ ;  /* 0x000000ff00057202 */ /* 0x000fe20000000f00 */
[----:B-1----:R-:W-:Y:S01]  /*178b0*/  IMAD.MOV.U32 R6, RZ, RZ, R83 ;  /* 0x000000ffff067224 */ /* 0x002fe200078e0053 */
[----:B------:R-:W-:Y:S01]  /*178c0*/  MOV R2, 0x178f0 ;  /* 0x000178f000027802 */ /* 0x000fe20000000f00 */
[----:B------:R-:W-:Y:S02]  /*178d0*/  IMAD.MOV.U32 R4, RZ, RZ, 0x181f ;  /* 0x0000181fff047424 */ /* 0x000fe400078e00ff */
[----:B--23--:R-:W-:Y:S05]  /*178e0*/  CALL.REL.NOINC `($__internal_17_$__cuda_sm70_shflsync_idx_p) ;  /* 0x000028e000007944 */ /* 0x00cfea0003c00000 */
        /* <DEDUP_REMOVED lines=103> */
.L_x_1348:
[----:B------:R-:W-:Y:S01]  /*17f60*/  MOV R4, 0x1c1f ;  /* 0x00001c1f00047802 */ /* 0x000fe20000000f00 */
[----:B------:R-:W-:Y:S01]  /*17f70*/  IMAD.MOV.U32 R5, RZ, RZ, RZ ;  /* 0x000000ffff057224 */ /* 0x000fe200078e00ff */
[----:B------:R-:W-:Y:S02]  /*17f80*/  MOV R2, 0x17fa0 ;  /* 0x00017fa000027802 */ /* 0x000fe40000000f00 */
[----:B------:R-:W-:Y:S05]  /*17f90*/  CALL.REL.NOINC `($__internal_17_$__cuda_sm70_shflsync_idx_p) ;  /* 0x0000223000007944 */ /* 0x000fea0003c00000 */
[----:B------:R-:W-:-:S05]  /*17fa0*/  BRA `(.L_x_1397) ;  /* 0xffff1ef000007947 */ /* 0x000fca000383ffff */
.L_x_1349:
[----:B------:R-:W-:Y:S01]  /*17fb0*/  MOV R4, 0x1c1f ;  /* 0x00001c1f00047802 */ /* 0x000fe20000000f00 */
[----:B------:R-:W-:Y:S01]  /*17fc0*/  IMAD.MOV.U32 R5, RZ, RZ, 0x1 ;  /* 0x00000001ff057424 */ /* 0x000fe200078e00ff */
[----:B------:R-:W-:Y:S02]  /*17fd0*/  MOV R2, 0x17ff0 ;  /* 0x00017ff000027802 */ /* 0x000fe40000000f00 */
[----:B-1----:R-:W-:Y:S05]  /*17fe0*/  CALL.REL.NOINC `($__internal_17_$__cuda_sm70_shflsync_idx_p) ;  /* 0x000021e000007944 */ /* 0x002fea0003c00000 */
[----:B------:R-:W-:Y:S01]  /*17ff0*/  MOV R2, 0x183c0 ;  /* 0x000183c000027802 */ /* 0x000fe20000000f00 */
[----:B------:R-:W-:Y:S02]  /*18000*/  IMAD.IADD R4, R101, 0x1, R4 ;  /* 0x0000000165047824 */ /* 0x000fe400078e0204 */
[----:B------:R-:W-:Y:S03]  /*18010*/  IMAD.MOV.U32 R5, RZ, RZ, 0x2 ;  /* 0x00000002ff057424 */ /* 0x000fe600078e00ff */
        /* <DEDUP_REMOVED lines=51> */
[----:B------:R-:W-:Y:S01]  /*18350*/  ISETP.GT.AND P0, PT, R4, 0x69, PT ;  /* 0x000000690400780c */ /* 0x000fe20003f04270 */
[----:B------:R-:W-:Y:S01]  /*18360*/  IMAD.MOV.U32 R4, RZ, RZ, 0x1c1f ;  /* 0x00001c1fff047424 */ /* 0x000fe200078e00ff */
[----:B------:R-:W-:Y:S02]  /*18370*/  FSEL R184, R216, -INF , P6 ;  /* 0xff800000d8b87808 */ /* 0x000fe40003000000 */
[----:B------:R-:W-:Y:S02]  /*18380*/  FSEL R21, R103, -INF , P5 ;  /* 0xff80000067157808 */ /* 0x000fe40002800000 */
[----:B------:R-:W-:Y:S02]  /*18390*/  FSEL R20, R104, -INF , P4 ;  /* 0xff80000068147808 */ /* 0x000fe40002000000 */
[----:B------:R-:W-:Y:S02]  /*183a0*/  FSEL R19, R11, -INF , P0 ;  /* 0xff8000000b137808 */ /* 0x000fe40000000000 */
[----:B------:R-:W-:Y:S05]  /*183b0*/  CALL.REL.NOINC `($__internal_17_$__cuda_sm70_shflsync_idx_p) ;  /* 0x00001e1000007944 */ /* 0x000fea0003c00000 */
        /* <DEDUP_REMOVED lines=61> */
[----:B------:R-:W-:Y:S01]  /*18790*/  FMNMX.FTZ R3, R82, R182, !PT ;  /* 0x000000b652037209 */ /* 0x000fe20007810000 */
[----:B------:R-:W-:Y:S01]  /*187a0*/  IMAD.IADD R4, R101, 0x1, R4 ;  /* 0x0000000165047824 */ /* 0x000fe200078e0204 */
[----:B------:R-:W-:Y:S01]  /*187b0*/  FMNMX.FTZ R2, R32, R183, !PT ;  /* 0x000000b720027209 */ /* 0x000fe20007810000 */
[----:B------:R-:W-:Y:S01]  /*187c0*/  IMAD.MOV.U32 R6, RZ, RZ, 0x2 ;  /* 0x00000002ff067424 */ /* 0x000fe200078e00ff */
[----:B------:R-:W-:Y:S02]  /*187d0*/  FMNMX.FTZ R0, R11, R180, !PT ;  /* 0x000000b40b007209 */ /* 0x000fe40007810000 */
        /* <DEDUP_REMOVED lines=20> */
[----:B------:R-:W-:Y:S02]  /*18920*/  FMNMX.FTZ R49, R12, R181, !PT ;  /* 0x000000b50c317209 */ /* 0x000fe40007810000 */
        /* <DEDUP_REMOVED lines=9> */
[----:B------:R-:W-:Y:S02]  /*189c0*/  FMNMX.FTZ R2, R33, R2, !PT ;  /* 0x0000000221027209 */ /* 0x000fe40007810000 */
[----:B------:R-:W-:Y:S02]  /*189d0*/  FMNMX.FTZ R0, R16, R0, !PT ;  /* 0x0000000010007209 */ /* 0x000fe40007810000 */
        /* <DEDUP_REMOVED lines=28> */
[C---:B------:R-:W-:Y:S02]  /*18ba0*/  ISETP.GT.AND P5, PT, R4.reuse, 0x61, PT ;  /* 0x000000610400780c */ /* 0x040fe40003fa4270 */
[----:B------:R-:W-:Y:S02]  /*18bb0*/  FSEL R115, R7, -INF , P4 ;  /* 0xff80000007737808 */ /* 0x000fe40002000000 */
[----:B------:R-:W-:Y:S02]  /*18bc0*/  ISETP.GT.AND P4, PT, R4, 0x68, PT ;  /* 0x000000680400780c */ /* 0x000fe40003f84270 */
[----:B------:R-:W-:Y:S02]  /*18bd0*/  FSEL R113, R80, -INF , P0 ;  /* 0xff80000050717808 */ /* 0x000fe40000000000 */
[----:B------:R-:W-:Y:S02]  /*18be0*/  ISETP.GT.AND P0, PT, R4, 0x69, PT ;  /* 0x000000690400780c */ /* 0x000fe40003f04270 */
        /* <DEDUP_REMOVED lines=76> */
[----:B------:R-:W-:Y:S02]  /*190b0*/  FSEL R96, R96, -INF , P6 ;  /* 0xff80000060607808 */ /* 0x000fe40003000000 */
        /* <DEDUP_REMOVED lines=27> */
[----:B------:R-:W-:Y:S02]  /*19270*/  MOV R5, 0x19290 ;  /* 0x0001929000057802 */ /* 0x000fe40000000f00 */
        /* <DEDUP_REMOVED lines=28> */
[----:B------:R-:W-:Y:S01]  /*19440*/  MOV R68, R6 ;  /* 0x0000000600447202 */ /* 0x000fe20000000f00 */
[----:B------:R-:W-:-:S05]  /*19450*/  BRA `(.L_x_1398) ;  /* 0xffff20b000007947 */ /* 0x000fca000383ffff */
.L_x_1352:
[----:B-1----:R-:W-:Y:S01]  /*19460*/  MOV R5, RZ ;  /* 0x000000ff00057202 */ /* 0x002fe20000000f00 */
[----:B------:R-:W-:Y:S01]  /*19470*/  IMAD.MOV.U32 R6, RZ, RZ, R3 ;  /* 0x000000ffff067224 */ /* 0x000fe200078e0003 */
[----:B------:R-:W-:Y:S01]  /*19480*/  MOV R2, 0x194b0 ;  /* 0x000194b000027802 */ /* 0x000fe20000000f00 */
[----:B------:R-:W-:Y:S02]  /*19490*/  IMAD.MOV.U32 R4, RZ, RZ, 0x181f ;  /* 0x0000181fff047424 */ /* 0x000fe400078e00ff */
[----:B------:R-:W-:Y:S05]  /*194a0*/  CALL.REL.NOINC `($__internal_17_$__cuda_sm70_shflsync_idx_p) ;  /* 0x00000d2000007944 */ /* 0x000fea0003c00000 */
[----:B------:R-:W-:Y:S01]  /*194b0*/  MOV R2, R4 ;  /* 0x0000000400027202 */ /* 0x000fe20000000f00 */
[----:B------:R-:W-:-:S05]  /*194c0*/  BRA `(.L_x_1399) ;  /* 0xffff4c4000007947 */ /* 0x000fca000383ffff */
.L_x_1355:
[----:B------:R-:W-:Y:S01]  /*194d0*/  MOV R5, RZ ;  /* 0x000000ff00057202 */ /* 0x000fe20000000f00 */
[----:B-1----:R-:W-:Y:S01]  /*194e0*/  IMAD.MOV.U32 R6, RZ, RZ, R0 ;  /* 0x000000ffff067224 */ /* 0x002fe200078e0000 */
[----:B------:R-:W-:Y:S01]  /*194f0*/  MOV R2, 0x19520 ;  /* 0x0001952000027802 */ /* 0x000fe20000000f00 */
[----:B------:R-:W-:Y:S02]  /*19500*/  IMAD.MOV.U32 R4, RZ, RZ, 0x181f ;  /* 0x0000181fff047424 */ /* 0x000fe400078e00ff */
[----:B------:R-:W-:Y:S05]  /*19510*/  CALL.REL.NOINC `($__internal_17_$__cuda_sm70_shflsync_idx_p) ;  /* 0x00000cb000007944 */ /* 0x000fea0003c00000 */
[----:B------:R-:W-:Y:S01]  /*19520*/  MOV R50, R4 ;  /* 0x0000000400327202 */ /* 0x000fe20000000f00 */
[----:B------:R-:W-:-:S05]  /*19530*/  BRA `(.L_x_1400) ;  /* 0xffff672000007947 */ /* 0x000fca000383ffff */
.L_x_1356:
        /* <DEDUP_REMOVED lines=108> */
.L_x_1357:
[----:B------:R-:W-:Y:S02]  /*19c00*/  MOV R6, 0x2 ;  /* 0x0000000200067802 */ /* 0x000fe40000000f00 */
        /* <DEDUP_REMOVED lines=35> */
.L_x_1359:
[----:B------:R1:W5:Y:S01]  /*19e40*/  LDL R4, [R1+0x48] ;  /* 0x0000480001047983 */ /* 0x0003620000100800 */
[----:B------:R-:W-:-:S02]  /*19e50*/  MOV R6, 0x2 ;  /* 0x0000000200067802 */ /* 0x000fc40000000f00 */
[----:B------:R-:W-:Y:S02]  /*19e60*/  MOV R5, 0x19e80 ;  /* 0x00019e8000057802 */ /* 0x000fe40000000f00 */
[----:B-1---5:R-:W-:Y:S05]  /*19e70*/  CALL.REL.NOINC `($__internal_16_$__cuda_sm70_shflsync_bfly_p) ;  /* 0x000002e000007944 */ /* 0x022fea0003c00000 */
[----:B------:R-:W-:Y:S01]  /*19e80*/  MOV R11, R6 ;  /* 0x00000006000b7202 */ /* 0x000fe20000000f00 */
[----:B------:R-:W-:Y:S05]  /*19e90*/  BRA `(.L_x_1403) ;  /* 0xffff916000007947 */ /* 0x000fea000383ffff */
.L_x_1360:
[----:B------:R-:W-:Y:S01]  /*19ea0*/  IMAD.MOV.U32 R4, RZ, RZ, R11 ;  /* 0x000000ffff047224 */ /* 0x000fe200078e000b */
[----:B------:R-:W-:Y:S02]  /*19eb0*/  MOV R6, 0x1 ;  /* 0x0000000100067802 */ /* 0x000fe40000000f00 */
[----:B------:R-:W-:Y:S02]  /*19ec0*/  MOV R5, 0x19ee0 ;  /* 0x00019ee000057802 */ /* 0x000fe40000000f00 */
[----:B------:R-:W-:Y:S05]  /*19ed0*/  CALL.REL.NOINC `($__internal_16_$__cuda_sm70_shflsync_bfly_p) ;  /* 0x0000028000007944 */ /* 0x000fea0003c00000 */
[----:B------:R1:W5:Y:S01]  /*19ee0*/  LDL R4, [R1+0x60] ;  /* 0x0000600001047983 */ /* 0x0003620000100800 */
[----:B------:R-:W-:Y:S01]  /*19ef0*/  FADD.FTZ R11, R11, R6 ;  /* 0x000000060b0b7221 */ /* 0x000fe20000010000 */
[----:B------:R-:W-:Y:S02]  /*19f00*/  MOV R6, 0x2 ;  /* 0x0000000200067802 */ /* 0x000fe40000000f00 */
[----:B------:R-:W-:Y:S02]  /*19f10*/  MOV R5, 0x19f30 ;  /* 0x00019f3000057802 */ /* 0x000fe40000000f00 */
[----:B-1---5:R-:W-:Y:S05]  /*19f20*/  CALL.REL.NOINC `($__internal_16_$__cuda_sm70_shflsync_bfly_p) ;  /* 0x0000023000007944 */ /* 0x022fea0003c00000 */
[----:B------:R-:W2:Y:S01]  /*19f30*/  LDL.LU R4, [R1+0x60] ;  /* 0x0000600001047983 */ /* 0x000ea20000300800 */
[----:B------:R-:W-:Y:S01]  /*19f40*/  MOV R5, 0x19f90 ;  /* 0x00019f9000057802 */ /* 0x000fe20000000f00 */
[----:B--2---:R-:W-:Y:S01]  /*19f50*/  FADD.FTZ R10, R4, R6 ;  /* 0x00000006040a7221 */ /* 0x004fe20000010000 */
[----:B------:R-:W-:-:S04]  /*19f60*/  MOV R6, 0x1 ;  /* 0x0000000100067802 */ /* 0x000fc80000000f00 */
[----:B------:R-:W-:Y:S02]  /*19f70*/  MOV R4, R10 ;  /* 0x0000000a00047202 */ /* 0x000fe40000000f00 */
        /* <DEDUP_REMOVED lines=20> */
[----:B------:R-:W-:Y:S02]  /*1a0c0*/  MOV R6, 0x1 ;  /* 0x0000000100067802 */ /* 0x000fe40000000f00 */
[----:B------:R-:W-:Y:S05]  /*1a0d0*/  CALL.REL.NOINC `($__internal_16_$__cuda_sm70_shflsync_bfly_p) ;  /* 0x0000008000007944 */ /* 0x000fea0003c00000 */
[----:B------:R-:W-:Y:S01]  /*1a0e0*/  MOV R5, R6 ;  /* 0x0000000600057202 */ /* 0x000fe20000000f00 */
[----:B------:R-:W-:Y:S05]  /*1a0f0*/  BRA `(.L_x_1404) ;  /* 0xffff903000007947 */ /* 0x000fea000383ffff */
.L_x_1374:
[----:B---3--:R-:W-:Y:S01]  /*1a100*/  IMAD.MOV.U32 R6, RZ, RZ, R3 ;  /* 0x000000ffff067224 */ /* 0x008fe200078e0003 */
[----:B------:R-:W-:Y:S01]  /*1a110*/  MOV R5, RZ ;  /* 0x000000ff00057202 */ /* 0x000fe20000000f00 */
[----:B------:R-:W-:Y:S01]  /*1a120*/  IMAD.MOV.U32 R4, RZ, RZ, 0x1f ;  /* 0x0000001fff047424 */ /* 0x000fe200078e00ff */
[----:B----4-:R-:W-:-:S02]  /*1a130*/  MOV R2, 0x1a150 ;  /* 0x0001a15000027802 */ /* 0x010fc40000000f00 */
[----:B-1----:R-:W-:Y:S05]  /*1a140*/  CALL.REL.NOINC `($__internal_17_$__cuda_sm70_shflsync_idx_p) ;  /* 0x0000008000007944 */ /* 0x002fea0003c00000 */
[----:B------:R-:W-:Y:S05]  /*1a150*/  BRA `(.L_x_1405) ;  /* 0xffffac2000007947 */ /* 0x000fea000383ffff */
        .weak           $__internal_16_$__cuda_sm70_shflsync_bfly_p
        .type           $__internal_16_$__cuda_sm70_shflsync_bfly_p,@function
        .size           $__internal_16_$__cuda_sm70_shflsync_bfly_p,($__internal_17_$__cuda_sm70_shflsync_idx_p - $__internal_16_$__cuda_sm70_shflsync_bfly_p)
$__internal_16_$__cuda_sm70_shflsync_bfly_p:
[----:B------:R-:W-:Y:S02]  /*1a160*/  IMAD.MOV.U32 R9, RZ, RZ, -0x1 ;  /* 0xffffffffff097424 */ /* 0x000fe400078e00ff */
[----:B------:R-:W-:-:S02]  /*1a170*/  IMAD.MOV.U32 R8, RZ, RZ, 0x1f ;  /* 0x0000001fff087424 */ /* 0x000fc400078e00ff */
[----:B------:R-:W-:Y:S04]  /*1a180*/  WARPSYNC R9 ;  /* 0x0000000900007348 */ /* 0x000fe80003800000 */
[----:B------:R1:W2:Y:S02]  /*1a190*/  SHFL.BFLY PT, R6, R4, R6, R8 ;  /* 0x0c00000604067389 */ /* 0x0002a400000e0008 */
[----:B-1----:R-:W-:Y:S02]  /*1a1a0*/  MOV R8, R5 ;  /* 0x0000000500087202 */ /* 0x002fe40000000f00 */
[----:B------:R-:W-:-:S04]  /*1a1b0*/  MOV R9, 0x0 ;  /* 0x0000000000097802 */ /* 0x000fc80000000f00 */
[----:B--2---:R-:W-:Y:S05]  /*1a1c0*/  RET.REL.NODEC R8 `(_ZN7cutlass13device_kernelIN5flash19enable_sm80_to_sm89INS1_16FlashAttnFwdSm80INS1_25CollectiveMainloopFwdSm80ILi4ELi1ELb0EN4cute5tupleIJNS5_1CILi128EEENS7_ILi112EEENS7_ILi64EEEEEELi64ENS_10bfloat16_tEfNS_4arch4Sm80ELb1ELb0ELb1ELb0ELb1ELb0ELb1ELb1EEENS1_21CollectiveEpilogueFwdINS6_IJS8_SA_S9_EEENS6_IJNS7_ILi1EEESI_SI_EEESC_SE_Li128ELb0ELb1ELb1ELb0EEENS1_30DynamicPersistentTileSchedulerILi128ELi128ELb1ELb1ELb0EEEEEEEEEvNT_6ParamsE) ;  /* 0xfffe5e3008007950 */ /* 0x004fea0003c3ffff */
        .weak           $__internal_17_$__cuda_sm70_shflsync_idx_p
        .type           $__internal_17_$__cuda_sm70_shflsync_idx_p,@function
        .size           $__internal_17_$__cuda_sm70_shflsync_idx_p,(.L_x_1931 - $__internal_17_$__cuda_sm70_shflsync_idx_p)
$__internal_17_$__cuda_sm70_shflsync_idx_p:
[----:B------:R-:W-:Y:S02]  /*1a1d0*/  MOV R8, 0xffffffff ;  /* 0xffffffff00087802 */ /* 0x000fe40000000f00 */
[----:B------:R-:W-:Y:S02]  /*1a1e0*/  MOV R9, 0x0 ;  /* 0x0000000000097802 */ /* 0x000fe40000000f00 */
[----:B------:R-:W-:Y:S04]  /*1a1f0*/  WARPSYNC R8 ;  /* 0x0000000800007348 */ /* 0x000fe80003800000 */
[----:B------:R1:W2:Y:S02]  /*1a200*/  SHFL.IDX PT, R4, R6, R5, R4 ;  /* 0x0000000506047389 */ /* 0x0002a400000e0004 */
[----:B-1----:R-:W-:-:S04]  /*1a210*/  MOV R8, R2 ;  /* 0x0000000200087202 */ /* 0x002fc80000000f00 */
[----:B--2---:R-:W-:Y:S05]  /*1a220*/  RET.REL.NODEC R8 `(_ZN7cutlass13device_kernelIN5flash19enable_sm80_to_sm89INS1_16FlashAttnFwdSm80INS1_25CollectiveMainloopFwdSm80ILi4ELi1ELb0EN4cute5tupleIJNS5_1CILi128EEENS7_ILi112EEENS7_ILi64EEEEEELi64ENS_10bfloat16_tEfNS_4arch4Sm80ELb1ELb0ELb1ELb0ELb1ELb0ELb1ELb1EEENS1_21CollectiveEpilogueFwdINS6_IJS8_SA_S9_EEENS6_IJNS7_ILi1EEESI_SI_EEESC_SE_Li128ELb0ELb1ELb1ELb0EEENS1_30DynamicPersistentTileSchedulerILi128ELi128ELb1ELb1ELb0EEEEEEEEEvNT_6ParamsE) ;  /* 0xfffe5dd008007950 */ /* 0x004fea0003c3ffff */
.L_x_1406:
        /* <DEDUP_REMOVED lines=13> */
.L_x_1931:


//--------------------- .text._ZN7cutlass13device_kernelIN5flash19enable_sm80_to_sm89INS1_16FlashAttnFwdSm80INS1_25CollectiveMainloopFwdSm80ILi4ELi1ELb0EN4cute5tupleIJNS5_1CILi128EEENS7_ILi80EEENS7_ILi64EEEEEELi64ENS_10bfloat16_tEfNS_4arch4Sm80ELb1ELb0ELb1ELb1ELb1ELb0ELb1ELb1EEENS1_21CollectiveEpilogueFwdINS6_IJS8_SA_S9_EEENS6_IJNS7_ILi1EEESI_SI_EEESC_SE_Li128ELb1ELb1ELb1ELb0EEENS1_36VarlenDynamicPersistentTileSchedulerILi128ELi80ELi128ELi128ELb1ELb1ELb0ELb1ELb1ELb1EEEEEEEEEvNT_6ParamsE --------------------------
	.section	.text._ZN7cutlass13device_kernelIN5flash19enable_sm80_to_sm89INS1_16FlashAttnFwdSm80INS1_25CollectiveMainloopFwdSm80ILi4ELi1ELb0EN4cute5tupleIJNS5_1CILi128EEENS7_ILi80EEENS7_ILi64EEEEEELi64ENS_10bfloat16_tEfNS_4arch4Sm80ELb1ELb0ELb1ELb1ELb1ELb0ELb1ELb1EEENS1_21CollectiveEpilogueFwdINS6_IJS8_SA_S9_EEENS6_IJNS7_ILi1EEESI_SI_EEESC_SE_Li128ELb1ELb1ELb1ELb0EEENS1_36VarlenDynamicPersistentTileSchedulerILi128ELi80ELi128ELi128ELb1ELb1ELb0ELb1ELb1ELb1EEEEEEEEEvNT_6ParamsE,"ax",@progbits
	.sectioninfo	@"SHI_REGISTERS=255"
	.align	128
.text._ZN7cutlass13device_kernelIN5flash19enable_sm80_to_sm89INS1_16FlashAttnFwdSm80INS1_25CollectiveMainloopFwdSm80ILi4ELi1ELb0EN4cute5tupleIJNS5_1CILi128EEENS7_ILi80EEENS7_ILi64EEEEEELi64ENS_10bfloat16_tEfNS_4arch4Sm80ELb1ELb0ELb1ELb1ELb1ELb0ELb1ELb1EEENS1_21CollectiveEpilogueFwdINS6_IJS8_SA_S9_EEENS6_IJNS7_ILi1EEESI_SI_EEESC_SE_Li128ELb1ELb1ELb1ELb0EEENS1_36VarlenDynamicPersistentTileSchedulerILi128ELi80ELi128ELi128ELb1ELb1ELb0ELb1ELb1ELb1EEEEEEEEEvNT_6ParamsE:
        .type           _ZN7cutlass13device_kernelIN5flash19enable_sm80_to_sm89INS1_16FlashAttnFwdSm80INS1_25CollectiveMainloopFwdSm80ILi4ELi1ELb0EN4cute5tupleIJNS5_1CILi128EEENS7_ILi80EEENS7_ILi64EEEEEELi64ENS_10bfloat16_tEfNS_4arch4Sm80ELb1ELb0ELb1ELb1ELb1ELb0ELb1ELb1EEENS1_21CollectiveEpilogueFwdINS6_IJS8_SA_S9_EEENS6_IJNS7_ILi1EEESI_SI_EEESC_SE_Li128ELb1ELb1ELb1ELb0EEENS1_36VarlenDynamicPersistentTileSchedulerILi128ELi80ELi128ELi128ELb1ELb1ELb0ELb1ELb1ELb1EEEEEEEEEvNT_6ParamsE,@function
        .size           _ZN7cutlass13device_kernelIN5flash19enable_sm80_to_sm89INS1_16FlashAttnFwdSm80INS1_25CollectiveMainloopFwdSm80ILi4ELi1ELb0EN4cute5tupleIJNS5_1CILi128EEENS7_ILi80EEENS7_ILi64EEEEEELi64ENS_10bfloat16_tEfNS_4arch4Sm80ELb1ELb0ELb1ELb1ELb1ELb0ELb1ELb1EEENS1_21CollectiveEpilogueFwdINS6_IJS8_SA_S9_EEENS6_IJNS7_ILi1EEESI_SI_EEESC_SE_Li128ELb1ELb1ELb1ELb0EEENS1_36VarlenDynamicPersistentTileSchedulerILi128ELi80ELi128ELi128ELb1ELb1ELb0ELb1ELb1ELb1EEEEEEEEEvNT_6ParamsE,(.L_x_1934 - _ZN7cutlass13device_kernelIN5flash19enable_sm80_to_sm89INS1_16FlashAttnFwdSm80INS1_25CollectiveMainloopFwdSm80ILi4ELi1ELb0EN4cute5tupleIJNS5_1CILi128EEENS7_ILi80EEENS7_ILi64EEEEEELi64ENS_10bfloat16_tEfNS_4arch4Sm80ELb1ELb0ELb1ELb1ELb1ELb0ELb1ELb1EEENS1_21CollectiveEpilogueFwdINS6_IJS8_SA_S9_EEENS6_IJNS7_ILi1EEESI_SI_EEESC_SE_Li128ELb1ELb1ELb1ELb0EEENS1_36VarlenDynamicPersistentTileSchedulerILi128ELi80ELi128ELi128ELb1ELb1ELb0ELb1ELb1ELb1EEEEEEEEEvNT_6ParamsE)
        .other          _ZN7cutlass13device_kernelIN5flash19enable_sm80_to_sm89INS1_16FlashAttnFwdSm80INS1_25CollectiveMainloopFwdSm80ILi4ELi1ELb0EN4cute5tupleIJNS5_1CILi128EEENS7_ILi80EEENS7_ILi64EEEEEELi64ENS_10bfloat16_tEfNS_4arch4Sm80ELb1ELb0ELb1ELb1ELb1ELb0ELb1ELb1EEENS1_21CollectiveEpilogueFwdINS6_IJS8_SA_S9_EEENS6_IJNS7_ILi1EEESI_SI_EEESC_SE_Li128ELb1ELb1ELb1ELb0EEENS1_36VarlenDynamicPersistentTileSchedulerILi128ELi80ELi128ELi128ELb1ELb1ELb0ELb1ELb1ELb1EEEEEEEEEvNT_6ParamsE,@"STO_CUDA_ENTRY STV_DEFAULT"
_ZN7cutlass13device_kernelIN5flash19enable_sm80_to_sm89INS1_16FlashAttnFwdSm80INS1_25CollectiveMainloopFwdSm80ILi4ELi1ELb0EN4cute5tupleIJNS5_1CILi128EEENS7_ILi80EEENS7_ILi64EEEEEELi64ENS_10bfloat16_tEfNS_4arch4Sm80ELb1ELb0ELb1ELb1ELb1ELb0ELb1ELb1EEENS1_21CollectiveEpilogueFwdINS6_IJS8_SA_S9_EEENS6_IJNS7_ILi1EEESI_SI_EEESC_SE_Li128ELb1ELb1ELb1ELb0EEENS1_36VarlenDynamicPersistentTileSchedulerILi128ELi80ELi128ELi128ELb1ELb1ELb0ELb1ELb1ELb1EEEEEEEEEvNT_6ParamsE:
        /* <DEDUP_REMOVED lines=54> */
.L_x_1412:
        /* <DEDUP_REMOVED lines=16> */
.L_x_1550:
        /* <DEDUP_REMOVED lines=16> */
.L_x_1551:
[----:B--2---:R-:W-:-:S05]  /*0560*/  IMAD R0, R0, c[0x0][0x538], RZ ;  /* 0x00014e0000007a24 */ /* 0x004fca00078e02ff */
[----:B------:R-:W-:-:S04]  /*0570*/  IADD3 R7, R0, R7, RZ ;  /* 0x0000000700077210 */ /* 0x000fc80007ffe0ff */
[----:B------:R-:W-:-:S13]  /*0580*/  ISETP.GT.AND P0, PT, R7, UR4, PT ;  /* 0x0000000407007c0c */ /* 0x000fda000bf04270 */
[----:B-1----:R-:W-:Y:S05]  /*0590*/  @!P0 BRA `(.L_x_1412) ;  /* 0xfffffdc000008947 */ /* 0x002fea000383ffff */
.L_x_1408:
[----:B------:R-:W-:-:S05]  /*05a0*/  IADD3 R10, -R0, R7, RZ ;  /* 0x00000007000a7210 */ /* 0x000fca0007ffe1ff */
[----:B------:R-:W-:-:S05]  /*05b0*/  IMAD R0, R4, c[0x0][0x538], R10 ;  /* 0x00014e0004007a24 */ /* 0x000fca00078e020a */
[----:B------:R-:W-:Y:S01]  /*05c0*/  ISETP.GT.AND P0, PT, R0, UR4, PT ;  /* 0x0000000400007c0c */ /* 0x000fe2000bf04270 */
[----:B------:R-:W-:-:S12]  /*05d0*/  BRA.DIV ~URZ, `(.L_x_1413) ;  /* 0x000145027f007947 */ /* 0x000fd8000b800000 */
[----:B------:R-:W-:-:S04]  /*05e0*/  VOTE.ANY R7, PT, !P0 ;  /* 0x0000000000077806 */ /* 0x000fc800040e0100 */
.L_x_1552:
[----:B------:R-:W1:Y:S02]  /*05f0*/  POPC R0, R7 ;  /* 0x0000000700007309 */ /* 0x000e640000000000 */
[----:B-1----:R-:W-:-:S05]  /*0600*/  IADD3 R2, R0, R6, RZ ;  /* 0x0000000600027210 */ /* 0x002fca0007ffe0ff */
[----:B------:R1:W-:Y:S01]  /*0610*/  STL [R1+0x5c], R2 ;  /* 0x00005c0201007387 */ /* 0x0003e20000100800 */
[----:B------:R-:W-:Y:S05]  /*0620*/  BRA.DIV ~URZ, `(.L_x_1414) ;  /* 0x000145027f007947 */ /* 0x000fea000b800000 */
[----:B------:R2:W3:Y:S01]  /*0630*/  SHFL.IDX PT, R12, R9, R0, 0x1f ;  /* 0x00001f00090c7589 */ /* 0x0004e200000e0000 */
[----:B------:R-:W-:-:S03]  /*0640*/  MOV R5, RZ ;  /* 0x000000ff00057202 */ /* 0x000fc60000000f00 */
[----:B------:R2:W4:Y:S04]  /*0650*/  SHFL.IDX PT, R9, R8, R0, 0x1f ;  /* 0x00001f0008097589 */ /* 0x00052800000e0000 */
.L_x_1553:
[----:B------:R-:W-:Y:S01]  /*0660*/  ISETP.NE.AND P0, PT, R7, RZ, PT ;  /* 0x000000ff0700720c */ /* 0x000fe20003f05270 */
[----:B------:R-:W-:-:S12]  /*0670*/  BSSY B0, `(.L_x_1415) ;  /* 0x0000005000007945 */ /* 0x000fd80003800000 */
[----:B------:R-:W-:Y:S05]  /*0680*/  @!P0 BRA `(.L_x_1416) ;  /* 0x0000003000008947 */ /* 0x000fea0003800000 */
[----:B--2---:R-:W-:Y:S01]  /*0690*/  IADD3 R0, R0, -0x1, RZ ;  /* 0xffffffff00007810 */ /* 0x004fe20007ffe0ff */
[----:B------:R-:W-:Y:S05]  /*06a0*/  BRA.DIV ~URZ, `(.L_x_1417) ;  /* 0x000145627f007947 */ /* 0x000fea000b800000 */
[----:B------:R2:W1:Y:S02]  /*06b0*/  SHFL.IDX PT, R5, R4, R0, 0x1f ;  /* 0x00001f0004057589 */ /* 0x00046400000e0000 */
.L_x_1416:
[----:B------:R-:W-:Y:S05]  /*06c0*/  BSYNC B0 ;  /* 0x0000000000007941 */ /* 0x000fea0003800000 */
.L_x_1415:
        /* <DEDUP_REMOVED lines=69> */
.L_x_1419:
        /* <DEDUP_REMOVED lines=70> */
.L_x_1420:
[----:B------:R-:W-:Y:S05]  /*0f80*/  BSYNC B0 ;  /* 0x0000000000007941 */ /* 0x000fea0003800000 */
.L_x_1418:
[----:B------:R-:W-:-:S04]  /*0f90*/  LOP3.LUT R0, RZ, R0, RZ, 0x33, !PT ;  /* 0x00000000ff007212 */ /* 0x000fc800078e33ff */
[----:B------:R-:W-:-:S05]  /*0fa0*/  IADD3 R0, R0, R12, RZ ;  /* 0x0000000c00007210 */ /* 0x000fca0007ffe0ff */
[----:B------:R2:W-:Y:S01]  /*0fb0*/  STL [R1+0x54], R0 ;  /* 0x0000540001007387 */ /* 0x0005e20000100800 */
[----:B------:R-:W-:Y:S05]  /*0fc0*/  BRA `(.L_x_1421) ;  /* 0x0000006000007947 */ /* 0x000fea0003800000 */
.L_x_1409:
[----:B------:R-:W-:Y:S01]  /*0fd0*/  MOV R0, UR4 ;  /* 0x0000000400007c02 */ /* 0x000fe20008000f00 */
[----:B------:R-:W-:Y:S04]  /*0fe0*/  STL [R1+0x54], RZ ;  /* 0x000054ff01007387 */ /* 0x000fe80000100800 */
[----:B------:R-:W-:Y:S04]  /*0ff0*/  STL [R1+0x58], RZ ;  /* 0x000058ff01007387 */ /* 0x000fe80000100800 */
[----:B------:R1:W-:Y:S02]  /*1000*/  STL [R1+0x50], R0 ;  /* 0x0000500001007387 */ /* 0x0003e40000100800 */
[----:B-1----:R-:W-:-:S05]  /*1010*/  MOV R0, c[0x0][0x53c] ;  /* 0x00014f0000007a02 */ /* 0x002fca0000000f00 */
[----:B------:R1:W-:Y:S02]  /*1020*/  STL [R1+0x5c], R0 ;  /* 0x00005c0001007387 */ /* 0x0003e40000100800 */
.L_x_1421:
        /* <DEDUP_REMOVED lines=8> */
.L_x_1407:
        /* <DEDUP_REMOVED lines=15> */
[----:B------:R-:W-:-:S02]  /*11a0*/  LOP3.LUT R10, R14, 0xfffffff8, RZ, 0xc0, !PT ;  /* 0xfffffff80e0a7812 */ /* 0x000fc400078ec0ff */
[----:B------:R-:W-:Y:S02]  /*11b0*/  SHF.R.S32.HI R20, RZ, 0x3, R14 ;  /* 0x00000003ff147819 */ /* 0x000fe4000001140e */
[----:B---3--:R-:W-:Y:S01]  /*11c0*/  SHF.R.S32.HI R6, RZ, 0x4, R3 ;  /* 0x00000004ff067819 */ /* 0x008fe20000011403 */
        /* <DEDUP_REMOVED lines=87> */
[----:B------:R-:W-:Y:S01]  /*1740*/  STL [R1+0x40], R10 ;  /* 0x0000400a01007387 */ /* 0x000fe20000100800 */
        /* <DEDUP_REMOVED lines=66> */
.L_x_1549:
[----:B------:R-:W3:Y:S01]  /*1b70*/  LDL R0, [R1+0x5c] ;  /* 0x00005c0001007983 */ /* 0x000ee20000100800 */
[----:B------:R-:W-:Y:S01]  /*1b80*/  IMAD.MOV.U32 R8, RZ, RZ, 0x4 ;  /* 0x00000004ff087424 */ /* 0x000fe200078e00ff */
[----:B------:R-:W-:-:S04]  /*1b90*/  ISETP.NE.U32.AND P4, PT, RZ, c[0x0][0x370], PT ;  /* 0x0000dc00ff007a0c */ /* 0x000fc80003f85070 */
[----:B------:R-:W-:Y:S01]  /*1ba0*/  ISETP.NE.AND.EX P4, PT, RZ, c[0x0][0x374], PT, P4 ;  /* 0x0000dd00ff007a0c */ /* 0x000fe20003f85340 */
[----:B--23--:R-:W-:-:S05]  /*1bb0*/  IMAD.WIDE R2, R0, R8, c[0x0][0x588] ;  /* 0x0001620000027625 */ /* 0x00cfca00078e0208 */
        /* <DEDUP_REMOVED lines=31> */
.L_x_1422:
[----:B------:R-:W-:-:S04]  /*1db0*/  ISETP.NE.U32.AND P1, PT, RZ, c[0x0][0x368], PT ;  /* 0x0000da00ff007a0c */ /* 0x000fc80003f25070 */
[----:B------:R-:W-:-:S13]  /*1dc0*/  ISETP.NE.AND.EX P1, PT, RZ, c[0x0][0x36c], PT, P1 ;  /* 0x0000db00ff007a0c */ /* 0x000fda0003f25310 */
[----:B------:R-:W-:Y:S05]  /*1dd0*/  @!P1 BRA `(.L_x_1423) ;  /* 0x0000004000009947 */ /* 0x000fea0003800000 */
[----:B-1----:R-:W-:-:S04]  /*1de0*/  IADD3 R2, P1, R17, c[0x0][0x368], RZ ;  /* 0x0000da0011027a10 */ /* 0x002fc80007f3e0ff */
[----:B------:R-:W-:-:S05]  /*1df0*/  IADD3.X R3, R16, c[0x0][0x36c], RZ, P1, !PT ;  /* 0x0000db0010037a10 */ /* 0x000fca0000ffe4ff */
[----:B------:R1:W5:Y:S01]  /*1e00*/  LDG.E R0, [R2.64] ;  /* 0x0000000602007981 */ /* 0x000362000c1e1900 */
[----:B------:R-:W-:Y:S05]  /*1e10*/  BRA `(.L_x_1424) ;  /* 0x0000008000007947 */ /* 0x000fea0003800000 */
.L_x_1423:
        /* <DEDUP_REMOVED lines=8> */
.L_x_1424:
[----:B-1----:R-:W2:Y:S04]  /*1ea0*/  LDL.LU R3, [R1+0x54] ;  /* 0x0000540001037983 */ /* 0x002ea80000300800 */
[----:B------:R-:W3:Y:S01]  /*1eb0*/  LDL R15, [R1+0x58] ;  /* 0x00005800010f7983 */ /* 0x000ee20000100800 */
[----:B------:R-:W-:Y:S01]  /*1ec0*/  IMAD.MOV.U32 R2, RZ, RZ, c[0x0][0x2c4] ;  /* 0x0000b100ff027624 */ /* 0x000fe200078e00ff */
[----:B------:R-:W-:Y:S01]  /*1ed0*/  BSSY B0, `(.L_x_1425) ;  /* 0x000003c000007945 */ /* 0x000fe20003800000 */
[----:B-----5:R-:W-:-:S03]  /*1ee0*/  IMAD.IADD R251, R0, 0x1, -R9 ;  /* 0x0000000100fb7824 */ /* 0x020fc600078e0a09 */
[----:B------:R-:W-:Y:S01]  /*1ef0*/  ISETP.NE.AND P5, PT, R2, 0x1, PT ;  /* 0x000000010200780c */ /* 0x000fe20003fa5270 */
[----:B--2---:R-:W-:-:S05]  /*1f00*/  IMAD.SHL.U32 R14, R3, 0x80, RZ ;  /* 0x00000080030e7824 */ /* 0x004fca00078e00ff */
[----:B------:R-:W-:Y:S01]  /*1f10*/  IADD3 R2, R14, 0x7f, RZ ;  /* 0x0000007f0e027810 */ /* 0x000fe20007ffe0ff */
[----:B------:R1:W-:Y:S06]  /*1f20*/  STL [R1+0x3c], R14 ;  /* 0x00003c0e01007387 */ /* 0x0003ec0000100800 */
[----:B------:R-:W-:-:S04]  /*1f30*/  @P5 IMAD.HI.U32 R3, R2, c[0x0][0x2c8], RZ ;  /* 0x0000b20002035a27 */ /* 0x000fc800078e00ff */
[----:B------:R-:W-:Y:S01]  /*1f40*/  IMAD.MOV.U32 R0, RZ, RZ, R2 ;  /* 0x000000ffff007224 */ /* 0x000fe200078e0002 */
[C---:B------:R-:W-:Y:S02]  /*1f50*/  IADD3 R2, R251.reuse, 0x50, -R250 ;  /* 0x00000050fb027810 */ /* 0x040fe40007ffe8fa */
[----:B------:R-:W-:Y:S02]  /*1f60*/  @P5 SHF.R.U32.HI R0, RZ, c[0x0][0x2cc], R3 ;  /* 0x0000b300ff005a19 */ /* 0x000fe40000011603 */
[----:B------:R-:W-:-:S03]  /*1f70*/  IADD3 R3, R251, 0x4f, RZ ;  /* 0x0000004ffb037810 */ /* 0x000fc60007ffe0ff */
[----:B------:R-:W-:Y:S02]  /*1f80*/  IMAD.IADD R0, R2, 0x1, R0 ;  /* 0x0000000102007824 */ /* 0x000fe400078e0200 */
[----:B------:R-:W-:-:S04]  /*1f90*/  IMAD.HI R2, R3, 0x66666667, RZ ;  /* 0x6666666703027827 */ /* 0x000fc800078e02ff */
[----:B------:R-:W-:Y:S01]  /*1fa0*/  IMAD.HI R0, R0, 0x66666667, RZ ;  /* 0x6666666700007827 */ /* 0x000fe200078e02ff */
[----:B------:R-:W-:-:S04]  /*1fb0*/  SHF.R.U32.HI R4, RZ, 0x1f, R2 ;  /* 0x0000001fff047819 */ /* 0x000fc80000011602 */
[----:B------:R-:W-:Y:S02]  /*1fc0*/  SHF.R.U32.HI R3, RZ, 0x1f, R0 ;  /* 0x0000001fff037819 */ /* 0x000fe40000011600 */
[----:B------:R-:W-:Y:S02]  /*1fd0*/  LEA.HI.SX32 R4, R2, R4, 0x1b ;  /* 0x0000000402047211 */ /* 0x000fe400078fdaff */
[----:B------:R-:W-:Y:S02]  /*1fe0*/  LEA.HI.SX32 R0, R0, R3, 0x1b ;  /* 0x0000000300007211 */ /* 0x000fe400078fdaff */
[C---:B---3--:R-:W-:Y:S02]  /*1ff0*/  LOP3.LUT R2, R15.reuse, 0xff000000, RZ, 0xc0, !PT ;  /* 0xff0000000f027812 */ /* 0x048fe400078ec0ff */
[----:B------:R-:W-:Y:S02]  /*2000*/  IMNMX R6, R4, R0, PT ;  /* 0x0000000004067217 */ /* 0x000fe40003800200 */
[----:B------:R-:W-:-:S02]  /*2010*/  LOP3.LUT R3, R15, 0xff0000, RZ, 0xc0, !PT ;  /* 0x00ff00000f037812 */ /* 0x000fc400078ec0ff */
[----:B------:R-:W-:Y:S01]  /*2020*/  SHF.R.U32.HI R0, RZ, 0x8, R2 ;  /* 0x00000008ff007819 */ /* 0x000fe20000011602 */
[----:B------:R-:W-:Y:S01]  /*2030*/  IMAD.MOV.U32 R2, RZ, RZ, RZ ;  /* 0x000000ffff027224 */ /* 0x000fe200078e00ff */
[----:B------:R-:W-:Y:S02]  /*2040*/  ISETP.GE.AND P1, PT, R6, 0x1, PT ;  /* 0x000000010600780c */ /* 0x000fe40003f26270 */
        /* <DEDUP_REMOVED lines=36> */
.L_x_1426:
[----:B------:R-:W-:Y:S05]  /*2290*/  BSYNC B0 ;  /* 0x0000000000007941 */ /* 0x000fea0003800000 */
.L_x_1425:
[----:B------:R-:W-:Y:S01]  /*22a0*/  IMAD R3, R18, R2, RZ ;  /* 0x0000000212037224 */ /* 0x000fe200078e02ff */
        /* <DEDUP_REMOVED lines=40> */
[----:B--2---:R-:W2:Y:S01]  /*2530*/  LDL R4, [R1+0xc] ;  /* 0x00000c0001047983 */ /* 0x004ea20000100800 */
[----:B------:R-:W-:-:S04]  /*2540*/  ISETP.NE.U32.AND P2, PT, RZ, c[0x0][0x340], PT ;  /* 0x0000d000ff007a0c */ /* 0x000fc80003f45070 */
[----:B------:R-:W-:-:S13]  /*2550*/  ISETP.NE.AND.EX P2, PT, RZ, c[0x0][0x344], PT, P2 ;  /* 0x0000d100ff007a0c */ /* 0x000fda0003f45320 */
[----:B------:R-:W-:-:S04]  /*2560*/  @P2 IADD3 R2, P1, R17, c[0x0][0x340], RZ ;  /* 0x0000d00011022a10 */ /* 0x000fc80007f3e0ff */
[----:B------:R-:W-:-:S05]  /*2570*/  @P2 IADD3.X R3, R16, c[0x0][0x344], RZ, P1, !PT ;  /* 0x0000d10010032a10 */ /* 0x000fca0000ffe4ff */
[----:B------:R3:W5:Y:S01]  /*2580*/  @P2 LDG.E R8, [R2.64] ;  /* 0x0000000602082981 */ /* 0x000762000c1e1900 */
[----:B------:R-:W-:Y:S02]  /*2590*/  SHF.R.S32.HI R0, RZ, 0x1f, R11 ;  /* 0x0000001fff007819 */ /* 0x000fe4000001140b */
[----:B------:R-:W-:Y:S02]  /*25a0*/  LOP3.LUT R15, R15, 0xffff, RZ, 0xc0, !PT ;  /* 0x0000ffff0f0f7812 */ /* 0x000fe400078ec0ff */
[----:B------:R-:W-:Y:S01]  /*25b0*/  SEL R6, R13, RZ, !P0 ;  /* 0x000000ff0d067207 */ /* 0x000fe20004000000 */
[----:B------:R-:W-:Y:S01]  /*25c0*/  IMAD R0, R0, c[0x0][0x178], RZ ;  /* 0x00005e0000007a24 */ /* 0x000fe200078e02ff */
[----:B-1----:R-:W-:Y:S02]  /*25d0*/  SEL R5, R12, RZ, !P0 ;  /* 0x000000ff0c057207 */ /* 0x002fe40004000000 */
[----:B------:R-:W-:Y:S01]  /*25e0*/  ISETP.GE.AND P1, PT, R201, c[0x0][0x198], PT ;  /* 0x00006600c9007a0c */ /* 0x000fe20003f26270 */
[----:B------:R-:W-:Y:S01]  /*25f0*/  IMAD R0, R11, c[0x0][0x17c], R0 ;  /* 0x00005f000b007a24 */ /* 0x000fe200078e0200 */
[----:B------:R-:W-:Y:S01]  /*2600*/  IADD3 R110, R211, -0x1, RZ ;  /* 0xffffffffd36e7810 */ /* 0x000fe20007ffe0ff */
[----:B------:R-:W-:-:S04]  /*2610*/  IMAD R6, R6, c[0x0][0x1c0], RZ ;  /* 0x0000700006067a24 */ /* 0x000fc800078e02ff */
[----:B------:R-:W-:Y:S02]  /*2620*/  IMAD R6, R5, c[0x0][0x1c4], R6 ;  /* 0x0000710005067a24 */ /* 0x000fe400078e0206 */
[----:B---3--:R-:W-:-:S05]  /*2630*/  IMAD.WIDE.U32 R2, R11, c[0x0][0x178], RZ ;  /* 0x00005e000b027a25 */ /* 0x008fca00078e00ff */
[----:B------:R-:W-:-:S05]  /*2640*/  IADD3 R3, R3, R0, RZ ;  /* 0x0000000003037210 */ /* 0x000fca0007ffe0ff */
[----:B------:R-:W-:-:S04]  /*2650*/  IMAD.WIDE.U32 R2, R15, c[0x0][0x1b8], R2 ;  /* 0x00006e000f027a25 */ /* 0x000fc800078e0002 */
[----:B------:R-:W-:-:S04]  /*2660*/  IMAD R3, R15, c[0x0][0x1bc], R3 ;  /* 0x00006f000f037a24 */ /* 0x000fc800078e0203 */
[----:B------:R-:W-:-:S05]  /*2670*/  IMAD.WIDE.U32 R2, R5, c[0x0][0x1c0], R2 ;  /* 0x0000700005027a25 */ /* 0x000fca00078e0002 */
[----:B------:R-:W-:Y:S01]  /*2680*/  IADD3 R3, R3, R6, RZ ;  /* 0x0000000603037210 */ /* 0x000fe20007ffe0ff */
[----:B--2---:R-:W-:-:S04]  /*2690*/  IMAD.IADD R4, R4, 0x1, R14 ;  /* 0x0000000104047824 */ /* 0x004fc800078e020e */
[----:B------:R-:W-:Y:S01]  /*26a0*/  @P5 IMAD.HI.U32 R7, R4, c[0x0][0x2c8], RZ ;  /* 0x0000b20004075a27 */ /* 0x000fe200078e00ff */
[----:B------:R-:W-:-:S04]  /*26b0*/  MOV R0, R4 ;  /* 0x0000000400007202 */ /* 0x000fc80000000f00 */
[----:B------:R-:W-:-:S04]  /*26c0*/  @P5 SHF.R.U32.HI R0, RZ, c[0x0][0x2cc], R7 ;  /* 0x0000b300ff005a19 */ /* 0x000fc80000011607 */
[--C-:B------:R-:W-:Y:S01]  /*26d0*/  SHF.R.S32.HI R7, RZ, 0x1f, R0.reuse ;  /* 0x0000001fff077819 */ /* 0x100fe20000011400 */
[----:B------:R-:W-:Y:S02]  /*26e0*/  IMAD.MOV R5, RZ, RZ, -R0 ;  /* 0x000000ffff057224 */ /* 0x000fe400078e0a00 */
[----:B------:R-:W-:-:S04]  /*26f0*/  IMAD.WIDE.U32 R2, R0, c[0x0][0x1b0], R2 ;  /* 0x00006c0000027a25 */ /* 0x000fc800078e0002 */
[----:B------:R-:W-:Y:S02]  /*2700*/  IMAD R4, R5, c[0x0][0x2c4], R4 ;  /* 0x0000b10005047a24 */ /* 0x000fe400078e0204 */
[----:B------:R-:W-:-:S04]  /*2710*/  IMAD R5, R7, c[0x0][0x1b0], RZ ;  /* 0x00006c0007057a24 */ /* 0x000fc800078e02ff */
[----:B------:R-:W-:Y:S01]  /*2720*/  IMAD R6, R0, c[0x0][0x1b4], R5 ;  /* 0x00006d0000067a24 */ /* 0x000fe200078e0205 */
[----:B------:R-:W-:Y:S02]  /*2730*/  SHF.R.S32.HI R5, RZ, 0x1f, R4 ;  /* 0x0000001fff057819 */ /* 0x000fe40000011404 */
[----:B------:R-:W-:Y:S01]  /*2740*/  @!P2 MOV R8, R12 ;  /* 0x0000000c0008a202 */ /* 0x000fe20000000f00 */
        /* <DEDUP_REMOVED lines=9> */
.L_x_1554:
[----:B------:R-:W-:Y:S05]  /*27e0*/  BRA.DIV ~URZ, `(.L_x_1429) ;  /* 0x000125027f007947 */ /* 0x000fea000b800000 */
[----:B------:R3:W4:Y:S02]  /*27f0*/  SHFL.IDX PT, R2, R6, RZ, 0x181f ;  /* 0x00181fff06027589 */ /* 0x00072400000e0000 */
.L_x_1555:
[----:B---3--:R-:W3:Y:S04]  /*2800*/  LDL R3, [R1+0x3c] ;  /* 0x00003c0001037983 */ /* 0x008ee80000100800 */
[----:B------:R-:W1:Y:S02]  /*2810*/  S2R R4, SR_TID.X ;  /* 0x0000000000047919 */ /* 0x000e640000002100 */
[----:B-1----:R-:W-:-:S04]  /*2820*/  SHF.R.S32.HI R0, RZ, 0x1f, R4 ;  /* 0x0000001fff007819 */ /* 0x002fc80000011404 */
[----:B------:R-:W-:-:S04]  /*2830*/  LEA.HI R0, R0, R4, RZ, 0x3 ;  /* 0x0000000400007211 */ /* 0x000fc800078f18ff */
[----:B------:R-:W-:Y:S01]  /*2840*/  SHF.R.S32.HI R0, RZ, 0x3, R0 ;  /* 0x00000003ff007819 */ /* 0x000fe20000011400 */
[----:B------:R-:W-:Y:S01]  /*2850*/  IMAD R4, R250, c[0x0][0x2c4], RZ ;  /* 0x0000b100fa047a24 */ /* 0x000fe200078e02ff */
[----:B------:R-:W-:Y:S03]  /*2860*/  BSSY B0, `(.L_x_1430) ;  /* 0x000000b000007945 */ /* 0x000fe60003800000 */
[----:B---3--:R-:W-:-:S05]  /*2870*/  IMAD.IADD R0, R0, 0x1, R3 ;  /* 0x0000000100007824 */ /* 0x008fca00078e0203 */
        /* <DEDUP_REMOVED lines=9> */
.L_x_1431:
[----:B------:R-:W-:Y:S05]  /*2910*/  BSYNC B0 ;  /* 0x0000000000007941 */ /* 0x000fea0003800000 */
.L_x_1430:
[----:B------:R-:W-:Y:S05]  /*2920*/  BRA.DIV ~URZ, `(.L_x_1432) ;  /* 0x000124327f007947 */ /* 0x000fea000b800000 */
[----:B--2---:R2:W3:Y:S04]  /*2930*/  SHFL.IDX PT, R7, R5, 0x1, 0x181f ;  /* 0x00381f0005077f89 */ /* 0x0044e800000e0000 */
[----:B-1--4-:R2:W1:Y:S02]  /*2940*/  SHFL.IDX PT, R2, R6, 0x1, 0x181f ;  /* 0x00381f0006027f89 */ /* 0x01246400000e0000 */
.L_x_1556:
        /* <DEDUP_REMOVED lines=11> */
.L_x_1434:
[----:B------:R-:W-:Y:S05]  /*2a00*/  BSYNC B0 ;  /* 0x0000000000007941 */ /* 0x000fea0003800000 */
.L_x_1433:
[----:B------:R-:W-:Y:S05]  /*2a10*/  BRA.DIV ~URZ, `(.L_x_1435) ;  /* 0x000124127f007947 */ /* 0x000fea000b800000 */
[----:B---3--:R3:W4:Y:S02]  /*2a20*/  SHFL.IDX PT, R7, R5, 0x2, 0x181f ;  /* 0x00581f0005077f89 */ /* 0x00872400000e0000 */
.L_x_1557:
[----:B------:R-:W-:Y:S05]  /*2a30*/  BRA.DIV ~URZ, `(.L_x_1436) ;  /* 0x000124627f007947 */ /* 0x000fea000b800000 */
[----:B-1----:R1:W2:Y:S02]  /*2a40*/  SHFL.IDX PT, R2, R6, 0x2, 0x181f ;  /* 0x00581f0006027f89 */ /* 0x0022a400000e0000 */
.L_x_1558:
        /* <DEDUP_REMOVED lines=11> */
.L_x_1438:
[----:B------:R-:W-:Y:S05]  /*2b00*/  BSYNC B0 ;  /* 0x0000000000007941 */ /* 0x000fea0003800000 */
.L_x_1437:
[----:B------:R-:W-:Y:S05]  /*2b10*/  BRA.DIV ~URZ, `(.L_x_1439) ;  /* 0x000123f27f007947 */ /* 0x000fea000b800000 */
[----:B----4-:R4:W1:Y:S04]  /*2b20*/  SHFL.IDX PT, R7, R5, 0x3, 0x181f ;  /* 0x00781f0005077f89 */ /* 0x01086800000e0000 */
[----:B--2---:R4:W2:Y:S02]  /*2b30*/  SHFL.IDX PT, R2, R6, 0x3, 0x181f ;  /* 0x00781f0006027f89 */ /* 0x0048a400000e0000 */
.L_x_1559:
        /* <DEDUP_REMOVED lines=11> */
.L_x_1441:
[----:B------:R-:W-:Y:S05]  /*2bf0*/  BSYNC B0 ;  /* 0x0000000000007941 */ /* 0x000fea0003800000 */
.L_x_1440:
[----:B------:R-:W-:Y:S05]  /*2c00*/  BRA.DIV ~URZ, `(.L_x_1442) ;  /* 0x000123d27f007947 */ /* 0x000fea000b800000 */
[----:B-1----:R1:W3:Y:S02]  /*2c10*/  SHFL.IDX PT, R7, R5, 0x4, 0x181f ;  /* 0x00981f0005077f89 */ /* 0x0022e400000e0000 */
.L_x_1560:
[----:B------:R-:W-:Y:S05]  /*2c20*/  BRA.DIV ~URZ, `(.L_x_1443) ;  /* 0x000124227f007947 */ /* 0x000fea000b800000 */
[----:B--2---:R2:W1:Y:S02]  /*2c30*/  SHFL.IDX PT, R2, R6, 0x4, 0x181f ;  /* 0x00981f0006027f89 */ /* 0x00446400000e0000 */
.L_x_1561:
        /* <DEDUP_REMOVED lines=11> */
.L_x_1445:
[----:B------:R-:W-:Y:S05]  /*2cf0*/  BSYNC B0 ;  /* 0x0000000000007941 */ /* 0x000fea0003800000 */
.L_x_1444:
[----:B------:R-:W-:Y:S05]  /*2d00*/  BRA.DIV ~URZ, `(.L_x_1446) ;  /* 0x000123b27f007947 */ /* 0x000fea000b800000 */
[----:B---3--:R3:W2:Y:S04]  /*2d10*/  SHFL.IDX PT, R7, R5, 0x5, 0x181f ;  /* 0x00b81f0005077f89 */ /* 0x0086a800000e0000 */
[----:B-1----:R3:W1:Y:S02]  /*2d20*/  SHFL.IDX PT, R2, R6, 0x5, 0x181f ;  /* 0x00b81f0006027f89 */ /* 0x00266400000e0000 */
.L_x_1562:
        /* <DEDUP_REMOVED lines=11> */
.L_x_1448:
[----:B------:R-:W-:Y:S05]  /*2de0*/  BSYNC B0 ;  /* 0x0000000000007941 */ /* 0x000fea0003800000 */
.L_x_1447:
[----:B------:R-:W-:Y:S05]  /*2df0*/  BRA.DIV ~URZ, `(.L_x_1449) ;  /* 0x000123927f007947 */ /* 0x000fea000b800000 */
[----:B--2---:R2:W3:Y:S02]  /*2e00*/  SHFL.IDX PT, R7, R5, 0x6, 0x181f ;  /* 0x00d81f0005077f89 */ /* 0x0044e400000e0000 */
.L_x_1563:
[----:B------:R-:W-:Y:S05]  /*2e10*/  BRA.DIV ~URZ, `(.L_x_1450) ;  /* 0x000123e27f007947 */ /* 0x000fea000b800000 */
[----:B-1----:R1:W2:Y:S02]  /*2e20*/  SHFL.IDX PT, R2, R6, 0x6, 0x181f ;  /* 0x00d81f0006027f89 */ /* 0x0022a400000e0000 */
.L_x_1564:
        /* <DEDUP_REMOVED lines=11> */
.L_x_1452:
[----:B------:R-:W-:Y:S05]  /*2ee0*/  BSYNC B0 ;  /* 0x0000000000007941 */ /* 0x000fea0003800000 */
.L_x_1451:
[----:B------:R-:W-:Y:S05]  /*2ef0*/  BRA.DIV ~URZ, `(.L_x_1453) ;  /* 0x000123727f007947 */ /* 0x000fea000b800000 */
[----:B--234-:R-:W2:Y:S04]  /*2f00*/  SHFL.IDX PT, R5, R5, 0x7, 0x181f ;  /* 0x00f81f0005057f89 */ /* 0x01cea800000e0000 */
[----:B------:R3:W4:Y:S02]  /*2f10*/  SHFL.IDX PT, R2, R6, 0x7, 0x181f ;  /* 0x00f81f0006027f89 */ /* 0x00072400000e0000 */
.L_x_1565:
        /* <DEDUP_REMOVED lines=20> */
[----:B------:R-:W-:-:S02]  /*3060*/  MOV R109, 0x50 ;  /* 0x00000050006d7802 */ /* 0x000fc40000000f00 */
[----:B------:R-:W-:-:S03]  /*3070*/  MOV R0, c[0x0][0x2b8] ;  /* 0x0000ae0000007a02 */ /* 0x000fc60000000f00 */
[----:B------:R-:W-:Y:S01]  /*3080*/  IMAD R109, R211, R109, -0x50 ;  /* 0xffffffb0d36d7424 */ /* 0x000fe200078e026d */
[----:B------:R-:W-:Y:S02]  /*3090*/  ISETP.NE.AND P4, PT, R0, 0x1, PT ;  /* 0x000000010000780c */ /* 0x000fe40003f85270 */
[----:B------:R-:W-:Y:S01]  /*30a0*/  MOV R203, RZ ;  /* 0x000000ff00cb7202 */ /* 0x000fe20000000f00 */
[----:B------:R-:W-:Y:S01]  /*30b0*/  BAR.SYNC.DEFER_BLOCKING 0x0 ;  /* 0x0000000000007b1d */ /* 0x000fe20000010000 */
[----:B-12---:R-:W-:-:S04]  /*30c0*/  IADD3 R2, R143, R109, RZ ;  /* 0x0000006d8f027210 */ /* 0x006fc80007ffe0ff */
        /* <DEDUP_REMOVED lines=10> */
[----:B------:R-:W2:Y:S01]  /*3170*/  @!P1 LDG.E R203, [R4.64] ;  /* 0x0000000604cb9981 */ /* 0x000ea2000c1e1900 */
[----:B------:R-:W-:-:S05]  /*3180*/  IADD3 R0, -R0, RZ, RZ ;  /* 0x000000ff00007210 */ /* 0x000fca0007ffe1ff */
[----:B------:R-:W-:Y:S01]  /*3190*/  IMAD R217, R0, c[0x0][0x2b8], R2 ;  /* 0x0000ae0000d97a24 */ /* 0x000fe200078e0202 */
[----:B------:R-:W1:Y:S04]  /*31a0*/  S2R R9, SR_TID.X ;  /* 0x0000000000097919 */ /* 0x000e680000002100 */
[----:B---3--:R-:W-:Y:S01]  /*31b0*/  SHF.R.S32.HI R6, RZ, 0x1f, R217 ;  /* 0x0000001fff067819 */ /* 0x008fe200000114d9 */
[----:B------:R-:W-:-:S04]  /*31c0*/  IMAD.WIDE.U32 R2, R217, c[0x0][0x1e0], RZ ;  /* 0x00007800d9027a25 */ /* 0x000fc800078e00ff */
[----:B------:R-:W-:-:S04]  /*31d0*/  IMAD R0, R6, c[0x0][0x1e0], RZ ;  /* 0x0000780006007a24 */ /* 0x000fc800078e02ff */
[----:B------:R-:W-:-:S05]  /*31e0*/  IMAD R0, R217, c[0x0][0x1e4], R0 ;  /* 0x00007900d9007a24 */ /* 0x000fca00078e0200 */
[----:B------:R-:W-:Y:S01]  /*31f0*/  IADD3 R3, R3, R0, RZ ;  /* 0x0000000003037210 */ /* 0x000fe20007ffe0ff */
[----:B------:R-:W-:-:S04]  /*3200*/  IMAD.WIDE.U32 R140, R15, c[0x0][0x1e8], RZ ;  /* 0x00007a000f8c7a25 */ /* 0x000fc800078e00ff */
[----:B------:R-:W-:Y:S01]  /*3210*/  IMAD R136, R15, c[0x0][0x1ec], R141 ;  /* 0x00007b000f887a24 */ /* 0x000fe200078e028d */
[----:B-1----:R-:W-:Y:S01]  /*3220*/  SHF.R.S32.HI R7, RZ, 0x1f, R9 ;  /* 0x0000001fff077819 */ /* 0x002fe20000011409 */
[----:B------:R-:W-:-:S03]  /*3230*/  IMAD R108, R110, -0x50, R251 ;  /* 0xffffffb06e6c7824 */ /* 0x000fc600078e02fb */
[----:B------:R-:W-:-:S04]  /*3240*/  LEA.HI R7, R7, R9, RZ, 0x3 ;  /* 0x0000000907077211 */ /* 0x000fc800078f18ff */
[----:B------:R-:W-:-:S04]  /*3250*/  SHF.R.S32.HI R7, RZ, 0x3, R7 ;  /* 0x00000003ff077819 */ /* 0x000fc80000011407 */
[----:B------:R-:W-:-:S04]  /*3260*/  IADD3 R8, -R7, R108, RZ ;  /* 0x0000006c07087210 */ /* 0x000fc80007ffe1ff */
[C---:B------:R-:W-:Y:S02]  /*3270*/  ISETP.GE.AND P6, PT, R8.reuse, 0x1, PT ;  /* 0x000000010800780c */ /* 0x040fe40003fc6270 */
[C---:B------:R-:W-:Y:S02]  /*3280*/  ISETP.GE.AND P3, PT, R8.reuse, 0x11, PT ;  /* 0x000000110800780c */ /* 0x040fe40003f66270 */
[----:B------:R-:W-:Y:S01]  /*3290*/  ISETP.GE.AND P2, PT, R8, 0x21, PT ;  /* 0x000000210800780c */ /* 0x000fe20003f46270 */
[----:B------:R-:W-:-:S04]  /*32a0*/  IMAD.WIDE.U32 R18, R15, c[0x0][0x210], RZ ;  /* 0x000084000f127a25 */ /* 0x000fc800078e00ff */
[----:B------:R-:W-:Y:S01]  /*32b0*/  IMAD R17, R15, c[0x0][0x214], R19 ;  /* 0x000085000f117a24 */ /* 0x000fe200078e0213 */
[C---:B------:R-:W-:Y:S02]  /*32c0*/  SHF.L.U32 R135, R201.reuse, 0x1, RZ ;  /* 0x00000001c9877819 */ /* 0x040fe400000006ff */
[----:B------:R-:W-:Y:S01]  /*32d0*/  SHF.L.U64.HI R36, R201, 0x1, R16 ;  /* 0x00000001c9247819 */ /* 0x000fe20000010210 */
[----:B------:R-:W-:Y:S04]  /*32e0*/  STL.64 [R1+0x18], R140 ;  /* 0x0000188c01007387 */ /* 0x000fe80000100a00 */
[----:B------:R-:W-:Y:S04]  /*32f0*/  STL [R1+0x30], R136 ;  /* 0x0000308801007387 */ /* 0x000fe80000100800 */
        /* <DEDUP_REMOVED lines=12> */
[----:B------:R-:W2:Y:S04]  /*33c0*/  SHFL.IDX PT, R3, R4, RZ, 0x181f ;  /* 0x00181fff04037589 */ /* 0x000ea800000e0000 */
[----:B------:R-:W4:Y:S04]  /*33d0*/  SHFL.IDX PT, R5, R0, 0x1, 0x181f ;  /* 0x00381f0000057f89 */ /* 0x000f2800000e0000 */
[----:B------:R-:W5:Y:S01]  /*33e0*/  SHFL.IDX PT, R9, R4, 0x1, 0x181f ;  /* 0x00381f0004097f89 */ /* 0x000f6200000e0000 */
[----:B------:R-:W-:-:S03]  /*33f0*/  @P6 ISETP.GE.AND P0, PT, R201, c[0x0][0x1d4], PT ;  /* 0x00007500c9006a0c */ /* 0x000fc60003f06270 */
[----:B------:R-:W3:Y:S04]  /*3400*/  SHFL.IDX PT, R7, R0, 0x2, 0x181f ;  /* 0x00581f0000077f89 */ /* 0x000ee800000e0000 */
[----:B------:R-:W3:Y:S01]  /*3410*/  SHFL.IDX PT, R11, R4, 0x2, 0x181f ;  /* 0x00581f00040b7f89 */ /* 0x000ee200000e0000 */
[----:B-1----:R-:W-:-:S04]  /*3420*/  @P6 LEA R2, P1, R201, R2, 0x1 ;  /* 0x00000002c9026211 */ /* 0x002fc800078208ff */
[C---:B--2---:R-:W-:Y:S02]  /*3430*/  @P6 LEA.HI.X R3, R201.reuse, R3, R16, 0x1, P1 ;  /* 0x00000003c9036211 */ /* 0x044fe400008f0c10 */
[----:B------:R-:W-:Y:S01]  /*3440*/  @P3 ISETP.GE.AND P1, PT, R201, c[0x0][0x1d4], PT ;  /* 0x00007500c9003a0c */ /* 0x000fe20003f26270 */
[----:B------:R-:W1:Y:S04]  /*3450*/  SHFL.IDX PT, R10, R0, 0x3, 0x181f ;  /* 0x00781f00000a7f89 */ /* 0x000e6800000e0000 */
[----:B------:R4:W-:Y:S04]  /*3460*/  @P6 LDGSTS.E.BYPASS.LTC128B.128 [R202+0x2900], [R2.64], !P0 ;  /* 0x0290000002ca6fae */ /* 0x0009e8000c101d46 */
[----:B------:R-:W2:Y:S04]  /*3470*/  SHFL.IDX PT, R14, R4, 0x3, 0x181f ;  /* 0x00781f00040e7f89 */ /* 0x000ea800000e0000 */
[----:B------:R1:W1:Y:S01]  /*3480*/  SHFL.IDX PT, R13, R0, 0x4, 0x181f ;  /* 0x00981f00000d7f89 */ /* 0x00026200000e0000 */
[----:B------:R-:W-:-:S02]  /*3490*/  ISETP.GE.AND P6, PT, R8, 0x31, PT ;  /* 0x000000310800780c */ /* 0x000fc40003fc6270 */
[----:B----4-:R-:W-:-:S04]  /*34a0*/  @P3 LEA R2, P0, R201, R5, 0x1 ;  /* 0x00000005c9023211 */ /* 0x010fc800078008ff */
[C---:B-----5:R-:W-:Y:S02]  /*34b0*/  @P3 LEA.HI.X R3, R201.reuse, R9, R16, 0x1, P0 ;  /* 0x00000009c9033211 */ /* 0x060fe400000f0c10 */
[----:B------:R3:W4:Y:S01]  /*34c0*/  SHFL.IDX PT, R9, R4, 0x4, 0x181f ;  /* 0x00981f0004097f89 */ /* 0x00072200000e0000 */
[----:B------:R-:W-:-:S03]  /*34d0*/  @P2 ISETP.GE.AND P0, PT, R201, c[0x0][0x1d4], PT ;  /* 0x00007500c9002a0c */ /* 0x000fc60003f06270 */
[----:B------:R5:W-:Y:S01]  /*34e0*/  @P3 LDGSTS.E.BYPASS.LTC128B.128 [R202+0x3100], [R2.64], !P1 ;  /* 0x0310000002ca3fae */ /* 0x000be2000c901d46 */
[----:B------:R-:W-:Y:S01]  /*34f0*/  ISETP.GE.AND P3, PT, R8, 0x41, PT ;  /* 0x000000410800780c */ /* 0x000fe20003f66270 */
[----:B-1----:R-:W-:Y:S01]  /*3500*/  IMAD R0, R6, c[0x0][0x208], RZ ;  /* 0x0000820006007a24 */ /* 0x002fe200078e02ff */
[----:B---3--:R-:W-:-:S04]  /*3510*/  @P2 LEA R4, P1, R201, R7, 0x1 ;  /* 0x00000007c9042211 */ /* 0x008fc800078208ff */
[C---:B------:R-:W-:Y:S02]  /*3520*/  @P2 LEA.HI.X R5, R201.reuse, R11, R16, 0x1, P1 ;  /* 0x0000000bc9052211 */ /* 0x040fe400008f0c10 */
[----:B------:R-:W-:-:S03]  /*3530*/  @P6 ISETP.GE.AND P1, PT, R201, c[0x0][0x1d4], PT ;  /* 0x00007500c9006a0c */ /* 0x000fc60003f26270 */
[----:B------:R1:W-:Y:S02]  /*3540*/  @P2 LDGSTS.E.BYPASS.LTC128B.128 [R202+0x3900], [R4.64], !P0 ;  /* 0x0390000004ca2fae */ /* 0x0003e4000c101d46 */
[C---:B------:R-:W-:Y:S02]  /*3550*/  @P3 ISETP.GE.AND P0, PT, R201.reuse, c[0x0][0x1d4], PT ;  /* 0x00007500c9003a0c */ /* 0x040fe40003f06270 */
[----:B-1----:R-:W-:-:S04]  /*3560*/  @P6 LEA R4, P2, R201, R10, 0x1 ;  /* 0x0000000ac9046211 */ /* 0x002fc800078408ff */
[C---:B--2---:R-:W-:Y:S02]  /*3570*/  @P6 LEA.HI.X R5, R201.reuse, R14, R16, 0x1, P2 ;  /* 0x0000000ec9056211 */ /* 0x044fe400010f0c10 */
[----:B------:R-:W-:-:S03]  /*3580*/  @P3 LEA R6, P2, R201, R13, 0x1 ;  /* 0x0000000dc9063211 */ /* 0x000fc600078408ff */
[----:B------:R1:W-:Y:S01]  /*3590*/  @P6 LDGSTS.E.BYPASS.LTC128B.128 [R202+0x4100], [R4.64], !P1 ;  /* 0x0410000004ca6fae */ /* 0x0003e2000c901d46 */
[----:B----4-:R-:W-:-:S05]  /*35a0*/  @P3 LEA.HI.X R7, R201, R9, R16, 0x1, P2 ;  /* 0x00000009c9073211 */ /* 0x010fca00010f0c10 */
[----:B------:R2:W-:Y:S04]  /*35b0*/  @P3 LDGSTS.E.BYPASS.LTC128B.128 [R202+0x4900], [R6.64], !P0 ;  /* 0x0490000006ca3fae */ /* 0x0005e8000c101d46 */
[----:B------:R-:W0:Y:S01]  /*35c0*/  LDGDEPBAR ;  /* 0x00000000000079af */ /* 0x000e220000000000 */
[----:B-----5:R-:W-:-:S04]  /*35d0*/  IMAD.WIDE.U32 R2, R217, c[0x0][0x208], RZ ;  /* 0x00008200d9027a25 */ /* 0x020fc800078e00ff */
[----:B------:R-:W-:-:S05]  /*35e0*/  IMAD R0, R217, c[0x0][0x20c], R0 ;  /* 0x00008300d9007a24 */ /* 0x000fca00078e0200 */
[----:B------:R-:W-:Y:S01]  /*35f0*/  IADD3 R3, R3, R0, RZ ;  /* 0x0000000003037210 */ /* 0x000fe20007ffe0ff */
[----:B------:R-:W-:-:S04]  /*3600*/  IMAD R0, R12, c[0x0][0x218], RZ ;  /* 0x000086000c007a24 */ /* 0x000fc800078e02ff */
[----:B------:R-:W-:Y:S01]  /*3610*/  IMAD.WIDE.U32 R2, R203, c[0x0][0x218], R2 ;  /* 0x00008600cb027a25 */ /* 0x000fe200078e0002 */
[----:B------:R-:W-:-:S04]  /*3620*/  DEPBAR.LE SB0, 0x1 ;  /* 0x000080400000791a */ /* 0x000fc80000000000 */
[----:B------:R-:W-:-:S04]  /*3630*/  DEPBAR.LE SB0, 0x0 ;  /* 0x000080000000791a */ /* 0x000fc80000000000 */
[----:B------:R-:W-:Y:S01]  /*3640*/  BAR.SYNC.DEFER_BLOCKING 0x0 ;  /* 0x0000000000007b1d */ /* 0x000fe20000010000 */
[----:B------:R-:W-:Y:S01]  /*3650*/  IMAD R0, R203, c[0x0][0x21c], R0 ;  /* 0x00008700cb007a24 */ /* 0x000fe200078e0200 */
[----:B------:R-:W-:-:S04]  /*3660*/  IADD3 R2, P0, R2, R18, RZ ;  /* 0x0000001202027210 */ /* 0x000fc80007f1e0ff */
[----:B------:R-:W-:Y:S02]  /*3670*/  IADD3.X R3, R17, R3, R0, P0, !PT ;  /* 0x0000000311037210 */ /* 0x000fe400007fe400 */
[----:B------:R-:W-:-:S04]  /*3680*/  LEA R0, P0, R2, c[0x0][0x1f8], 0x1 ;  /* 0x00007e0002007a11 */ /* 0x000fc800078008ff */
[----:B------:R-:W-:Y:S01]  /*3690*/  LEA.HI.X R3, R2, c[0x0][0x1fc], R3, 0x1, P0 ;  /* 0x00007f0002037a11 */ /* 0x000fe200000f0c03 */
[----:B-1----:R-:W1:Y:S04]  /*36a0*/  SHFL.IDX PT, R4, R0, 0x1, 0x181f ;  /* 0x00381f0000047f89 */ /* 0x002e6800000e0000 */
[----:B------:R-:W3:Y:S04]  /*36b0*/  SHFL.IDX PT, R2, R0, RZ, 0x181f ;  /* 0x00181fff00027589 */ /* 0x000ee800000e0000 */
[----:B------:R-:W4:Y:S04]  /*36c0*/  SHFL.IDX PT, R9, R3, 0x1, 0x181f ;  /* 0x00381f0003097f89 */ /* 0x000f2800000e0000 */
[----:B------:R-:W-:Y:S04]  /*36d0*/  LDSM.16.M88.4 R32, [R191] ;  /* 0x00000000bf20783b */ /* 0x000fe80000000200 */
[----:B------:R-:W-:Y:S04]  /*36e0*/  LDSM.16.M88.4 R52, [R184] ;  /* 0x00000000b834783b */ /* 0x000fe80000000200 */
[----:B--2---:R-:W2:Y:S04]  /*36f0*/  SHFL.IDX PT, R6, R0, 0x2, 0x181f ;  /* 0x00581f0000067f89 */ /* 0x004ea800000e0000 */
[----:B------:R-:W5:Y:S04]  /*3700*/  SHFL.IDX PT, R7, R3, RZ, 0x181f ;  /* 0x00181fff03077589 */ /* 0x000f6800000e0000 */
[----:B------:R-:W2:Y:S04]  /*3710*/  SHFL.IDX PT, R5, R0, 0x3, 0x181f ;  /* 0x00781f0000057f89 */ /* 0x000ea800000e0000 */
[----:B------:R-:W2:Y:S04]  /*3720*/  SHFL.IDX PT, R13, R3, 0x2, 0x181f ;  /* 0x00581f00030d7f89 */ /* 0x000ea800000e0000 */
[----:B------:R-:W5:Y:S04]  /*3730*/  SHFL.IDX PT, R12, R3, 0x3, 0x181f ;  /* 0x00781f00030c7f89 */ /* 0x000f6800000e0000 */
[----:B------:R-:W5:Y:S04]  /*3740*/  SHFL.IDX PT, R0, R0, 0x4, 0x181f ;  /* 0x00981f0000007f89 */ /* 0x000f6800000e0000 */
[----:B------:R-:W-:Y:S01]  /*3750*/  LDSM.16.M88.4 R28, [R191+0x2000] ;  /* 0x00200000bf1c783b */ /* 0x000fe20000000200 */
[----:B------:R-:W-:-:S03]  /*3760*/  ISETP.GE.AND P1, PT, R201, c[0x0][0x1d4], PT ;  /* 0x00007500c9007a0c */ /* 0x000fc60003f26270 */
[----:B------:R5:W5:Y:S01]  /*3770*/  SHFL.IDX PT, R14, R3, 0x4, 0x181f ;  /* 0x00981f00030e7f89 */ /* 0x000b6200000e0000 */
[-C--:B-1----:R-:W-:Y:S02]  /*3780*/  IADD3 R10, P6, R4, R135.reuse, RZ ;  /* 0x00000087040a7210 */ /* 0x082fe40007fde0ff */
[-C--:B---3--:R-:W-:Y:S01]  /*3790*/  IADD3 R2, P2, R2, R135.reuse, RZ ;  /* 0x0000008702027210 */ /* 0x088fe20007f5e0ff */
[----:B------:R-:W-:Y:S01]  /*37a0*/  LDSM.16.M88.4 R24, [R194] ;  /* 0x00000000c218783b */ /* 0x000fe20000000200 */
[C---:B------:R-:W-:Y:S02]  /*37b0*/  ISETP.LT.OR P0, PT, R8.reuse, 0x1, P1 ;  /* 0x000000010800780c */ /* 0x040fe40000f01670 */
[-C--:B----4-:R-:W-:Y:S01]  /*37c0*/  IADD3.X R11, R9, R36.reuse, RZ, P6, !PT ;  /* 0x00000024090b7210 */ /* 0x090fe200037fe4ff */
[----:B------:R-:W1:Y:S01]  /*37d0*/  LDSM.16.M88.4 R48, [R195] ;  /* 0x00000000c330783b */ /* 0x000e620000000200 */
[----:B------:R-:W-:Y:S02]  /*37e0*/  ISETP.LT.OR P6, PT, R8, 0x11, P1 ;  /* 0x000000110800780c */ /* 0x000fe40000fc1670 */
[----:B--2---:R-:W-:Y:S01]  /*37f0*/  IADD3 R6, P3, R6, R135, RZ ;  /* 0x0000008706067210 */ /* 0x004fe20007f7e0ff */
[----:B------:R-:W-:Y:S04]  /*3800*/  LDSM.16.M88.4 R72, [R184+0x800] ;  /* 0x00080000b848783b */ /* 0x000fe80000000200 */
[----:B------:R-:W-:Y:S04]  /*3810*/  LDSM.16.M88.4 R88, [R184+0x1000] ;  /* 0x00100000b858783b */ /* 0x000fe80000000200 */
[----:B------:R-:W-:Y:S01]  /*3820*/  LDSM.16.M88.4 R96, [R184+0x1800] ;  /* 0x00180000b860783b */ /* 0x000fe20000000200 */
[----:B-----5:R-:W-:-:S03]  /*3830*/  IADD3.X R3, R7, R36, RZ, P2, !PT ;  /* 0x0000002407037210 */ /* 0x020fc600017fe4ff */
[----:B------:R-:W-:Y:S01]  /*3840*/  LDSM.16.M88.4 R104, [R184+0x2000] ;  /* 0x00200000b868783b */ /* 0x000fe20000000200 */
[-C--:B------:R-:W-:Y:S02]  /*3850*/  IADD3 R4, P2, R5, R135.reuse, RZ ;  /* 0x0000008705047210 */ /* 0x080fe40007f5e0ff */
[-C--:B------:R-:W-:Y:S01]  /*3860*/  IADD3.X R7, R13, R36.reuse, RZ, P3, !PT ;  /* 0x000000240d077210 */ /* 0x080fe20001ffe4ff */
[----:B------:R-:W2:Y:S01]  /*3870*/  LDSM.16.M88.4 R20, [R194+0x2000] ;  /* 0x00200000c214783b */ /* 0x000ea20000000200 */
[----:B------:R-:W-:Y:S02]  /*3880*/  ISETP.LT.OR P3, PT, R8, 0x21, P1 ;  /* 0x000000210800780c */ /* 0x000fe40000f61670 */
[-C--:B------:R-:W-:Y:S01]  /*3890*/  IADD3.X R5, R12, R36.reuse, RZ, P2, !PT ;  /* 0x000000240c057210 */ /* 0x080fe200017fe4ff */
[----:B------:R-:W-:Y:S01]  /*38a0*/  LDSM.16.M88.4 R84, [R199] ;  /* 0x00000000c754783b */ /* 0x000fe20000000200 */
[C---:B------:R-:W-:Y:S02]  /*38b0*/  ISETP.LT.OR P2, PT, R8.reuse, 0x31, P1 ;  /* 0x000000310800780c */ /* 0x040fe40000f41670 */
[----:B------:R-:W-:Y:S01]  /*38c0*/  ISETP.LT.OR P1, PT, R8, 0x41, P1 ;  /* 0x000000410800780c */ /* 0x000fe20000f21670 */
        /* <DEDUP_REMOVED lines=10> */
[----:B---3--:R-:W-:Y:S01]  /*3970*/  IADD3 R2, P0, R0, R135, RZ ;  /* 0x0000008700027210 */ /* 0x008fe20007f1e0ff */
[----:B----4-:R-:W-:Y:S03]  /*3980*/  HMMA.16816.F32.BF16 R8, R32, R52, RZ ;  /* 0x000000342008723c */ /* 0x010fe600000418ff */
[----:B------:R-:W-:-:S05]  /*3990*/  IADD3.X R3, R14, R36, RZ, P0, !PT ;  /* 0x000000240e037210 */ /* 0x000fca00007fe4ff */
[----:B------:R3:W-:Y:S04]  /*39a0*/  LDGSTS.E.BYPASS.LTC128B.128 [R202+0x2100], [R2.64], !P1 ;  /* 0x0210000002ca7fae */ /* 0x0007e8000c901d46 */
[----:B------:R-:W-:Y:S04]  /*39b0*/  LDSM.16.M88.4 R40, [R190] ;  /* 0x00000000be28783b */ /* 0x000fe80000000200 */
[----:B------:R-:W4:Y:S01]  /*39c0*/  LDSM.16.M88.4 R16, [R192] ;  /* 0x00000000c010783b */ /* 0x000f220000000200 */
[----:B------:R-:W-:Y:S03]  /*39d0*/  HMMA.16816.F32.BF16 R56, R28, R52, RZ ;  /* 0x000000341c38723c */ /* 0x000fe600000418ff */
[----:B------:R-:W3:Y:S04]  /*39e0*/  LDSM.16.M88.4 R12, [R192+0x2000] ;  /* 0x00200000c00c783b */ /* 0x000ee80000000200 */
[----:B------:R-:W-:Y:S01]  /*39f0*/  LDSM.16.M88.4 R44, [R187] ;  /* 0x00000000bb2c783b */ /* 0x000fe20000000200 */
[----:B-1----:R-:W-:Y:S03]  /*3a00*/  HMMA.16816.F32.BF16 R60, R24, R48, R8 ;  /* 0x00000030183c723c */ /* 0x002fe60000041808 */
[----:B------:R-:W1:Y:S04]  /*3a10*/  LDSM.16.M88.4 R8, [R193] ;  /* 0x00000000c108783b */ /* 0x000e680000000200 */
[----:B-----5:R-:W5:Y:S01]  /*3a20*/  LDSM.16.M88.4 R4, [R193+0x2000] ;  /* 0x00200000c104783b */ /* 0x020f620000000200 */
[----:B------:R-:W-:Y:S03]  /*3a30*/  HMMA.16816.F32.BF16 R68, R32, R54, RZ ;  /* 0x000000362044723c */ /* 0x000fe600000418ff */
[----:B------:R-:W0:Y:S05]  /*3a40*/  LDGDEPBAR ;  /* 0x00000000000079af */ /* 0x000e2a0000000000 */
[----:B--2---:R-:W-:Y:S08]  /*3a50*/  HMMA.16816.F32.BF16 R56, R20, R48, R56 ;  /* 0x000000301438723c */ /* 0x004ff00000041838 */
[----:B----4-:R-:W-:Y:S08]  /*3a60*/  HMMA.16816.F32.BF16 R64, R16, R40, R60 ;  /* 0x000000281040723c */ /* 0x010ff0000004183c */
[----:B------:R-:W-:Y:S08]  /*3a70*/  HMMA.16816.F32.BF16 R60, R28, R54, RZ ;  /* 0x000000361c3c723c */ /* 0x000ff000000418ff */
[----:B---3--:R-:W-:Y:S08]  /*3a80*/  HMMA.16816.F32.BF16 R52, R12, R40, R56 ;  /* 0x000000280c34723c */ /* 0x008ff00000041838 */
[----:B------:R-:W-:Y:S08]  /*3a90*/  HMMA.16816.F32.BF16 R56, R24, R50, R68 ;  /* 0x000000321838723c */ /* 0x000ff00000041844 */
[----:B-1----:R-:W-:Y:S08]  /*3aa0*/  HMMA.16816.F32.BF16 R68, R8, R44, R64 ;  /* 0x0000002c0844723c */ /* 0x002ff00000041840 */
[----:B------:R-:W-:Y:S01]  /*3ab0*/  HMMA.16816.F32.BF16 R64, R20, R50, R60 ;  /* 0x000000321440723c */ /* 0x000fe2000004183c */
[----:B------:R-:W1:Y:S07]  /*3ac0*/  LDSM.16.M88.4 R48, [R190+0x800] ;  /* 0x00080000be30783b */ /* 0x000e6e0000000200 */
[----:B------:R-:W-:Y:S08]  /*3ad0*/  HMMA.16816.F32.BF16 R60, R32, R72, RZ ;  /* 0x00000048203c723c */ /* 0x000ff000000418ff */
[----:B-----5:R-:W-:Y:S08]  /*3ae0*/  HMMA.16816.F32.BF16 R80, R4, R44, R52 ;  /* 0x0000002c0450723c */ /* 0x020ff00000041834 */
[----:B------:R-:W-:Y:S01]  /*3af0*/  HMMA.16816.F32.BF16 R52, R16, R42, R56 ;  /* 0x0000002a1034723c */ /* 0x000fe20000041838 */
[----:B------:R-:W-:-:S07]  /*3b00*/  FMUL.FTZ R0, R68, c[0x0][0x320] ;  /* 0x0000c80044007a20 */ /* 0x000fce0000410000 */
[----:B------:R-:W-:Y:S01]  /*3b10*/  HMMA.16816.F32.BF16 R56, R28, R72, RZ ;  /* 0x000000481c38723c */ /* 0x000fe200000418ff */
[----:B------:R2:W3:Y:S07]  /*3b20*/  MUFU.TANH R134, R0 ;  /* 0x0000000000867308 */ /* 0x0004ee0000002400 */
[----:B------:R-:W-:Y:S01]  /*3b30*/  HMMA.16816.F32.BF16 R60, R24, R84, R60 ;  /* 0x00000054183c723c */ /* 0x000fe2000004183c */
[----:B--2---:R-:W-:-:S07]  /*3b40*/  FMUL.FTZ R0, R69, c[0x0][0x320] ;  /* 0x0000c80045007a20 */ /* 0x004fce0000410000 */
[----:B------:R-:W-:Y:S01]  /*3b50*/  HMMA.16816.F32.BF16 R64, R12, R42, R64 ;  /* 0x0000002a0c40723c */ /* 0x000fe20000041840 */
[----:B------:R-:W2:Y:S01]  /*3b60*/  LDSM.16.M88.4 R40, [R187+0x800] ;  /* 0x00080000bb28783b */ /* 0x000ea20000000200 */
        /* <DEDUP_REMOVED lines=9> */
[----:B------:R4:W2:Y:S07]  /*3c00*/  MUFU.TANH R153, R0 ;  /* 0x0000000000997308 */ /* 0x0008ae0000002400 */
[----:B-1----:R-:W-:Y:S01]  /*3c10*/  HMMA.16816.F32.BF16 R60, R16, R48, R60 ;  /* 0x00000030103c723c */ /* 0x002fe2000004183c */
[----:B----4-:R-:W-:-:S04]  /*3c20*/  FMUL.FTZ R0, R81, c[0x0][0x320] ;  /* 0x0000c80051007a20 */ /* 0x010fc80000410000 */
[----:B------:R1:W4:Y:S03]  /*3c30*/  MUFU.TANH R152, R0 ;  /* 0x0000000000987308 */ /* 0x0003260000002400 */
        /* <DEDUP_REMOVED lines=16> */
[----:B--2---:R-:W-:Y:S04]  /*3d40*/  HMMA.16816.F32.BF16 R68, R8, R40, R60 ;  /* 0x000000280844723c */ /* 0x004fe8000004183c */
        /* <DEDUP_REMOVED lines=230> */
.L_x_1566:
        /* <DEDUP_REMOVED lines=24> */
.L_x_1567:
        /* <DEDUP_REMOVED lines=9> */
.L_x_1455:
[----:B--234-:R-:W-:Y:S05]  /*4dc0*/  BSYNC B0 ;  /* 0x0000000000007941 */ /* 0x01cfea0003800000 */
.L_x_1454:
[----:B-1----:R-:W2:Y:S04]  /*4dd0*/  LDL R2, [R1+0x3c] ;  /* 0x00003c0001027983 */ /* 0x002ea80000100800 */
[----:B------:R-:W2:Y:S04]  /*4de0*/  LDL R0, [R1+0x44] ;  /* 0x0000440001007983 */ /* 0x000ea80000100800 */
[----:B------:R-:W3:Y:S04]  /*4df0*/  LDL R4, [R1+0x40] ;  /* 0x0000400001047983 */ /* 0x000ee80000100800 */
[----:B------:R-:W0:Y:S01]  /*4e00*/  LDGDEPBAR ;  /* 0x00000000000079af */ /* 0x000e220000000000 */
[----:B--2---:R-:W-:-:S04]  /*4e10*/  IMAD.IADD R0, R0, 0x1, R2 ;  /* 0x0000000100007824 */ /* 0x004fc800078e0202 */
[----:B------:R-:W-:Y:S01]  /*4e20*/  @P5 IMAD.HI.U32 R3, R0, c[0x0][0x2c8], RZ ;  /* 0x0000b20000035a27 */ /* 0x000fe200078e00ff */
[C---:B---3--:R-:W-:Y:S02]  /*4e30*/  IADD3 R2, -R4.reuse, 0x1, R108 ;  /* 0x0000000104027810 */ /* 0x048fe40007ffe16c */
[----:B------:R-:W-:Y:S02]  /*4e40*/  IADD3 R5, -R4, R108, RZ ;  /* 0x0000006c04057210 */ /* 0x000fe40007ffe1ff */
[----:B------:R-:W-:Y:S01]  /*4e50*/  @P5 SHF.R.U32.HI R0, RZ, c[0x0][0x2cc], R3 ;  /* 0x0000b300ff005a19 */ /* 0x000fe20000011603 */
[----:B------:R-:W-:Y:S01]  /*4e60*/  IMAD.IADD R4, R2, 0x1, -R250 ;  /* 0x0000000102047824 */ /* 0x000fe200078e0afa */
[----:B------:R-:W-:Y:S05]  /*4e70*/  BRA.DIV ~URZ, `(.L_x_1458) ;  /* 0x00010a927f007947 */ /* 0x000fea000b800000 */
[----:B------:R1:W2:Y:S02]  /*4e80*/  SHFL.IDX PT, R2, R0, RZ, 0x1c1f ;  /* 0x001c1fff00027589 */ /* 0x0002a400000e0000 */
.L_x_1568:
        /* <DEDUP_REMOVED lines=41> */
[----:B------:R-:W-:Y:S01]  /*5120*/  FSEL R141, R15, -INF , P0 ;  /* 0xff8000000f8d7808 */ /* 0x000fe20000000000 */
[----:B------:R-:W-:Y:S05]  /*5130*/  BRA.DIV ~URZ, `(.L_x_1459) ;  /* 0x000108427f007947 */ /* 0x000fea000b800000 */
[----:B------:R-:W2:Y:S04]  /*5140*/  SHFL.IDX PT, R2, R0, 0x2, 0x1c1f ;  /* 0x005c1f0000027f89 */ /* 0x000ea800000e0000 */
[----:B------:R-:W3:Y:S04]  /*5150*/  SHFL.IDX PT, R3, R0, 0x1, 0x1c1f ;  /* 0x003c1f0000037f89 */ /* 0x000ee800000e0000 */
[----:B-1----:R-:W1:Y:S01]  /*5160*/  SHFL.IDX PT, R0, R0, 0x3, 0x1c1f ;  /* 0x007c1f0000007f89 */ /* 0x002e6200000e0000 */
[----:B--2---:R-:W-:-:S02]  /*5170*/  IMAD.IADD R2, R4, 0x1, R2 ;  /* 0x0000000104027824 */ /* 0x004fc400078e0202 */
[----:B---3--:R-:W-:-:S03]  /*5180*/  IMAD.IADD R3, R4, 0x1, R3 ;  /* 0x0000000104037824 */ /* 0x008fc600078e0203 */
[----:B------:R-:W-:Y:S01]  /*5190*/  IMNMX R2, R5, R2, PT ;  /* 0x0000000205027217 */ /* 0x000fe20003800200 */
[----:B-1----:R-:W-:-:S03]  /*51a0*/  IMAD.IADD R0, R4, 0x1, R0 ;  /* 0x0000000104007824 */ /* 0x002fc600078e0200 */
        /* <DEDUP_REMOVED lines=36> */
[----:B------:R-:W-:Y:S02]  /*53f0*/  IMNMX R3, R5, R3, PT ;  /* 0x0000000305037217 */ /* 0x000fe40003800200 */
[----:B------:R-:W-:Y:S02]  /*5400*/  FSEL R159, R39, -INF , P6 ;  /* 0xff800000279f7808 */ /* 0x000fe40003000000 */
[----:B------:R-:W-:Y:S02]  /*5410*/  FSEL R158, R38, -INF , P2 ;  /* 0xff800000269e7808 */ /* 0x000fe40001000000 */
[----:B------:R-:W-:Y:S02]  /*5420*/  FSEL R157, R30, -INF , P1 ;  /* 0xff8000001e9d7808 */ /* 0x000fe40000800000 */
[----:B------:R-:W-:Y:S02]  /*5430*/  FSEL R156, R28, -INF , P0 ;  /* 0xff8000001c9c7808 */ /* 0x000fe40000000000 */
[----:B------:R-:W-:-:S02]  /*5440*/  ISETP.GT.AND P6, PT, R3, RZ, PT ;  /* 0x000000ff0300720c */ /* 0x000fc40003fc4270 */
[C---:B------:R-:W-:Y:S02]  /*5450*/  ISETP.GT.AND P2, PT, R3.reuse, 0x1, PT ;  /* 0x000000010300780c */ /* 0x040fe40003f44270 */
[C---:B------:R-:W-:Y:S02]  /*5460*/  ISETP.GT.AND P1, PT, R3.reuse, 0x8, PT ;  /* 0x000000080300780c */ /* 0x040fe40003f24270 */
[----:B------:R-:W-:Y:S02]  /*5470*/  ISETP.GT.AND P0, PT, R3, 0x9, PT ;  /* 0x000000090300780c */ /* 0x000fe40003f04270 */
[----:B------:R-:W-:Y:S02]  /*5480*/  FSEL R11, R139, -INF , P6 ;  /* 0xff8000008b0b7808 */ /* 0x000fe40003000000 */
[----:B------:R-:W-:Y:S02]  /*5490*/  FSEL R13, R138, -INF , P2 ;  /* 0xff8000008a0d7808 */ /* 0x000fe40001000000 */
[----:B------:R-:W-:-:S02]  /*54a0*/  FSEL R15, R137, -INF , P1 ;  /* 0xff800000890f7808 */ /* 0x000fc40000800000 */
[----:B------:R-:W-:Y:S02]  /*54b0*/  FSEL R17, R132, -INF , P0 ;  /* 0xff80000084117808 */ /* 0x000fe40000000000 */
[C---:B------:R-:W-:Y:S02]  /*54c0*/  ISETP.GT.AND P6, PT, R3.reuse, 0x10, PT ;  /* 0x000000100300780c */ /* 0x040fe40003fc4270 */
[C---:B------:R-:W-:Y:S02]  /*54d0*/  ISETP.GT.AND P2, PT, R3.reuse, 0x11, PT ;  /* 0x000000110300780c */ /* 0x040fe40003f44270 */
[C---:B------:R-:W-:Y:S02]  /*54e0*/  ISETP.GT.AND P1, PT, R3.reuse, 0x18, PT ;  /* 0x000000180300780c */ /* 0x040fe40003f24270 */
[----:B------:R-:W-:Y:S02]  /*54f0*/  ISETP.GT.AND P0, PT, R3, 0x19, PT ;  /* 0x000000190300780c */ /* 0x000fe40003f04270 */
        /* <DEDUP_REMOVED lines=12> */
[----:B------:R-:W-:-:S02]  /*55c0*/  ISETP.GT.AND P6, PT, R3, 0x30, PT ;  /* 0x000000300300780c */ /* 0x000fc40003fc4270 */
        /* <DEDUP_REMOVED lines=11> */
[----:B------:R-:W-:-:S02]  /*5680*/  IMNMX R0, R5, R0, PT ;  /* 0x0000000005007217 */ /* 0x000fc40003800200 */
[----:B------:R-:W-:Y:S02]  /*5690*/  FSEL R140, R44, -INF , P6 ;  /* 0xff8000002c8c7808 */ /* 0x000fe40003000000 */
[----:B------:R-:W-:Y:S02]  /*56a0*/  FSEL R139, R42, -INF , P2 ;  /* 0xff8000002a8b7808 */ /* 0x000fe40001000000 */
[----:B------:R-:W-:Y:S02]  /*56b0*/  FSEL R138, R35, -INF , P1 ;  /* 0xff800000238a7808 */ /* 0x000fe40000800000 */
[----:B------:R-:W-:Y:S02]  /*56c0*/  FSEL R137, R33, -INF , P0 ;  /* 0xff80000021897808 */ /* 0x000fe40000000000 */
[C---:B------:R-:W-:Y:S02]  /*56d0*/  ISETP.GT.AND P6, PT, R0.reuse, RZ, PT ;  /* 0x000000ff0000720c */ /* 0x040fe40003fc4270 */
        /* <DEDUP_REMOVED lines=28> */
[----:B------:R-:W-:Y:S02]  /*58a0*/  FSEL R150, R77, -INF , P6 ;  /* 0xff8000004d967808 */ /* 0x000fe40003000000 */
[----:B------:R-:W-:Y:S02]  /*58b0*/  FSEL R149, R76, -INF , P2 ;  /* 0xff8000004c957808 */ /* 0x000fe40001000000 */
[----:B------:R-:W-:-:S02]  /*58c0*/  FSEL R148, R55, -INF , P1 ;  /* 0xff80000037947808 */ /* 0x000fc40000800000 */
[----:B------:R-:W-:Y:S02]  /*58d0*/  FSEL R147, R45, -INF , P0 ;  /* 0xff8000002d937808 */ /* 0x000fe40000000000 */
[----:B------:R-:W-:Y:S02]  /*58e0*/  FMNMX.FTZ R2, R14, R4, !PT ;  /* 0x000000040e027209 */ /* 0x000fe40007810000 */
        /* <DEDUP_REMOVED lines=64> */
[----:B------:R-:W-:Y:S02]  /*5cf0*/  FMNMX.FTZ R2, R159, R2, !PT ;  /* 0x000000029f027209 */ /* 0x000fe40007810000 */
[----:B------:R-:W-:Y:S02]  /*5d00*/  FMNMX.FTZ R5, R147, R5, !PT ;  /* 0x0000000593057209 */ /* 0x000fe40007810000 */
[----:B------:R-:W-:Y:S02]  /*5d10*/  FMNMX.FTZ R3, R139, R3, !PT ;  /* 0x000000038b037209 */ /* 0x000fe40007810000 */
[----:B------:R-:W-:Y:S02]  /*5d20*/  FSEL R146, R40, -INF , P2 ;  /* 0xff80000028927808 */ /* 0x000fe40001000000 */
[----:B------:R-:W-:Y:S02]  /*5d30*/  FMNMX.FTZ R0, R143, R0, !PT ;  /* 0x000000008f007209 */ /* 0x000fe40007810000 */
[----:B------:R-:W-:-:S02]  /*5d40*/  FMNMX.FTZ R2, R158, R2, !PT ;  /* 0x000000029e027209 */ /* 0x000fc40007810000 */
[----:B------:R-:W-:Y:S02]  /*5d50*/  FMNMX.FTZ R5, R151, R5, !PT ;  /* 0x0000000597057209 */ /* 0x000fe40007810000 */
[----:B------:R-:W-:Y:S02]  /*5d60*/  FMNMX.FTZ R4, R138, R3, !PT ;  /* 0x000000038a047209 */ /* 0x000fe40007810000 */
[----:B------:R-:W-:Y:S02]  /*5d70*/  FSEL R145, R37, -INF , P1 ;  /* 0xff80000025917808 */ /* 0x000fe40000800000 */
[----:B------:R-:W-:Y:S02]  /*5d80*/  FMNMX.FTZ R0, R142, R0, !PT ;  /* 0x000000008e007209 */ /* 0x000fe40007810000 */
[----:B------:R-:W-:Y:S02]  /*5d90*/  FMNMX.FTZ R3, R157, R2, !PT ;  /* 0x000000029d037209 */ /* 0x000fe40007810000 */
[----:B------:R-:W-:-:S02]  /*5da0*/  FMNMX.FTZ R5, R146, R5, !PT ;  /* 0x0000000592057209 */ /* 0x000fc40007810000 */
[----:B------:R-:W-:Y:S02]  /*5db0*/  FMNMX.FTZ R2, R137, R4, !PT ;  /* 0x0000000489027209 */ /* 0x000fe40007810000 */
[----:B------:R-:W-:Y:S02]  /*5dc0*/  FMNMX.FTZ R0, R141, R0, !PT ;  /* 0x000000008d007209 */ /* 0x000fe40007810000 */
[----:B------:R-:W-:Y:S02]  /*5dd0*/  FMNMX.FTZ R3, R156, R3, !PT ;  /* 0x000000039c037209 */ /* 0x000fe40007810000 */
[----:B------:R-:W-:Y:S01]  /*5de0*/  FSEL R128, R43, -INF , P0 ;  /* 0xff8000002b807808 */ /* 0x000fe20000000000 */
[----:B------:R-:W1:Y:S01]  /*5df0*/  SHFL.BFLY PT, R6, R0, 0x2, 0x1f ;  /* 0x0c401f0000067f89 */ /* 0x000e6200000e0000 */
[----:B------:R-:W-:-:S03]  /*5e00*/  FMNMX.FTZ R4, R145, R5, !PT ;  /* 0x0000000591047209 */ /* 0x000fc60007810000 */
[----:B------:R-:W2:Y:S01]  /*5e10*/  SHFL.BFLY PT, R5, R2, 0x2, 0x1f ;  /* 0x0c401f0002057f89 */ /* 0x000ea200000e0000 */
[----:B------:R-:W-:-:S03]  /*5e20*/  FMNMX.FTZ R4, R128, R4, !PT ;  /* 0x0000000480047209 */ /* 0x000fc60007810000 */
[----:B------:R-:W3:Y:S04]  /*5e30*/  SHFL.BFLY PT, R7, R3, 0x2, 0x1f ;  /* 0x0c401f0003077f89 */ /* 0x000ee800000e0000 */
[----:B------:R-:W4:Y:S01]  /*5e40*/  SHFL.BFLY PT, R8, R4, 0x2, 0x1f ;  /* 0x0c401f0004087f89 */ /* 0x000f2200000e0000 */
[----:B-1----:R-:W-:Y:S02]  /*5e50*/  FMNMX.FTZ R0, R6, R0, !PT ;  /* 0x0000000006007209 */ /* 0x002fe40007810000 */
        /* <DEDUP_REMOVED lines=10> */
.L_x_1569:
[C---:B------:R-:W-:Y:S01]  /*5f00*/  FMUL.FTZ R0, R72.reuse, c[0x0][0x2d0] ;  /* 0x0000b40048007a20 */ /* 0x040fe20000410000 */
[----:B------:R-:W-:Y:S01]  /*5f10*/  FSETP.NEU.FTZ.AND P0, PT, R72, -INF , PT ;  /* 0xff8000004800780b */ /* 0x000fe20003f1d000 */
[----:B------:R-:W2:Y:S01]  /*5f20*/  LDL R237, [R1+0x3c] ;  /* 0x00003c0001ed7983 */ /* 0x000ea20000100800 */
        /* <DEDUP_REMOVED lines=8> */
[----:B------:R-:W-:Y:S01]  /*5fb0*/  FFMA.FTZ R2, R23, c[0x0][0x2d0], -R4 ;  /* 0x0000b40017027a23 */ /* 0x000fe20000010804 */
[----:B------:R-:W-:Y:S01]  /*5fc0*/  FSETP.NEU.FTZ.AND P0, PT, R70, -INF , PT ;  /* 0xff8000004600780b */ /* 0x000fe20003f1d000 */
[----:B------:R3:W-:Y:S01]  /*5fd0*/  MUFU.EX2 R206, R0 ;  /* 0x0000000000ce7308 */ /* 0x0007e20000000800 */
[----:B------:R-:W4:Y:S01]  /*5fe0*/  LDSM.16.MT88.4 R44, [R189] ;  /* 0x00000000bd2c783b */ /* 0x000f220000004200 */
[----:B------:R-:W-:-:S06]  /*5ff0*/  FFMA.FTZ R5, R22, c[0x0][0x2d0], -R3 ;  /* 0x0000b40016057a23 */ /* 0x000fcc0000010803 */
[----:B------:R5:W-:Y:S01]  /*6000*/  MUFU.EX2 R235, R2 ;  /* 0x0000000200eb7308 */ /* 0x000be20000000800 */
[----:B---3--:R-:W-:-:S07]  /*6010*/  FFMA.FTZ R0, R12, c[0x0][0x2d0], -R4 ;  /* 0x0000b4000c007a23 */ /* 0x008fce0000010804 */
[----:B------:R3:W-:Y:S01]  /*6020*/  MUFU.EX2 R233, R5 ;  /* 0x0000000500e97308 */ /* 0x0007e20000000800 */
[----:B-----5:R-:W-:-:S07]  /*6030*/  FMUL.FTZ R2, R70, c[0x0][0x2d0] ;  /* 0x0000b40046027a20 */ /* 0x020fce0000410000 */
[----:B------:R5:W-:Y:S01]  /*6040*/  MUFU.EX2 R205, R0 ;  /* 0x0000000000cd7308 */ /* 0x000be20000000800 */
[----:B------:R-:W-:Y:S02]  /*6050*/  FSEL R2, R2, RZ, P0 ;  /* 0x000000ff02027208 */ /* 0x000fe40000000000 */
[----:B------:R-:W-:-:S03]  /*6060*/  FSETP.NEU.FTZ.AND P0, PT, R68, -INF , PT ;  /* 0xff8000004400780b */ /* 0x000fc60003f1d000 */
[----:B---3--:R-:W-:-:S04]  /*6070*/  FFMA.FTZ R5, R34, c[0x0][0x2d0], -R2 ;  /* 0x0000b40022057a23 */ /* 0x008fc80000010802 */
[----:B------:R3:W-:Y:S01]  /*6080*/  MUFU.EX2 R221, R5 ;  /* 0x0000000500dd7308 */ /* 0x0007e20000000800 */
[----:B-----5:R-:W-:-:S07]  /*6090*/  FFMA.FTZ R0, R14, c[0x0][0x2d0], -R4 ;  /* 0x0000b4000e007a23 */ /* 0x020fce0000010804 */
[----:B------:R5:W-:Y:S01]  /*60a0*/  MUFU.EX2 R216, R0 ;  /* 0x0000000000d87308 */ /* 0x000be20000000800 */
[----:B---3--:R-:W-:Y:S02]  /*60b0*/  FFMA.FTZ R5, R36, c[0x0][0x2d0], -R2 ;  /* 0x0000b40024057a23 */ /* 0x008fe40000010802 */
[----:B------:R-:W3:Y:S05]  /*60c0*/  LDSM.16.MT88.4 R36, [R186] ;  /* 0x00000000ba24783b */ /* 0x000eea0000004200 */
[----:B------:R-:W-:Y:S01]  /*60d0*/  MUFU.EX2 R232, R5 ;  /* 0x0000000500e87308 */ /* 0x000fe20000000800 */
[----:B-----5:R-:W-:-:S07]  /*60e0*/  FFMA.FTZ R0, R16, c[0x0][0x2d0], -R4 ;  /* 0x0000b40010007a23 */ /* 0x020fce0000010804 */
[----:B------:R5:W1:Y:S02]  /*60f0*/  MUFU.EX2 R220, R0 ;  /* 0x0000000000dc7308 */ /* 0x000a640000000800 */
[----:B-----5:R-:W-:Y:S01]  /*6100*/  FFMA.FTZ R0, R18, c[0x0][0x2d0], -R4 ;  /* 0x0000b40012007a23 */ /* 0x020fe20000010804 */
[----:B-1----:R-:W-:-:S05]  /*6110*/  F2FP.BF16.PACK_AB R22, R220, R216 ;  /* 0x000000d8dc16723e */ /* 0x002fca00000010ff */
[----:B------:R1:W-:Y:S02]  /*6120*/  MUFU.EX2 R226, R0 ;  /* 0x0000000000e27308 */ /* 0x0003e40000000800 */
[----:B-1----:R-:W-:-:S06]  /*6130*/  FFMA.FTZ R0, R21, c[0x0][0x2d0], -R4 ;  /* 0x0000b40015007a23 */ /* 0x002fcc0000010804 */
[----:B------:R1:W5:Y:S02]  /*6140*/  MUFU.EX2 R230, R0 ;  /* 0x0000000000e67308 */ /* 0x0003640000000800 */
[----:B-1----:R-:W-:Y:S01]  /*6150*/  FFMA.FTZ R0, R27, c[0x0][0x2d0], -R4 ;  /* 0x0000b4001b007a23 */ /* 0x002fe20000010804 */
[----:B-----5:R-:W-:-:S05]  /*6160*/  F2FP.BF16.PACK_AB R12, R230, R226 ;  /* 0x000000e2e60c723e */ /* 0x020fca00000010ff */
[----:B------:R1:W5:Y:S02]  /*6170*/  MUFU.EX2 R236, R0 ;  /* 0x0000000000ec7308 */ /* 0x0003640000000800 */
[----:B-1----:R-:W-:Y:S01]  /*6180*/  FFMA.FTZ R0, R11, c[0x0][0x2d0], -R3 ;  /* 0x0000b4000b007a23 */ /* 0x002fe20000010803 */
[----:B-----5:R-:W-:-:S05]  /*6190*/  F2FP.BF16.PACK_AB R14, R236, R235 ;  /* 0x000000ebec0e723e */ /* 0x020fca00000010ff */
[----:B------:R1:W-:Y:S02]  /*61a0*/  MUFU.EX2 R177, R0 ;  /* 0x0000000000b17308 */ /* 0x0003e40000000800 */
[----:B-1----:R-:W-:-:S06]  /*61b0*/  FFMA.FTZ R0, R13, c[0x0][0x2d0], -R3 ;  /* 0x0000b4000d007a23 */ /* 0x002fcc0000010803 */
        /* <DEDUP_REMOVED lines=9> */
[----:B-1----:R-:W-:Y:S01]  /*6250*/  FFMA.FTZ R0, R20, c[0x0][0x2d0], -R3 ;  /* 0x0000b40014007a23 */ /* 0x002fe20000010803 */
[----:B------:R-:W-:-:S05]  /*6260*/  F2FP.BF16.PACK_AB R20, R205, R206 ;  /* 0x000000cecd14723e */ /* 0x000fca00000010ff */
[----:B------:R1:W5:Y:S02]  /*6270*/  MUFU.EX2 R224, R0 ;  /* 0x0000000000e07308 */ /* 0x0003640000000800 */
[C---:B------:R-:W-:Y:S08]  /*6280*/  HMMA.16816.F32.BF16 R80, R20.reuse, R40, RZ ;  /* 0x000000281450723c */ /* 0x040ff000000418ff */
[----:B----4-:R-:W-:Y:S01]  /*6290*/  HMMA.16816.F32.BF16 R76, R20, R44, RZ ;  /* 0x0000002c144c723c */ /* 0x010fe200000418ff */
[----:B-1----:R-:W-:Y:S01]  /*62a0*/  FFMA.FTZ R0, R25, c[0x0][0x2d0], -R3 ;  /* 0x0000b40019007a23 */ /* 0x002fe20000010803 */
[----:B-----5:R-:W-:-:S03]  /*62b0*/  F2FP.BF16.PACK_AB R13, R224, R223 ;  /* 0x000000dfe00d723e */ /* 0x020fc600000010ff */
[----:B------:R1:W4:Y:S03]  /*62c0*/  MUFU.EX2 R234, R0 ;  /* 0x0000000000ea7308 */ /* 0x0003260000000800 */
[----:B---3--:R-:W-:Y:S01]  /*62d0*/  HMMA.16816.F32.BF16 R64, R20, R36, RZ ;  /* 0x000000241440723c */ /* 0x008fe200000418ff */
[----:B-1----:R-:W-:Y:S01]  /*62e0*/  FFMA.FTZ R0, R24, c[0x0][0x2d0], -R2 ;  /* 0x0000b40018007a23 */ /* 0x002fe20000010802 */
[----:B----4-:R-:W-:-:S03]  /*62f0*/  F2FP.BF16.PACK_AB R15, R234, R233 ;  /* 0x000000e9ea0f723e */ /* 0x010fc600000010ff */
[----:B------:R1:W-:Y:S02]  /*6300*/  MUFU.EX2 R210, R0 ;  /* 0x0000000000d27308 */ /* 0x0003e40000000800 */
[--C-:B-1----:R-:W-:Y:S02]  /*6310*/  FFMA.FTZ R0, R26, c[0x0][0x2d0], -R2.reuse ;  /* 0x0000b4001a007a23 */ /* 0x102fe40000010802 */
[----:B------:R-:W-:Y:S04]  /*6320*/  LDSM.16.MT88.4 R24, [R188] ;  /* 0x00000000bc18783b */ /* 0x000fe80000004200 */
        /* <DEDUP_REMOVED lines=8> */
[----:B------:R1:W3:Y:S02]  /*63b0*/  MUFU.EX2 R222, R0 ;  /* 0x0000000000de7308 */ /* 0x0002e40000000800 */
[----:B-1----:R-:W-:Y:S01]  /*63c0*/  FMUL.FTZ R0, R68, c[0x0][0x2d0] ;  /* 0x0000b40044007a20 */ /* 0x002fe20000410000 */
[----:B---3--:R-:W-:-:S04]  /*63d0*/  F2FP.BF16.PACK_AB R8, R221, R222 ;  /* 0x000000dedd08723e */ /* 0x008fc800000010ff */
[----:B------:R-:W-:-:S05]  /*63e0*/  FSEL R0, R0, RZ, P0 ;  /* 0x000000ff00007208 */ /* 0x000fca0000000000 */
[----:B------:R-:W-:-:S04]  /*63f0*/  FFMA.FTZ R5, R28, c[0x0][0x2d0], -R0 ;  /* 0x0000b4001c057a23 */ /* 0x000fc80000010800 */
[----:B------:R1:W-:Y:S02]  /*6400*/  MUFU.EX2 R208, R5 ;  /* 0x0000000500d07308 */ /* 0x0003e40000000800 */
[--C-:B-1----:R-:W-:Y:S02]  /*6410*/  FFMA.FTZ R5, R30, c[0x0][0x2d0], -R0.reuse ;  /* 0x0000b4001e057a23 */ /* 0x102fe40000010800 */
[----:B------:R-:W1:Y:S04]  /*6420*/  LDSM.16.MT88.4 R28, [R186+0x800] ;  /* 0x00080000ba1c783b */ /* 0x000e680000004200 */
[----:B------:R3:W4:Y:S02]  /*6430*/  MUFU.EX2 R207, R5 ;  /* 0x0000000500cf7308 */ /* 0x0007240000000800 */
[----:B---3--:R-:W-:Y:S01]  /*6440*/  FFMA.FTZ R5, R33, c[0x0][0x2d0], -R0 ;  /* 0x0000b40021057a23 */ /* 0x008fe20000010800 */
[----:B----4-:R-:W-:-:S05]  /*6450*/  F2FP.BF16.PACK_AB R17, R207, R208 ;  /* 0x000000d0cf11723e */ /* 0x010fca00000010ff */
[----:B------:R3:W-:Y:S02]  /*6460*/  MUFU.EX2 R218, R5 ;  /* 0x0000000500da7308 */ /* 0x0007e40000000800 */
[----:B---3--:R-:W-:Y:S02]  /*6470*/  FFMA.FTZ R5, R35, c[0x0][0x2d0], -R0 ;  /* 0x0000b40023057a23 */ /* 0x008fe40000010800 */
[----:B------:R-:W3:Y:S01]  /*6480*/  LDSM.16.MT88.4 R32, [R189+0x800] ;  /* 0x00080000bd20783b */ /* 0x000ee20000004200 */
[----:B-1----:R-:W-:Y:S03]  /*6490*/  HMMA.16816.F32.BF16 R100, R12, R28, R64 ;  /* 0x0000001c0c64723c */ /* 0x002fe60000041840 */
[----:B------:R1:W4:Y:S02]  /*64a0*/  MUFU.EX2 R219, R5 ;  /* 0x0000000500db7308 */ /* 0x0003240000000800 */
[----:B-1----:R-:W-:Y:S01]  /*64b0*/  FFMA.FTZ R5, R49, c[0x0][0x2d0], -R2 ;  /* 0x0000b40031057a23 */ /* 0x002fe20000010802 */
[----:B----4-:R-:W-:-:S05]  /*64c0*/  F2FP.BF16.PACK_AB R19, R219, R218 ;  /* 0x000000dadb13723e */ /* 0x010fca00000010ff */
[----:B------:R1:W4:Y:S02]  /*64d0*/  MUFU.EX2 R231, R5 ;  /* 0x0000000500e77308 */ /* 0x0003240000000800 */
[C---:B------:R-:W-:Y:S08]  /*64e0*/  HMMA.16816.F32.BF16 R60, R16.reuse, R40, RZ ;  /* 0x00000028103c723c */ /* 0x040ff000000418ff */
[----:B------:R-:W-:Y:S01]  /*64f0*/  HMMA.16816.F32.BF16 R56, R16, R44, RZ ;  /* 0x0000002c1038723c */ /* 0x000fe200000418ff */
[--C-:B-1----:R-:W-:Y:S01]  /*6500*/  FFMA.FTZ R5, R48, c[0x0][0x2d0], -R0.reuse ;  /* 0x0000b40030057a23 */ /* 0x102fe20000010800 */
[----:B----4-:R-:W-:Y:S01]  /*6510*/  F2FP.BF16.PACK_AB R10, R231, R232 ;  /* 0x000000e8e70a723e */ /* 0x010fe200000010ff */
[----:B------:R-:W1:Y:S02]  /*6520*/  LDSM.16.MT88.4 R48, [R185+0x800] ;  /* 0x00080000b930783b */ /* 0x000e640000004200 */
[----:B------:R4:W-:Y:S03]  /*6530*/  MUFU.EX2 R225, R5 ;  /* 0x0000000500e17308 */ /* 0x0009e60000000800 */
[----:B---3--:R-:W-:Y:S08]  /*6540*/  HMMA.16816.F32.BF16 R108, R12, R32, R76 ;  /* 0x000000200c6c723c */ /* 0x008ff0000004184c */
[----:B------:R-:W-:Y:S01]  /*6550*/  HMMA.16816.F32.BF16 R64, R16, R42, RZ ;  /* 0x0000002a1040723c */ /* 0x000fe200000418ff */
[----:B----4-:R-:W-:-:S07]  /*6560*/  FFMA.FTZ R5, R52, c[0x0][0x2d0], -R0 ;  /* 0x0000b40034057a23 */ /* 0x010fce0000010800 */
[----:B------:R-:W-:Y:S01]  /*6570*/  HMMA.16816.F32.BF16 R76, R16, R38, RZ ;  /* 0x00000026104c723c */ /* 0x000fe200000418ff */
[----:B------:R3:W4:Y:S02]  /*6580*/  MUFU.EX2 R227, R5 ;  /* 0x0000000500e37308 */ /* 0x0007240000000800 */
[----:B---3--:R-:W-:Y:S01]  /*6590*/  FFMA.FTZ R5, R53, c[0x0][0x2d0], -R0 ;  /* 0x0000b40035057a23 */ /* 0x008fe20000010800 */
[----:B----4-:R-:W-:-:S04]  /*65a0*/  F2FP.BF16.PACK_AB R9, R227, R225 ;  /* 0x000000e1e309723e */ /* 0x010fc800000010ff */
[----:B-1----:R-:W-:Y:S01]  /*65b0*/  HMMA.16816.F32.BF16 R88, R12, R48, R80 ;  /* 0x000000300c58723c */ /* 0x002fe20000041850 */
[----:B------:R1:W-:Y:S07]  /*65c0*/  MUFU.EX2 R229, R5 ;  /* 0x0000000500e57308 */ /* 0x0003ee0000000800 */
[-C--:B------:R-:W-:Y:S08]  /*65d0*/  HMMA.16816.F32.BF16 R80, R16, R46.reuse, RZ ;  /* 0x0000002e1050723c */ /* 0x080ff000000418ff */
[----:B------:R-:W-:Y:S01]  /*65e0*/  HMMA.16816.F32.BF16 R44, R20, R46, RZ ;  /* 0x0000002e142c723c */ /* 0x000fe200000418ff */
[----:B-1----:R-:W-:-:S04]  /*65f0*/  FFMA.FTZ R5, R54, c[0x0][0x2d0], -R0 ;  /* 0x0000b40036057a23 */ /* 0x002fc80000010800 */
[----:B------:R1:W3:Y:S03]  /*6600*/  MUFU.EX2 R228, R5 ;  /* 0x0000000500e47308 */ /* 0x0002e60000000800 */
[----:B------:R-:W-:Y:S01]  /*6610*/  HMMA.16816.F32.BF16 R52, R16, R36, RZ ;  /* 0x000000241034723c */ /* 0x000fe200000418ff */
[----:B-1----:R-:W-:Y:S01]  /*6620*/  FFMA.FTZ R5, R124, c[0x0][0x2d0], -R4 ;  /* 0x0000b4007c057a23 */ /* 0x002fe20000010804 */
[----:B---3--:R-:W-:-:S03]  /*6630*/  F2FP.BF16.PACK_AB R11, R228, R229 ;  /* 0x000000e5e40b723e */ /* 0x008fc600000010ff */
[----:B------:R1:W-:Y:S04]  /*6640*/  MUFU.EX2 R182, R5 ;  /* 0x0000000500b67308 */ /* 0x0003e80000000800 */
[C---:B------:R-:W-:Y:S08]  /*6650*/  HMMA.16816.F32.BF16 R84, R8.reuse, R48, R60 ;  /* 0x000000300854723c */ /* 0x040ff0000004183c */
[----:B------:R-:W-:Y:S01]  /*6660*/  HMMA.16816.F32.BF16 R104, R8, R32, R56 ;  /* 0x000000200868723c */ /* 0x000fe20000041838 */
[----:B-1----:R-:W-:-:S04]  /*6670*/  FFMA.FTZ R5, R125, c[0x0][0x2d0], -R4 ;  /* 0x0000b4007d057a23 */ /* 0x002fc80000010804 */
[----:B------:R1:W3:Y:S03]  /*6680*/  MUFU.EX2 R183, R5 ;  /* 0x0000000500b77308 */ /* 0x0002e60000000800 */
[C---:B------:R-:W-:Y:S08]  /*6690*/  HMMA.16816.F32.BF16 R60, R16.reuse, R24, RZ ;  /* 0x00000018103c723c */ /* 0x040ff000000418ff */
[----:B------:R-:W-:Y:S01]  /*66a0*/  HMMA.16816.F32.BF16 R56, R16, R26, RZ ;  /* 0x0000001a1038723c */ /* 0x000fe200000418ff */
[----:B------:R-:W4:Y:S01]  /*66b0*/  LDSM.16.MT88.4 R16, [R188+0x800] ;  /* 0x00080000bc10783b */ /* 0x000f220000004200 */
[----:B-1----:R-:W-:-:S06]  /*66c0*/  FFMA.FTZ R5, R126, c[0x0][0x2d0], -R4 ;  /* 0x0000b4007e057a23 */ /* 0x002fcc0000010804 */
[----:B------:R-:W-:Y:S01]  /*66d0*/  HMMA.16816.F32.BF16 R120, R8, R28, R52 ;  /* 0x0000001c0878723c */ /* 0x000fe20000041834 */
[----:B------:R1:W-:Y:S07]  /*66e0*/  MUFU.EX2 R200, R5 ;  /* 0x0000000500c87308 */ /* 0x0003ee0000000800 */
[C---:B------:R-:W-:Y:S08]  /*66f0*/  HMMA.16816.F32.BF16 R52, R20.reuse, R42, RZ ;  /* 0x0000002a1434723c */ /* 0x040ff000000418ff */
[----:B------:R-:W-:Y:S01]  /*6700*/  HMMA.16816.F32.BF16 R40, R20, R38, RZ ;  /* 0x000000261428723c */ /* 0x000fe200000418ff */
[----:B-1----:R-:W-:-:S04]  /*6710*/  FFMA.FTZ R5, R127, c[0x0][0x2d0], -R4 ;  /* 0x0000b4007f057a23 */ /* 0x002fc80000010804 */
[----:B------:R1:W-:Y:S03]  /*6720*/  MUFU.EX2 R204, R5 ;  /* 0x0000000500cc7308 */ /* 0x0003e60000000800 */
[C---:B------:R-:W-:Y:S08]  /*6730*/  HMMA.16816.F32.BF16 R36, R20.reuse, R24, RZ ;  /* 0x000000181424723c */ /* 0x040ff000000418ff */
[----:B------:R-:W-:Y:S01]  /*6740*/  HMMA.16816.F32.BF16 R20, R20, R26, RZ ;  /* 0x0000001a1414723c */ /* 0x000fe200000418ff */
[----:B------:R-:W-:Y:S01]  /*6750*/  LDSM.16.MT88.4 R24, [R189+0x1000] ;  /* 0x00100000bd18783b */ /* 0x000fe20000004200 */
[----:B-1----:R-:W-:-:S06]  /*6760*/  FFMA.FTZ R5, R112, c[0x0][0x2d0], -R3 ;  /* 0x0000b40070057a23 */ /* 0x002fcc0000010803 */
[-C--:B------:R-:W-:Y:S01]  /*6770*/  HMMA.16816.F32.BF16 R40, R12, R30.reuse, R40 ;  /* 0x0000001e0c28723c */ /* 0x080fe20000041828 */
[----:B------:R1:W-:Y:S07]  /*6780*/  MUFU.EX2 R178, R5 ;  /* 0x0000000500b27308 */ /* 0x0003ee0000000800 */
[----:B------:R-:W-:Y:S08]  /*6790*/  HMMA.16816.F32.BF16 R76, R8, R30, R76 ;  /* 0x0000001e084c723c */ /* 0x000ff0000004184c */
[----:B----4-:R-:W-:Y:S01]  /*67a0*/  HMMA.16816.F32.BF16 R96, R12, R16, R36 ;  /* 0x000000100c60723c */ /* 0x010fe20000041824 */
[----:B-1----:R-:W-:-:S04]  /*67b0*/  FFMA.FTZ R5, R113, c[0x0][0x2d0], -R3 ;  /* 0x0000b40071057a23 */ /* 0x002fc80000010803 */
[----:B------:R1:W4:Y:S03]  /*67c0*/  MUFU.EX2 R179, R5 ;  /* 0x0000000500b37308 */ /* 0x0003260000000800 */
[----:B------:R-:W-:Y:S01]  /*67d0*/  HMMA.16816.F32.BF16 R92, R12, R18, R20 ;  /* 0x000000120c5c723c */ /* 0x000fe20000041814 */
[----:B------:R-:W-:Y:S07]  /*67e0*/  LDSM.16.MT88.4 R20, [R186+0x1000] ;  /* 0x00100000ba14783b */ /* 0x000fee0000004200 */
[----:B------:R-:W-:Y:S01]  /*67f0*/  HMMA.16816.F32.BF16 R60, R8, R16, R60 ;  /* 0x00000010083c723c */ /* 0x000fe2000004183c */
[----:B-1----:R-:W-:-:S07]  /*6800*/  FFMA.FTZ R5, R114, c[0x0][0x2d0], -R3 ;  /* 0x0000b40072057a23 */ /* 0x002fce0000010803 */
[----:B------:R-:W-:Y:S01]  /*6810*/  HMMA.16816.F32.BF16 R28, R8, R18, R56 ;  /* 0x00000012081c723c */ /* 0x000fe20000041838 */
[----:B------:R-:W1:Y:S01]  /*6820*/  LDSM.16.MT88.4 R16, [R185+0x1000] ;  /* 0x00100000b910783b */ /* 0x000e620000004200 */
[----:B------:R5:W-:Y:S06]  /*6830*/  MUFU.EX2 R180, R5 ;  /* 0x0000000500b47308 */ /* 0x000bec0000000800 */
[-C--:B------:R-:W-:Y:S08]  /*6840*/  HMMA.16816.F32.BF16 R52, R12, R50.reuse, R52 ;  /* 0x000000320c34723c */ /* 0x080ff00000041834 */
[----:B------:R-:W-:Y:S01]  /*6850*/  HMMA.16816.F32.BF16 R48, R8, R50, R64 ;  /* 0x000000320830723c */ /* 0x000fe20000041840 */
[----:B-----5:R-:W-:-:S04]  /*6860*/  FFMA.FTZ R5, R115, c[0x0][0x2d0], -R3 ;  /* 0x0000b40073057a23 */ /* 0x020fc80000010803 */
[----:B------:R5:W1:Y:S03]  /*6870*/  MUFU.EX2 R181, R5 ;  /* 0x0000000500b57308 */ /* 0x000a660000000800 */
[-C--:B------:R-:W-:Y:S08]  /*6880*/  HMMA.16816.F32.BF16 R80, R8, R34.reuse, R80 ;  /* 0x000000220850723c */ /* 0x080ff00000041850 */
[----:B------:R-:W-:Y:S01]  /*6890*/  HMMA.16816.F32.BF16 R36, R12, R34, R44 ;  /* 0x000000220c24723c */ /* 0x000fe2000004182c */
[----:B-----5:R-:W-:-:S06]  /*68a0*/  FFMA.FTZ R5, R116, c[0x0][0x2d0], -R2 ;  /* 0x0000b40074057a23 */ /* 0x020fcc0000010802 */
[----:B---3--:R-:W-:Y:S02]  /*68b0*/  F2FP.BF16.PACK_AB R12, R183, R182 ;  /* 0x000000b6b70c723e */ /* 0x008fe400000010ff */
[----:B----4-:R-:W-:Y:S01]  /*68c0*/  F2FP.BF16.PACK_AB R13, R179, R178 ;  /* 0x000000b2b30d723e */ /* 0x010fe200000010ff */
[----:B------:R3:W-:Y:S01]  /*68d0*/  MUFU.EX2 R170, R5 ;  /* 0x0000000500aa7308 */ /* 0x0007e20000000800 */
[----:B------:R-:W-:Y:S02]  /*68e0*/  F2FP.BF16.PACK_AB R14, R204, R200 ;  /* 0x000000c8cc0e723e */ /* 0x000fe400000010ff */
[----:B-1----:R-:W-:-:S07]  /*68f0*/  F2FP.BF16.PACK_AB R15, R181, R180 ;  /* 0x000000b4b50f723e */ /* 0x002fce00000010ff */
[----:B------:R-:W-:Y:S01]  /*6900*/  HMMA.16816.F32.BF16 R88, R12, R16, R88 ;  /* 0x000000100c58723c */ /* 0x000fe20000041858 */
[----:B---3--:R-:W-:-:S07]  /*6910*/  FFMA.FTZ R5, R117, c[0x0][0x2d0], -R2 ;  /* 0x0000b40075057a23 */ /* 0x008fce0000010802 */
[C---:B------:R-:W-:Y:S01]  /*6920*/  HMMA.16816.F32.BF16 R56, R12.reuse, R24, R108 ;  /* 0x000000180c38723c */ /* 0x040fe2000004186c */
[----:B------:R1:W3:Y:S07]  /*6930*/  MUFU.EX2 R172, R5 ;  /* 0x0000000500ac7308 */ /* 0x0002ee0000000800 */
[C---:B------:R-:W-:Y:S08]  /*6940*/  HMMA.16816.F32.BF16 R44, R12.reuse, R20, R100 ;  /* 0x000000140c2c723c */ /* 0x040ff00000041864 */
[----:B------:R-:W-:Y:S01]  /*6950*/  HMMA.16816.F32.BF16 R40, R12, R22, R40 ;  /* 0x000000160c28723c */ /* 0x000fe20000041828 */
        /* <DEDUP_REMOVED lines=13> */
[----:B-1----:R-:W-:-:S06]  /*6a30*/  FFMA.FTZ R5, R75, c[0x0][0x2d0], -R0 ;  /* 0x0000b4004b057a23 */ /* 0x002fcc0000010800 */
[----:B------:R-:W1:Y:S02]  /*6a40*/  MUFU.EX2 R173, R5 ;  /* 0x0000000500ad7308 */ /* 0x000e640000000800 */
[----:B-1----:R-:W-:Y:S01]  /*6a50*/  F2FP.BF16.PACK_AB R11, R173, R171 ;  /* 0x000000abad0b723e */ /* 0x002fe200000010ff */
[----:B------:R-:W-:-:S05]  /*6a60*/  FFMA.FTZ R5, R136, c[0x0][0x2d0], -R4 ;  /* 0x0000b40088057a23 */ /* 0x000fca0000010804 */
[----:B------:R1:W-:Y:S01]  /*6a70*/  MUFU.EX2 R164, R5 ;  /* 0x0000000500a47308 */ /* 0x0003e20000000800 */
[----:B------:R-:W-:Y:S08]  /*6a80*/  HMMA.16816.F32.BF16 R116, R8, R16, R84 ;  /* 0x000000100874723c */ /* 0x000ff00000041854 */
[----:B------:R-:W-:Y:S01]  /*6a90*/  HMMA.16816.F32.BF16 R84, R12, R18, R52 ;  /* 0x000000120c54723c */ /* 0x000fe20000041834 */
[----:B-1----:R-:W-:-:S07]  /*6aa0*/  FFMA.FTZ R5, R135, c[0x0][0x2d0], -R4 ;  /* 0x0000b40087057a23 */ /* 0x002fce0000010804 */
[----:B------:R-:W-:Y:S01]  /*6ab0*/  HMMA.16816.F32.BF16 R112, R8, R18, R48 ;  /* 0x000000120870723c */ /* 0x000fe20000041830 */
[----:B------:R-:W1:Y:S01]  /*6ac0*/  LDSM.16.MT88.4 R16, [R188+0x1000] ;  /* 0x00100000bc10783b */ /* 0x000e620000004200 */
[----:B------:R3:W-:Y:S01]  /*6ad0*/  MUFU.EX2 R165, R5 ;  /* 0x0000000500a57308 */ /* 0x0007e20000000800 */
[----:B------:R-:W-:-:S05]  /*6ae0*/  FFMA.FTZ R52, R137, c[0x0][0x2d0], -R3 ;  /* 0x0000b40089347a23 */ /* 0x000fca0000010803 */
[----:B------:R-:W-:Y:S02]  /*6af0*/  HMMA.16816.F32.BF16 R48, R12, R26, R36 ;  /* 0x0000001a0c30723c */ /* 0x000fe40000041824 */
[----:B------:R-:W-:Y:S06]  /*6b00*/  MUFU.EX2 R52, R52 ;  /* 0x0000003400347308 */ /* 0x000fec0000000800 */
[----:B------:R-:W-:Y:S01]  /*6b10*/  HMMA.16816.F32.BF16 R104, R8, R24, R104 ;  /* 0x000000180868723c */ /* 0x000fe20000041868 */
[----:B---3--:R-:W-:-:S04]  /*6b20*/  FFMA.FTZ R5, R134, c[0x0][0x2d0], -R4 ;  /* 0x0000b40086057a23 */ /* 0x008fc80000010804 */
[----:B------:R3:W-:Y:S02]  /*6b30*/  MUFU.EX2 R166, R5 ;  /* 0x0000000500a67308 */ /* 0x0007e40000000800 */
[--C-:B------:R-:W-:Y:S01]  /*6b40*/  FFMA.FTZ R25, R140, c[0x0][0x2d0], -R3.reuse ;  /* 0x0000b4008c197a23 */ /* 0x100fe20000010803 */
[----:B------:R-:W-:Y:S01]  /*6b50*/  HMMA.16816.F32.BF16 R76, R8, R22, R76 ;  /* 0x00000016084c723c */ /* 0x000fe2000004184c */
[----:B------:R-:W-:-:S04]  /*6b60*/  FFMA.FTZ R24, R139, c[0x0][0x2d0], -R3 ;  /* 0x0000b4008b187a23 */ /* 0x000fc80000010803 */
[----:B------:R-:W-:Y:S01]  /*6b70*/  MUFU.EX2 R25, R25 ;  /* 0x0000001900197308 */ /* 0x000fe20000000800 */
[----:B---3--:R-:W-:-:S07]  /*6b80*/  FFMA.FTZ R5, R133, c[0x0][0x2d0], -R4 ;  /* 0x0000b40085057a23 */ /* 0x008fce0000010804 */
[----:B------:R-:W-:Y:S01]  /*6b90*/  MUFU.EX2 R24, R24 ;  /* 0x0000001800187308 */ /* 0x000fe20000000800 */
[C---:B-1----:R-:W-:Y:S07]  /*6ba0*/  HMMA.16816.F32.BF16 R64, R12.reuse, R16, R96 ;  /* 0x000000100c40723c */ /* 0x042fee0000041860 */
[----:B------:R1:W3:Y:S01]  /*6bb0*/  MUFU.EX2 R167, R5 ;  /* 0x0000000500a77308 */ /* 0x0002e20000000800 */
[----:B------:R-:W-:Y:S01]  /*6bc0*/  HMMA.16816.F32.BF16 R32, R12, R18, R92 ;  /* 0x000000120c20723c */ /* 0x000fe2000004185c */
[----:B------:R-:W4:Y:S07]  /*6bd0*/  LDSM.16.MT88.4 R12, [R186+0x1800] ;  /* 0x00180000ba0c783b */ /* 0x000f2e0000004200 */
[----:B------:R-:W-:Y:S01]  /*6be0*/  HMMA.16816.F32.BF16 R96, R8, R26, R80 ;  /* 0x0000001a0860723c */ /* 0x000fe20000041850 */
[----:B-1----:R-:W-:Y:S01]  /*6bf0*/  FFMA.FTZ R5, R131, c[0x0][0x2d0], -R3 ;  /* 0x0000b40083057a23 */ /* 0x002fe20000010803 */
[----:B---3--:R-:W-:-:S05]  /*6c00*/  F2FP.BF16.PACK_AB R6, R167, R166 ;  /* 0x000000a6a706723e */ /* 0x008fca00000010ff */
[----:B------:R-:W-:Y:S01]  /*6c10*/  FFMA.FTZ R27, R138, c[0x0][0x2d0], -R3 ;  /* 0x0000b4008a1b7a23 */ /* 0x000fe20000010803 */
[----:B------:R-:W-:Y:S01]  /*6c20*/  HMMA.16816.F32.BF16 R80, R8, R20, R120 ;  /* 0x000000140850723c */ /* 0x000fe20000041878 */
[----:B------:R1:W-:Y:S01]  /*6c30*/  MUFU.EX2 R160, R5 ;  /* 0x0000000500a07308 */ /* 0x0003e20000000800 */
[----:B------:R-:W3:Y:S01]  /*6c40*/  LDSM.16.MT88.4 R20, [R185+0x1800] ;  /* 0x00180000b914783b */ /* 0x000ee20000004200 */
[----:B------:R-:W-:-:S05]  /*6c50*/  FFMA.FTZ R26, R141, c[0x0][0x2d0], -R4 ;  /* 0x0000b4008d1a7a23 */ /* 0x000fca0000010804 */
[C---:B------:R-:W-:Y:S01]  /*6c60*/  HMMA.16816.F32.BF16 R60, R8.reuse, R16, R60 ;  /* 0x00000010083c723c */ /* 0x040fe2000004183c */
[----:B------:R-:W-:Y:S07]  /*6c70*/  MUFU.EX2 R26, R26 ;  /* 0x0000001a001a7308 */ /* 0x000fee0000000800 */
[----:B------:R-:W-:Y:S01]  /*6c80*/  HMMA.16816.F32.BF16 R36, R8, R18, R28 ;  /* 0x000000120824723c */ /* 0x000fe2000004181c */
[----:B-1----:R-:W-:Y:S01]  /*6c90*/  FFMA.FTZ R5, R130, c[0x0][0x2d0], -R3 ;  /* 0x0000b40082057a23 */ /* 0x002fe20000010803 */
[----:B------:R-:W1:Y:S01]  /*6ca0*/  LDSM.16.MT88.4 R16, [R189+0x1800] ;  /* 0x00180000bd10783b */ /* 0x000e620000004200 */
[----:B------:R-:W-:Y:S03]  /*6cb0*/  MUFU.EX2 R27, R27 ;  /* 0x0000001b001b7308 */ /* 0x000fe60000000800 */
[----:B------:R-:W5:Y:S01]  /*6cc0*/  LDSM.16.MT88.4 R8, [R188+0x1800] ;  /* 0x00180000bc08783b */ /* 0x000f620000004200 */
[----:B------:R-:W-:-:S02]  /*6cd0*/  FFMA.FTZ R30, R144, c[0x0][0x2d0], -R4 ;  /* 0x0000b400901e7a23 */ /* 0x000fc40000010804 */
[--C-:B------:R-:W-:Y:S02]  /*6ce0*/  FFMA.FTZ R29, R143, c[0x0][0x2d0], -R4.reuse ;  /* 0x0000b4008f1d7a23 */ /* 0x100fe40000010804 */
[----:B------:R2:W1:Y:S01]  /*6cf0*/  MUFU.EX2 R161, R5 ;  /* 0x0000000500a17308 */ /* 0x0004620000000800 */
[----:B------:R-:W-:Y:S01]  /*6d00*/  FFMA.FTZ R28, R142, c[0x0][0x2d0], -R4 ;  /* 0x0000b4008e1c7a23 */ /* 0x000fe20000010804 */
[----:B------:R-:W-:Y:S01]  /*6d10*/  F2FP.BF16.PACK_AB R4, R165, R164 ;  /* 0x000000a4a504723e */ /* 0x000fe200000010ff */
[----:B------:R-:W-:-:S05]  /*6d20*/  FFMA.FTZ R31, R159, c[0x0][0x2d0], -R2 ;  /* 0x0000b4009f1f7a23 */ /* 0x000fca0000010802 */
[----:B------:R-:W-:Y:S01]  /*6d30*/  MUFU.EX2 R30, R30 ;  /* 0x0000001e001e7308 */ /* 0x000fe20000000800 */
[----:B--2---:R-:W-:-:S07]  /*6d40*/  FFMA.FTZ R5, R129, c[0x0][0x2d0], -R3 ;  /* 0x0000b40081057a23 */ /* 0x004fce0000010803 */
[----:B------:R-:W-:Y:S08]  /*6d50*/  MUFU.EX2 R29, R29 ;  /* 0x0000001d001d7308 */ /* 0x000ff00000000800 */
[----:B------:R2:W-:Y:S08]  /*6d60*/  MUFU.EX2 R162, R5 ;  /* 0x0000000500a27308 */ /* 0x0005f00000000800 */
[----:B------:R-:W-:Y:S01]  /*6d70*/  MUFU.EX2 R28, R28 ;  /* 0x0000001c001c7308 */ /* 0x000fe20000000800 */
[----:B--2---:R-:W-:-:S07]  /*6d80*/  FFMA.FTZ R5, R132, c[0x0][0x2d0], -R3 ;  /* 0x0000b40084057a23 */ /* 0x004fce0000010803 */
[----:B------:R-:W-:Y:S01]  /*6d90*/  MUFU.EX2 R31, R31 ;  /* 0x0000001f001f7308 */ /* 0x000fe20000000800 */
[----:B------:R-:W-:-:S07]  /*6da0*/  FFMA.FTZ R3, R155, c[0x0][0x2d0], -R2 ;  /* 0x0000b4009b037a23 */ /* 0x000fce0000010802 */
[----:B------:R1:W2:Y:S08]  /*6db0*/  MUFU.EX2 R163, R5 ;  /* 0x0000000500a37308 */ /* 0x0002b00000000800 */
[----:B------:R3:W-:Y:S01]  /*6dc0*/  MUFU.EX2 R54, R3 ;  /* 0x0000000300367308 */ /* 0x0007e20000000800 */
[----:B-1----:R-:W-:Y:S02]  /*6dd0*/  F2FP.BF16.PACK_AB R5, R161, R160 ;  /* 0x000000a0a105723e */ /* 0x002fe400000010ff */
[----:B--2---:R-:W-:Y:S01]  /*6de0*/  F2FP.BF16.PACK_AB R7, R163, R162 ;  /* 0x000000a2a307723e */ /* 0x004fe200000010ff */
[----:B---3--:R-:W-:-:S06]  /*6df0*/  FFMA.FTZ R3, R154, c[0x0][0x2d0], -R2 ;  /* 0x0000b4009a037a23 */ /* 0x008fcc0000010802 */
[C---:B----4-:R-:W-:Y:S01]  /*6e00*/  HMMA.16816.F32.BF16 R132, R4.reuse, R14, R40 ;  /* 0x0000000e0484723c */ /* 0x050fe20000041828 */
[----:B------:R1:W2:Y:S06]  /*6e10*/  MUFU.EX2 R69, R3 ;  /* 0x0000000300457308 */ /* 0x0002ac0000000800 */
[--C-:B------:R-:W-:Y:S01]  /*6e20*/  FFMA.FTZ R40, R146, c[0x0][0x2d0], -R0.reuse ;  /* 0x0000b40092287a23 */ /* 0x100fe20000010800 */
[----:B------:R-:W-:Y:S01]  /*6e30*/  HMMA.16816.F32.BF16 R88, R4, R20, R88 ;  /* 0x000000140458723c */ /* 0x000fe20000041858 */
[--C-:B------:R-:W-:Y:S02]  /*6e40*/  FFMA.FTZ R41, R145, c[0x0][0x2d0], -R0.reuse ;  /* 0x0000b40091297a23 */ /* 0x100fe40000010800 */
[----:B------:R-:W-:-:S02]  /*6e50*/  FFMA.FTZ R42, R128, c[0x0][0x2d0], -R0 ;  /* 0x0000b400802a7a23 */ /* 0x000fc40000010800 */
[----:B------:R-:W-:Y:S01]  /*6e60*/  MUFU.EX2 R40, R40 ;  /* 0x0000002800287308 */ /* 0x000fe20000000800 */
[----:B------:R-:W3:Y:S02]  /*6e70*/  LDSM.16.MT88.4 R128, [R186+0x2000] ;  /* 0x00200000ba80783b */ /* 0x000ee40000004200 */
[----:B------:R-:W-:Y:S01]  /*6e80*/  HMMA.16816.F32.BF16 R84, R4, R22, R84 ;  /* 0x000000160454723c */ /* 0x000fe20000041854 */
[----:B-1----:R-:W-:-:S04]  /*6e90*/  FFMA.FTZ R3, R153, c[0x0][0x2d0], -R2 ;  /* 0x0000b40099037a23 */ /* 0x002fc80000010802 */
[----:B------:R-:W-:Y:S03]  /*6ea0*/  MUFU.EX2 R41, R41 ;  /* 0x0000002900297308 */ /* 0x000fe60000000800 */
[C---:B------:R-:W-:Y:S05]  /*6eb0*/  HMMA.16816.F32.BF16 R56, R4.reuse, R16, R56 ;  /* 0x000000100438723c */ /* 0x040fea0000041838 */
[----:B------:R1:W-:Y:S03]  /*6ec0*/  MUFU.EX2 R74, R3 ;  /* 0x00000003004a7308 */ /* 0x0003e60000000800 */
[C---:B------:R-:W-:Y:S05]  /*6ed0*/  HMMA.16816.F32.BF16 R48, R4.reuse, R18, R48 ;  /* 0x000000120430723c */ /* 0x040fea0000041830 */
[----:B------:R-:W-:Y:S03]  /*6ee0*/  MUFU.EX2 R42, R42 ;  /* 0x0000002a002a7308 */ /* 0x000fe60000000800 */
[----:B------:R-:W-:Y:S01]  /*6ef0*/  HMMA.16816.F32.BF16 R44, R4, R12, R44 ;  /* 0x0000000c042c723c */ /* 0x000fe2000004182c */
[----:B-1----:R-:W-:-:S07]  /*6f00*/  FFMA.FTZ R3, R152, c[0x0][0x2d0], -R2 ;  /* 0x0000b40098037a23 */ /* 0x002fce0000010802 */
[C---:B-----5:R-:W-:Y:S01]  /*6f10*/  HMMA.16816.F32.BF16 R64, R4.reuse, R8, R64 ;  /* 0x000000080440723c */ /* 0x060fe20000041840 */
[----:B------:R-:W1:Y:S07]  /*6f20*/  MUFU.EX2 R75, R3 ;  /* 0x00000003004b7308 */ /* 0x000e6e0000000800 */
[----:B------:R-:W-:Y:S07]  /*6f30*/  HMMA.16816.F32.BF16 R108, R4, R10, R32 ;  /* 0x0000000a046c723c */ /* 0x000fee0000041820 */
[----:B--2---:R-:W-:Y:S01]  /*6f40*/  F2FP.BF16.PACK_AB R4, R69, R54 ;  /* 0x000000364504723e */ /* 0x004fe200000010ff */
[----:B------:R-:W-:Y:S01]  /*6f50*/  FFMA.FTZ R32, R158, c[0x0][0x2d0], -R2 ;  /* 0x0000b4009e207a23 */ /* 0x000fe20000010802 */
[----:B-1----:R-:W-:Y:S01]  /*6f60*/  F2FP.BF16.PACK_AB R6, R75, R74 ;  /* 0x0000004a4b06723e */ /* 0x002fe200000010ff */
[----:B------:R-:W-:Y:S01]  /*6f70*/  FFMA.FTZ R3, R150, c[0x0][0x2d0], -R0 ;  /* 0x0000b40096037a23 */ /* 0x000fe20000010800 */
[----:B------:R-:W-:Y:S01]  /*6f80*/  F2FP.BF16.PACK_AB R150, R26, R28 ;  /* 0x0000001c1a96723e */ /* 0x000fe200000010ff */
[----:B------:R-:W-:-:S02]  /*6f90*/  FFMA.FTZ R33, R157, c[0x0][0x2d0], -R2 ;  /* 0x0000b4009d217a23 */ /* 0x000fc40000010802 */
[----:B------:R1:W-:Y:S01]  /*6fa0*/  MUFU.EX2 R43, R3 ;  /* 0x00000003002b7308 */ /* 0x0003e20000000800 */
[----:B------:R-:W-:Y:S02]  /*6fb0*/  FFMA.FTZ R34, R156, c[0x0][0x2d0], -R2 ;  /* 0x0000b4009c227a23 */ /* 0x000fe40000010802 */
[----:B------:R-:W-:Y:S02]  /*6fc0*/  FADD.FTZ R2, R177, R175 ;  /* 0x000000afb1027221 */ /* 0x000fe40000010000 */
[----:B------:R-:W-:Y:S01]  /*6fd0*/  FFMA.FTZ R35, R151, c[0x0][0x2d0], -R0 ;  /* 0x0000b40097237a23 */ /* 0x000fe20000010800 */
[----:B------:R-:W-:Y:S01]  /*6fe0*/  F2FP.BF16.PACK_AB R151, R52, R27 ;  /* 0x0000001b3497723e */ /* 0x000fe200000010ff */
[----:B------:R-:W-:Y:S01]  /*6ff0*/  FADD.FTZ R2, R214, R2 ;  /* 0x00000002d6027221 */ /* 0x000fe20000010000 */
[----:B------:R-:W2:Y:S03]  /*7000*/  MUFU.EX2 R32, R32 ;  /* 0x0000002000207308 */ /* 0x000ea60000000800 */
[----:B------:R-:W-:-:S04]  /*7010*/  FADD.FTZ R2, R215, R2 ;  /* 0x00000002d7027221 */ /* 0x000fc80000010000 */
[----:B------:R-:W-:Y:S01]  /*7020*/  FADD.FTZ R2, R223, R2 ;  /* 0x00000002df027221 */ /* 0x000fe20000010000 */
[----:B------:R-:W-:Y:S01]  /*7030*/  MUFU.EX2 R33, R33 ;  /* 0x0000002100217308 */ /* 0x000fe20000000800 */
[----:B-1----:R-:W-:Y:S01]  /*7040*/  FFMA.FTZ R3, R149, c[0x0][0x2d0], -R0 ;  /* 0x0000b40095037a23 */ /* 0x002fe20000010800 */
[----:B------:R-:W-:-:S06]  /*7050*/  F2FP.BF16.PACK_AB R149, R24, R25 ;  /* 0x000000191895723e */ /* 0x000fcc00000010ff */
[----:B------:R1:W4:Y:S01]  /*7060*/  MUFU.EX2 R53, R3 ;  /* 0x0000000300357308 */ /* 0x0003220000000800 */
[----:B--2---:R-:W-:-:S07]  /*7070*/  F2FP.BF16.PACK_AB R144, R32, R31 ;  /* 0x0000001f2090723e */ /* 0x004fce00000010ff */
[----:B------:R-:W2:Y:S01]  /*7080*/  MUFU.EX2 R34, R34 ;  /* 0x0000002200227308 */ /* 0x000ea20000000800 */
[----:B-1----:R-:W-:Y:S01]  /*7090*/  FFMA.FTZ R3, R148, c[0x0][0x2d0], -R0 ;  /* 0x0000b40094037a23 */ /* 0x002fe20000010800 */
[----:B----4-:R-:W-:-:S06]  /*70a0*/  F2FP.BF16.PACK_AB R5, R53, R43 ;  /* 0x0000002b3505723e */ /* 0x010fcc00000010ff */
[----:B------:R-:W1:Y:S01]  /*70b0*/  MUFU.EX2 R35, R35 ;  /* 0x0000002300237308 */ /* 0x000e620000000800 */
[----:B------:R-:W-:Y:S02]  /*70c0*/  F2FP.BF16.PACK_AB R148, R29, R30 ;  /* 0x0000001e1d94723e */ /* 0x000fe400000010ff */
[----:B--2---:R-:W-:-:S05]  /*70d0*/  F2FP.BF16.PACK_AB R146, R34, R33 ;  /* 0x000000212292723e */ /* 0x004fca00000010ff */
[----:B------:R2:W-:Y:S01]  /*70e0*/  MUFU.EX2 R55, R3 ;  /* 0x0000000300377308 */ /* 0x0005e20000000800 */
[----:B---3--:R-:W-:Y:S01]  /*70f0*/  HMMA.16816.F32.BF16 R120, R148, R128, R44 ;  /* 0x000000809478723c */ /* 0x008fe2000004182c */
[----:B-1----:R-:W-:-:S07]  /*7100*/  F2FP.BF16.PACK_AB R145, R40, R35 ;  /* 0x000000232891723e */ /* 0x002fce00000010ff */
[----:B------:R-:W-:Y:S01]  /*7110*/  HMMA.16816.F32.BF16 R132, R148, R130, R132 ;  /* 0x000000829484723c */ /* 0x000fe20000041884 */
[----:B--2---:R-:W-:Y:S01]  /*7120*/  FFMA.FTZ R3, R147, c[0x0][0x2d0], -R0 ;  /* 0x0000b40093037a23 */ /* 0x004fe20000010800 */
[----:B------:R-:W-:Y:S01]  /*7130*/  F2FP.BF16.PACK_AB R147, R42, R41 ;  /* 0x000000292a93723e */ /* 0x000fe200000010ff */
[----:B------:R-:W-:Y:S02]  /*7140*/  FADD.FTZ R0, R210, R209 ;  /* 0x000000d1d2007221 */ /* 0x000fe40000010000 */
[----:B------:R-:W1:Y:S02]  /*7150*/  MUFU.EX2 R73, R3 ;  /* 0x0000000300497308 */ /* 0x000e640000000800 */
[----:B------:R-:W-:-:S04]  /*7160*/  FADD.FTZ R0, R212, R0 ;  /* 0x00000000d4007221 */ /* 0x000fc80000010000 */
[----:B------:R-:W-:-:S04]  /*7170*/  FADD.FTZ R0, R213, R0 ;  /* 0x00000000d5007221 */ /* 0x000fc80000010000 */
[----:B------:R-:W-:Y:S01]  /*7180*/  FADD.FTZ R0, R222, R0 ;  /* 0x00000000de007221 */ /* 0x000fe20000010000 */
[----:B-1----:R-:W-:Y:S01]  /*7190*/  F2FP.BF16.PACK_AB R7, R73, R55 ;  /* 0x000000374907723e */ /* 0x002fe200000010ff */
[----:B------:R-:W-:-:S04]  /*71a0*/  FADD.FTZ R3, R206, R205 ;  /* 0x000000cdce037221 */ /* 0x000fc80000010000 */
[----:B------:R-:W-:Y:S02]  /*71b0*/  FADD.FTZ R3, R216, R3 ;  /* 0x00000003d8037221 */ /* 0x000fe40000010000 */
[----:B------:R-:W-:Y:S01]  /*71c0*/  HMMA.16816.F32.BF16 R80, R4, R12, R80 ;  /* 0x0000000c0450723c */ /* 0x000fe20000041850 */
[----:B------:R-:W2:Y:S01]  /*71d0*/  LDL R12, [R1+0x10] ;  /* 0x00001000010c7983 */ /* 0x000ea20000100800 */
[----:B------:R-:W-:-:S04]  /*71e0*/  FADD.FTZ R3, R220, R3 ;  /* 0x00000003dc037221 */ /* 0x000fc80000010000 */
[----:B------:R-:W-:Y:S02]  /*71f0*/  FADD.FTZ R3, R226, R3 ;  /* 0x00000003e2037221 */ /* 0x000fe40000010000 */
[C---:B------:R-:W-:Y:S08]  /*7200*/  HMMA.16816.F32.BF16 R92, R4.reuse, R20, R116 ;  /* 0x00000014045c723c */ /* 0x040ff00000041874 */
[C---:B------:R-:W-:Y:S08]  /*7210*/  HMMA.16816.F32.BF16 R124, R4.reuse, R16, R104 ;  /* 0x00000010047c723c */ /* 0x040ff00000041868 */
[C---:B------:R-:W-:Y:S01]  /*7220*/  HMMA.16816.F32.BF16 R20, R4.reuse, R22, R112 ;  /* 0x000000160414723c */ /* 0x040fe20000041870 */
[----:B------:R-:W1:Y:S07]  /*7230*/  LDSM.16.MT88.4 R112, [R189+0x2000] ;  /* 0x00200000bd70783b */ /* 0x000e6e0000004200 */
[C---:B------:R-:W-:Y:S01]  /*7240*/  HMMA.16816.F32.BF16 R16, R4.reuse, R18, R96 ;  /* 0x000000120410723c */ /* 0x040fe20000041860 */
[----:B------:R-:W3:Y:S07]  /*7250*/  LDSM.16.MT88.4 R96, [R185+0x2000] ;  /* 0x00200000b960783b */ /* 0x000eee0000004200 */
[C---:B------:R-:W-:Y:S08]  /*7260*/  HMMA.16816.F32.BF16 R76, R4.reuse, R14, R76 ;  /* 0x0000000e044c723c */ /* 0x040ff0000004184c */
[C---:B------:R-:W-:Y:S07]  /*7270*/  HMMA.16816.F32.BF16 R60, R4.reuse, R8, R60 ;  /* 0x00000008043c723c */ /* 0x040fee000004183c */
[----:B------:R-:W-:Y:S01]  /*7280*/  FADD.FTZ R8, R208, R207 ;  /* 0x000000cfd0087221 */ /* 0x000fe20000010000 */
[----:B------:R-:W-:Y:S01]  /*7290*/  HMMA.16816.F32.BF16 R36, R4, R10, R36 ;  /* 0x0000000a0424723c */ /* 0x000fe20000041824 */
[----:B------:R-:W4:Y:S01]  /*72a0*/  LDSM.16.MT88.4 R4, [R188+0x2000] ;  /* 0x00200000bc04783b */ /* 0x000f220000004200 */
[----:B------:R-:W-:-:S02]  /*72b0*/  FADD.FTZ R9, R230, R3 ;  /* 0x00000003e6097221 */ /* 0x000fc40000010000 */
[----:B------:R-:W-:Y:S02]  /*72c0*/  FADD.FTZ R8, R218, R8 ;  /* 0x00000008da087221 */ /* 0x000fe40000010000 */
[----:B------:R-:W-:Y:S02]  /*72d0*/  FADD.FTZ R3, R224, R2 ;  /* 0x00000002e0037221 */ /* 0x000fe40000010000 */
[----:B------:R-:W-:Y:S01]  /*72e0*/  @P5 IMAD.HI.U32 R2, R237, c[0x0][0x2c8], RZ ;  /* 0x0000b200ed025a27 */ /* 0x000fe200078e00ff */
[----:B-1----:R-:W-:Y:S03]  /*72f0*/  HMMA.16816.F32.BF16 R104, R148, R112, R56 ;  /* 0x000000709468723c */ /* 0x002fe60000041838 */
[----:B------:R-:W-:Y:S02]  /*7300*/  FADD.FTZ R10, R219, R8 ;  /* 0x00000008db0a7221 */ /* 0x000fe40000010000 */
[----:B------:R-:W-:Y:S01]  /*7310*/  FADD.FTZ R8, R221, R0 ;  /* 0x00000000dd087221 */ /* 0x000fe20000010000 */
[----:B------:R-:W-:-:S02]  /*7320*/  MOV R0, R237 ;  /* 0x000000ed00007202 */ /* 0x000fc40000000f00 */
[----:B------:R-:W-:Y:S01]  /*7330*/  @P5 SHF.R.U32.HI R0, RZ, c[0x0][0x2cc], R2 ;  /* 0x0000b300ff005a19 */ /* 0x000fe20000011602 */
[----:B---3--:R-:W-:Y:S03]  /*7340*/  HMMA.16816.F32.BF16 R88, R148, R96, R88 ;  /* 0x000000609458723c */ /* 0x008fe60000041858 */
[----:B------:R-:W-:-:S05]  /*7350*/  IADD3 R0, R0, R251, -R250 ;  /* 0x000000fb00007210 */ /* 0x000fca0007ffe8fa */
[----:B------:R-:W-:Y:S01]  /*7360*/  IMAD.HI R0, R0, 0x66666667, RZ ;  /* 0x6666666700007827 */ /* 0x000fe200078e02ff */
[----:B------:R-:W-:Y:S04]  /*7370*/  HMMA.16816.F32.BF16 R100, R148, R98, R84 ;  /* 0x000000629464723c */ /* 0x000fe80000041854 */
[----:B------:R-:W-:Y:S01]  /*7380*/  SHF.R.U32.HI R2, RZ, 0x1f, R0 ;  /* 0x0000001fff027819 */ /* 0x000fe20000011600 */
[----:B------:R-:W-:-:S03]  /*7390*/  FADD.FTZ R3, R233, R3 ;  /* 0x00000003e9037221 */ /* 0x000fc60000010000 */
[----:B------:R-:W-:Y:S01]  /*73a0*/  LEA.HI.SX32 R11, R0, R2, 0x1b ;  /* 0x00000002000b7211 */ /* 0x000fe200078fdaff */
[----:B------:R-:W-:Y:S01]  /*73b0*/  FADD.FTZ R0, R225, R10 ;  /* 0x0000000ae1007221 */ /* 0x000fe20000010000 */
[----:B------:R-:W-:Y:S01]  /*73c0*/  HMMA.16816.F32.BF16 R116, R148, R114, R48 ;  /* 0x000000729474723c */ /* 0x000fe20000041830 */
[----:B------:R-:W-:Y:S02]  /*73d0*/  FADD.FTZ R2, R235, R9 ;  /* 0x00000009eb027221 */ /* 0x000fe40000010000 */
[----:B------:R-:W-:-:S05]  /*73e0*/  FADD.FTZ R3, R234, R3 ;  /* 0x00000003ea037221 */ /* 0x000fca0000010000 */
[-C--:B----4-:R-:W-:Y:S08]  /*73f0*/  HMMA.16816.F32.BF16 R136, R148, R4.reuse, R64 ;  /* 0x000000049488723c */ /* 0x090ff00000041840 */
[----:B------:R-:W-:Y:S07]  /*7400*/  HMMA.16816.F32.BF16 R140, R144, R4, R60 ;  /* 0x00000004908c723c */ /* 0x000fee000004183c */
        /* <DEDUP_REMOVED lines=48> */
[----:B------:R-:W-:Y:S01]  /*7710*/  HMMA.16816.F32.BF16 R128, R144, R130, R76 ;  /* 0x000000829080723c */ /* 0x000fe2000004184c */
[----:B------:R-:W-:Y:S02]  /*7720*/  FADD.FTZ R0, R35, R2 ;  /* 0x0000000223007221 */ /* 0x000fe40000010000 */
[----:B------:R-:W-:-:S02]  /*7730*/  FADD.FTZ R4, R29, R4 ;  /* 0x000000041d047221 */ /* 0x000fc40000010000 */
[----:B------:R-:W-:-:S03]  /*7740*/  FADD.FTZ R0, R40, R0 ;  /* 0x0000000028007221 */ /* 0x000fc60000010000 */
[----:B------:R-:W-:Y:S01]  /*7750*/  HMMA.16816.F32.BF16 R144, R144, R6, R36 ;  /* 0x000000069090723c */ /* 0x000fe20000041824 */
[----:B------:R-:W-:-:S06]  /*7760*/  FADD.FTZ R0, R41, R0 ;  /* 0x0000000029007221 */ /* 0x000fcc0000010000 */
        /* <DEDUP_REMOVED lines=9> */
[----:B------:R-:W-:-:S03]  /*7800*/  IADD3 R211, R211, -0x2, RZ ;  /* 0xfffffffed3d37810 */ /* 0x000fc60007ffe0ff */
[----:B------:R1:W-:Y:S04]  /*7810*/  STL [R1+0x4], R0 ;  /* 0x0000040001007387 */ /* 0x0003e80000100800 */
[----:B------:R1:W-:Y:S01]  /*7820*/  STL [R1+0x8], R2 ;  /* 0x0000080201007387 */ /* 0x0003e20000100800 */
[----:B--2---:R-:W-:-:S04]  /*7830*/  IMNMX R249, R12, R11, !PT ;  /* 0x0000000b0cf97217 */ /* 0x004fc80007800200 */
[----:B------:R-:W-:-:S13]  /*7840*/  ISETP.GE.AND P0, PT, R211, R249, PT ;  /* 0x000000f9d300720c */ /* 0x000fda0003f06270 */
[----:B------:R-:W-:Y:S05]  /*7850*/  @!P0 BRA `(.L_x_1460) ;  /* 0x0000496000008947 */ /* 0x000fea0003800000 */
[----:B-1----:R-:W-:Y:S01]  /*7860*/  IMAD.MOV.U32 R85, RZ, RZ, R71 ;  /* 0x000000ffff557224 */ /* 0x002fe200078e0047 */
[----:B------:R-:W-:Y:S01]  /*7870*/  MOV R87, R68 ;  /* 0x0000004400577202 */ /* 0x000fe20000000f00 */
[----:B------:R-:W-:Y:S01]  /*7880*/  IMAD.MOV.U32 R84, RZ, RZ, R72 ;  /* 0x000000ffff547224 */ /* 0x000fe200078e0048 */
[----:B------:R-:W-:Y:S02]  /*7890*/  MOV R86, R70 ;  /* 0x0000004600567202 */ /* 0x000fe40000000f00 */
.L_x_1471:
        /* <DEDUP_REMOVED lines=30> */
[C---:B------:R-:W-:Y:S04]  /*7a80*/  IMAD.WIDE.U32 R2, R203.reuse, c[0x0][0x218], R2 ;  /* 0x00008600cb027a25 */ /* 0x040fe800078e0002 */
        /* <DEDUP_REMOVED lines=10> */
.L_x_1570:
[----:B------:R-:W-:-:S05]  /*7b30*/  BRA.DIV ~URZ, `(.L_x_1464) ;  /* 0x0000eed27f007947 */ /* 0x000fca000b800000 */
[----:B------:R-:W3:Y:S01]  /*7b40*/  SHFL.IDX PT, R2, R0, RZ, 0x181f ;  /* 0x00181fff00027589 */ /* 0x000ee200000e0000 */
[----:B------:R-:W-:Y:S03]  /*7b50*/  ISETP.GE.AND P0, PT, R201, c[0x0][0x1d4], PT ;  /* 0x00007500c9007a0c */ /* 0x000fe60003f06270 */
        /* <DEDUP_REMOVED lines=12> */
[----:B------:R-:W-:Y:S01]  /*7c20*/  IADD3 R2, P1, R9, R15, RZ ;  /* 0x0000000f09027210 */ /* 0x000fe20007f3e0ff */
[--C-:B------:R-:W-:Y:S03]  /*7c30*/  IMAD.X R9, R14, 0x1, R5.reuse, P6 ;  /* 0x000000010e097824 */ /* 0x100fe600030e0605 */
[----:B------:R2:W-:Y:S01]  /*7c40*/  LDGSTS.E.BYPASS.LTC128B.128 [R202+0x100], [R10.64], !P0 ;  /* 0x001000000aca7fae */ /* 0x0005e2000c101d46 */
[--C-:B------:R-:W-:Y:S03]  /*7c50*/  IMAD.X R7, R13, 0x1, R5.reuse, P2 ;  /* 0x000000010d077824 */ /* 0x100fe600010e0605 */
[----:B------:R2:W-:Y:S01]  /*7c60*/  LDGSTS.E.BYPASS.LTC128B.128 [R202+0x900], [R8.64], !P0 ;  /* 0x0090000008ca7fae */ /* 0x0005e2000c101d46 */
[----:B------:R-:W-:Y:S03]  /*7c70*/  IMAD.X R3, R12, 0x1, R5, P1 ;  /* 0x000000010c037824 */ /* 0x000fe600008e0605 */
[----:B------:R3:W-:Y:S04]  /*7c80*/  LDGSTS.E.BYPASS.LTC128B.128 [R202+0x1100], [R6.64], !P0 ;  /* 0x0110000006ca7fae */ /* 0x0007e8000c101d46 */
[----:B------:R2:W-:Y:S01]  /*7c90*/  LDGSTS.E.BYPASS.LTC128B.128 [R202+0x1900], [R2.64], !P0 ;  /* 0x0190000002ca7fae */ /* 0x0005e2000c101d46 */
[----:B---3--:R-:W-:Y:S04]  /*7ca0*/  SEL R6, RZ, 0x10, P0 ;  /* 0x00000010ff067807 */ /* 0x008fe80000000000 */
.L_x_1571:
[C---:B-12---:R-:W-:Y:S02]  /*7cb0*/  IADD3 R2, -R6.reuse, 0x10, RZ ;  /* 0x0000001006027810 */ /* 0x046fe40007ffe1ff */
[----:B------:R-:W-:Y:S02]  /*7cc0*/  ISETP.NE.U32.AND P2, PT, R6, RZ, PT ;  /* 0x000000ff0600720c */ /* 0x000fe40003f45070 */
[----:B------:R-:W-:Y:S04]  /*7cd0*/  LOP3.LUT R2, R2, 0xf, RZ, 0xc0, !PT ;  /* 0x0000000f02027812 */ /* 0x000fe800078ec0ff */
[----:B------:R-:W-:Y:S04]  /*7ce0*/  IADD3 R2, P1, P0, R2, R0, R15 ;  /* 0x0000000002027210 */ /* 0x000fe8000783e00f */
[----:B------:R-:W-:Y:S05]  /*7cf0*/  IADD3.X R3, RZ, R4, R5, P1, P0 ;  /* 0x00000004ff037210 */ /* 0x000fea0000fe0405 */
[----:B------:R-:W-:Y:S01]  /*7d00*/  @!PT LDS RZ, [RZ] ;  /* 0x00000000fffff984 */ /* 0x000fe20000000800 */
[----:B------:R-:W-:Y:S01]  /*7d10*/  @!PT LDS RZ, [RZ] ;  /* 0x00000000fffff984 */ /* 0x000fe20000000800 */
[----:B------:R-:W-:Y:S01]  /*7d20*/  @!PT LDS RZ, [RZ] ;  /* 0x00000000fffff984 */ /* 0x000fe20000000800 */
[----:B------:R1:W-:Y:S04]  /*7d30*/  LDGSTS.E.BYPASS.LTC128B.128.ZFILL [R202+0x2100], [R2.64], P2 ;  /* 0x0210000002ca7fae */ /* 0x0003e80009141d46 */
.L_x_1462:
[----:B-1-34-:R-:W-:Y:S05]  /*7d40*/  BSYNC B0 ;  /* 0x0000000000007941 */ /* 0x01afea0003800000 */
.L_x_1461:
        /* <DEDUP_REMOVED lines=262> */
[----:B--234-:R-:W-:Y:S01]  /*8db0*/  IMAD.MOV.U32 R203, RZ, RZ, RZ ;  /* 0x000000ffffcb7224 */ /* 0x01cfe200078e00ff */
[----:B------:R-:W2:Y:S01]  /*8dc0*/  LDL R238, [R1+0x14] ;  /* 0x0000140001ee7983 */ /* 0x000ea20000100800 */
[----:B------:R-:W-:Y:S03]  /*8dd0*/  IMAD.SHL.U32 R15, R201, 0x2, RZ ;  /* 0x00000002c90f7824 */ /* 0x000fe600078e00ff */
[----:B------:R-:W3:Y:S04]  /*8de0*/  LDL R233, [R1+0xc] ;  /* 0x00000c0001e97983 */ /* 0x000ee80000100800 */
[----:B------:R-:W4:Y:S04]  /*8df0*/  LDL.64 R236, [R1+0x20] ;  /* 0x0000200001ec7983 */ /* 0x000f280000100a00 */
[----:B------:R-:W5:Y:S04]  /*8e00*/  LDL R231, [R1+0x34] ;  /* 0x0000340001e77983 */ /* 0x000f680000100800 */
[----:B------:R-:W4:Y:S04]  /*8e10*/  LDL.64 R234, [R1+0x18] ;  /* 0x0000180001ea7983 */ /* 0x000f280000100a00 */
[----:B------:R-:W5:Y:S01]  /*8e20*/  LDL R232, [R1+0x30] ;  /* 0x0000300001e87983 */ /* 0x000f620000100800 */
[----:B--2---:R-:W-:Y:S05]  /*8e30*/  IMAD R2, R211, 0x50, R238 ;  /* 0x00000050d3027824 */ /* 0x004fea00078e02ee */
[----:B---3--:R-:W-:Y:S05]  /*8e40*/  IADD3 R2, R2, -0x50, R233 ;  /* 0xffffffb002027810 */ /* 0x008fea0007ffe0e9 */
[----:B------:R-:W-:Y:S04]  /*8e50*/  @P4 IMAD.HI.U32 R3, R2, c[0x0][0x2bc], RZ ;  /* 0x0000af0002034a27 */ /* 0x000fe800078e00ff */
[----:B-1----:R-:W-:Y:S01]  /*8e60*/  IMAD.MOV.U32 R0, RZ, RZ, R2 ;  /* 0x000000ffff007224 */ /* 0x002fe200078e0002 */
[----:B------:R-:W-:Y:S04]  /*8e70*/  @P4 SHF.R.U32.HI R0, RZ, c[0x0][0x2c0], R3 ;  /* 0x0000b000ff004a19 */ /* 0x000fe80000011603 */
[C---:B----4-:R-:W-:Y:S04]  /*8e80*/  @!P3 IADD3 R3, P0, R0.reuse, R236, RZ ;  /* 0x000000ec0003b210 */ /* 0x050fe80007f1e0ff */
[----:B-----5:R-:W-:Y:S01]  /*8e90*/  @!P3 LEA.HI.X.SX32 R5, R0, R231, 0x1, P0 ;  /* 0x000000e70005b211 */ /* 0x020fe200000f0eff */
[----:B------:R-:W-:Y:S01]  /*8ea0*/  IMAD.MOV R0, RZ, RZ, -R0 ;  /* 0x000000ffff007224 */ /* 0x000fe200078e0a00 */
[C---:B------:R-:W-:Y:S02]  /*8eb0*/  @!P3 LEA R4, P0, R3.reuse, c[0x0][0x2a0], 0x2 ;  /* 0x0000a8000304ba11 */ /* 0x040fe400078010ff */
[----:B------:R-:W-:Y:S01]  /*8ec0*/  SHF.R.S32.HI R231, RZ, 0x1f, R201 ;  /* 0x0000001fffe77819 */ /* 0x000fe200000114c9 */
[----:B------:R-:W-:Y:S01]  /*8ed0*/  IMAD R217, R0, c[0x0][0x2b8], R2 ;  /* 0x0000ae0000d97a24 */ /* 0x000fe200078e0202 */
[----:B------:R-:W-:Y:S03]  /*8ee0*/  @!P3 LEA.HI.X R5, R3, c[0x0][0x2a4], R5, 0x2, P0 ;  /* 0x0000a9000305ba11 */ /* 0x000fe600000f1405 */
[C---:B------:R-:W-:Y:S01]  /*8ef0*/  IMAD.WIDE.U32 R2, R217.reuse, c[0x0][0x1e0], RZ ;  /* 0x00007800d9027a25 */ /* 0x040fe200078e00ff */
[----:B------:R-:W-:Y:S01]  /*8f00*/  SHF.R.S32.HI R0, RZ, 0x1f, R217 ;  /* 0x0000001fff007819 */ /* 0x000fe200000114d9 */
[----:B------:R1:W2:Y:S04]  /*8f10*/  @!P3 LDG.E R203, [R4.64] ;  /* 0x0000000604cbb981 */ /* 0x0002a8000c1e1900 */
[----:B------:R-:W-:Y:S04]  /*8f20*/  IMAD R0, R0, c[0x0][0x1e0], RZ ;  /* 0x0000780000007a24 */ /* 0x000fe800078e02ff */
[----:B------:R-:W-:Y:S04]  /*8f30*/  IMAD R0, R217, c[0x0][0x1e4], R0 ;  /* 0x00007900d9007a24 */ /* 0x000fe800078e0200 */
[----:B------:R-:W-:Y:S01]  /*8f40*/  IMAD.IADD R3, R3, 0x1, R0 ;  /* 0x0000000103037824 */ /* 0x000fe200078e0200 */
[----:B-1----:R-:W-:Y:S02]  /*8f50*/  SHF.L.U64.HI R5, R201, 0x1, R231 ;  /* 0x00000001c9057819 */ /* 0x002fe400000102e7 */
[----:B--2---:R-:W-:Y:S01]  /*8f60*/  SHF.R.S32.HI R0, RZ, 0x1f, R203 ;  /* 0x0000001fff007819 */ /* 0x004fe200000114cb */
[C---:B------:R-:W-:Y:S04]  /*8f70*/  IMAD.WIDE.U32 R2, R203.reuse, c[0x0][0x1f0], R2 ;  /* 0x00007c00cb027a25 */ /* 0x040fe800078e0002 */
        /* <DEDUP_REMOVED lines=8> */
.L_x_1572:
        /* <DEDUP_REMOVED lines=24> */
.L_x_1573:
        /* <DEDUP_REMOVED lines=9> */
.L_x_1466:
[----:B--234-:R-:W-:Y:S05]  /*9210*/  BSYNC B0 ;  /* 0x0000000000007941 */ /* 0x01cfea0003800000 */
.L_x_1465:
[----:B-1----:R-:W2:Y:S04]  /*9220*/  LDL R2, [R1+0x3c] ;  /* 0x00003c0001027983 */ /* 0x002ea80000100800 */
[----:B------:R-:W2:Y:S04]  /*9230*/  LDL R0, [R1+0x44] ;  /* 0x0000440001007983 */ /* 0x000ea80000100800 */
[----:B------:R-:W3:Y:S04]  /*9240*/  LDL R3, [R1+0x40] ;  /* 0x0000400001037983 */ /* 0x000ee80000100800 */
[----:B------:R-:W0:Y:S01]  /*9250*/  LDGDEPBAR ;  /* 0x00000000000079af */ /* 0x000e220000000000 */
[----:B--2---:R-:W-:Y:S01]  /*9260*/  IADD3 R4, R0, R2, RZ ;  /* 0x0000000200047210 */ /* 0x004fe20007ffe0ff */
[----:B------:R-:W-:Y:S04]  /*9270*/  IMAD R0, R211, -0x50, RZ ;  /* 0xffffffb0d3007824 */ /* 0x000fe800078e02ff */
[----:B------:R-:W-:Y:S01]  /*9280*/  @P5 IMAD.HI.U32 R2, R4, c[0x0][0x2c8], RZ ;  /* 0x0000b20004025a27 */ /* 0x000fe200078e00ff */
[----:B---3--:R-:W-:Y:S04]  /*9290*/  IADD3 R0, -R3, 0x1, R0 ;  /* 0x0000000103007810 */ /* 0x008fe80007ffe100 */
[----:B------:R-:W-:Y:S02]  /*92a0*/  @P5 SHF.R.U32.HI R4, RZ, c[0x0][0x2cc], R2 ;  /* 0x0000b300ff045a19 */ /* 0x000fe40000011602 */
[----:B------:R-:W-:Y:S01]  /*92b0*/  IADD3 R5, -R250, R0, R251 ;  /* 0x00000000fa057210 */ /* 0x000fe20007ffe1fb */
[----:B------:R-:W-:-:S05]  /*92c0*/  BRA.DIV ~URZ, `(.L_x_1469) ;  /* 0x0000e2727f007947 */ /* 0x000fca000b800000 */
[----:B------:R1:W2:Y:S02]  /*92d0*/  SHFL.IDX PT, R0, R4, RZ, 0x1c1f ;  /* 0x001c1fff04007589 */ /* 0x0002a400000e0000 */
.L_x_1574:
[----:B--2---:R-:W-:Y:S05]  /*92e0*/  IMAD.IADD R0, R5, 0x1, R0 ;  /* 0x0000000105007824 */ /* 0x004fea00078e0200 */
[C---:B------:R-:W-:Y:S02]  /*92f0*/  ISETP.GT.AND P6, PT, R0.reuse, RZ, PT ;  /* 0x000000ff0000720c */ /* 0x040fe40003fc4270 */
[C---:B------:R-:W-:Y:S02]  /*9300*/  ISETP.GT.AND P2, PT, R0.reuse, 0x1, PT ;  /* 0x000000010000780c */ /* 0x040fe40003f44270 */
[C---:B------:R-:W-:Y:S02]  /*9310*/  ISETP.GT.AND P1, PT, R0.reuse, 0x8, PT ;  /* 0x000000080000780c */ /* 0x040fe40003f24270 */
[----:B------:R-:W-:Y:S02]  /*9320*/  ISETP.GT.AND P0, PT, R0, 0x9, PT ;  /* 0x000000090000780c */ /* 0x000fe40003f04270 */
        /* <DEDUP_REMOVED lines=33> */
[----:B------:R-:W-:Y:S02]  /*9540*/  FSEL R58, R18, -INF , P2 ;  /* 0xff800000123a7808 */ /* 0x000fe40001000000 */
[----:B------:R-:W-:Y:S02]  /*9550*/  FSEL R50, R17, -INF , P1 ;  /* 0xff80000011327808 */ /* 0x000fe40000800000 */
[----:B------:R-:W-:Y:S01]  /*9560*/  FSEL R42, R16, -INF , P0 ;  /* 0xff800000102a7808 */ /* 0x000fe20000000000 */
[----:B------:R-:W-:-:S05]  /*9570*/  BRA.DIV ~URZ, `(.L_x_1470) ;  /* 0x0000e0327f007947 */ /* 0x000fca000b800000 */
[----:B------:R-:W-:Y:S08]  /*9580*/  SHFL.IDX PT, R3, R4, 0x1, 0x1c1f ;  /* 0x003c1f0004037f89 */ /* 0x000ff000000e0000 */
[----:B------:R-:W-:Y:S08]  /*9590*/  SHFL.IDX PT, R2, R4, 0x2, 0x1c1f ;  /* 0x005c1f0004027f89 */ /* 0x000ff000000e0000 */
[----:B------:R-:W2:Y:S02]  /*95a0*/  SHFL.IDX PT, R0, R4, 0x3, 0x1c1f ;  /* 0x007c1f0004007f89 */ /* 0x000ea400000e0000 */
[C---:B--2---:R-:W-:Y:S02]  /*95b0*/  IMAD.IADD R0, R5.reuse, 0x1, R0 ;  /* 0x0000000105007824 */ /* 0x044fe400078e0200 */
[C---:B------:R-:W-:Y:S02]  /*95c0*/  IMAD.IADD R3, R5.reuse, 0x1, R3 ;  /* 0x0000000105037824 */ /* 0x040fe400078e0203 */
[----:B------:R-:W-:Y:S03]  /*95d0*/  IMAD.IADD R2, R5, 0x1, R2 ;  /* 0x0000000105027824 */ /* 0x000fe600078e0202 */
[C---:B------:R-:W-:Y:S02]  /*95e0*/  ISETP.GT.AND P6, PT, R3.reuse, RZ, PT ;  /* 0x000000ff0300720c */ /* 0x040fe40003fc4270 */
[C---:B------:R-:W-:Y:S02]  /*95f0*/  ISETP.GT.AND P1, PT, R2.reuse, RZ, PT ;  /* 0x000000ff0200720c */ /* 0x040fe40003f24270 */
[C---:B------:R-:W-:Y:S02]  /*9600*/  ISETP.GT.AND P2, PT, R3.reuse, 0x1, PT ;  /* 0x000000010300780c */ /* 0x040fe40003f44270 */
[----:B------:R-:W-:Y:S02]  /*9610*/  ISETP.GT.AND P0, PT, R2, 0x1, PT ;  /* 0x000000010200780c */ /* 0x000fe40003f04270 */
[----:B------:R-:W-:Y:S02]  /*9620*/  FSEL R12, R222, -INF , P6 ;  /* 0xff800000de0c7808 */ /* 0x000fe40003000000 */
[----:B------:R-:W-:Y:S02]  /*9630*/  ISETP.GT.AND P6, PT, R0, RZ, PT ;  /* 0x000000ff0000720c */ /* 0x000fe40003fc4270 */
[----:B------:R-:W-:Y:S02]  /*9640*/  FSEL R16, R228, -INF , P1 ;  /* 0xff800000e4107808 */ /* 0x000fe40000800000 */
        /* <DEDUP_REMOVED lines=181> */
[----:B------:R-:W-:Y:S02]  /*a1a0*/  FSEL R35, R65, -INF , P2 ;  /* 0xff80000041237808 */ /* 0x000fe40001000000 */
[----:B------:R-:W-:Y:S02]  /*a1b0*/  FSEL R27, R67, -INF , P1 ;  /* 0xff800000431b7808 */ /* 0x000fe40000800000 */
        /* <DEDUP_REMOVED lines=8> */
[----:B------:R-:W-:Y:S02]  /*a240*/  FSEL R11, R70, -INF , P0 ;  /* 0xff800000460b7808 */ /* 0x000fe40000000000 */
[----:B------:R-:W-:Y:S04]  /*a250*/  FMNMX.FTZ R2, R27, R5, !PT ;  /* 0x000000051b027209 */ /* 0x000fe80007810000 */
[----:B------:R-:W-:Y:S01]  /*a260*/  FMNMX.FTZ R2, R11, R2, !PT ;  /* 0x000000020b027209 */ /* 0x000fe20007810000 */
[----:B------:R-:W2:Y:S08]  /*a270*/  SHFL.BFLY PT, R5, R4, 0x2, 0x1f ;  /* 0x0c401f0004057f89 */ /* 0x000eb000000e0000 */
[----:B------:R-:W3:Y:S08]  /*a280*/  SHFL.BFLY PT, R7, R3, 0x2, 0x1f ;  /* 0x0c401f0003077f89 */ /* 0x000ef000000e0000 */
[----:B------:R-:W4:Y:S01]  /*a290*/  SHFL.BFLY PT, R10, R2, 0x2, 0x1f ;  /* 0x0c401f00020a7f89 */ /* 0x000f2200000e0000 */
[----:B-1----:R-:W-:Y:S02]  /*a2a0*/  FMNMX.FTZ R6, R6, R0, !PT ;  /* 0x0000000006067209 */ /* 0x002fe40007810000 */
[----:B--2---:R-:W-:Y:S05]  /*a2b0*/  FMNMX.FTZ R5, R4, R5, !PT ;  /* 0x0000000504057209 */ /* 0x004fea0007810000 */
[----:B------:R-:W1:Y:S01]  /*a2c0*/  SHFL.BFLY PT, R8, R5, 0x1, 0x1f ;  /* 0x0c201f0005087f89 */ /* 0x000e6200000e0000 */
[----:B---3--:R-:W-:Y:S07]  /*a2d0*/  FMNMX.FTZ R3, R3, R7, !PT ;  /* 0x0000000703037209 */ /* 0x008fee0007810000 */
[----:B------:R-:W2:Y:S01]  /*a2e0*/  SHFL.BFLY PT, R7, R6, 0x1, 0x1f ;  /* 0x0c201f0006077f89 */ /* 0x000ea200000e0000 */
[----:B----4-:R-:W-:Y:S07]  /*a2f0*/  FMNMX.FTZ R4, R2, R10, !PT ;  /* 0x0000000a02047209 */ /* 0x010fee0007810000 */
[----:B------:R-:W3:Y:S08]  /*a300*/  SHFL.BFLY PT, R9, R3, 0x1, 0x1f ;  /* 0x0c201f0003097f89 */ /* 0x000ef000000e0000 */
[----:B------:R4:W4:Y:S01]  /*a310*/  SHFL.BFLY PT, R0, R4, 0x1, 0x1f ;  /* 0x0c201f0004007f89 */ /* 0x00092200000e0000 */
[----:B-1----:R-:W-:Y:S02]  /*a320*/  FMNMX.FTZ R71, R5, R8, !PT ;  /* 0x0000000805477209 */ /* 0x002fe40007810000 */
[----:B--2---:R-:W-:Y:S02]  /*a330*/  FMNMX.FTZ R72, R6, R7, !PT ;  /* 0x0000000706487209 */ /* 0x004fe40007810000 */
[----:B---3--:R-:W-:Y:S03]  /*a340*/  FMNMX.FTZ R70, R3, R9, !PT ;  /* 0x0000000903467209 */ /* 0x008fe60007810000 */
.L_x_1575:
[C---:B------:R-:W-:Y:S01]  /*a350*/  FMUL.FTZ R2, R72.reuse, c[0x0][0x2d0] ;  /* 0x0000b40048027a20 */ /* 0x040fe20000410000 */
[----:B------:R-:W-:Y:S01]  /*a360*/  FSETP.NEU.FTZ.AND P2, PT, R72, -INF , PT ;  /* 0xff8000004800780b */ /* 0x000fe20003f5d000 */
[----:B------:R-:W2:Y:S01]  /*a370*/  LDL.LU R252, [R1+0x4] ;  /* 0x0000040001fc7983 */ /* 0x000ea20000300800 */
[----:B------:R-:W-:Y:S01]  /*a380*/  FSETP.NEU.FTZ.AND P1, PT, R71, -INF , PT ;  /* 0xff8000004700780b */ /* 0x000fe20003f3d000 */
[----:B------:R-:W-:Y:S01]  /*a390*/  WARPSYNC 0xffffffff ;  /* 0xffffffff00007948 */ /* 0x000fe20003800000 */
[----:B------:R-:W-:Y:S02]  /*a3a0*/  FSEL R6, R2, RZ, P2 ;  /* 0x000000ff02067208 */ /* 0x000fe40001000000 */
[----:B------:R-:W-:Y:S02]  /*a3b0*/  FSETP.NEU.FTZ.AND P0, PT, R70, -INF , PT ;  /* 0xff8000004600780b */ /* 0x000fe40003f1d000 */
[----:B----4-:R-:W-:Y:S01]  /*a3c0*/  FMNMX.FTZ R68, R0, R4, !PT ;  /* 0x0000000400447209 */ /* 0x010fe20007810000 */
[--C-:B------:R-:W-:Y:S01]  /*a3d0*/  FFMA.FTZ R2, R13, c[0x0][0x2d0], -R6.reuse ;  /* 0x0000b4000d027a23 */ /* 0x100fe20000010806 */
[----:B------:R-:W-:Y:S01]  /*a3e0*/  FSEL R5, R70, RZ, P0 ;  /* 0x000000ff46057208 */ /* 0x000fe20000000000 */
        /* <DEDUP_REMOVED lines=29> */
[----:B------:R-:W-:Y:S01]  /*a5c0*/  LDSM.16.MT88.4 R36, [R189] ;  /* 0x00000000bd24783b */ /* 0x000fe20000004200 */
[--C-:B------:R-:W-:Y:S02]  /*a5d0*/  FFMA.FTZ R213, R58, c[0x0][0x2d0], -R6.reuse ;  /* 0x0000b4003ad57a23 */ /* 0x100fe40000010806 */
[----:B------:R3:W-:Y:S01]  /*a5e0*/  MUFU.EX2 R240, R3 ;  /* 0x0000000300f07308 */ /* 0x0007e20000000800 */
        /* <DEDUP_REMOVED lines=8> */
[--C-:B-1----:R-:W-:Y:S02]  /*a670*/  FFMA.FTZ R2, R14, c[0x0][0x2d0], -R7.reuse ;  /* 0x0000b4000e027a23 */ /* 0x102fe40000010807 */
[--C-:B------:R-:W-:Y:S02]  /*a680*/  FFMA.FTZ R175, R40, c[0x0][0x2d0], -R7.reuse ;  /* 0x0000b40028af7a23 */ /* 0x100fe40000010807 */
[--C-:B------:R-:W-:Y:S01]  /*a690*/  FFMA.FTZ R205, R49, c[0x0][0x2d0], -R7.reuse ;  /* 0x0000b40031cd7a23 */ /* 0x100fe20000010807 */
[----:B------:R1:W-:Y:S01]  /*a6a0*/  MUFU.EX2 R233, R2 ;  /* 0x0000000200e97308 */ /* 0x0003e20000000800 */
[--C-:B------:R-:W-:Y:S02]  /*a6b0*/  FFMA.FTZ R204, R48, c[0x0][0x2d0], -R7.reuse ;  /* 0x0000b40030cc7a23 */ /* 0x100fe40000010807 */
[--C-:B------:R-:W-:Y:S02]  /*a6c0*/  FFMA.FTZ R200, R47, c[0x0][0x2d0], -R7.reuse ;  /* 0x0000b4002fc87a23 */ /* 0x100fe40000010807 */
[--C-:B---3--:R-:W-:Y:S02]  /*a6d0*/  FFMA.FTZ R3, R18, c[0x0][0x2d0], -R7.reuse ;  /* 0x0000b40012037a23 */ /* 0x108fe40000010807 */
[--C-:B------:R-:W-:Y:S02]  /*a6e0*/  FFMA.FTZ R214, R46, c[0x0][0x2d0], -R7.reuse ;  /* 0x0000b4002ed67a23 */ /* 0x100fe40000010807 */
[--C-:B------:R-:W-:Y:S01]  /*a6f0*/  FFMA.FTZ R216, R28, c[0x0][0x2d0], -R7.reuse ;  /* 0x0000b4001cd87a23 */ /* 0x100fe20000010807 */
[----:B------:R3:W-:Y:S01]  /*a700*/  MUFU.EX2 R242, R3 ;  /* 0x0000000300f27308 */ /* 0x0007e20000000800 */
[--C-:B------:R-:W-:Y:S09]  /*a710*/  FFMA.FTZ R221, R25, c[0x0][0x2d0], -R7.reuse ;  /* 0x0000b40019dd7a23 */ /* 0x100ff20000010807 */
[----:B------:R-:W-:Y:S01]  /*a720*/  MUFU.EX2 R244, R175 ;  /* 0x000000af00f47308 */ /* 0x000fe20000000800 */
[----:B-1----:R-:W-:Y:S09]  /*a730*/  FFMA.FTZ R2, R20, c[0x0][0x2d0], -R6 ;  /* 0x0000b40014027a23 */ /* 0x002ff20000010806 */
[----:B------:R1:W-:Y:S01]  /*a740*/  MUFU.EX2 R241, R2 ;  /* 0x0000000200f17308 */ /* 0x0003e20000000800 */
[----:B---3--:R-:W-:Y:S09]  /*a750*/  FSEL R3, R71, RZ, P1 ;  /* 0x000000ff47037208 */ /* 0x008ff20000800000 */
[----:B------:R-:W-:Y:S10]  /*a760*/  MUFU.EX2 R245, R172 ;  /* 0x000000ac00f57308 */ /* 0x000ff40000000800 */
[----:B------:R-:W-:Y:S01]  /*a770*/  MUFU.EX2 R180, R207 ;  /* 0x000000cf00b47308 */ /* 0x000fe20000000800 */
[----:B-1----:R-:W-:Y:S09]  /*a780*/  FFMA.FTZ R2, R17, c[0x0][0x2d0], -R7 ;  /* 0x0000b40011027a23 */ /* 0x002ff20000010807 */
[----:B------:R1:W-:Y:S10]  /*a790*/  MUFU.EX2 R238, R2 ;  /* 0x0000000200ee7308 */ /* 0x0003f40000000800 */
[----:B------:R-:W-:Y:S01]  /*a7a0*/  MUFU.EX2 R175, R213 ;  /* 0x000000d500af7308 */ /* 0x000fe20000000800 */
[----:B-1----:R-:W-:Y:S05]  /*a7b0*/  FMUL.FTZ R2, R70, c[0x0][0x2d0] ;  /* 0x0000b40046027a20 */ /* 0x002fea0000410000 */
[----:B------:R-:W-:Y:S02]  /*a7c0*/  FSEL R8, R2, RZ, P0 ;  /* 0x000000ff02087208 */ /* 0x000fe40000000000 */
[----:B------:R-:W-:Y:S03]  /*a7d0*/  FSETP.NEU.FTZ.AND P0, PT, R68, -INF , PT ;  /* 0xff8000004400780b */ /* 0x000fe60003f1d000 */
[--C-:B------:R-:W-:Y:S01]  /*a7e0*/  FFMA.FTZ R2, R21, c[0x0][0x2d0], -R8.reuse ;  /* 0x0000b40015027a23 */ /* 0x100fe20000010808 */
[----:B------:R-:W-:Y:S01]  /*a7f0*/  FSEL R4, R4, RZ, P0 ;  /* 0x000000ff04047208 */ /* 0x000fe20000000000 */
[--C-:B------:R-:W-:Y:S02]  /*a800*/  FFMA.FTZ R9, R16, c[0x0][0x2d0], -R8.reuse ;  /* 0x0000b40010097a23 */ /* 0x100fe40000010808 */
[----:B------:R1:W-:Y:S01]  /*a810*/  MUFU.EX2 R231, R2 ;  /* 0x0000000200e77308 */ /* 0x0003e20000000800 */
[----:B------:R-:W-:Y:S02]  /*a820*/  FFMA.FTZ R60, R152, c[0x0][0x2d0], -R8 ;  /* 0x0000b400983c7a23 */ /* 0x000fe40000010808 */
[----:B------:R-:W-:Y:S02]  /*a830*/  FFMA.FTZ R225, R66, c[0x0][0x2d0], -R4 ;  /* 0x0000b40042e17a23 */ /* 0x000fe40000010804 */
[--C-:B------:R-:W-:Y:S02]  /*a840*/  FFMA.FTZ R179, R79, c[0x0][0x2d0], -R8.reuse ;  /* 0x0000b4004fb37a23 */ /* 0x100fe40000010808 */
[--C-:B------:R-:W-:Y:S02]  /*a850*/  FFMA.FTZ R181, R78, c[0x0][0x2d0], -R8.reuse ;  /* 0x0000b4004eb57a23 */ /* 0x100fe40000010808 */
[--C-:B------:R-:W-:Y:S01]  /*a860*/  FFMA.FTZ R220, R77, c[0x0][0x2d0], -R8.reuse ;  /* 0x0000b4004ddc7a23 */ /* 0x100fe20000010808 */
[----:B------:R3:W-:Y:S01]  /*a870*/  MUFU.EX2 R230, R9 ;  /* 0x0000000900e67308 */ /* 0x0007e20000000800 */
[----:B------:R-:W-:Y:S02]  /*a880*/  FFMA.FTZ R223, R64, c[0x0][0x2d0], -R8 ;  /* 0x0000b40040df7a23 */ /* 0x000fe40000010808 */
[--C-:B------:R-:W-:Y:S02]  /*a890*/  FFMA.FTZ R152, R76, c[0x0][0x2d0], -R4.reuse ;  /* 0x0000b4004c987a23 */ /* 0x100fe40000010804 */
[--C-:B------:R-:W-:Y:S02]  /*a8a0*/  FFMA.FTZ R75, R75, c[0x0][0x2d0], -R4.reuse ;  /* 0x0000b4004b4b7a23 */ /* 0x100fe40000010804 */
[--C-:B------:R-:W-:Y:S02]  /*a8b0*/  FFMA.FTZ R64, R74, c[0x0][0x2d0], -R4.reuse ;  /* 0x0000b4004a407a23 */ /* 0x100fe40000010804 */
[--C-:B------:R-:W-:Y:S02]  /*a8c0*/  FFMA.FTZ R74, R69, c[0x0][0x2d0], -R4.reuse ;  /* 0x0000b400454a7a23 */ /* 0x100fe40000010804 */
[--C-:B------:R-:W-:Y:S02]  /*a8d0*/  FFMA.FTZ R156, R156, c[0x0][0x2d0], -R4.reuse ;  /* 0x0000b4009c9c7a23 */ /* 0x100fe40000010804 */
[----:B------:R-:W-:Y:S02]  /*a8e0*/  FFMA.FTZ R155, R155, c[0x0][0x2d0], -R4 ;  /* 0x0000b4009b9b7a23 */ /* 0x000fe40000010804 */
[----:B-1----:R-:W-:Y:S02]  /*a8f0*/  FFMA.FTZ R2, R22, c[0x0][0x2d0], -R8 ;  /* 0x0000b40016027a23 */ /* 0x002fe40000010808 */
[--C-:B------:R-:W-:Y:S02]  /*a900*/  FFMA.FTZ R154, R154, c[0x0][0x2d0], -R4.reuse ;  /* 0x0000b4009a9a7a23 */ /* 0x100fe40000010804 */
[----:B------:R1:W-:Y:S01]  /*a910*/  MUFU.EX2 R237, R2 ;  /* 0x0000000200ed7308 */ /* 0x0003e20000000800 */
[--C-:B------:R-:W-:Y:S02]  /*a920*/  FFMA.FTZ R164, R164, c[0x0][0x2d0], -R4.reuse ;  /* 0x0000b400a4a47a23 */ /* 0x100fe40000010804 */
[----:B------:R-:W-:Y:S02]  /*a930*/  FFMA.FTZ R163, R163, c[0x0][0x2d0], -R4 ;  /* 0x0000b400a3a37a23 */ /* 0x000fe40000010804 */
[----:B---3--:R-:W-:Y:S02]  /*a940*/  FFMA.FTZ R9, R23, c[0x0][0x2d0], -R8 ;  /* 0x0000b40017097a23 */ /* 0x008fe40000010808 */
[----:B------:R-:W2:Y:S01]  /*a950*/  LDSM.16.MT88.4 R20, [R185] ;  /* 0x00000000b914783b */ /* 0x000ea20000004200 */
[--C-:B------:R-:W-:Y:S02]  /*a960*/  FFMA.FTZ R162, R162, c[0x0][0x2d0], -R4.reuse ;  /* 0x0000b400a2a27a23 */ /* 0x100fe40000010804 */
[----:B------:R-:W-:Y:S01]  /*a970*/  MUFU.EX2 R239, R9 ;  /* 0x0000000900ef7308 */ /* 0x000fe20000000800 */
[--C-:B------:R-:W-:Y:S02]  /*a980*/  FFMA.FTZ R153, R153, c[0x0][0x2d0], -R4.reuse ;  /* 0x0000b40099997a23 */ /* 0x100fe40000010804 */
[--C-:B------:R-:W-:Y:S02]  /*a990*/  FFMA.FTZ R227, R61, c[0x0][0x2d0], -R4.reuse ;  /* 0x0000b4003de37a23 */ /* 0x100fe40000010804 */
[--C-:B------:R-:W-:Y:S02]  /*a9a0*/  FFMA.FTZ R228, R27, c[0x0][0x2d0], -R4.reuse ;  /* 0x0000b4001be47a23 */ /* 0x100fe40000010804 */
[----:B------:R-:W-:Y:S02]  /*a9b0*/  FFMA.FTZ R229, R11, c[0x0][0x2d0], -R4 ;  /* 0x0000b4000be57a23 */ /* 0x000fe40000010804 */
[--C-:B------:R-:W-:Y:S02]  /*a9c0*/  FFMA.FTZ R59, R83, c[0x0][0x2d0], -R8.reuse ;  /* 0x0000b400533b7a23 */ /* 0x100fe40000010808 */
[--C-:B------:R-:W-:Y:S02]  /*a9d0*/  FFMA.FTZ R58, R82, c[0x0][0x2d0], -R8.reuse ;  /* 0x0000b400523a7a23 */ /* 0x100fe40000010808 */
[--C-:B------:R-:W-:Y:S01]  /*a9e0*/  FFMA.FTZ R57, R81, c[0x0][0x2d0], -R8.reuse ;  /* 0x0000b40051397a23 */ /* 0x100fe20000010808 */
[----:B-1----:R-:W-:Y:S01]  /*a9f0*/  FSEL R2, R72, RZ, P2 ;  /* 0x000000ff48027208 */ /* 0x002fe20001000000 */
[--C-:B------:R-:W-:Y:S02]  /*aa00*/  FFMA.FTZ R169, R80, c[0x0][0x2d0], -R8.reuse ;  /* 0x0000b40050a97a23 */ /* 0x100fe40000010808 */
[----:B------:R-:W-:Y:S02]  /*aa10*/  FFMA.FTZ R161, R161, c[0x0][0x2d0], -R8 ;  /* 0x0000b400a1a17a23 */ /* 0x000fe40000010808 */
[----:B------:R-:W-:Y:S02]  /*aa20*/  FADD.FTZ R0, -R2, R84 ;  /* 0x0000005402007221 */ /* 0x000fe40000010100 */
[----:B------:R-:W-:Y:S02]  /*aa30*/  FADD.FTZ R2, -R3, R85 ;  /* 0x0000005503027221 */ /* 0x000fe40000010100 */
[----:B------:R-:W-:Y:S02]  /*aa40*/  FMUL.FTZ R0, R0, c[0x0][0x2d0] ;  /* 0x0000b40000007a20 */ /* 0x000fe40000410000 */
[----:B------:R-:W-:Y:S02]  /*aa50*/  FADD.FTZ R3, -R5, R86 ;  /* 0x0000005605037221 */ /* 0x000fe40000010100 */
[----:B------:R1:W4:Y:S01]  /*aa60*/  MUFU.EX2 R65, R0 ;  /* 0x0000000000417308 */ /* 0x0003220000000800 */
[--C-:B------:R-:W-:Y:S02]  /*aa70*/  FFMA.FTZ R160, R160, c[0x0][0x2d0], -R8.reuse ;  /* 0x0000b400a0a07a23 */ /* 0x100fe40000010808 */
[--C-:B------:R-:W-:Y:S02]  /*aa80*/  FFMA.FTZ R159, R159, c[0x0][0x2d0], -R8.reuse ;  /* 0x0000b4009f9f7a23 */ /* 0x100fe40000010808 */
[--C-:B------:R-:W-:Y:S02]  /*aa90*/  FFMA.FTZ R158, R158, c[0x0][0x2d0], -R8.reuse ;  /* 0x0000b4009e9e7a23 */ /* 0x100fe40000010808 */
[--C-:B------:R-:W-:Y:S02]  /*aaa0*/  FFMA.FTZ R157, R157, c[0x0][0x2d0], -R8.reuse ;  /* 0x0000b4009d9d7a23 */ /* 0x100fe40000010808 */
[--C-:B------:R-:W-:Y:S01]  /*aab0*/  FFMA.FTZ R224, R63, c[0x0][0x2d0], -R8.reuse ;  /* 0x0000b4003fe07a23 */ /* 0x100fe20000010808 */
[----:B------:R-:W-:Y:S01]  /*aac0*/  MUFU.EX2 R172, R158 ;  /* 0x0000009e00ac7308 */ /* 0x000fe20000000800 */
[----:B------:R-:W-:Y:S09]  /*aad0*/  FFMA.FTZ R226, R35, c[0x0][0x2d0], -R8 ;  /* 0x0000b40023e27a23 */ /* 0x000ff20000010808 */
[----:B------:R-:W-:Y:S01]  /*aae0*/  MUFU.EX2 R158, R221 ;  /* 0x000000dd009e7308 */ /* 0x000fe20000000800 */
[----:B-1----:R-:W-:Y:S09]  /*aaf0*/  FMUL.FTZ R0, R2, c[0x0][0x2d0] ;  /* 0x0000b40002007a20 */ /* 0x002ff20000410000 */
[----:B------:R1:W5:Y:S10]  /*ab00*/  MUFU.EX2 R67, R0 ;  /* 0x0000000000437308 */ /* 0x0003740000000800 */
[----:B------:R-:W-:Y:S10]  /*ab10*/  MUFU.EX2 R176, R157 ;  /* 0x0000009d00b07308 */ /* 0x000ff40000000800 */
[----:B------:R-:W-:Y:S01]  /*ab20*/  MUFU.EX2 R157, R162 ;  /* 0x000000a2009d7308 */ /* 0x000fe20000000800 */
[----:B-1----:R-:W-:Y:S02]  /*ab30*/  FMUL.FTZ R0, R3, c[0x0][0x2d0] ;  /* 0x0000b40003007a20 */ /* 0x002fe40000410000 */
[--C-:B------:R-:W-:Y:S07]  /*ab40*/  FFMA.FTZ R3, R62, c[0x0][0x2d0], -R4.reuse ;  /* 0x0000b4003e037a23 */ /* 0x100fee0000010804 */
[----:B------:R1:W-:Y:S10]  /*ab50*/  MUFU.EX2 R243, R3 ;  /* 0x0000000300f37308 */ /* 0x0003f40000000800 */
[----:B------:R2:W2:Y:S01]  /*ab60*/  MUFU.EX2 R2, R0 ;  /* 0x0000000000027308 */ /* 0x0004a20000000800 */
[--C-:B-1----:R-:W-:Y:S02]  /*ab70*/  FFMA.FTZ R3, R73, c[0x0][0x2d0], -R4.reuse ;  /* 0x0000b40049037a23 */ /* 0x102fe40000010804 */
[----:B------:R-:W3:Y:S04]  /*ab80*/  LDL.LU R73, [R1+0x8] ;  /* 0x0000080001497983 */ /* 0x000ee80000300800 */
[----:B------:R-:W3:Y:S01]  /*ab90*/  LDL.LU R66, [R1] ;  /* 0x0000000001427983 */ /* 0x000ee20000300800 */
[--C-:B--2---:R-:W-:Y:S04]  /*aba0*/  FFMA.FTZ R0, R24, c[0x0][0x2d0], -R4.reuse ;  /* 0x0000b40018007a23 */ /* 0x104fe80000010804 */
[----:B------:R1:W-:Y:S02]  /*abb0*/  MUFU.EX2 R222, R0 ;  /* 0x0000000000de7308 */ /* 0x0003e40000000800 */
[--C-:B-1----:R-:W-:Y:S08]  /*abc0*/  FFMA.FTZ R0, R26, c[0x0][0x2d0], -R4.reuse ;  /* 0x0000b4001a007a23 */ /* 0x102ff00000010804 */
[----:B------:R1:W2:Y:S02]  /*abd0*/  MUFU.EX2 R236, R0 ;  /* 0x0000000000ec7308 */ /* 0x0002a40000000800 */
[----:B-1----:R-:W-:Y:S08]  /*abe0*/  FFMA.FTZ R0, R56, c[0x0][0x2d0], -R4 ;  /* 0x0000b40038007a23 */ /* 0x002ff00000010804 */
[----:B------:R1:W1:Y:S02]  /*abf0*/  MUFU.EX2 R235, R0 ;  /* 0x0000000000eb7308 */ /* 0x0002640000000800 */
[----:B-1----:R-:W-:Y:S02]  /*ac00*/  FSEL R0, R68, RZ, P0 ;  /* 0x000000ff44007208 */ /* 0x002fe40000000000 */
[C---:B------:R-:W-:Y:S02]  /*ac10*/  ISETP.GT.AND P0, PT, R211.reuse, R249, PT ;  /* 0x000000f9d300720c */ /* 0x040fe40003f04270 */
[----:B------:R-:W-:Y:S01]  /*ac20*/  IADD3 R211, R211, -0x1, RZ ;  /* 0xffffffffd3d37810 */ /* 0x000fe20007ffe0ff */
[----:B------:R-:W-:Y:S02]  /*ac30*/  FADD.FTZ R0, -R0, R87 ;  /* 0x0000005700007221 */ /* 0x000fe40000010100 */
[----:B------:R-:W1:Y:S02]  /*ac40*/  LDSM.16.MT88.4 R84, [R188] ;  /* 0x00000000bc54783b */ /* 0x000e640000004200 */
[----:B------:R-:W-:Y:S06]  /*ac50*/  FMUL.FTZ R0, R0, c[0x0][0x2d0] ;  /* 0x0000b40000007a20 */ /* 0x000fec0000410000 */
[----:B------:R-:W1:Y:S01]  /*ac60*/  MUFU.EX2 R0, R0 ;  /* 0x0000000000007308 */ /* 0x000e620000000800 */
[C---:B----4-:R-:W-:Y:S01]  /*ac70*/  FMUL.FTZ R4, R65.reuse, R88 ;  /* 0x0000005841047220 */ /* 0x050fe20000410000 */
[----:B------:R-:W-:Y:S01]  /*ac80*/  F2FP.BF16.PACK_AB R76, R234, R10 ;  /* 0x0000000aea4c723e */ /* 0x000fe200000010ff */
[----:B------:R-:W-:Y:S01]  /*ac90*/  FMUL.FTZ R5, R65, R89 ;  /* 0x0000005941057220 */ /* 0x000fe20000410000 */
[----:B------:R-:W-:Y:S01]  /*aca0*/  F2FP.BF16.PACK_AB R77, R233, R232 ;  /* 0x000000e8e94d723e */ /* 0x000fe200000010ff */
[----:B-----5:R-:W-:Y:S01]  /*acb0*/  FMUL.FTZ R6, R67, R90 ;  /* 0x0000005a43067220 */ /* 0x020fe20000410000 */
[----:B------:R-:W-:Y:S01]  /*acc0*/  F2FP.BF16.PACK_AB R78, R241, R240 ;  /* 0x000000f0f14e723e */ /* 0x000fe200000010ff */
[----:B------:R-:W-:Y:S01]  /*acd0*/  FMUL.FTZ R7, R67, R91 ;  /* 0x0000005b43077220 */ /* 0x000fe20000410000 */
[----:B------:R-:W-:Y:S01]  /*ace0*/  F2FP.BF16.PACK_AB R79, R242, R238 ;  /* 0x000000eef24f723e */ /* 0x000fe200000010ff */
[----:B------:R-:W-:Y:S01]  /*acf0*/  LDSM.16.MT88.4 R88, [R189+0x800] ;  /* 0x00080000bd58783b */ /* 0x000fe20000004200 */
[----:B------:R-:W-:Y:S01]  /*ad00*/  F2FP.BF16.PACK_AB R80, R231, R230 ;  /* 0x000000e6e750723e */ /* 0x000fe200000010ff */
[C---:B------:R-:W-:Y:S01]  /*ad10*/  FMUL.FTZ R8, R2.reuse, R92 ;  /* 0x0000005c02087220 */ /* 0x040fe20000410000 */
[----:B------:R-:W-:Y:S01]  /*ad20*/  F2FP.BF16.PACK_AB R82, R239, R237 ;  /* 0x000000edef52723e */ /* 0x000fe200000010ff */
[----:B------:R-:W-:Y:S01]  /*ad30*/  FMUL.FTZ R9, R2, R93 ;  /* 0x0000005d02097220 */ /* 0x000fe20000410000 */
[----:B--2---:R-:W-:Y:S01]  /*ad40*/  F2FP.BF16.PACK_AB R81, R236, R222 ;  /* 0x000000deec51723e */ /* 0x004fe200000010ff */
[-C--:B------:R-:W-:Y:S05]  /*ad50*/  HMMA.16816.F32.BF16 R4, R76, R20.reuse, R4 ;  /* 0x000000144c04723c */ /* 0x080fea0000041804 */
[----:B------:R-:W-:Y:S01]  /*ad60*/  F2FP.BF16.PACK_AB R83, R243, R235 ;  /* 0x000000ebf353723e */ /* 0x000fe200000010ff */
[C---:B------:R-:W-:Y:S02]  /*ad70*/  FFMA.FTZ R69, R65.reuse, R246, R10 ;  /* 0x000000f641457223 */ /* 0x040fe4000001000a */
[----:B------:R-:W-:Y:S01]  /*ad80*/  FMUL.FTZ R12, R2, R96 ;  /* 0x00000060020c7220 */ /* 0x000fe20000410000 */
[----:B------:R-:W-:Y:S03]  /*ad90*/  MUFU.EX2 R246, R182 ;  /* 0x000000b600f67308 */ /* 0x000fe60000000800 */
[C---:B-1----:R-:W-:Y:S02]  /*ada0*/  FMUL.FTZ R10, R0.reuse, R94 ;  /* 0x0000005e000a7220 */ /* 0x042fe40000410000 */
[----:B------:R-:W-:Y:S02]  /*adb0*/  FMUL.FTZ R11, R0, R95 ;  /* 0x0000005f000b7220 */ /* 0x000fe40000410000 */
[----:B------:R-:W-:Y:S01]  /*adc0*/  LDSM.16.MT88.4 R92, [R186+0x800] ;  /* 0x00080000ba5c783b */ /* 0x000fe20000004200 */
[----:B------:R-:W-:Y:S02]  /*add0*/  FMUL.FTZ R13, R2, R97 ;  /* 0x00000061020d7220 */ /* 0x000fe40000410000 */
[C---:B------:R-:W-:Y:S01]  /*ade0*/  FMUL.FTZ R14, R0.reuse, R98 ;  /* 0x00000062000e7220 */ /* 0x040fe20000410000 */
[----:B------:R-:W-:Y:S01]  /*adf0*/  MUFU.EX2 R182, R174 ;  /* 0x000000ae00b67308 */ /* 0x000fe20000000800 */
[C---:B------:R-:W-:Y:S04]  /*ae00*/  HMMA.16816.F32.BF16 R8, R80.reuse, R20, R8 ;  /* 0x000000145008723c */ /* 0x040fe80000041808 */
[----:B------:R-:W-:Y:S02]  /*ae10*/  FMUL.FTZ R15, R0, R99 ;  /* 0x00000063000f7220 */ /* 0x000fe40000410000 */
[----:B------:R-:W-:Y:S01]  /*ae20*/  LDSM.16.MT88.4 R96, [R188+0x1000] ;  /* 0x00100000bc60783b */ /* 0x000fe20000004200 */
[C---:B------:R-:W-:Y:S02]  /*ae30*/  FMUL.FTZ R32, R65.reuse, R116 ;  /* 0x0000007441207220 */ /* 0x040fe40000410000 */
[C---:B------:R-:W-:Y:S01]  /*ae40*/  FMUL.FTZ R33, R65.reuse, R117 ;  /* 0x0000007541217220 */ /* 0x040fe20000410000 */
[----:B------:R-:W-:Y:S01]  /*ae50*/  MUFU.EX2 R174, R179 ;  /* 0x000000b300ae7308 */ /* 0x000fe20000000800 */
[-C--:B------:R-:W-:Y:S03]  /*ae60*/  HMMA.16816.F32.BF16 R12, R80, R22.reuse, R12 ;  /* 0x00000016500c723c */ /* 0x080fe6000004180c */
[C---:B------:R-:W-:Y:S02]  /*ae70*/  FMUL.FTZ R16, R65.reuse, R100 ;  /* 0x0000006441107220 */ /* 0x040fe40000410000 */
[----:B------:R-:W-:Y:S02]  /*ae80*/  FMUL.FTZ R17, R65, R101 ;  /* 0x0000006541117220 */ /* 0x000fe40000410000 */
[C---:B------:R-:W-:Y:S02]  /*ae90*/  FMUL.FTZ R18, R67.reuse, R102 ;  /* 0x0000006643127220 */ /* 0x040fe40000410000 */
[C---:B------:R-:W-:Y:S01]  /*aea0*/  FMUL.FTZ R19, R67.reuse, R103 ;  /* 0x0000006743137220 */ /* 0x040fe20000410000 */
[----:B------:R-:W-:Y:S02]  /*aeb0*/  MUFU.EX2 R101, R60 ;  /* 0x0000003c00657308 */ /* 0x000fe40000000800 */
[C---:B------:R-:W-:Y:S02]  /*aec0*/  FMUL.FTZ R34, R67.reuse, R118 ;  /* 0x0000007643227220 */ /* 0x040fe40000410000 */
[----:B------:R-:W-:Y:S02]  /*aed0*/  FMUL.FTZ R35, R67, R119 ;  /* 0x0000007743237220 */ /* 0x000fe40000410000 */
[C---:B------:R-:W-:Y:S01]  /*aee0*/  HMMA.16816.F32.BF16 R16, R76.reuse, R22, R16 ;  /* 0x000000164c10723c */ /* 0x040fe20000041810 */
[----:B------:R-:W-:Y:S03]  /*aef0*/  LDSM.16.MT88.4 R116, [R189+0x2000] ;  /* 0x00200000bd74783b */ /* 0x000fe60000004200 */
[C---:B------:R-:W-:Y:S01]  /*af00*/  FMUL.FTZ R20, R65.reuse, R104 ;  /* 0x0000006841147220 */ /* 0x040fe20000410000 */
[----:B------:R-:W-:Y:S01]  /*af10*/  MUFU.EX2 R103, R178 ;  /* 0x000000b200677308 */ /* 0x000fe20000000800 */
[----:B------:R-:W-:Y:S02]  /*af20*/  FMUL.FTZ R21, R65, R105 ;  /* 0x0000006941157220 */ /* 0x000fe40000410000 */
[C---:B------:R-:W-:Y:S04]  /*af30*/  FMUL.FTZ R22, R67.reuse, R106 ;  /* 0x0000006a43167220 */ /* 0x040fe80000410000 */
[----:B------:R-:W-:Y:S02]  /*af40*/  FMUL.FTZ R23, R67, R107 ;  /* 0x0000006b43177220 */ /* 0x000fe40000410000 */
[C---:B------:R-:W-:Y:S01]  /*af50*/  FMUL.FTZ R48, R65.reuse, R132 ;  /* 0x0000008441307220 */ /* 0x040fe20000410000 */
[----:B------:R-:W-:Y:S01]  /*af60*/  MUFU.EX2 R102, R168 ;  /* 0x000000a800667308 */ /* 0x000fe20000000800 */
[----:B------:R-:W-:Y:S02]  /*af70*/  FMUL.FTZ R49, R65, R133 ;  /* 0x0000008541317220 */ /* 0x000fe40000410000 */
[C---:B------:R-:W-:Y:S01]  /*af80*/  FMUL.FTZ R50, R67.reuse, R134 ;  /* 0x0000008643327220 */ /* 0x040fe20000410000 */
[-C--:B------:R-:W-:Y:S03]  /*af90*/  HMMA.16816.F32.BF16 R20, R76, R36.reuse, R20 ;  /* 0x000000244c14723c */ /* 0x080fe60000041814 */
[C---:B------:R-:W-:Y:S02]  /*afa0*/  FMUL.FTZ R24, R2.reuse, R108 ;  /* 0x0000006c02187220 */ /* 0x040fe40000410000 */
[----:B------:R-:W-:Y:S01]  /*afb0*/  FMUL.FTZ R25, R2, R109 ;  /* 0x0000006d02197220 */ /* 0x000fe20000410000 */
[----:B------:R-:W1:Y:S01]  /*afc0*/  MUFU.EX2 R105, R59 ;  /* 0x0000003b00697308 */ /* 0x000e620000000800 */
[C---:B------:R-:W-:Y:S02]  /*afd0*/  FMUL.FTZ R26, R0.reuse, R110 ;  /* 0x0000006e001a7220 */ /* 0x040fe40000410000 */
[----:B------:R-:W-:Y:S03]  /*afe0*/  FMUL.FTZ R27, R0, R111 ;  /* 0x0000006f001b7220 */ /* 0x000fe60000410000 */
[----:B------:R-:W-:Y:S02]  /*aff0*/  FMUL.FTZ R51, R67, R135 ;  /* 0x0000008743337220 */ /* 0x000fe40000410000 */
[----:B------:R-:W-:Y:S01]  /*b000*/  LDSM.16.MT88.4 R132, [R186+0x2000] ;  /* 0x00200000ba84783b */ /* 0x000fe20000004200 */
[C---:B------:R-:W-:Y:S01]  /*b010*/  FMUL.FTZ R28, R2.reuse, R112 ;  /* 0x00000070021c7220 */ /* 0x040fe20000410000 */
[C---:B------:R-:W-:Y:S01]  /*b020*/  HMMA.16816.F32.BF16 R24, R80.reuse, R36, R24 ;  /* 0x000000245018723c */ /* 0x040fe20000041818 */
[----:B------:R-:W-:Y:S03]  /*b030*/  MUFU.EX2 R109, R58 ;  /* 0x0000003a006d7308 */ /* 0x000fe60000000800 */
[----:B------:R-:W-:Y:S02]  /*b040*/  FMUL.FTZ R29, R2, R113 ;  /* 0x00000071021d7220 */ /* 0x000fe40000410000 */
[C---:B------:R-:W-:Y:S02]  /*b050*/  FMUL.FTZ R30, R0.reuse, R114 ;  /* 0x00000072001e7220 */ /* 0x040fe40000410000 */
[----:B------:R-:W-:Y:S03]  /*b060*/  FMUL.FTZ R31, R0, R115 ;  /* 0x00000073001f7220 */ /* 0x000fe60000410000 */
[----:B------:R-:W-:Y:S01]  /*b070*/  MUFU.EX2 R100, R152 ;  /* 0x0000009800647308 */ /* 0x000fe20000000800 */
[C---:B------:R-:W-:Y:S02]  /*b080*/  FMUL.FTZ R40, R2.reuse, R124 ;  /* 0x0000007c02287220 */ /* 0x040fe40000410000 */
[----:B------:R-:W-:Y:S01]  /*b090*/  FMUL.FTZ R41, R2, R125 ;  /* 0x0000007d02297220 */ /* 0x000fe20000410000 */
[-C--:B------:R-:W-:Y:S03]  /*b0a0*/  HMMA.16816.F32.BF16 R28, R80, R38.reuse, R28 ;  /* 0x00000026501c723c */ /* 0x080fe6000004181c */
[C---:B------:R-:W-:Y:S02]  /*b0b0*/  FMUL.FTZ R42, R0.reuse, R126 ;  /* 0x0000007e002a7220 */ /* 0x040fe40000410000 */
[----:B------:R-:W-:Y:S01]  /*b0c0*/  FMUL.FTZ R43, R0, R127 ;  /* 0x0000007f002b7220 */ /* 0x000fe20000410000 */
[----:B------:R2:W-:Y:S01]  /*b0d0*/  MUFU.EX2 R113, R57 ;  /* 0x0000003900717308 */ /* 0x0005e20000000800 */
[C---:B------:R-:W-:Y:S01]  /*b0e0*/  FMUL.FTZ R44, R2.reuse, R128 ;  /* 0x00000080022c7220 */ /* 0x040fe20000410000 */
[C---:B------:R-:W-:Y:S04]  /*b0f0*/  HMMA.16816.F32.BF16 R32, R76.reuse, R38, R32 ;  /* 0x000000264c20723c */ /* 0x040fe80000041820 */
[C---:B------:R-:W-:Y:S02]  /*b100*/  FMUL.FTZ R36, R65.reuse, R120 ;  /* 0x0000007841247220 */ /* 0x040fe40000410000 */
[----:B------:R-:W-:Y:S02]  /*b110*/  FMUL.FTZ R37, R65, R121 ;  /* 0x0000007941257220 */ /* 0x000fe40000410000 */
[C---:B------:R-:W-:Y:S01]  /*b120*/  FMUL.FTZ R38, R67.reuse, R122 ;  /* 0x0000007a43267220 */ /* 0x040fe20000410000 */
[----:B------:R4:W-:Y:S03]  /*b130*/  MUFU.EX2 R108, R64 ;  /* 0x00000040006c7308 */ /* 0x0009e60000000800 */
[----:B------:R-:W-:Y:S02]  /*b140*/  FMUL.FTZ R39, R67, R123 ;  /* 0x0000007b43277220 */ /* 0x000fe40000410000 */
[----:B------:R-:W-:Y:S02]  /*b150*/  FMUL.FTZ R45, R2, R129 ;  /* 0x00000081022d7220 */ /* 0x000fe40000410000 */
[C---:B------:R-:W-:Y:S02]  /*b160*/  FMUL.FTZ R46, R0.reuse, R130 ;  /* 0x00000082002e7220 */ /* 0x040fe40000410000 */
[----:B------:R-:W-:Y:S01]  /*b170*/  FMUL.FTZ R47, R0, R131 ;  /* 0x00000083002f7220 */ /* 0x000fe20000410000 */
[-C--:B------:R-:W-:Y:S01]  /*b180*/  HMMA.16816.F32.BF16 R36, R76, R52.reuse, R36 ;  /* 0x000000344c24723c */ /* 0x080fe20000041824 */
[----:B------:R5:W-:Y:S02]  /*b190*/  MUFU.EX2 R130, R3 ;  /* 0x0000000300827308 */ /* 0x000be40000000800 */
[C---:B------:R-:W-:Y:S02]  /*b1a0*/  FMUL.FTZ R56, R2.reuse, R140 ;  /* 0x0000008c02387220 */ /* 0x040fe40000410000 */
[----:B--2---:R-:W-:Y:S02]  /*b1b0*/  FMUL.FTZ R57, R2, R141 ;  /* 0x0000008d02397220 */ /* 0x004fe40000410000 */
[C---:B------:R-:W-:Y:S01]  /*b1c0*/  FMUL.FTZ R58, R0.reuse, R142 ;  /* 0x0000008e003a7220 */ /* 0x040fe20000410000 */
[C---:B------:R-:W-:Y:S03]  /*b1d0*/  HMMA.16816.F32.BF16 R40, R80.reuse, R52, R40 ;  /* 0x000000345028723c */ /* 0x040fe60000041828 */
[----:B------:R-:W-:Y:S01]  /*b1e0*/  MUFU.EX2 R104, R177 ;  /* 0x000000b100687308 */ /* 0x000fe20000000800 */
[----:B------:R-:W-:Y:S02]  /*b1f0*/  FMUL.FTZ R59, R0, R143 ;  /* 0x0000008f003b7220 */ /* 0x000fe40000410000 */
[C---:B------:R-:W-:Y:S02]  /*b200*/  FMUL.FTZ R60, R2.reuse, R144 ;  /* 0x00000090023c7220 */ /* 0x040fe40000410000 */
[-C--:B------:R-:W-:Y:S04]  /*b210*/  HMMA.16816.F32.BF16 R44, R80, R54.reuse, R44 ;  /* 0x00000036502c723c */ /* 0x080fe8000004182c */
[----:B------:R-:W-:Y:S01]  /*b220*/  FMUL.FTZ R61, R2, R145 ;  /* 0x00000091023d7220 */ /* 0x000fe20000410000 */
[----:B------:R-:W-:Y:S01]  /*b230*/  MUFU.EX2 R106, R167 ;  /* 0x000000a7006a7308 */ /* 0x000fe20000000800 */
[C---:B------:R-:W-:Y:S02]  /*b240*/  FMUL.FTZ R62, R0.reuse, R146 ;  /* 0x00000092003e7220 */ /* 0x040fe40000410000 */
[C---:B------:R-:W-:Y:S04]  /*b250*/  HMMA.16816.F32.BF16 R48, R76.reuse, R54, R48 ;  /* 0x000000364c30723c */ /* 0x040fe80000041830 */
[C---:B------:R-:W-:Y:S02]  /*b260*/  FMUL.FTZ R52, R65.reuse, R136 ;  /* 0x0000008841347220 */ /* 0x040fe40000410000 */
[----:B------:R-:W-:Y:S01]  /*b270*/  FMUL.FTZ R53, R65, R137 ;  /* 0x0000008941357220 */ /* 0x000fe20000410000 */
[----:B------:R-:W-:Y:S01]  /*b280*/  MUFU.EX2 R111, R173 ;  /* 0x000000ad006f7308 */ /* 0x000fe20000000800 */
[C---:B------:R-:W-:Y:S04]  /*b290*/  FMUL.FTZ R54, R67.reuse, R138 ;  /* 0x0000008a43367220 */ /* 0x040fe80000410000 */
[----:B------:R-:W-:Y:S02]  /*b2a0*/  FMUL.FTZ R55, R67, R139 ;  /* 0x0000008b43377220 */ /* 0x000fe40000410000 */
[C---:B------:R-:W-:Y:S02]  /*b2b0*/  FMUL.FTZ R63, R0.reuse, R147 ;  /* 0x00000093003f7220 */ /* 0x040fe40000410000 */
[C---:B----4-:R-:W-:Y:S01]  /*b2c0*/  FMUL.FTZ R64, R65.reuse, R148 ;  /* 0x0000009441407220 */ /* 0x050fe20000410000 */
[----:B------:R-:W2:Y:S01]  /*b2d0*/  MUFU.EX2 R107, R75 ;  /* 0x0000004b006b7308 */ /* 0x000ea20000000800 */
[----:B------:R-:W-:Y:S01]  /*b2e0*/  FMUL.FTZ R65, R65, R149 ;  /* 0x0000009541417220 */ /* 0x000fe20000410000 */
[-C--:B------:R-:W-:Y:S03]  /*b2f0*/  HMMA.16816.F32.BF16 R52, R76, R84.reuse, R52 ;  /* 0x000000544c34723c */ /* 0x080fe60000041834 */
[----:B------:R-:W-:Y:S01]  /*b300*/  FFMA.FTZ R0, R0, R252, R222 ;  /* 0x000000fc00007223 */ /* 0x000fe200000100de */
[----:B------:R-:W-:Y:S04]  /*b310*/  F2FP.BF16.PACK_AB R148, R175, R180 ;  /* 0x000000b4af94723e */ /* 0x000fe800000010ff */
[C---:B------:R-:W-:Y:S01]  /*b320*/  HMMA.16816.F32.BF16 R56, R80.reuse, R84, R56 ;  /* 0x000000545038723c */ /* 0x040fe20000041838 */
[----:B------:R-:W-:Y:S03]  /*b330*/  MUFU.EX2 R167, R212 ;  /* 0x000000d400a77308 */ /* 0x000fe60000000800 */
[----:B---3--:R-:W-:Y:S02]  /*b340*/  FFMA.FTZ R2, R2, R73, R230 ;  /* 0x0000004902027223 */ /* 0x008fe400000100e6 */
[----:B-----5:R-:W-:Y:S01]  /*b350*/  FFMA.FTZ R3, R67, R66, R232 ;  /* 0x0000004243037223 */ /* 0x020fe200000100e8 */
[----:B-1----:R-:W-:Y:S01]  /*b360*/  F2FP.BF16.PACK_AB R84, R105, R101 ;  /* 0x000000656954723e */ /* 0x002fe200000010ff */
[-C--:B------:R-:W-:Y:S01]  /*b370*/  HMMA.16816.F32.BF16 R60, R80, R86.reuse, R60 ;  /* 0x00000056503c723c */ /* 0x080fe2000004183c */
[----:B------:R-:W1:Y:S02]  /*b380*/  LDSM.16.MT88.4 R80, [R185+0x800] ;  /* 0x00080000b950783b */ /* 0x000e640000004200 */
[----:B------:R-:W3:Y:S01]  /*b390*/  MUFU.EX2 R112, R171 ;  /* 0x000000ab00707308 */ /* 0x000ee20000000800 */
[C---:B------:R-:W-:Y:S02]  /*b3a0*/  FMUL.FTZ R66, R67.reuse, R150 ;  /* 0x0000009643427220 */ /* 0x040fe40000410000 */
[----:B------:R-:W-:Y:S01]  /*b3b0*/  FMUL.FTZ R67, R67, R151 ;  /* 0x0000009743437220 */ /* 0x000fe20000410000 */
[----:B--2---:R-:W-:Y:S01]  /*b3c0*/  F2FP.BF16.PACK_AB R85, R107, R100 ;  /* 0x000000646b55723e */ /* 0x004fe200000010ff */
[----:B------:R-:W-:Y:S04]  /*b3d0*/  FADD.FTZ R73, R234, R69 ;  /* 0x00000045ea497221 */ /* 0x000fe80000010000 */
[----:B------:R-:W-:Y:S01]  /*b3e0*/  FADD.FTZ R69, R236, R0 ;  /* 0x00000000ec457221 */ /* 0x000fe20000010000 */
[----:B------:R-:W-:Y:S01]  /*b3f0*/  HMMA.16816.F32.BF16 R64, R76, R86, R64 ;  /* 0x000000564c40723c */ /* 0x000fe20000041840 */
[----:B------:R-:W-:Y:S03]  /*b400*/  MUFU.EX2 R110, R166 ;  /* 0x000000a6006e7308 */ /* 0x000fe60000000800 */
[----:B------:R-:W-:Y:S02]  /*b410*/  FADD.FTZ R0, R240, R73 ;  /* 0x00000049f0007221 */ /* 0x000fe40000010000 */
[----:B------:R-:W-:Y:S01]  /*b420*/  FADD.FTZ R73, R235, R69 ;  /* 0x00000045eb497221 */ /* 0x000fe20000010000 */
[----:B------:R-:W-:Y:S01]  /*b430*/  F2FP.BF16.PACK_AB R76, R104, R103 ;  /* 0x00000067684c723e */ /* 0x000fe200000010ff */
[----:B------:R-:W-:Y:S01]  /*b440*/  FADD.FTZ R0, R241, R0 ;  /* 0x00000000f1007221 */ /* 0x000fe20000010000 */
[----:B------:R-:W-:Y:S02]  /*b450*/  F2FP.BF16.PACK_AB R77, R106, R102 ;  /* 0x000000666a4d723e */ /* 0x000fe400000010ff */
[----:B------:R-:W2:Y:S01]  /*b460*/  MUFU.EX2 R114, R165 ;  /* 0x000000a500727308 */ /* 0x000ea20000000800 */
[----:B------:R-:W-:Y:S01]  /*b470*/  F2FP.BF16.PACK_AB R86, R113, R109 ;  /* 0x0000006d7156723e */ /* 0x000fe200000010ff */
[----:B------:R-:W-:Y:S01]  /*b480*/  FADD.FTZ R0, R103, R0 ;  /* 0x0000000067007221 */ /* 0x000fe20000010000 */
[----:B---3--:R-:W-:Y:S01]  /*b490*/  F2FP.BF16.PACK_AB R78, R112, R111 ;  /* 0x0000006f704e723e */ /* 0x008fe200000010ff */
[----:B------:R-:W-:Y:S01]  /*b4a0*/  FADD.FTZ R3, R233, R3 ;  /* 0x00000003e9037221 */ /* 0x000fe20000010000 */
[----:B------:R-:W-:Y:S01]  /*b4b0*/  F2FP.BF16.PACK_AB R87, R130, R108 ;  /* 0x0000006c8257723e */ /* 0x000fe200000010ff */
[----:B------:R-:W-:Y:S02]  /*b4c0*/  FADD.FTZ R2, R231, R2 ;  /* 0x00000002e7027221 */ /* 0x000fe40000010000 */
[----:B------:R-:W-:Y:S02]  /*b4d0*/  FADD.FTZ R3, R238, R3 ;  /* 0x00000003ee037221 */ /* 0x000fe40000010000 */
[----:B------:R-:W-:Y:S01]  /*b4e0*/  MUFU.EX2 R171, R210 ;  /* 0x000000d200ab7308 */ /* 0x000fe20000000800 */
[----:B------:R-:W-:Y:S02]  /*b4f0*/  FADD.FTZ R2, R237, R2 ;  /* 0x00000002ed027221 */ /* 0x000fe40000010000 */
[----:B------:R-:W-:Y:S02]  /*b500*/  FADD.FTZ R69, R242, R3 ;  /* 0x00000003f2457221 */ /* 0x000fe40000010000 */
[----:B------:R-:W-:Y:S02]  /*b510*/  FADD.FTZ R3, R239, R2 ;  /* 0x00000002ef037221 */ /* 0x000fe40000010000 */
[----:B------:R-:W-:Y:S02]  /*b520*/  FADD.FTZ R69, R102, R69 ;  /* 0x0000004566457221 */ /* 0x000fe40000010000 */
[----:B------:R-:W-:Y:S01]  /*b530*/  FADD.FTZ R3, R101, R3 ;  /* 0x0000000365037221 */ /* 0x000fe20000010000 */
[----:B------:R-:W-:Y:S01]  /*b540*/  MUFU.EX2 R143, R206 ;  /* 0x000000ce008f7308 */ /* 0x000fe20000000800 */
[----:B------:R-:W-:Y:S02]  /*b550*/  FADD.FTZ R2, R243, R73 ;  /* 0x00000049f3027221 */ /* 0x000fe40000010000 */
[----:B------:R-:W-:Y:S01]  /*b560*/  FADD.FTZ R0, R104, R0 ;  /* 0x0000000068007221 */ /* 0x000fe20000010000 */
[----:B--2---:R-:W-:Y:S01]  /*b570*/  F2FP.BF16.PACK_AB R79, R114, R110 ;  /* 0x0000006e724f723e */ /* 0x004fe200000010ff */
[----:B------:R-:W-:Y:S02]  /*b580*/  FADD.FTZ R2, R100, R2 ;  /* 0x0000000264027221 */ /* 0x000fe40000010000 */
[----:B------:R-:W-:Y:S01]  /*b590*/  LDSM.16.MT88.4 R100, [R185+0x2000] ;  /* 0x00200000b964783b */ /* 0x000fe20000004200 */
[----:B------:R-:W-:Y:S02]  /*b5a0*/  FADD.FTZ R0, R111, R0 ;  /* 0x000000006f007221 */ /* 0x000fe40000010000 */
[----:B------:R-:W-:Y:S01]  /*b5b0*/  MUFU.EX2 R173, R209 ;  /* 0x000000d100ad7308 */ /* 0x000fe20000000800 */
[-C--:B-1----:R-:W-:Y:S03]  /*b5c0*/  HMMA.16816.F32.BF16 R4, R76, R80.reuse, R4 ;  /* 0x000000504c04723c */ /* 0x082fe60000041804 */
[----:B------:R-:W-:Y:S02]  /*b5d0*/  FADD.FTZ R73, R112, R0 ;  /* 0x0000000070497221 */ /* 0x000fe40000010000 */
[----:B------:R-:W-:Y:S02]  /*b5e0*/  FADD.FTZ R3, R105, R3 ;  /* 0x0000000369037221 */ /* 0x000fe40000010000 */
[----:B------:R-:W-:Y:S01]  /*b5f0*/  FADD.FTZ R2, R107, R2 ;  /* 0x000000026b027221 */ /* 0x000fe20000010000 */
[C---:B------:R-:W-:Y:S01]  /*b600*/  HMMA.16816.F32.BF16 R8, R84.reuse, R80, R8 ;  /* 0x000000505408723c */ /* 0x040fe20000041808 */
[----:B------:R-:W-:Y:S03]  /*b610*/  MUFU.EX2 R179, R208 ;  /* 0x000000d000b37308 */ /* 0x000fe60000000800 */
[----:B------:R-:W-:Y:S02]  /*b620*/  FADD.FTZ R3, R109, R3 ;  /* 0x000000036d037221 */ /* 0x000fe40000010000 */
[----:B------:R-:W-:Y:S02]  /*b630*/  FADD.FTZ R69, R106, R69 ;  /* 0x000000456a457221 */ /* 0x000fe40000010000 */
[-C--:B------:R-:W-:Y:S03]  /*b640*/  HMMA.16816.F32.BF16 R12, R84, R82.reuse, R12 ;  /* 0x00000052540c723c */ /* 0x080fe6000004180c */
[----:B------:R-:W-:Y:S01]  /*b650*/  MUFU.EX2 R177, R204 ;  /* 0x000000cc00b17308 */ /* 0x000fe20000000800 */
[----:B------:R-:W-:Y:S04]  /*b660*/  FADD.FTZ R69, R110, R69 ;  /* 0x000000456e457221 */ /* 0x000fe80000010000 */
[C---:B------:R-:W-:Y:S01]  /*b670*/  HMMA.16816.F32.BF16 R16, R76.reuse, R82, R16 ;  /* 0x000000524c10723c */ /* 0x040fe20000041810 */
[----:B------:R-:W1:Y:S04]  /*b680*/  LDSM.16.MT88.4 R80, [R188+0x800] ;  /* 0x00080000bc50783b */ /* 0x000e680000004200 */
[----:B------:R-:W-:Y:S03]  /*b690*/  MUFU.EX2 R178, R200 ;  /* 0x000000c800b27308 */ /* 0x000fe60000000800 */
[-C--:B------:R-:W-:Y:S07]  /*b6a0*/  HMMA.16816.F32.BF16 R20, R76, R88.reuse, R20 ;  /* 0x000000584c14723c */ /* 0x080fee0000041814 */
[----:B------:R-:W-:Y:S01]  /*b6b0*/  MUFU.EX2 R152, R226 ;  /* 0x000000e200987308 */ /* 0x000fe20000000800 */
[C---:B------:R-:W-:Y:S08]  /*b6c0*/  HMMA.16816.F32.BF16 R24, R84.reuse, R88, R24 ;  /* 0x000000585418723c */ /* 0x040ff00000041818 */
[-C--:B------:R-:W-:Y:S01]  /*b6d0*/  HMMA.16816.F32.BF16 R28, R84, R90.reuse, R28 ;  /* 0x0000005a541c723c */ /* 0x080fe2000004181c */
[----:B------:R-:W-:Y:S07]  /*b6e0*/  MUFU.EX2 R75, R229 ;  /* 0x000000e5004b7308 */ /* 0x000fee0000000800 */
[C---:B------:R-:W-:Y:S01]  /*b6f0*/  HMMA.16816.F32.BF16 R32, R76.reuse, R90, R32 ;  /* 0x0000005a4c20723c */ /* 0x040fe20000041820 */
[----:B------:R-:W2:Y:S02]  /*b700*/  LDSM.16.MT88.4 R88, [R185+0x1000] ;  /* 0x00100000b958783b */ /* 0x000ea40000004200 */
[----:B------:R-:W-:Y:S05]  /*b710*/  MUFU.EX2 R131, R170 ;  /* 0x000000aa00837308 */ /* 0x000fea0000000800 */
[-C--:B------:R-:W-:Y:S05]  /*b720*/  HMMA.16816.F32.BF16 R36, R76, R92.reuse, R36 ;  /* 0x0000005c4c24723c */ /* 0x080fea0000041824 */
[----:B------:R-:W-:Y:S03]  /*b730*/  MUFU.EX2 R170, R205 ;  /* 0x000000cd00aa7308 */ /* 0x000fe60000000800 */
[C---:B------:R-:W-:Y:S07]  /*b740*/  HMMA.16816.F32.BF16 R40, R84.reuse, R92, R40 ;  /* 0x0000005c5428723c */ /* 0x040fee0000041828 */
[----:B------:R-:W3:Y:S01]  /*b750*/  MUFU.EX2 R129, R169 ;  /* 0x000000a900817308 */ /* 0x000ee20000000800 */
[-C--:B------:R-:W-:Y:S08]  /*b760*/  HMMA.16816.F32.BF16 R44, R84, R94.reuse, R44 ;  /* 0x0000005e542c723c */ /* 0x080ff0000004182c */
[C---:B------:R-:W-:Y:S01]  /*b770*/  HMMA.16816.F32.BF16 R48, R76.reuse, R94, R48 ;  /* 0x0000005e4c30723c */ /* 0x040fe20000041830 */
[----:B------:R-:W4:Y:S01]  /*b780*/  LDSM.16.MT88.4 R92, [R189+0x1000] ;  /* 0x00100000bd5c783b */ /* 0x000f220000004200 */
[----:B------:R-:W-:Y:S06]  /*b790*/  MUFU.EX2 R169, R181 ;  /* 0x000000b500a97308 */ /* 0x000fec0000000800 */
[-C--:B-1----:R-:W-:Y:S04]  /*b7a0*/  HMMA.16816.F32.BF16 R52, R76, R80.reuse, R52 ;  /* 0x000000504c34723c */ /* 0x082fe80000041834 */
[----:B------:R-:W1:Y:S04]  /*b7b0*/  MUFU.EX2 R139, R161 ;  /* 0x000000a1008b7308 */ /* 0x000e680000000800 */
[C---:B------:R-:W-:Y:S06]  /*b7c0*/  HMMA.16816.F32.BF16 R56, R84.reuse, R80, R56 ;  /* 0x000000505438723c */ /* 0x040fec0000041838 */
[----:B------:R5:W-:Y:S01]  /*b7d0*/  MUFU.EX2 R128, R74 ;  /* 0x0000004a00807308 */ /* 0x000be20000000800 */
[----:B---3--:R-:W-:Y:S01]  /*b7e0*/  F2FP.BF16.PACK_AB R80, R174, R129 ;  /* 0x00000081ae50723e */ /* 0x008fe200000010ff */
[-C--:B------:R-:W-:Y:S01]  /*b7f0*/  HMMA.16816.F32.BF16 R60, R84, R82.reuse, R60 ;  /* 0x00000052543c723c */ /* 0x080fe2000004183c */
[----:B------:R-:W3:Y:S07]  /*b800*/  LDSM.16.MT88.4 R84, [R186+0x1000] ;  /* 0x00100000ba54783b */ /* 0x000eee0000004200 */
[----:B------:R-:W-:Y:S01]  /*b810*/  HMMA.16816.F32.BF16 R64, R76, R82, R64 ;  /* 0x000000524c40723c */ /* 0x000fe20000041840 */
[----:B------:R-:W4:Y:S06]  /*b820*/  MUFU.EX2 R138, R156 ;  /* 0x0000009c008a7308 */ /* 0x000f2c0000000800 */
[----:B------:R-:W-:Y:S02]  /*b830*/  F2FP.BF16.PACK_AB R76, R247, R248 ;  /* 0x000000f8f74c723e */ /* 0x000fe400000010ff */
[----:B------:R-:W-:Y:S02]  /*b840*/  F2FP.BF16.PACK_AB R77, R244, R131 ;  /* 0x00000083f44d723e */ /* 0x000fe400000010ff */
[----:B------:R-:W-:Y:S01]  /*b850*/  MUFU.EX2 R137, R155 ;  /* 0x0000009b00897308 */ /* 0x000fe20000000800 */
[----:B------:R-:W-:Y:S02]  /*b860*/  F2FP.BF16.PACK_AB R78, R246, R183 ;  /* 0x000000b7f64e723e */ /* 0x000fe400000010ff */
[----:B------:R-:W-:Y:S01]  /*b870*/  F2FP.BF16.PACK_AB R79, R245, R182 ;  /* 0x000000b6f54f723e */ /* 0x000fe200000010ff */
[----:B-----5:R-:W-:Y:S01]  /*b880*/  FADD.FTZ R74, R108, R2 ;  /* 0x000000026c4a7221 */ /* 0x020fe20000010000 */
[----:B-1----:R-:W-:Y:S01]  /*b890*/  F2FP.BF16.PACK_AB R82, R139, R169 ;  /* 0x000000a98b52723e */ /* 0x002fe200000010ff */
[----:B------:R-:W-:Y:S02]  /*b8a0*/  FADD.FTZ R2, R114, R69 ;  /* 0x0000004572027221 */ /* 0x000fe40000010000 */
[----:B------:R-:W-:Y:S02]  /*b8b0*/  FADD.FTZ R0, R130, R74 ;  /* 0x0000004a82007221 */ /* 0x000fe40000010000 */
[-C--:B--2---:R-:W-:Y:S01]  /*b8c0*/  HMMA.16816.F32.BF16 R4, R76, R88.reuse, R4 ;  /* 0x000000584c04723c */ /* 0x084fe20000041804 */
[----:B------:R-:W1:Y:S02]  /*b8d0*/  MUFU.EX2 R136, R154 ;  /* 0x0000009a00887308 */ /* 0x000e640000000800 */
[----:B------:R-:W-:Y:S01]  /*b8e0*/  FADD.FTZ R2, R131, R2 ;  /* 0x0000000283027221 */ /* 0x000fe20000010000 */
[----:B----4-:R-:W-:Y:S01]  /*b8f0*/  F2FP.BF16.PACK_AB R81, R138, R128 ;  /* 0x000000808a51723e */ /* 0x010fe200000010ff */
[----:B------:R-:W-:Y:S02]  /*b900*/  FADD.FTZ R69, R113, R3 ;  /* 0x0000000371457221 */ /* 0x000fe40000010000 */
[----:B------:R-:W-:Y:S02]  /*b910*/  FADD.FTZ R2, R244, R2 ;  /* 0x00000002f4027221 */ /* 0x000fe40000010000 */
[----:B------:R-:W-:Y:S02]  /*b920*/  FADD.FTZ R3, R248, R73 ;  /* 0x00000049f8037221 */ /* 0x000fe40000010000 */
[----:B------:R-:W-:Y:S02]  /*b930*/  MUFU.EX2 R142, R160 ;  /* 0x000000a0008e7308 */ /* 0x000fe40000000800 */
[----:B------:R-:W-:Y:S08]  /*b940*/  FADD.FTZ R3, R247, R3 ;  /* 0x00000003f7037221 */ /* 0x000ff00000010000 */
[----:B------:R-:W-:Y:S01]  /*b950*/  MUFU.EX2 R168, R159 ;  /* 0x0000009f00a87308 */ /* 0x000fe20000000800 */
[----:B-1----:R-:W-:Y:S09]  /*b960*/  F2FP.BF16.PACK_AB R83, R136, R137 ;  /* 0x000000898853723e */ /* 0x002ff200000010ff */
[----:B------:R-:W1:Y:S01]  /*b970*/  MUFU.EX2 R159, R216 ;  /* 0x000000d8009f7308 */ /* 0x000e620000000800 */
[C---:B------:R-:W-:Y:S08]  /*b980*/  HMMA.16816.F32.BF16 R8, R80.reuse, R88, R8 ;  /* 0x000000585008723c */ /* 0x040ff00000041808 */
[-C--:B------:R-:W-:Y:S01]  /*b990*/  HMMA.16816.F32.BF16 R12, R80, R90.reuse, R12 ;  /* 0x0000005a500c723c */ /* 0x080fe2000004180c */
[----:B------:R-:W-:Y:S07]  /*b9a0*/  MUFU.EX2 R141, R164 ;  /* 0x000000a4008d7308 */ /* 0x000fee0000000800 */
[C---:B------:R-:W-:Y:S01]  /*b9b0*/  HMMA.16816.F32.BF16 R16, R76.reuse, R90, R16 ;  /* 0x0000005a4c10723c */ /* 0x040fe20000041810 */
[----:B------:R-:W2:Y:S02]  /*b9c0*/  LDSM.16.MT88.4 R88, [R185+0x1800] ;  /* 0x00180000b958783b */ /* 0x000ea40000004200 */
[----:B------:R-:W-:Y:S01]  /*b9d0*/  MUFU.EX2 R140, R163 ;  /* 0x000000a3008c7308 */ /* 0x000fe20000000800 */
[----:B-1----:R-:W-:Y:S04]  /*b9e0*/  F2FP.BF16.PACK_AB R151, R158, R159 ;  /* 0x0000009f9e97723e */ /* 0x002fe800000010ff */
[-C--:B------:R-:W-:Y:S05]  /*b9f0*/  HMMA.16816.F32.BF16 R20, R76, R92.reuse, R20 ;  /* 0x0000005c4c14723c */ /* 0x080fea0000041814 */
[----:B------:R-:W-:Y:S03]  /*ba00*/  MUFU.EX2 R156, R153 ;  /* 0x00000099009c7308 */ /* 0x000fe60000000800 */
[C---:B------:R-:W-:Y:S07]  /*ba10*/  HMMA.16816.F32.BF16 R24, R80.reuse, R92, R24 ;  /* 0x0000005c5018723c */ /* 0x040fee0000041818 */
[----:B------:R-:W1:Y:S01]  /*ba20*/  MUFU.EX2 R153, R224 ;  /* 0x000000e000997308 */ /* 0x000e620000000800 */
[-C--:B------:R-:W-:Y:S08]  /*ba30*/  HMMA.16816.F32.BF16 R28, R80, R94.reuse, R28 ;  /* 0x0000005e501c723c */ /* 0x080ff0000004181c */
[C---:B------:R-:W-:Y:S01]  /*ba40*/  HMMA.16816.F32.BF16 R32, R76.reuse, R94, R32 ;  /* 0x0000005e4c20723c */ /* 0x040fe20000041820 */
[----:B------:R-:W-:Y:S01]  /*ba50*/  LDSM.16.MT88.4 R92, [R186+0x1800] ;  /* 0x00180000ba5c783b */ /* 0x000fe20000004200 */
[----:B------:R-:W-:Y:S06]  /*ba60*/  MUFU.EX2 R165, R215 ;  /* 0x000000d700a57308 */ /* 0x000fec0000000800 */
[-C--:B---3--:R-:W-:Y:S04]  /*ba70*/  HMMA.16816.F32.BF16 R36, R76, R84.reuse, R36 ;  /* 0x000000544c24723c */ /* 0x088fe80000041824 */
[----:B------:R-:W-:Y:S01]  /*ba80*/  MUFU.EX2 R154, R223 ;  /* 0x000000df009a7308 */ /* 0x000fe20000000800 */
[----:B-1----:R-:W-:Y:S03]  /*ba90*/  F2FP.BF16.PACK_AB R146, R152, R153 ;  /* 0x000000999892723e */ /* 0x002fe600000010ff */
[C---:B------:R-:W-:Y:S06]  /*baa0*/  HMMA.16816.F32.BF16 R40, R80.reuse, R84, R40 ;  /* 0x000000545028723c */ /* 0x040fec0000041828 */
[----:B------:R-:W1:Y:S02]  /*bab0*/  MUFU.EX2 R166, R214 ;  /* 0x000000d600a67308 */ /* 0x000e640000000800 */
[-C--:B------:R-:W-:Y:S08]  /*bac0*/  HMMA.16816.F32.BF16 R44, R80, R86.reuse, R44 ;  /* 0x00000056502c723c */ /* 0x080ff0000004182c */
[C---:B------:R-:W-:Y:S01]  /*bad0*/  HMMA.16816.F32.BF16 R48, R76.reuse, R86, R48 ;  /* 0x000000564c30723c */ /* 0x040fe20000041830 */
[----:B------:R-:W3:Y:S01]  /*bae0*/  LDSM.16.MT88.4 R84, [R189+0x1800] ;  /* 0x00180000bd54783b */ /* 0x000ee20000004200 */
[----:B------:R-:W4:Y:S06]  /*baf0*/  MUFU.EX2 R155, R220 ;  /* 0x000000dc009b7308 */ /* 0x000f2c0000000800 */
[-C--:B------:R-:W-:Y:S04]  /*bb00*/  HMMA.16816.F32.BF16 R52, R76, R96.reuse, R52 ;  /* 0x000000604c34723c */ /* 0x080fe80000041834 */
[----:B------:R-:W-:Y:S01]  /*bb10*/  MUFU.EX2 R161, R218 ;  /* 0x000000da00a17308 */ /* 0x000fe20000000800 */
[----:B-1----:R-:W-:Y:S03]  /*bb20*/  F2FP.BF16.PACK_AB R149, R165, R166 ;  /* 0x000000a6a595723e */ /* 0x002fe600000010ff */
[C---:B------:R-:W-:Y:S06]  /*bb30*/  HMMA.16816.F32.BF16 R56, R80.reuse, R96, R56 ;  /* 0x000000605038723c */ /* 0x040fec0000041838 */
[----:B------:R-:W1:Y:S02]  /*bb40*/  MUFU.EX2 R160, R219 ;  /* 0x000000db00a07308 */ /* 0x000e640000000800 */
[-C--:B------:R-:W-:Y:S04]  /*bb50*/  HMMA.16816.F32.BF16 R60, R80, R98.reuse, R60 ;  /* 0x00000062503c723c */ /* 0x080fe8000004183c */
[----:B----4-:R-:W-:Y:S03]  /*bb60*/  F2FP.BF16.PACK_AB R144, R154, R155 ;  /* 0x0000009b9a90723e */ /* 0x010fe600000010ff */
[----:B------:R-:W-:Y:S01]  /*bb70*/  F2FP.BF16.PACK_AB R80, R168, R142 ;  /* 0x0000008ea850723e */ /* 0x000fe200000010ff */
[----:B------:R-:W-:Y:S01]  /*bb80*/  HMMA.16816.F32.BF16 R64, R76, R98, R64 ;  /* 0x000000624c40723c */ /* 0x000fe20000041840 */
[----:B------:R-:W4:Y:S03]  /*bb90*/  LDSM.16.MT88.4 R96, [R188+0x1800] ;  /* 0x00180000bc60783b */ /* 0x000f260000004200 */
[----:B------:R-:W-:Y:S02]  /*bba0*/  F2FP.BF16.PACK_AB R82, R176, R172 ;  /* 0x000000acb052723e */ /* 0x000fe400000010ff */
[----:B------:R-:W-:Y:S02]  /*bbb0*/  F2FP.BF16.PACK_AB R81, R140, R141 ;  /* 0x0000008d8c51723e */ /* 0x000fe400000010ff */
[----:B------:R-:W-:Y:S04]  /*bbc0*/  F2FP.BF16.PACK_AB R76, R171, R167 ;  /* 0x000000a7ab4c723e */ /* 0x000fe800000010ff */
[----:B------:R-:W-:Y:S02]  /*bbd0*/  F2FP.BF16.PACK_AB R77, R170, R143 ;  /* 0x0000008faa4d723e */ /* 0x000fe400000010ff */
[----:B------:R-:W-:Y:S02]  /*bbe0*/  F2FP.BF16.PACK_AB R78, R179, R173 ;  /* 0x000000adb34e723e */ /* 0x000fe400000010ff */
[----:B------:R-:W-:Y:S02]  /*bbf0*/  F2FP.BF16.PACK_AB R79, R178, R177 ;  /* 0x000000b1b24f723e */ /* 0x000fe400000010ff */
[----:B------:R-:W-:Y:S02]  /*bc00*/  F2FP.BF16.PACK_AB R83, R156, R157 ;  /* 0x0000009d9c53723e */ /* 0x000fe400000010ff */
[----:B-1----:R-:W-:Y:S03]  /*bc10*/  F2FP.BF16.PACK_AB R150, R160, R161 ;  /* 0x000000a1a096723e */ /* 0x002fe600000010ff */
[-C--:B--2---:R-:W-:Y:S08]  /*bc20*/  HMMA.16816.F32.BF16 R4, R76, R88.reuse, R4 ;  /* 0x000000584c04723c */ /* 0x084ff00000041804 */
[C---:B------:R-:W-:Y:S08]  /*bc30*/  HMMA.16816.F32.BF16 R8, R80.reuse, R88, R8 ;  /* 0x000000585008723c */ /* 0x040ff00000041808 */
[-C--:B------:R-:W-:Y:S08]  /*bc40*/  HMMA.16816.F32.BF16 R12, R80, R90.reuse, R12 ;  /* 0x0000005a500c723c */ /* 0x080ff0000004180c */
[C---:B------:R-:W-:Y:S08]  /*bc50*/  HMMA.16816.F32.BF16 R16, R76.reuse, R90, R16 ;  /* 0x0000005a4c10723c */ /* 0x040ff00000041810 */
[-C--:B---3--:R-:W-:Y:S08]  /*bc60*/  HMMA.16816.F32.BF16 R20, R76, R84.reuse, R20 ;  /* 0x000000544c14723c */ /* 0x088ff00000041814 */
[C---:B------:R-:W-:Y:S01]  /*bc70*/  HMMA.16816.F32.BF16 R24, R80.reuse, R84, R24 ;  /* 0x000000545018723c */ /* 0x040fe20000041818 */
[----:B------:R-:W1:Y:S07]  /*bc80*/  MUFU.EX2 R84, R228 ;  /* 0x000000e400547308 */ /* 0x000e6e0000000800 */
[-C--:B------:R-:W-:Y:S03]  /*bc90*/  HMMA.16816.F32.BF16 R28, R80, R86.reuse, R28 ;  /* 0x00000056501c723c */ /* 0x080fe6000004181c */
[----:B------:R-:W-:Y:S05]  /*bca0*/  MUFU.EX2 R85, R225 ;  /* 0x000000e100557308 */ /* 0x000fea0000000800 */
[C---:B------:R-:W-:Y:S05]  /*bcb0*/  HMMA.16816.F32.BF16 R32, R76.reuse, R86, R32 ;  /* 0x000000564c20723c */ /* 0x040fea0000041820 */
[----:B------:R-:W2:Y:S02]  /*bcc0*/  MUFU.EX2 R86, R227 ;  /* 0x000000e300567308 */ /* 0x000ea40000000800 */
[----:B------:R-:W-:Y:S01]  /*bcd0*/  MOV R87, R68 ;  /* 0x0000004400577202 */ /* 0x000fe20000000f00 */
[-C--:B------:R-:W-:Y:S04]  /*bce0*/  HMMA.16816.F32.BF16 R36, R76, R92.reuse, R36 ;  /* 0x0000005c4c24723c */ /* 0x080fe80000041824 */
[----:B-1----:R-:W-:Y:S04]  /*bcf0*/  F2FP.BF16.PACK_AB R147, R75, R84 ;  /* 0x000000544b93723e */ /* 0x002fe800000010ff */
[C---:B------:R-:W-:Y:S08]  /*bd00*/  HMMA.16816.F32.BF16 R40, R80.reuse, R92, R40 ;  /* 0x0000005c5028723c */ /* 0x040ff00000041828 */
[-C--:B------:R-:W-:Y:S04]  /*bd10*/  HMMA.16816.F32.BF16 R44, R80, R94.reuse, R44 ;  /* 0x0000005e502c723c */ /* 0x080fe8000004182c */
[----:B--2---:R-:W-:Y:S04]  /*bd20*/  F2FP.BF16.PACK_AB R145, R86, R85 ;  /* 0x000000555691723e */ /* 0x004fe800000010ff */
[C---:B------:R-:W-:Y:S08]  /*bd30*/  HMMA.16816.F32.BF16 R48, R76.reuse, R94, R48 ;  /* 0x0000005e4c30723c */ /* 0x040ff00000041830 */
[-C--:B----4-:R-:W-:Y:S08]  /*bd40*/  HMMA.16816.F32.BF16 R52, R76, R96.reuse, R52 ;  /* 0x000000604c34723c */ /* 0x090ff00000041834 */
[C---:B------:R-:W-:Y:S08]  /*bd50*/  HMMA.16816.F32.BF16 R56, R80.reuse, R96, R56 ;  /* 0x000000605038723c */ /* 0x040ff00000041838 */
[-C--:B------:R-:W-:Y:S08]  /*bd60*/  HMMA.16816.F32.BF16 R60, R80, R98.reuse, R60 ;  /* 0x00000062503c723c */ /* 0x080ff0000004183c */
[----:B------:R-:W-:Y:S01]  /*bd70*/  HMMA.16816.F32.BF16 R64, R76, R98, R64 ;  /* 0x000000624c40723c */ /* 0x000fe20000041840 */
[----:B------:R-:W1:Y:S07]  /*bd80*/  LDSM.16.MT88.4 R76, [R188+0x2000] ;  /* 0x00200000bc4c783b */ /* 0x000e6e0000004200 */
        /* <DEDUP_REMOVED lines=48> */
[----:B------:R-:W-:Y:S01]  /*c090*/  FADD.FTZ R5, R85, R5 ;  /* 0x0000000555057221 */ /* 0x000fe20000010000 */
[----:B------:R-:W-:Y:S01]  /*c0a0*/  MOV R85, R71 ;  /* 0x0000004700557202 */ /* 0x000fe20000000f00 */
        /* <DEDUP_REMOVED lines=8> */
[----:B------:R-:W-:Y:S01]  /*c130*/  FADD.FTZ R0, R84, R0 ;  /* 0x0000000054007221 */ /* 0x000fe20000010000 */
[----:B------:R1:W-:Y:S01]  /*c140*/  STL [R1], R3 ;  /* 0x0000000301007387 */ /* 0x0003e20000100800 */
[----:B------:R-:W-:Y:S01]  /*c150*/  FADD.FTZ R4, R161, R4 ;  /* 0x00000004a1047221 */ /* 0x000fe20000010000 */
[----:B------:R-:W-:Y:S01]  /*c160*/  MOV R84, R72 ;  /* 0x0000004800547202 */ /* 0x000fe20000000f00 */
[----:B------:R-:W-:Y:S01]  /*c170*/  FADD.FTZ R0, R75, R0 ;  /* 0x000000004b007221 */ /* 0x000fe20000010000 */
[----:B------:R1:W-:Y:S01]  /*c180*/  STL [R1+0x8], R2 ;  /* 0x0000080201007387 */ /* 0x0003e20000100800 */
[----:B------:R-:W-:Y:S03]  /*c190*/  FADD.FTZ R246, R160, R4 ;  /* 0x00000004a0f67221 */ /* 0x000fe60000010000 */
[----:B------:R1:W-:Y:S02]  /*c1a0*/  STL [R1+0x4], R0 ;  /* 0x0000040001007387 */ /* 0x0003e40000100800 */
[----:B-1----:R-:W-:-:S05]  /*c1b0*/  @P0 BRA `(.L_x_1471) ;  /* 0xffffb6e000000947 */ /* 0x002fca000383ffff */
.L_x_1460:
[----:B-1----:R-:W2:Y:S02]  /*c1c0*/  LDL R0, [R1+0x10] ;  /* 0x0000100001007983 */ /* 0x002ea40000100800 */
[----:B--2---:R-:W-:-:S13]  /*c1d0*/  ISETP.GE.AND P0, PT, R211, R0, PT ;  /* 0x00000000d300720c */ /* 0x004fda0003f06270 */
[----:B------:R-:W-:Y:S05]  /*c1e0*/  @!P0 BRA `(.L_x_1472) ;  /* 0x00003d2000008947 */ /* 0x000fea0003800000 */
[----:B------:R-:W-:Y:S01]  /*c1f0*/  IMAD.MOV.U32 R85, RZ, RZ, R71 ;  /* 0x000000ffff557224 */ /* 0x000fe200078e0047 */
[----:B------:R-:W-:Y:S01]  /*c200*/  MOV R87, R68 ;  /* 0x0000004400577202 */ /* 0x000fe20000000f00 */
[----:B------:R-:W-:Y:S01]  /*c210*/  IMAD.MOV.U32 R84, RZ, RZ, R72 ;  /* 0x000000ffff547224 */ /* 0x000fe200078e0048 */
[----:B------:R-:W-:Y:S02]  /*c220*/  MOV R86, R70 ;  /* 0x0000004600567202 */ /* 0x000fe40000000f00 */
.L_x_1479:
        /* <DEDUP_REMOVED lines=14> */
[C---:B------:R-:W-:Y:S04]  /*c310*/  IMAD.WIDE.U32 R2, R203.reuse, c[0x0][0x218], R2 ;  /* 0x00008600cb027a25 */ /* 0x040fe800078e0002 */
        /* <DEDUP_REMOVED lines=22> */
.L_x_1576:
        /* <DEDUP_REMOVED lines=21> */
[----:B------:R-:W-:Y:S01]  /*c5d0*/  LOP3.LUT R0, R0, 0xf, RZ, 0xc0, !PT ;  /* 0x0000000f00007812 */ /* 0x000fe200078ec0ff */
[----:B------:R-:W5:Y:S06]  /*c5e0*/  LDL R236, [R1+0x10] ;  /* 0x0000100001ec7983 */ /* 0x000f6c0000100800 */
[C---:B------:R-:W-:Y:S08]  /*c5f0*/  HMMA.16816.F32.BF16 R40, R76.reuse, R48, RZ ;  /* 0x000000304c28723c */ /* 0x040ff000000418ff */
[-C--:B------:R-:W-:Y:S08]  /*c600*/  HMMA.16816.F32.BF16 R44, R76, R50.reuse, RZ ;  /* 0x000000324c2c723c */ /* 0x080ff000000418ff */
[C---:B------:R-:W-:Y:S04]  /*c610*/  HMMA.16816.F32.BF16 R48, R80.reuse, R50, RZ ;  /* 0x000000325030723c */ /* 0x040fe800000418ff */
[-C--:B---3--:R-:W-:Y:S02]  /*c620*/  IADD3 R2, P2, R2, R58.reuse, RZ ;  /* 0x0000003a02027210 */ /* 0x088fe40007f5e0ff */
[----:B----4-:R-:W-:Y:S02]  /*c630*/  IADD3 R62, P1, R3, R58, RZ ;  /* 0x0000003a033e7210 */ /* 0x010fe40007f3e0ff */
[-C--:B--2---:R-:W-:Y:S04]  /*c640*/  IADD3.X R3, R57, R68.reuse, RZ, P2, !PT ;  /* 0x0000004439037210 */ /* 0x084fe800017fe4ff */
[----:B-1----:R-:W-:Y:S01]  /*c650*/  IADD3.X R63, R55, R68, RZ, P1, !PT ;  /* 0x00000044373f7210 */ /* 0x002fe20000ffe4ff */
        /* <DEDUP_REMOVED lines=12> */
[C---:B---3--:R-:W-:Y:S02]  /*c720*/  HMMA.16816.F32.BF16 R56, R76.reuse, R64, RZ ;  /* 0x000000404c38723c */ /* 0x048fe400000418ff */
[----:B----4-:R-:W-:Y:S05]  /*c730*/  IADD3.X R73, RZ, R0, R68, P2, P1 ;  /* 0x00000000ff497210 */ /* 0x010fea00017e2444 */
[----:B------:R3:W-:Y:S01]  /*c740*/  LDGSTS.E.BYPASS.LTC128B.128.ZFILL [R202+0x2100], [R72.64], P5 ;  /* 0x0210000048ca7fae */ /* 0x0007e2000a941d46 */
[-C--:B--2---:R-:W-:Y:S07]  /*c750*/  HMMA.16816.F32.BF16 R60, R76, R66.reuse, RZ ;  /* 0x000000424c3c723c */ /* 0x084fee00000418ff */
[----:B------:R-:W0:Y:S01]  /*c760*/  LDGDEPBAR ;  /* 0x00000000000079af */ /* 0x000e220000000000 */
[C---:B------:R-:W-:Y:S08]  /*c770*/  HMMA.16816.F32.BF16 R64, R80.reuse, R66, RZ ;  /* 0x000000425040723c */ /* 0x040ff000000418ff */
[-C--:B-1----:R-:W-:Y:S08]  /*c780*/  HMMA.16816.F32.BF16 R68, R80, R152.reuse, RZ ;  /* 0x000000985044723c */ /* 0x082ff000000418ff */
        /* <DEDUP_REMOVED lines=27> */
[----:B------:R-:W4:Y:S07]  /*c940*/  LDSM.16.M88.4 R164, [R190+0x1000] ;  /* 0x00100000bea4783b */ /* 0x000f2e0000000200 */
[----:B------:R-:W-:Y:S01]  /*c950*/  HMMA.16816.F32.BF16 R80, R156, R182, R80 ;  /* 0x000000b69c50723c */ /* 0x000fe20000041850 */
[----:B------:R-:W4:Y:S07]  /*c960*/  LDSM.16.M88.4 R156, [R190+0x1800] ;  /* 0x00180000be9c783b */ /* 0x000f2e0000000200 */
[-C--:B-1----:R-:W-:Y:S05]  /*c970*/  HMMA.16816.F32.BF16 R4, R152, R160.reuse, R4 ;  /* 0x000000a09804723c */ /* 0x082fea0000041804 */
[----:B-----5:R-:W-:Y:S03]  /*c980*/  ISETP.GT.AND P0, PT, R211, R236, PT ;  /* 0x000000ecd300720c */ /* 0x020fe60003f04270 */
        /* <DEDUP_REMOVED lines=8> */
[----:B------:R-:W2:Y:S07]  /*ca10*/  LDSM.16.M88.4 R172, [R193] ;  /* 0x00000000c1ac783b */ /* 0x000eae0000000200 */
[-C--:B----4-:R-:W-:Y:S08]  /*ca20*/  HMMA.16816.F32.BF16 R36, R152, R164.reuse, R36 ;  /* 0x000000a49824723c */ /* 0x090ff00000041824 */
        /* <DEDUP_REMOVED lines=236> */
.L_x_1577:
        /* <DEDUP_REMOVED lines=25> */
.L_x_1578:
        /* <DEDUP_REMOVED lines=9> */
.L_x_1475:
[----:B--234-:R-:W-:Y:S05]  /*db10*/  BSYNC B0 ;  /* 0x0000000000007941 */ /* 0x01cfea0003800000 */
.L_x_1474:
        /* <DEDUP_REMOVED lines=97> */
.L_x_1579:
[----:B------:R-:W-:Y:S01]  /*e130*/  FADD.FTZ R2, -R72, R84 ;  /* 0x0000005448027221 */ /* 0x000fe20000010100 */
[----:B----4-:R-:W-:Y:S01]  /*e140*/  FMNMX.FTZ R69, R0, R4, !PT ;  /* 0x0000000400457209 */ /* 0x010fe20007810000 */
[----:B------:R-:W-:Y:S01]  /*e150*/  FMUL.FTZ R6, R72, c[0x0][0x2d0] ;  /* 0x0000b40048067a20 */ /* 0x000fe20000410000 */
[----:B------:R-:W-:Y:S01]  /*e160*/  WARPSYNC 0xffffffff ;  /* 0xffffffff00007948 */ /* 0x000fe20003800000 */
[----:B------:R-:W-:Y:S01]  /*e170*/  FMUL.FTZ R2, R2, c[0x0][0x2d0] ;  /* 0x0000b40002027a20 */ /* 0x000fe20000410000 */
[----:B------:R-:W-:Y:S01]  /*e180*/  LDSM.16.MT88.4 R52, [R186] ;  /* 0x00000000ba34783b */ /* 0x000fe20000004200 */
[--C-:B------:R-:W-:Y:S02]  /*e190*/  FFMA.FTZ R172, R23, c[0x0][0x2d0], -R6.reuse ;  /* 0x0000b40017ac7a23 */ /* 0x100fe40000010806 */
[----:B------:R1:W2:Y:S01]  /*e1a0*/  MUFU.EX2 R68, R2 ;  /* 0x0000000200447308 */ /* 0x0002a20000000800 */
[----:B------:R-:W-:Y:S02]  /*e1b0*/  FMUL.FTZ R5, R71, c[0x0][0x2d0] ;  /* 0x0000b40047057a20 */ /* 0x000fe40000410000 */
[--C-:B------:R-:W-:Y:S02]  /*e1c0*/  FFMA.FTZ R10, R169, c[0x0][0x2d0], -R6.reuse ;  /* 0x0000b400a90a7a23 */ /* 0x100fe40000010806 */
[--C-:B------:R-:W-:Y:S01]  /*e1d0*/  FFMA.FTZ R7, R204, c[0x0][0x2d0], -R5.reuse ;  /* 0x0000b400cc077a23 */ /* 0x100fe20000010805 */
[----:B------:R-:W-:Y:S01]  /*e1e0*/  LDSM.16.MT88.4 R80, [R188] ;  /* 0x00000000bc50783b */ /* 0x000fe20000004200 */
[--C-:B------:R-:W-:Y:S02]  /*e1f0*/  FFMA.FTZ R8, R176, c[0x0][0x2d0], -R5.reuse ;  /* 0x0000b400b0087a23 */ /* 0x100fe40000010805 */
[--C-:B------:R-:W-:Y:S01]  /*e200*/  FFMA.FTZ R169, R22, c[0x0][0x2d0], -R6.reuse ;  /* 0x0000b40016a97a23 */ /* 0x100fe20000010806 */
[----:B------:R-:W-:Y:S01]  /*e210*/  MUFU.EX2 R237, R7 ;  /* 0x0000000700ed7308 */ /* 0x000fe20000000800 */
[--C-:B------:R-:W-:Y:S02]  /*e220*/  FFMA.FTZ R43, R168, c[0x0][0x2d0], -R6.reuse ;  /* 0x0000b400a82b7a23 */ /* 0x100fe40000010806 */
[--C-:B------:R-:W-:Y:S02]  /*e230*/  FFMA.FTZ R168, R21, c[0x0][0x2d0], -R6.reuse ;  /* 0x0000b40015a87a23 */ /* 0x100fe40000010806 */
[----:B------:R-:W4:Y:S01]  /*e240*/  LDSM.16.MT88.4 R20, [R185] ;  /* 0x00000000b914783b */ /* 0x000f220000004200 */
[--C-:B------:R-:W-:Y:S02]  /*e250*/  FFMA.FTZ R9, R161, c[0x0][0x2d0], -R6.reuse ;  /* 0x0000b400a1097a23 */ /* 0x100fe40000010806 */
[--C-:B------:R-:W-:Y:S02]  /*e260*/  FFMA.FTZ R62, R37, c[0x0][0x2d0], -R6.reuse ;  /* 0x0000b400253e7a23 */ /* 0x100fe40000010806 */
[----:B------:R-:W-:Y:S01]  /*e270*/  MUFU.EX2 R200, R8 ;  /* 0x0000000800c87308 */ /* 0x000fe20000000800 */
[--C-:B------:R-:W-:Y:S02]  /*e280*/  FFMA.FTZ R57, R38, c[0x0][0x2d0], -R5.reuse ;  /* 0x0000b40026397a23 */ /* 0x100fe40000010805 */
[----:B------:R-:W-:Y:S02]  /*e290*/  FFMA.FTZ R59, R36, c[0x0][0x2d0], -R5 ;  /* 0x0000b400243b7a23 */ /* 0x000fe40000010805 */
[----:B-1----:R-:W-:Y:S01]  /*e2a0*/  FADD.FTZ R2, -R71, R85 ;  /* 0x0000005547027221 */ /* 0x002fe20000010100 */
[----:B------:R-:W1:Y:S01]  /*e2b0*/  LDSM.16.MT88.4 R36, [R189] ;  /* 0x00000000bd24783b */ /* 0x000e620000004200 */
[--C-:B------:R-:W-:Y:S02]  /*e2c0*/  FFMA.FTZ R42, R163, c[0x0][0x2d0], -R6.reuse ;  /* 0x0000b400a32a7a23 */ /* 0x100fe40000010806 */
[----:B------:R-:W-:Y:S01]  /*e2d0*/  FMUL.FTZ R2, R2, c[0x0][0x2d0] ;  /* 0x0000b40002027a20 */ /* 0x000fe20000410000 */
[----:B------:R-:W-:Y:S01]  /*e2e0*/  MUFU.EX2 R238, R10 ;  /* 0x0000000a00ee7308 */ /* 0x000fe20000000800 */
        /* <DEDUP_REMOVED lines=20> */
[--C-:B----4-:R-:W-:Y:S02]  /*e430*/  FFMA.FTZ R2, R177, c[0x0][0x2d0], -R6.reuse ;  /* 0x0000b400b1027a23 */ /* 0x110fe40000010806 */
        /* <DEDUP_REMOVED lines=8> */
[----:B------:R-:W-:Y:S10]  /*e4c0*/  MUFU.EX2 R242, R40 ;  /* 0x0000002800f27308 */ /* 0x000ff40000000800 */
[----:B------:R-:W-:Y:S01]  /*e4d0*/  MUFU.EX2 R241, R44 ;  /* 0x0000002c00f17308 */ /* 0x000fe20000000800 */
[----:B----4-:R-:W-:Y:S09]  /*e4e0*/  FFMA.FTZ R2, R205, c[0x0][0x2d0], -R6 ;  /* 0x0000b400cd027a23 */ /* 0x010ff20000010806 */
[----:B------:R4:W5:Y:S10]  /*e4f0*/  MUFU.EX2 R239, R2 ;  /* 0x0000000200ef7308 */ /* 0x0009740000000800 */
[----:B------:R-:W-:Y:S10]  /*e500*/  MUFU.EX2 R251, R56 ;  /* 0x0000003800fb7308 */ /* 0x000ff40000000800 */
[----:B------:R-:W-:Y:S01]  /*e510*/  MUFU.EX2 R245, R57 ;  /* 0x0000003900f57308 */ /* 0x000fe20000000800 */
[----:B----4-:R-:W-:Y:S02]  /*e520*/  FFMA.FTZ R2, R153, c[0x0][0x2d0], -R5 ;  /* 0x0000b40099027a23 */ /* 0x010fe40000010805 */
[----:B------:R-:W-:Y:S07]  /*e530*/  FMUL.FTZ R153, R70, c[0x0][0x2d0] ;  /* 0x0000b40046997a20 */ /* 0x000fee0000410000 */
[----:B------:R4:W-:Y:S01]  /*e540*/  MUFU.EX2 R205, R2 ;  /* 0x0000000200cd7308 */ /* 0x0009e20000000800 */
[--C-:B------:R-:W-:Y:S02]  /*e550*/  FFMA.FTZ R7, R182, c[0x0][0x2d0], -R153.reuse ;  /* 0x0000b400b6077a23 */ /* 0x100fe40000010899 */
[--C-:B------:R-:W-:Y:S02]  /*e560*/  FFMA.FTZ R0, R179, c[0x0][0x2d0], -R153.reuse ;  /* 0x0000b400b3007a23 */ /* 0x100fe40000010899 */
[--C-:B------:R-:W-:Y:S02]  /*e570*/  FFMA.FTZ R75, R221, c[0x0][0x2d0], -R153.reuse ;  /* 0x0000b400dd4b7a23 */ /* 0x100fe40000010899 */
[----:B------:R-:W-:Y:S03]  /*e580*/  FFMA.FTZ R74, R222, c[0x0][0x2d0], -R153 ;  /* 0x0000b400de4a7a23 */ /* 0x000fe60000010899 */
[----:B------:R1:W-:Y:S10]  /*e590*/  MUFU.EX2 R177, R7 ;  /* 0x0000000700b17308 */ /* 0x0003f40000000800 */
[----:B------:R2:W-:Y:S01]  /*e5a0*/  MUFU.EX2 R244, R0 ;  /* 0x0000000000f47308 */ /* 0x0005e20000000800 */
[----:B----4-:R-:W-:Y:S02]  /*e5b0*/  FFMA.FTZ R2, R152, c[0x0][0x2d0], -R5 ;  /* 0x0000b40098027a23 */ /* 0x010fe40000010805 */
[----:B------:R-:W-:Y:S07]  /*e5c0*/  FMUL.FTZ R152, R69, c[0x0][0x2d0] ;  /* 0x0000b40045987a20 */ /* 0x000fee0000410000 */
[----:B------:R4:W4:Y:S01]  /*e5d0*/  MUFU.EX2 R248, R2 ;  /* 0x0000000200f87308 */ /* 0x0009220000000800 */
[----:B------:R-:W-:Y:S02]  /*e5e0*/  FFMA.FTZ R4, R183, c[0x0][0x2d0], -R152 ;  /* 0x0000b400b7047a23 */ /* 0x000fe40000010898 */
[----:B------:R-:W3:Y:S01]  /*e5f0*/  LDL.LU R183, [R1+0x4] ;  /* 0x0000040001b77983 */ /* 0x000ee20000300800 */
[----:B-1----:R-:W-:Y:S06]  /*e600*/  FFMA.FTZ R7, R206, c[0x0][0x2d0], -R153 ;  /* 0x0000b400ce077a23 */ /* 0x002fec0000010899 */
[----:B------:R1:W-:Y:S01]  /*e610*/  MUFU.EX2 R176, R4 ;  /* 0x0000000400b07308 */ /* 0x0003e20000000800 */
[----:B--2---:R-:W-:Y:S04]  /*e620*/  FADD.FTZ R0, -R69, R87 ;  /* 0x0000005745007221 */ /* 0x004fe80000010100 */
[----:B------:R-:W-:Y:S05]  /*e630*/  FMUL.FTZ R0, R0, c[0x0][0x2d0] ;  /* 0x0000b40000007a20 */ /* 0x000fea0000410000 */
[----:B------:R2:W-:Y:S01]  /*e640*/  MUFU.EX2 R204, R7 ;  /* 0x0000000700cc7308 */ /* 0x0005e20000000800 */
[----:B----4-:R-:W-:Y:S02]  /*e650*/  FADD.FTZ R2, -R70, R86 ;  /* 0x0000005646027221 */ /* 0x010fe40000010100 */
[----:B------:R-:W4:Y:S02]  /*e660*/  LDSM.16.MT88.4 R84, [R185+0x800] ;  /* 0x00080000b954783b */ /* 0x000f240000004200 */
[----:B------:R-:W-:Y:S05]  /*e670*/  FMUL.FTZ R2, R2, c[0x0][0x2d0] ;  /* 0x0000b40002027a20 */ /* 0x000fea0000410000 */
[----:B------:R-:W-:Y:S01]  /*e680*/  MUFU.EX2 R0, R0 ;  /* 0x0000000000007308 */ /* 0x000fe20000000800 */
[--C-:B-1----:R-:W-:Y:S02]  /*e690*/  FFMA.FTZ R4, R208, c[0x0][0x2d0], -R152.reuse ;  /* 0x0000b400d0047a23 */ /* 0x102fe40000010898 */
[----:B------:R-:W3:Y:S07]  /*e6a0*/  LDL.LU R208, [R1+0x8] ;  /* 0x0000080001d07983 */ /* 0x000eee0000300800 */
[----:B------:R1:W-:Y:S01]  /*e6b0*/  MUFU.EX2 R179, R4 ;  /* 0x0000000400b37308 */ /* 0x0003e20000000800 */
[--C-:B--2---:R-:W-:Y:S09]  /*e6c0*/  FFMA.FTZ R7, R180, c[0x0][0x2d0], -R153.reuse ;  /* 0x0000b400b4077a23 */ /* 0x104ff20000010899 */
[----:B------:R-:W-:Y:S10]  /*e6d0*/  MUFU.EX2 R206, R7 ;  /* 0x0000000700ce7308 */ /* 0x000ff40000000800 */
[----:B------:R-:W2:Y:S01]  /*e6e0*/  MUFU.EX2 R2, R2 ;  /* 0x0000000200027308 */ /* 0x000ea20000000800 */
[--C-:B-1----:R-:W-:Y:S02]  /*e6f0*/  FFMA.FTZ R4, R207, c[0x0][0x2d0], -R152.reuse ;  /* 0x0000b400cf047a23 */ /* 0x102fe40000010898 */
[----:B------:R-:W3:Y:S07]  /*e700*/  LDL.LU R207, [R1] ;  /* 0x0000000001cf7983 */ /* 0x000eee0000300800 */
[----:B------:R1:W-:Y:S10]  /*e710*/  MUFU.EX2 R182, R4 ;  /* 0x0000000400b67308 */ /* 0x0003f40000000800 */
[----:B------:R-:W-:Y:S10]  /*e720*/  MUFU.EX2 R180, R41 ;  /* 0x0000002900b47308 */ /* 0x000ff40000000800 */
[----:B------:R-:W-:Y:S01]  /*e730*/  MUFU.EX2 R249, R62 ;  /* 0x0000003e00f97308 */ /* 0x000fe20000000800 */
[--C-:B-1----:R-:W-:Y:S09]  /*e740*/  FFMA.FTZ R4, R209, c[0x0][0x2d0], -R152.reuse ;  /* 0x0000b400d1047a23 */ /* 0x102ff20000010898 */
[----:B------:R1:W1:Y:S10]  /*e750*/  MUFU.EX2 R240, R4 ;  /* 0x0000000400f07308 */ /* 0x0002740000000800 */
[----:B------:R-:W-:Y:S10]  /*e760*/  MUFU.EX2 R250, R61 ;  /* 0x0000003d00fa7308 */ /* 0x000ff40000000800 */
[----:B------:R-:W-:Y:S10]  /*e770*/  MUFU.EX2 R252, R60 ;  /* 0x0000003c00fc7308 */ /* 0x000ff40000000800 */
[----:B------:R-:W-:Y:S10]  /*e780*/  MUFU.EX2 R172, R172 ;  /* 0x000000ac00ac7308 */ /* 0x000ff40000000800 */
[----:B------:R-:W-:Y:S10]  /*e790*/  MUFU.EX2 R209, R163 ;  /* 0x000000a300d17308 */ /* 0x000ff40000000800 */
[----:B------:R-:W-:Y:S10]  /*e7a0*/  MUFU.EX2 R173, R173 ;  /* 0x000000ad00ad7308 */ /* 0x000ff40000000800 */
[----:B------:R-:W-:Y:S01]  /*e7b0*/  MUFU.EX2 R163, R170 ;  /* 0x000000aa00a37308 */ /* 0x000fe20000000800 */
[C---:B-1----:R-:W-:Y:S01]  /*e7c0*/  FMUL.FTZ R4, R68.reuse, R88 ;  /* 0x0000005844047220 */ /* 0x042fe20000410000 */
[----:B-----5:R-:W-:Y:S01]  /*e7d0*/  F2FP.BF16.PACK_AB R76, R239, R236 ;  /* 0x000000ecef4c723e */ /* 0x020fe200000010ff */
[----:B------:R-:W-:Y:S01]  /*e7e0*/  FMUL.FTZ R5, R68, R89 ;  /* 0x0000005944057220 */ /* 0x000fe20000410000 */
[----:B------:R-:W-:Y:S01]  /*e7f0*/  F2FP.BF16.PACK_AB R77, R237, R200 ;  /* 0x000000c8ed4d723e */ /* 0x000fe200000010ff */
[----:B------:R-:W-:Y:S01]  /*e800*/  FMUL.FTZ R6, R3, R90 ;  /* 0x0000005a03067220 */ /* 0x000fe20000410000 */
[----:B------:R-:W-:Y:S01]  /*e810*/  F2FP.BF16.PACK_AB R78, R247, R238 ;  /* 0x000000eef74e723e */ /* 0x000fe200000010ff */
[----:B------:R-:W-:Y:S01]  /*e820*/  FMUL.FTZ R7, R3, R91 ;  /* 0x0000005b03077220 */ /* 0x000fe20000410000 */
[----:B------:R-:W-:Y:S01]  /*e830*/  F2FP.BF16.PACK_AB R79, R248, R205 ;  /* 0x000000cdf84f723e */ /* 0x000fe200000010ff */
[----:B------:R-:W1:Y:S01]  /*e840*/  LDSM.16.MT88.4 R88, [R189+0x800] ;  /* 0x00080000bd58783b */ /* 0x000e620000004200 */
[----:B--2---:R-:W-:Y:S01]  /*e850*/  FMUL.FTZ R8, R2, R92 ;  /* 0x0000005c02087220 */ /* 0x004fe20000410000 */
[----:B------:R-:W-:Y:S01]  /*e860*/  F2FP.BF16.PACK_AB R64, R204, R177 ;  /* 0x000000b1cc40723e */ /* 0x000fe200000010ff */
[----:B------:R-:W-:Y:S01]  /*e870*/  FMUL.FTZ R9, R2, R93 ;  /* 0x0000005d02097220 */ /* 0x000fe20000410000 */
[----:B------:R-:W-:Y:S01]  /*e880*/  F2FP.BF16.PACK_AB R66, R244, R206 ;  /* 0x000000cef442723e */ /* 0x000fe200000010ff */
[C---:B------:R-:W-:Y:S01]  /*e890*/  FMUL.FTZ R10, R0.reuse, R94 ;  /* 0x0000005e000a7220 */ /* 0x040fe20000410000 */
[-C--:B------:R-:W-:Y:S05]  /*e8a0*/  HMMA.16816.F32.BF16 R4, R76, R20.reuse, R4 ;  /* 0x000000144c04723c */ /* 0x080fea0000041804 */
[----:B------:R-:W-:Y:S01]  /*e8b0*/  FMUL.FTZ R11, R0, R95 ;  /* 0x0000005f000b7220 */ /* 0x000fe20000410000 */
[----:B------:R-:W-:Y:S01]  /*e8c0*/  F2FP.BF16.PACK_AB R65, R179, R176 ;  /* 0x000000b0b341723e */ /* 0x000fe200000010ff */
[----:B------:R-:W-:Y:S01]  /*e8d0*/  FMUL.FTZ R12, R2, R96 ;  /* 0x00000060020c7220 */ /* 0x000fe20000410000 */
[----:B------:R-:W-:Y:S01]  /*e8e0*/  F2FP.BF16.PACK_AB R67, R240, R182 ;  /* 0x000000b6f043723e */ /* 0x000fe200000010ff */
[----:B------:R-:W2:Y:S03]  /*e8f0*/  LDSM.16.MT88.4 R92, [R186+0x800] ;  /* 0x00080000ba5c783b */ /* 0x000ea60000004200 */
[----:B------:R-:W-:Y:S02]  /*e900*/  FMUL.FTZ R49, R68, R133 ;  /* 0x0000008544317220 */ /* 0x000fe40000410000 */
[C---:B------:R-:W-:Y:S01]  /*e910*/  FMUL.FTZ R50, R3.reuse, R134 ;  /* 0x0000008603327220 */ /* 0x040fe20000410000 */
[C---:B------:R-:W-:Y:S04]  /*e920*/  HMMA.16816.F32.BF16 R8, R64.reuse, R20, R8 ;  /* 0x000000144008723c */ /* 0x040fe80000041808 */
[----:B------:R-:W-:Y:S02]  /*e930*/  FMUL.FTZ R13, R2, R97 ;  /* 0x00000061020d7220 */ /* 0x000fe40000410000 */
[C---:B------:R-:W-:Y:S02]  /*e940*/  FMUL.FTZ R14, R0.reuse, R98 ;  /* 0x00000062000e7220 */ /* 0x040fe40000410000 */
[----:B------:R-:W-:Y:S04]  /*e950*/  FMUL.FTZ R15, R0, R99 ;  /* 0x00000063000f7220 */ /* 0x000fe80000410000 */
[C---:B------:R-:W-:Y:S02]  /*e960*/  FMUL.FTZ R51, R3.reuse, R135 ;  /* 0x0000008703337220 */ /* 0x040fe40000410000 */
[--C-:B------:R-:W-:Y:S01]  /*e970*/  FFMA.FTZ R96, R220, c[0x0][0x2d0], -R153.reuse ;  /* 0x0000b400dc607a23 */ /* 0x100fe20000010899 */
[-C--:B------:R-:W-:Y:S03]  /*e980*/  HMMA.16816.F32.BF16 R12, R64, R22.reuse, R12 ;  /* 0x00000016400c723c */ /* 0x080fe6000004180c */
        /* <DEDUP_REMOVED lines=11> */
[--C-:B------:R-:W-:Y:S02]  /*ea40*/  FFMA.FTZ R103, R224, c[0x0][0x2d0], -R152.reuse ;  /* 0x0000b400e0677a23 */ /* 0x100fe40000010898 */
[--C-:B------:R-:W-:Y:S02]  /*ea50*/  FFMA.FTZ R99, R213, c[0x0][0x2d0], -R153.reuse ;  /* 0x0000b400d5637a23 */ /* 0x100fe40000010899 */
[--C-:B------:R-:W-:Y:S01]  /*ea60*/  FFMA.FTZ R98, R212, c[0x0][0x2d0], -R153.reuse ;  /* 0x0000b400d4627a23 */ /* 0x100fe20000010899 */
[-C--:B------:R-:W-:Y:S01]  /*ea70*/  HMMA.16816.F32.BF16 R20, R76, R36.reuse, R20 ;  /* 0x000000244c14723c */ /* 0x080fe20000041814 */
[----:B------:R-:W5:Y:S02]  /*ea80*/  LDL R212, [R1+0x10] ;  /* 0x0000100001d47983 */ /* 0x000f640000100800 */
[C---:B------:R-:W-:Y:S02]  /*ea90*/  FMUL.FTZ R24, R2.reuse, R108 ;  /* 0x0000006c02187220 */ /* 0x040fe40000410000 */
[----:B------:R-:W-:Y:S02]  /*eaa0*/  FMUL.FTZ R25, R2, R109 ;  /* 0x0000006d02197220 */ /* 0x000fe40000410000 */
[C---:B------:R-:W-:Y:S02]  /*eab0*/  FMUL.FTZ R26, R0.reuse, R110 ;  /* 0x0000006e001a7220 */ /* 0x040fe40000410000 */
[----:B------:R-:W-:Y:S03]  /*eac0*/  FMUL.FTZ R27, R0, R111 ;  /* 0x0000006f001b7220 */ /* 0x000fe60000410000 */
[--C-:B------:R-:W-:Y:S02]  /*ead0*/  FFMA.FTZ R97, R210, c[0x0][0x2d0], -R153.reuse ;  /* 0x0000b400d2617a23 */ /* 0x100fe40000010899 */
[--C-:B------:R-:W-:Y:S01]  /*eae0*/  FFMA.FTZ R100, R216, c[0x0][0x2d0], -R153.reuse ;  /* 0x0000b400d8647a23 */ /* 0x100fe20000010899 */
[----:B------:R-:W-:Y:S01]  /*eaf0*/  MUFU.EX2 R210, R161 ;  /* 0x000000a100d27308 */ /* 0x000fe20000000800 */
[C---:B------:R-:W-:Y:S04]  /*eb00*/  HMMA.16816.F32.BF16 R24, R64.reuse, R36, R24 ;  /* 0x000000244018723c */ /* 0x040fe80000041818 */
[C---:B------:R-:W-:Y:S02]  /*eb10*/  FMUL.FTZ R28, R2.reuse, R112 ;  /* 0x00000070021c7220 */ /* 0x040fe40000410000 */
[----:B------:R-:W-:Y:S02]  /*eb20*/  FMUL.FTZ R29, R2, R113 ;  /* 0x00000071021d7220 */ /* 0x000fe40000410000 */
[C---:B------:R-:W-:Y:S04]  /*eb30*/  FMUL.FTZ R30, R0.reuse, R114 ;  /* 0x00000072001e7220 */ /* 0x040fe80000410000 */
[----:B------:R-:W-:Y:S02]  /*eb40*/  FMUL.FTZ R31, R0, R115 ;  /* 0x00000073001f7220 */ /* 0x000fe40000410000 */
[C---:B------:R-:W-:Y:S02]  /*eb50*/  FMUL.FTZ R35, R3.reuse, R119 ;  /* 0x0000007703237220 */ /* 0x040fe40000410000 */
[----:B------:R1:W-:Y:S01]  /*eb60*/  MUFU.EX2 R119, R43 ;  /* 0x0000002b00777308 */ /* 0x0003e20000000800 */
[C---:B------:R-:W-:Y:S02]  /*eb70*/  FMUL.FTZ R32, R68.reuse, R116 ;  /* 0x0000007444207220 */ /* 0x040fe40000410000 */
[-C--:B------:R-:W-:Y:S03]  /*eb80*/  HMMA.16816.F32.BF16 R28, R64, R38.reuse, R28 ;  /* 0x00000026401c723c */ /* 0x080fe6000004181c */
[----:B------:R-:W-:Y:S02]  /*eb90*/  FMUL.FTZ R33, R68, R117 ;  /* 0x0000007544217220 */ /* 0x000fe40000410000 */
[C---:B------:R-:W-:Y:S02]  /*eba0*/  FMUL.FTZ R34, R3.reuse, R118 ;  /* 0x0000007603227220 */ /* 0x040fe40000410000 */
[--C-:B------:R-:W-:Y:S02]  /*ebb0*/  FFMA.FTZ R116, R162, c[0x0][0x2d0], -R152.reuse ;  /* 0x0000b400a2747a23 */ /* 0x100fe40000010898 */
[----:B------:R-:W-:Y:S01]  /*ebc0*/  FMUL.FTZ R44, R2, R128 ;  /* 0x00000080022c7220 */ /* 0x000fe20000410000 */
[----:B------:R-:W-:Y:S02]  /*ebd0*/  MUFU.EX2 R162, R171 ;  /* 0x000000ab00a27308 */ /* 0x000fe40000000800 */
        /* <DEDUP_REMOVED lines=8> */
[----:B------:R-:W-:Y:S01]  /*ec60*/  FMUL.FTZ R41, R2, R125 ;  /* 0x0000007d02297220 */ /* 0x000fe20000410000 */
[-C--:B------:R-:W-:Y:S01]  /*ec70*/  HMMA.16816.F32.BF16 R36, R76, R52.reuse, R36 ;  /* 0x000000344c24723c */ /* 0x080fe20000041824 */
[----:B------:R2:W-:Y:S02]  /*ec80*/  MUFU.EX2 R125, R45 ;  /* 0x0000002d007d7308 */ /* 0x0005e40000000800 */
[C---:B------:R-:W-:Y:S02]  /*ec90*/  FMUL.FTZ R42, R0.reuse, R126 ;  /* 0x0000007e002a7220 */ /* 0x040fe40000410000 */
[C---:B-1----:R-:W-:Y:S02]  /*eca0*/  FMUL.FTZ R43, R0.reuse, R127 ;  /* 0x0000007f002b7220 */ /* 0x042fe40000410000 */
[C---:B------:R-:W-:Y:S02]  /*ecb0*/  FMUL.FTZ R47, R0.reuse, R131 ;  /* 0x00000083002f7220 */ /* 0x040fe40000410000 */
[----:B------:R-:W-:Y:S02]  /*ecc0*/  FMUL.FTZ R46, R0, R130 ;  /* 0x00000082002e7220 */ /* 0x000fe40000410000 */
[----:B------:R-:W-:Y:S01]  /*ecd0*/  MUFU.EX2 R178, R98 ;  /* 0x0000006200b27308 */ /* 0x000fe20000000800 */
[C---:B------:R-:W-:Y:S04]  /*ece0*/  HMMA.16816.F32.BF16 R40, R64.reuse, R52, R40 ;  /* 0x000000344028723c */ /* 0x040fe80000041828 */
[C---:B------:R-:W-:Y:S02]  /*ecf0*/  FMUL.FTZ R56, R2.reuse, R140 ;  /* 0x0000008c02387220 */ /* 0x040fe40000410000 */
[----:B------:R-:W-:Y:S02]  /*ed00*/  FMUL.FTZ R57, R2, R141 ;  /* 0x0000008d02397220 */ /* 0x000fe40000410000 */
[--C-:B------:R-:W-:Y:S01]  /*ed10*/  FFMA.FTZ R52, R231, c[0x0][0x2d0], -R153.reuse ;  /* 0x0000b400e7347a23 */ /* 0x100fe20000010899 */
[----:B------:R1:W-:Y:S03]  /*ed20*/  MUFU.EX2 R124, R48 ;  /* 0x00000030007c7308 */ /* 0x0003e60000000800 */
[----:B------:R-:W-:Y:S02]  /*ed30*/  FMUL.FTZ R53, R68, R137 ;  /* 0x0000008944357220 */ /* 0x000fe40000410000 */
[C---:B--2---:R-:W-:Y:S02]  /*ed40*/  FMUL.FTZ R45, R2.reuse, R129 ;  /* 0x00000081022d7220 */ /* 0x044fe40000410000 */
[C---:B------:R-:W-:Y:S02]  /*ed50*/  FMUL.FTZ R60, R2.reuse, R144 ;  /* 0x00000090023c7220 */ /* 0x040fe40000410000 */
[----:B------:R-:W-:Y:S01]  /*ed60*/  FMUL.FTZ R61, R2, R145 ;  /* 0x00000091023d7220 */ /* 0x000fe20000410000 */
[----:B------:R2:W-:Y:S01]  /*ed70*/  MUFU.EX2 R118, R52 ;  /* 0x0000003400767308 */ /* 0x0005e20000000800 */
[----:B------:R-:W-:Y:S01]  /*ed80*/  FMUL.FTZ R62, R0, R146 ;  /* 0x00000092003e7220 */ /* 0x000fe20000410000 */
[-C--:B------:R-:W-:Y:S03]  /*ed90*/  HMMA.16816.F32.BF16 R44, R64, R54.reuse, R44 ;  /* 0x00000036402c723c */ /* 0x080fe6000004182c */
[----:B------:R-:W-:Y:S02]  /*eda0*/  FFMA.FTZ R114, R181, c[0x0][0x2d0], -R152 ;  /* 0x0000b400b5727a23 */ /* 0x000fe40000010898 */
[----:B------:R-:W-:Y:S02]  /*edb0*/  FFMA.FTZ R106, R68, R246, R236 ;  /* 0x000000f6446a7223 */ /* 0x000fe400000100ec */
[--C-:B------:R-:W-:Y:S01]  /*edc0*/  FFMA.FTZ R111, R166, c[0x0][0x2d0], -R153.reuse ;  /* 0x0000b400a66f7a23 */ /* 0x100fe20000010899 */
[----:B------:R3:W-:Y:S01]  /*edd0*/  MUFU.EX2 R231, R59 ;  /* 0x0000003b00e77308 */ /* 0x0007e20000000800 */
[--C-:B------:R-:W-:Y:S03]  /*ede0*/  FFMA.FTZ R112, R167, c[0x0][0x2d0], -R153.reuse ;  /* 0x0000b400a7707a23 */ /* 0x100fe60000010899 */
[----:B-1----:R-:W-:Y:S02]  /*edf0*/  FMUL.FTZ R48, R68, R132 ;  /* 0x0000008444307220 */ /* 0x002fe40000410000 */
[----:B------:R-:W-:Y:S01]  /*ee00*/  LDSM.16.MT88.4 R132, [R186+0x2000] ;  /* 0x00200000ba84783b */ /* 0x000fe20000004200 */
[--C-:B------:R-:W-:Y:S02]  /*ee10*/  FFMA.FTZ R113, R165, c[0x0][0x2d0], -R153.reuse ;  /* 0x0000b400a5717a23 */ /* 0x100fe40000010899 */
[--C-:B------:R-:W-:Y:S01]  /*ee20*/  FFMA.FTZ R104, R223, c[0x0][0x2d0], -R152.reuse ;  /* 0x0000b400df687a23 */ /* 0x100fe20000010898 */
[----:B------:R-:W-:Y:S01]  /*ee30*/  MUFU.EX2 R137, R103 ;  /* 0x0000006700897308 */ /* 0x000fe20000000800 */
[C---:B------:R-:W-:Y:S04]  /*ee40*/  HMMA.16816.F32.BF16 R48, R76.reuse, R54, R48 ;  /* 0x000000364c30723c */ /* 0x040fe80000041830 */
[--C-:B--2---:R-:W-:Y:S02]  /*ee50*/  FFMA.FTZ R52, R230, c[0x0][0x2d0], -R153.reuse ;  /* 0x0000b400e6347a23 */ /* 0x104fe40000010899 */
[----:B------:R-:W-:Y:S02]  /*ee60*/  FFMA.FTZ R107, R219, c[0x0][0x2d0], -R152 ;  /* 0x0000b400db6b7a23 */ /* 0x000fe40000010898 */
[C---:B------:R-:W-:Y:S01]  /*ee70*/  FMUL.FTZ R54, R3.reuse, R138 ;  /* 0x0000008a03367220 */ /* 0x040fe20000410000 */
[----:B------:R1:W2:Y:S03]  /*ee80*/  MUFU.EX2 R122, R52 ;  /* 0x00000034007a7308 */ /* 0x0002a60000000800 */
[C---:B------:R-:W-:Y:S02]  /*ee90*/  FMUL.FTZ R55, R3.reuse, R139 ;  /* 0x0000008b03377220 */ /* 0x040fe40000410000 */
[----:B---3--:R-:W-:Y:S02]  /*eea0*/  FMUL.FTZ R59, R0, R143 ;  /* 0x0000008f003b7220 */ /* 0x008fe40000410000 */
[----:B------:R-:W-:Y:S02]  /*eeb0*/  FFMA.FTZ R105, R3, R207, R200 ;  /* 0x000000cf03697223 */ /* 0x000fe400000100c8 */
[--C-:B------:R-:W-:Y:S01]  /*eec0*/  FFMA.FTZ R108, R218, c[0x0][0x2d0], -R152.reuse ;  /* 0x0000b400da6c7a23 */ /* 0x100fe20000010898 */
[----:B------:R3:W-:Y:S01]  /*eed0*/  MUFU.EX2 R230, R63 ;  /* 0x0000003f00e67308 */ /* 0x0007e20000000800 */
[--C-:B------:R-:W-:Y:S02]  /*eee0*/  FFMA.FTZ R109, R215, c[0x0][0x2d0], -R152.reuse ;  /* 0x0000b400d76d7a23 */ /* 0x100fe40000010898 */
[--C-:B------:R-:W-:Y:S07]  /*eef0*/  FFMA.FTZ R110, R214, c[0x0][0x2d0], -R152.reuse ;  /* 0x0000b400d66e7a23 */ /* 0x100fee0000010898 */
[----:B------:R-:W-:Y:S01]  /*ef00*/  MUFU.EX2 R139, R96 ;  /* 0x00000060008b7308 */ /* 0x000fe20000000800 */
[--C-:B-1----:R-:W-:Y:S09]  /*ef10*/  FFMA.FTZ R52, R227, c[0x0][0x2d0], -R153.reuse ;  /* 0x0000b400e3347a23 */ /* 0x102ff20000010899 */
[----:B------:R1:W-:Y:S01]  /*ef20*/  MUFU.EX2 R123, R52 ;  /* 0x00000034007b7308 */ /* 0x0003e20000000800 */
[----:B---3--:R-:W-:Y:S09]  /*ef30*/  FMUL.FTZ R63, R0, R147 ;  /* 0x00000093003f7220 */ /* 0x008ff20000410000 */
[----:B------:R3:W-:Y:S10]  /*ef40*/  MUFU.EX2 R227, R58 ;  /* 0x0000003a00e37308 */ /* 0x0007f40000000800 */
[----:B------:R-:W-:Y:S01]  /*ef50*/  MUFU.EX2 R138, R102 ;  /* 0x00000066008a7308 */ /* 0x000fe20000000800 */
[--C-:B-1----:R-:W-:Y:S09]  /*ef60*/  FFMA.FTZ R52, R226, c[0x0][0x2d0], -R153.reuse ;  /* 0x0000b400e2347a23 */ /* 0x102ff20000010899 */
[----:B------:R1:W-:Y:S01]  /*ef70*/  MUFU.EX2 R131, R52 ;  /* 0x0000003400837308 */ /* 0x0003e20000000800 */
[----:B---3--:R-:W-:Y:S09]  /*ef80*/  FMUL.FTZ R58, R0, R142 ;  /* 0x0000008e003a7220 */ /* 0x008ff20000410000 */
[----:B------:R3:W-:Y:S10]  /*ef90*/  MUFU.EX2 R226, R73 ;  /* 0x0000004900e27308 */ /* 0x0007f40000000800 */
[----:B------:R-:W-:Y:S01]  /*efa0*/  MUFU.EX2 R200, R97 ;  /* 0x0000006100c87308 */ /* 0x000fe20000000800 */
[----:B-1----:R-:W-:Y:S09]  /*efb0*/  FMUL.FTZ R52, R68, R136 ;  /* 0x0000008844347220 */ /* 0x002ff20000410000 */
[----:B------:R1:W-:Y:S01]  /*efc0*/  MUFU.EX2 R142, R100 ;  /* 0x00000064008e7308 */ /* 0x0003e20000000800 */
[-C--:B------:R-:W-:Y:S03]  /*efd0*/  HMMA.16816.F32.BF16 R52, R76, R80.reuse, R52 ;  /* 0x000000504c34723c */ /* 0x080fe60000041834 */
[--C-:B---3--:R-:W-:Y:S05]  /*efe0*/  FFMA.FTZ R73, R232, c[0x0][0x2d0], -R152.reuse ;  /* 0x0000b400e8497a23 */ /* 0x108fea0000010898 */
[C---:B------:R-:W-:Y:S01]  /*eff0*/  HMMA.16816.F32.BF16 R56, R64.reuse, R80, R56 ;  /* 0x000000504038723c */ /* 0x040fe20000041838 */
[----:B------:R3:W-:Y:S06]  /*f000*/  MUFU.EX2 R117, R73 ;  /* 0x0000004900757308 */ /* 0x0007ec0000000800 */
[----:B--2---:R-:W-:Y:S01]  /*f010*/  F2FP.BF16.PACK_AB R80, R122, R118 ;  /* 0x000000767a50723e */ /* 0x004fe200000010ff */
[-C--:B------:R-:W-:Y:S03]  /*f020*/  HMMA.16816.F32.BF16 R60, R64, R82.reuse, R60 ;  /* 0x00000052403c723c */ /* 0x080fe6000004183c */
[----:B------:R-:W-:Y:S04]  /*f030*/  MUFU.EX2 R181, R168 ;  /* 0x000000a800b57308 */ /* 0x000fe80000000800 */
[--C-:B------:R-:W-:Y:S01]  /*f040*/  FFMA.FTZ R64, R234, c[0x0][0x2d0], -R152.reuse ;  /* 0x0000b400ea407a23 */ /* 0x100fe20000010898 */
[----:B-1----:R-:W-:Y:S01]  /*f050*/  LDSM.16.MT88.4 R100, [R185+0x2000] ;  /* 0x00200000b964783b */ /* 0x002fe20000004200 */
[----:B------:R-:W-:Y:S03]  /*f060*/  FFMA.FTZ R65, R233, c[0x0][0x2d0], -R152 ;  /* 0x0000b400e9417a23 */ /* 0x000fe60000010898 */
[C---:B------:R-:W-:Y:S01]  /*f070*/  FMUL.FTZ R66, R3.reuse, R150 ;  /* 0x0000009603427220 */ /* 0x040fe20000410000 */
[----:B------:R1:W2:Y:S01]  /*f080*/  MUFU.EX2 R120, R64 ;  /* 0x0000004000787308 */ /* 0x0002a20000000800 */
[----:B------:R-:W-:Y:S01]  /*f090*/  FMUL.FTZ R67, R3, R151 ;  /* 0x0000009703437220 */ /* 0x000fe20000410000 */
[----:B------:R-:W-:Y:S01]  /*f0a0*/  F2FP.BF16.PACK_AB R151, R162, R163 ;  /* 0x000000a3a297723e */ /* 0x000fe200000010ff */
[----:B------:R-:W-:Y:S02]  /*f0b0*/  FFMA.FTZ R3, R0, R183, R176 ;  /* 0x000000b700037223 */ /* 0x000fe400000100b0 */
[--C-:B---3--:R-:W-:Y:S02]  /*f0c0*/  FFMA.FTZ R73, R225, c[0x0][0x2d0], -R153.reuse ;  /* 0x0000b400e1497a23 */ /* 0x108fe40000010899 */
[----:B------:R-:W-:Y:S02]  /*f0d0*/  FFMA.FTZ R153, R160, c[0x0][0x2d0], -R153 ;  /* 0x0000b400a0997a23 */ /* 0x000fe40000010899 */
[----:B------:R-:W-:Y:S01]  /*f0e0*/  FADD.FTZ R3, R179, R3 ;  /* 0x00000003b3037221 */ /* 0x000fe20000010000 */
[----:B------:R3:W-:Y:S01]  /*f0f0*/  MUFU.EX2 R121, R65 ;  /* 0x0000004100797308 */ /* 0x0007e20000000800 */
[----:B------:R-:W-:Y:S02]  /*f100*/  FADD.FTZ R0, R237, R105 ;  /* 0x00000069ed007221 */ /* 0x000fe40000010000 */
[----:B------:R-:W-:Y:S02]  /*f110*/  FADD.FTZ R3, R182, R3 ;  /* 0x00000003b6037221 */ /* 0x000fe40000010000 */
[----:B------:R-:W-:Y:S02]  /*f120*/  FADD.FTZ R0, R205, R0 ;  /* 0x00000000cd007221 */ /* 0x000fe40000010000 */
[----:B------:R-:W-:Y:S02]  /*f130*/  FADD.FTZ R3, R240, R3 ;  /* 0x00000003f0037221 */ /* 0x000fe40000010000 */
[----:B------:R-:W-:Y:S01]  /*f140*/  FADD.FTZ R0, R248, R0 ;  /* 0x00000000f8007221 */ /* 0x000fe20000010000 */
[----:B------:R4:W-:Y:S01]  /*f150*/  MUFU.EX2 R168, R99 ;  /* 0x0000006300a87308 */ /* 0x0009e20000000800 */
[--C-:B-1----:R-:W-:Y:S01]  /*f160*/  FFMA.FTZ R64, R235, c[0x0][0x2d0], -R152.reuse ;  /* 0x0000b400eb407a23 */ /* 0x102fe20000010898 */
[----:B--2---:R-:W-:Y:S01]  /*f170*/  F2FP.BF16.PACK_AB R81, R120, R117 ;  /* 0x000000757851723e */ /* 0x004fe200000010ff */
[----:B------:R-:W-:Y:S07]  /*f180*/  FFMA.FTZ R152, R164, c[0x0][0x2d0], -R152 ;  /* 0x0000b400a4987a23 */ /* 0x000fee0000010898 */
[----:B------:R1:W2:Y:S01]  /*f190*/  MUFU.EX2 R130, R64 ;  /* 0x0000004000827308 */ /* 0x0002a20000000800 */
[C---:B---3--:R-:W-:Y:S09]  /*f1a0*/  FMUL.FTZ R65, R68.reuse, R149 ;  /* 0x0000009544417220 */ /* 0x048ff20000410000 */
[----:B------:R-:W-:Y:S01]  /*f1b0*/  MUFU.EX2 R129, R73 ;  /* 0x0000004900817308 */ /* 0x000fe20000000800 */
[----:B----4-:R-:W-:Y:S09]  /*f1c0*/  LDSM.16.MT88.4 R96, [R186+0x1000] ;  /* 0x00100000ba60783b */ /* 0x010ff20000004200 */
[----:B------:R3:W-:Y:S01]  /*f1d0*/  MUFU.EX2 R176, R75 ;  /* 0x0000004b00b07308 */ /* 0x0007e20000000800 */
[----:B-1----:R-:W-:Y:S01]  /*f1e0*/  FMUL.FTZ R64, R68, R148 ;  /* 0x0000009444407220 */ /* 0x002fe20000410000 */
[----:B------:R-:W-:Y:S01]  /*f1f0*/  F2FP.BF16.PACK_AB R148, R173, R210 ;  /* 0x000000d2ad94723e */ /* 0x000fe200000010ff */
[----:B------:R-:W-:Y:S01]  /*f200*/  FFMA.FTZ R68, R2, R208, R177 ;  /* 0x000000d002447223 */ /* 0x000fe200000100b1 */
[----:B-----5:R-:W-:Y:S01]  /*f210*/  ISETP.GT.AND P0, PT, R211, R212, PT ;  /* 0x000000d4d300720c */ /* 0x020fe20003f04270 */
[----:B------:R-:W-:Y:S05]  /*f220*/  FADD.FTZ R2, R239, R106 ;  /* 0x0000006aef027221 */ /* 0x000fea0000010000 */
[----:B------:R1:W-:Y:S01]  /*f230*/  MUFU.EX2 R183, R74 ;  /* 0x0000004a00b77308 */ /* 0x0003e20000000800 */
[----:B------:R-:W-:Y:S04]  /*f240*/  HMMA.16816.F32.BF16 R64, R76, R82, R64 ;  /* 0x000000524c40723c */ /* 0x000fe80000041840 */
[----:B------:R-:W-:Y:S02]  /*f250*/  FADD.FTZ R2, R238, R2 ;  /* 0x00000002ee027221 */ /* 0x000fe40000010000 */
[----:B------:R-:W-:Y:S01]  /*f260*/  FADD.FTZ R68, R204, R68 ;  /* 0x00000044cc447221 */ /* 0x000fe20000010000 */
[----:B------:R-:W-:Y:S01]  /*f270*/  F2FP.BF16.PACK_AB R76, R243, R119 ;  /* 0x00000077f34c723e */ /* 0x000fe200000010ff */
[----:B------:R-:W-:Y:S01]  /*f280*/  FADD.FTZ R2, R247, R2 ;  /* 0x00000002f7027221 */ /* 0x000fe20000010000 */
[----:B------:R-:W-:Y:S01]  /*f290*/  F2FP.BF16.PACK_AB R77, R242, R180 ;  /* 0x000000b4f24d723e */ /* 0x000fe200000010ff */
[----:B------:R-:W-:Y:S02]  /*f2a0*/  MUFU.EX2 R136, R104 ;  /* 0x0000006800887308 */ /* 0x000fe40000000800 */
[----:B------:R-:W-:Y:S01]  /*f2b0*/  F2FP.BF16.PACK_AB R78, R125, R241 ;  /* 0x000000f17d4e723e */ /* 0x000fe200000010ff */
[----:B---3--:R-:W-:Y:S01]  /*f2c0*/  FADD.FTZ R75, R119, R2 ;  /* 0x00000002774b7221 */ /* 0x008fe20000010000 */
[----:B------:R-:W-:Y:S01]  /*f2d0*/  F2FP.BF16.PACK_AB R79, R251, R124 ;  /* 0x0000007cfb4f723e */ /* 0x000fe200000010ff */
[----:B------:R-:W-:Y:S01]  /*f2e0*/  FADD.FTZ R2, R117, R3 ;  /* 0x0000000375027221 */ /* 0x000fe20000010000 */
[----:B------:R-:W-:Y:S01]  /*f2f0*/  F2FP.BF16.PACK_AB R82, R131, R123 ;  /* 0x0000007b8352723e */ /* 0x000fe200000010ff */
[----:B------:R-:W-:Y:S01]  /*f300*/  FADD.FTZ R68, R206, R68 ;  /* 0x00000044ce447221 */ /* 0x000fe20000010000 */
[----:B--2---:R-:W-:Y:S01]  /*f310*/  F2FP.BF16.PACK_AB R83, R130, R121 ;  /* 0x000000798253723e */ /* 0x004fe200000010ff */
[----:B------:R-:W-:Y:S01]  /*f320*/  FADD.FTZ R2, R120, R2 ;  /* 0x0000000278027221 */ /* 0x000fe20000010000 */
[----:B------:R-:W-:Y:S01]  /*f330*/  MUFU.EX2 R177, R169 ;  /* 0x000000a900b17308 */ /* 0x000fe20000000800 */
[-C--:B------:R-:W-:Y:S03]  /*f340*/  HMMA.16816.F32.BF16 R4, R76, R84.reuse, R4 ;  /* 0x000000544c04723c */ /* 0x080fe60000041804 */
[----:B------:R-:W-:Y:S02]  /*f350*/  FADD.FTZ R68, R244, R68 ;  /* 0x00000044f4447221 */ /* 0x000fe40000010000 */
[----:B-1----:R-:W-:Y:S02]  /*f360*/  FADD.FTZ R74, R180, R0 ;  /* 0x00000000b44a7221 */ /* 0x002fe40000010000 */
[----:B------:R-:W-:Y:S01]  /*f370*/  FADD.FTZ R73, R118, R68 ;  /* 0x0000004476497221 */ /* 0x000fe20000010000 */
[C---:B------:R-:W-:Y:S01]  /*f380*/  HMMA.16816.F32.BF16 R8, R80.reuse, R84, R8 ;  /* 0x000000545008723c */ /* 0x040fe20000041808 */
[----:B------:R-:W-:Y:S03]  /*f390*/  MUFU.EX2 R143, R157 ;  /* 0x0000009d008f7308 */ /* 0x000fe60000000800 */
[----:B------:R-:W-:Y:S02]  /*f3a0*/  FADD.FTZ R3, R122, R73 ;  /* 0x000000497a037221 */ /* 0x000fe40000010000 */
[----:B------:R-:W-:Y:S02]  /*f3b0*/  FADD.FTZ R0, R243, R75 ;  /* 0x0000004bf3007221 */ /* 0x000fe40000010000 */
[-C--:B------:R-:W-:Y:S03]  /*f3c0*/  HMMA.16816.F32.BF16 R12, R80, R86.reuse, R12 ;  /* 0x00000056500c723c */ /* 0x080fe6000004180c */
[----:B------:R-:W-:Y:S01]  /*f3d0*/  MUFU.EX2 R169, R156 ;  /* 0x0000009c00a97308 */ /* 0x000fe20000000800 */
[----:B------:R-:W-:Y:S02]  /*f3e0*/  FADD.FTZ R68, R242, R74 ;  /* 0x0000004af2447221 */ /* 0x000fe40000010000 */
[----:B------:R-:W-:Y:S02]  /*f3f0*/  FADD.FTZ R74, R241, R0 ;  /* 0x00000000f14a7221 */ /* 0x000fe40000010000 */
[C---:B------:R-:W-:Y:S01]  /*f400*/  HMMA.16816.F32.BF16 R16, R76.reuse, R86, R16 ;  /* 0x000000564c10723c */ /* 0x040fe20000041810 */
[----:B------:R-:W1:Y:S03]  /*f410*/  LDSM.16.MT88.4 R84, [R188+0x800] ;  /* 0x00080000bc54783b */ /* 0x000e660000004200 */
[----:B------:R-:W-:Y:S01]  /*f420*/  FADD.FTZ R73, R124, R68 ;  /* 0x000000447c497221 */ /* 0x000fe20000010000 */
[----:B------:R-:W-:Y:S01]  /*f430*/  MUFU.EX2 R156, R153 ;  /* 0x00000099009c7308 */ /* 0x000fe20000000800 */
[----:B------:R-:W-:Y:S02]  /*f440*/  FADD.FTZ R68, R123, R3 ;  /* 0x000000037b447221 */ /* 0x000fe40000010000 */
[-C--:B------:R-:W-:Y:S04]  /*f450*/  HMMA.16816.F32.BF16 R20, R76, R88.reuse, R20 ;  /* 0x000000584c14723c */ /* 0x080fe80000041814 */
[----:B------:R-:W-:Y:S02]  /*f460*/  FADD.FTZ R0, R121, R2 ;  /* 0x0000000279007221 */ /* 0x000fe40000010000 */
[----:B------:R-:W-:Y:S01]  /*f470*/  FADD.FTZ R2, R131, R68 ;  /* 0x0000004483027221 */ /* 0x000fe20000010000 */
[----:B------:R2:W-:Y:S01]  /*f480*/  MUFU.EX2 R153, R116 ;  /* 0x0000007400997308 */ /* 0x0005e20000000800 */
[C---:B------:R-:W-:Y:S04]  /*f490*/  HMMA.16816.F32.BF16 R24, R80.reuse, R88, R24 ;  /* 0x000000585018723c */ /* 0x040fe80000041818 */
[----:B------:R-:W-:Y:S01]  /*f4a0*/  FADD.FTZ R0, R130, R0 ;  /* 0x0000000082007221 */ /* 0x000fe20000010000 */
[----:B------:R-:W-:Y:S01]  /*f4b0*/  MOV R68, R69 ;  /* 0x0000004500447202 */ /* 0x000fe20000000f00 */
[----:B------:R-:W-:Y:S02]  /*f4c0*/  FADD.FTZ R3, R251, R73 ;  /* 0x00000049fb037221 */ /* 0x000fe40000010000 */
[-C--:B------:R-:W-:Y:S01]  /*f4d0*/  HMMA.16816.F32.BF16 R28, R80, R90.reuse, R28 ;  /* 0x0000005a501c723c */ /* 0x080fe2000004181c */
[----:B------:R-:W-:Y:S07]  /*f4e0*/  MUFU.EX2 R207, R155 ;  /* 0x0000009b00cf7308 */ /* 0x000fee0000000800 */
[C---:B------:R-:W-:Y:S01]  /*f4f0*/  HMMA.16816.F32.BF16 R32, R76.reuse, R90, R32 ;  /* 0x0000005a4c20723c */ /* 0x040fe20000041820 */
[----:B------:R-:W3:Y:S02]  /*f500*/  LDSM.16.MT88.4 R88, [R185+0x1000] ;  /* 0x00100000b958783b */ /* 0x000ee40000004200 */
[----:B------:R-:W-:Y:S05]  /*f510*/  MUFU.EX2 R208, R154 ;  /* 0x0000009a00d07308 */ /* 0x000fea0000000800 */
[-C--:B------:R-:W-:Y:S01]  /*f520*/  HMMA.16816.F32.BF16 R36, R76, R92.reuse, R36 ;  /* 0x0000005c4c24723c */ /* 0x080fe20000041824 */
[----:B--2---:R-:W-:Y:S04]  /*f530*/  LDSM.16.MT88.4 R116, [R189+0x2000] ;  /* 0x00200000bd74783b */ /* 0x004fe80000004200 */
[----:B------:R-:W-:Y:S03]  /*f540*/  MUFU.EX2 R167, R158 ;  /* 0x0000009e00a77308 */ /* 0x000fe60000000800 */
[C---:B------:R-:W-:Y:S07]  /*f550*/  HMMA.16816.F32.BF16 R40, R80.reuse, R92, R40 ;  /* 0x0000005c5028723c */ /* 0x040fee0000041828 */
[----:B------:R-:W2:Y:S01]  /*f560*/  MUFU.EX2 R166, R159 ;  /* 0x0000009f00a67308 */ /* 0x000ea20000000800 */
[-C--:B------:R-:W-:Y:S08]  /*f570*/  HMMA.16816.F32.BF16 R44, R80, R94.reuse, R44 ;  /* 0x0000005e502c723c */ /* 0x080ff0000004182c */
[C---:B------:R-:W-:Y:S01]  /*f580*/  HMMA.16816.F32.BF16 R48, R76.reuse, R94, R48 ;  /* 0x0000005e4c30723c */ /* 0x040fe20000041830 */
[----:B------:R-:W4:Y:S01]  /*f590*/  LDSM.16.MT88.4 R92, [R189+0x1000] ;  /* 0x00100000bd5c783b */ /* 0x000f220000004200 */
[----:B------:R-:W-:Y:S06]  /*f5a0*/  MUFU.EX2 R165, R174 ;  /* 0x000000ae00a57308 */ /* 0x000fec0000000800 */
[-C--:B-1----:R-:W-:Y:S04]  /*f5b0*/  HMMA.16816.F32.BF16 R52, R76, R84.reuse, R52 ;  /* 0x000000544c34723c */ /* 0x082fe80000041834 */
[----:B------:R-:W1:Y:S01]  /*f5c0*/  MUFU.EX2 R164, R175 ;  /* 0x000000af00a47308 */ /* 0x000e620000000800 */
[----:B--2---:R-:W-:Y:S03]  /*f5d0*/  F2FP.BF16.PACK_AB R149, R166, R167 ;  /* 0x000000a7a695723e */ /* 0x004fe600000010ff */
[C---:B------:R-:W-:Y:S06]  /*f5e0*/  HMMA.16816.F32.BF16 R56, R80.reuse, R84, R56 ;  /* 0x000000545038723c */ /* 0x040fec0000041838 */
[----:B------:R-:W2:Y:S02]  /*f5f0*/  MUFU.EX2 R157, R113 ;  /* 0x00000071009d7308 */ /* 0x000ea40000000800 */
[-C--:B------:R-:W-:Y:S07]  /*f600*/  HMMA.16816.F32.BF16 R60, R80, R86.reuse, R60 ;  /* 0x00000056503c723c */ /* 0x080fee000004183c */
[----:B------:R-:W-:Y:S01]  /*f610*/  F2FP.BF16.PACK_AB R80, R183, R129 ;  /* 0x00000081b750723e */ /* 0x000fe200000010ff */
[----:B------:R-:W-:Y:S01]  /*f620*/  HMMA.16816.F32.BF16 R64, R76, R86, R64 ;  /* 0x000000564c40723c */ /* 0x000fe20000041840 */
[----:B------:R-:W5:Y:S01]  /*f630*/  LDSM.16.MT88.4 R84, [R188+0x1000] ;  /* 0x00100000bc54783b */ /* 0x000f620000004200 */
        /* <DEDUP_REMOVED lines=8> */
[----:B------:R-:W-:Y:S02]  /*f6c0*/  F2FP.BF16.PACK_AB R83, R136, R137 ;  /* 0x000000898853723e */ /* 0x000fe400000010ff */
[----:B-1----:R-:W-:Y:S02]  /*f6d0*/  F2FP.BF16.PACK_AB R150, R164, R165 ;  /* 0x000000a5a496723e */ /* 0x002fe400000010ff */
[----:B--2---:R-:W-:Y:S01]  /*f6e0*/  F2FP.BF16.PACK_AB R146, R156, R157 ;  /* 0x0000009d9c92723e */ /* 0x004fe200000010ff */
[-C--:B---3--:R-:W-:Y:S01]  /*f6f0*/  HMMA.16816.F32.BF16 R4, R76, R88.reuse, R4 ;  /* 0x000000584c04723c */ /* 0x088fe20000041804 */
[----:B------:R-:W-:Y:S07]  /*f700*/  MUFU.EX2 R161, R109 ;  /* 0x0000006d00a17308 */ /* 0x000fee0000000800 */
[C---:B------:R-:W-:Y:S03]  /*f710*/  HMMA.16816.F32.BF16 R8, R80.reuse, R88, R8 ;  /* 0x000000585008723c */ /* 0x040fe60000041808 */
[----:B------:R-:W-:Y:S05]  /*f720*/  MUFU.EX2 R160, R110 ;  /* 0x0000006e00a07308 */ /* 0x000fea0000000800 */
[-C--:B------:R-:W-:Y:S05]  /*f730*/  HMMA.16816.F32.BF16 R12, R80, R90.reuse, R12 ;  /* 0x0000005a500c723c */ /* 0x080fea000004180c */
[----:B------:R-:W-:Y:S03]  /*f740*/  MUFU.EX2 R158, R112 ;  /* 0x00000070009e7308 */ /* 0x000fe60000000800 */
[C---:B------:R-:W-:Y:S01]  /*f750*/  HMMA.16816.F32.BF16 R16, R76.reuse, R90, R16 ;  /* 0x0000005a4c10723c */ /* 0x040fe20000041810 */
[----:B------:R-:W1:Y:S06]  /*f760*/  LDSM.16.MT88.4 R88, [R185+0x1800] ;  /* 0x00180000b958783b */ /* 0x000e6c0000004200 */
[----:B------:R-:W-:Y:S01]  /*f770*/  MUFU.EX2 R155, R114 ;  /* 0x00000072009b7308 */ /* 0x000fe20000000800 */
[-C--:B----4-:R-:W-:Y:S08]  /*f780*/  HMMA.16816.F32.BF16 R20, R76, R92.reuse, R20 ;  /* 0x0000005c4c14723c */ /* 0x090ff00000041814 */
[C---:B------:R-:W-:Y:S01]  /*f790*/  HMMA.16816.F32.BF16 R24, R80.reuse, R92, R24 ;  /* 0x0000005c5018723c */ /* 0x040fe20000041818 */
[----:B------:R-:W2:Y:S07]  /*f7a0*/  MUFU.EX2 R154, R115 ;  /* 0x00000073009a7308 */ /* 0x000eae0000000800 */
[-C--:B------:R-:W-:Y:S03]  /*f7b0*/  HMMA.16816.F32.BF16 R28, R80, R94.reuse, R28 ;  /* 0x0000005e501c723c */ /* 0x080fe6000004181c */
[----:B------:R-:W3:Y:S05]  /*f7c0*/  MUFU.EX2 R159, R111 ;  /* 0x0000006f009f7308 */ /* 0x000eea0000000800 */
[C---:B------:R-:W-:Y:S01]  /*f7d0*/  HMMA.16816.F32.BF16 R32, R76.reuse, R94, R32 ;  /* 0x0000005e4c20723c */ /* 0x040fe20000041820 */
[----:B------:R-:W4:Y:S07]  /*f7e0*/  LDSM.16.MT88.4 R92, [R189+0x1800] ;  /* 0x00180000bd5c783b */ /* 0x000f2e0000004200 */
[-C--:B------:R-:W-:Y:S04]  /*f7f0*/  HMMA.16816.F32.BF16 R36, R76, R96.reuse, R36 ;  /* 0x000000604c24723c */ /* 0x080fe80000041824 */
[----:B--2---:R-:W-:Y:S04]  /*f800*/  F2FP.BF16.PACK_AB R145, R154, R155 ;  /* 0x0000009b9a91723e */ /* 0x004fe800000010ff */
[C---:B------:R-:W-:Y:S04]  /*f810*/  HMMA.16816.F32.BF16 R40, R80.reuse, R96, R40 ;  /* 0x000000605028723c */ /* 0x040fe80000041828 */
[----:B---3--:R-:W-:Y:S04]  /*f820*/  F2FP.BF16.PACK_AB R144, R158, R159 ;  /* 0x0000009f9e90723e */ /* 0x008fe800000010ff */
[-C--:B------:R-:W-:Y:S08]  /*f830*/  HMMA.16816.F32.BF16 R44, R80, R98.reuse, R44 ;  /* 0x00000062502c723c */ /* 0x080ff0000004182c */
[C---:B------:R-:W-:Y:S01]  /*f840*/  HMMA.16816.F32.BF16 R48, R76.reuse, R98, R48 ;  /* 0x000000624c30723c */ /* 0x040fe20000041830 */
[----:B------:R-:W2:Y:S07]  /*f850*/  LDSM.16.MT88.4 R96, [R186+0x1800] ;  /* 0x00180000ba60783b */ /* 0x000eae0000004200 */
[-C--:B-----5:R-:W-:Y:S08]  /*f860*/  HMMA.16816.F32.BF16 R52, R76, R84.reuse, R52 ;  /* 0x000000544c34723c */ /* 0x0a0ff00000041834 */
        /* <DEDUP_REMOVED lines=13> */
[C---:B------:R-:W-:Y:S08]  /*f940*/  HMMA.16816.F32.BF16 R8, R80.reuse, R88, R8 ;  /* 0x000000585008723c */ /* 0x040ff00000041808 */
[-C--:B------:R-:W-:Y:S08]  /*f950*/  HMMA.16816.F32.BF16 R12, R80, R90.reuse, R12 ;  /* 0x0000005a500c723c */ /* 0x080ff0000004180c */
[C---:B------:R-:W-:Y:S08]  /*f960*/  HMMA.16816.F32.BF16 R16, R76.reuse, R90, R16 ;  /* 0x0000005a4c10723c */ /* 0x040ff00000041810 */
[-C--:B----4-:R-:W-:Y:S08]  /*f970*/  HMMA.16816.F32.BF16 R20, R76, R92.reuse, R20 ;  /* 0x0000005c4c14723c */ /* 0x090ff00000041814 */
[C---:B------:R-:W-:Y:S08]  /*f980*/  HMMA.16816.F32.BF16 R24, R80.reuse, R92, R24 ;  /* 0x0000005c5018723c */ /* 0x040ff00000041818 */
[-C--:B------:R-:W-:Y:S08]  /*f990*/  HMMA.16816.F32.BF16 R28, R80, R94.reuse, R28 ;  /* 0x0000005e501c723c */ /* 0x080ff0000004181c */
[C---:B------:R-:W-:Y:S08]  /*f9a0*/  HMMA.16816.F32.BF16 R32, R76.reuse, R94, R32 ;  /* 0x0000005e4c20723c */ /* 0x040ff00000041820 */
[-C--:B--2---:R-:W-:Y:S08]  /*f9b0*/  HMMA.16816.F32.BF16 R36, R76, R96.reuse, R36 ;  /* 0x000000604c24723c */ /* 0x084ff00000041824 */
[C---:B------:R-:W-:Y:S08]  /*f9c0*/  HMMA.16816.F32.BF16 R40, R80.reuse, R96, R40 ;  /* 0x000000605028723c */ /* 0x040ff00000041828 */
[-C--:B------:R-:W-:Y:S08]  /*f9d0*/  HMMA.16816.F32.BF16 R44, R80, R98.reuse, R44 ;  /* 0x00000062502c723c */ /* 0x080ff0000004182c */
[C---:B------:R-:W-:Y:S08]  /*f9e0*/  HMMA.16816.F32.BF16 R48, R76.reuse, R98, R48 ;  /* 0x000000624c30723c */ /* 0x040ff00000041830 */
[-C--:B---3--:R-:W-:Y:S08]  /*f9f0*/  HMMA.16816.F32.BF16 R52, R76, R84.reuse, R52 ;  /* 0x000000544c34723c */ /* 0x088ff00000041834 */
        /* <DEDUP_REMOVED lines=71> */
[----:B------:R1:W-:Y:S01]  /*fe70*/  STL [R1], R5 ;  /* 0x0000000501007387 */ /* 0x0003e20000100800 */
[----:B------:R-:W-:Y:S01]  /*fe80*/  FADD.FTZ R246, R164, R3 ;  /* 0x00000003a4f67221 */ /* 0x000fe20000010000 */
[----:B------:R-:W-:Y:S01]  /*fe90*/  IADD3 R0, R211, -0x1, RZ ;  /* 0xffffffffd3007810 */ /* 0x000fe20007ffe0ff */
[----:B------:R-:W-:Y:S02]  /*fea0*/  FADD.FTZ R3, R156, R4 ;  /* 0x000000049c037221 */ /* 0x000fe40000010000 */
[----:B------:R-:W-:Y:S01]  /*feb0*/  FADD.FTZ R2, R84, R2 ;  /* 0x0000000254027221 */ /* 0x000fe20000010000 */
[----:B------:R-:W-:Y:S02]  /*fec0*/  MOV R211, R0 ;  /* 0x0000000000d37202 */ /* 0x000fe40000000f00 */
[----:B------:R1:W-:Y:S01]  /*fed0*/  STL [R1+0x8], R3 ;  /* 0x0000080301007387 */ /* 0x0003e20000100800 */
[----:B------:R-:W-:Y:S03]  /*fee0*/  MOV R84, R72 ;  /* 0x0000004800547202 */ /* 0x000fe60000000f00 */
[----:B------:R1:W-:Y:S02]  /*fef0*/  STL [R1+0x4], R2 ;  /* 0x0000040201007387 */ /* 0x0003e40000100800 */
[----:B-1----:R-:W-:-:S05]  /*ff00*/  @P0 BRA `(.L_x_1479) ;  /* 0xffffc32000000947 */ /* 0x002fca000383ffff */
.L_x_1472:
[----:B------:R-:W-:Y:S05]  /*ff10*/  BRA.DIV ~URZ, `(.L_x_1480) ;  /* 0x00008ed27f007947 */ /* 0x000fea000b800000 */
[----:B------:R1:W2:Y:S02]  /*ff20*/  SHFL.BFLY PT, R0, R246, 0x2, 0x1f ;  /* 0x0c401f00f6007f89 */ /* 0x0002a400000e0000 */
.L_x_1580:
[----:B--2---:R-:W-:Y:S01]  /*ff30*/  FADD.FTZ R5, R0, R246 ;  /* 0x000000f600057221 */ /* 0x004fe20000010000 */
[----:B------:R-:W-:Y:S05]  /*ff40*/  BRA.DIV ~URZ, `(.L_x_1481) ;  /* 0x00008ef27f007947 */ /* 0x000fea000b800000 */
[----:B------:R-:W2:Y:S04]  /*ff50*/  LDL.LU R10, [R1] ;  /* 0x00000000010a7983 */ /* 0x000ea80000300800 */
[----:B------:R-:W3:Y:S04]  /*ff60*/  LDL.LU R3, [R1+0x8] ;  /* 0x0000080001037983 */ /* 0x000ee80000300800 */
[----:B------:R-:W4:Y:S04]  /*ff70*/  LDL.LU R9, [R1+0x4] ;  /* 0x0000040001097983 */ /* 0x000f280000300800 */
[----:B--2---:R-:W2:Y:S04]  /*ff80*/  SHFL.BFLY PT, R0, R10, 0x2, 0x1f ;  /* 0x0c401f000a007f89 */ /* 0x004ea800000e0000 */
[----:B---3--:R-:W3:Y:S04]  /*ff90*/  SHFL.BFLY PT, R2, R3, 0x2, 0x1f ;  /* 0x0c401f0003027f89 */ /* 0x008ee800000e0000 */
[----:B----4-:R-:W4:Y:S01]  /*ffa0*/  SHFL.BFLY PT, R4, R9, 0x2, 0x1f ;  /* 0x0c401f0009047f89 */ /* 0x010f2200000e0000 */
[----:B--2---:R-:W-:-:S02]  /*ffb0*/  FADD.FTZ R0, R0, R10 ;  /* 0x0000000a00007221 */ /* 0x004fc40000010000 */
[----:B---3--:R-:W-:-:S03]  /*ffc0*/  FADD.FTZ R2, R2, R3 ;  /* 0x0000000302027221 */ /* 0x008fc60000010000 */
[----:B------:R-:W2:Y:S01]  /*ffd0*/  SHFL.BFLY PT, R6, R0, 0x1, 0x1f ;  /* 0x0c201f0000067f89 */ /* 0x000ea200000e0000 */
[----:B----4-:R-:W-:-:S03]  /*ffe0*/  FADD.FTZ R4, R4, R9 ;  /* 0x0000000904047221 */ /* 0x010fc60000010000 */
[----:B------:R-:W3:Y:S04]  /*fff0*/  SHFL.BFLY PT, R3, R5, 0x1, 0x1f ;  /* 0x0c201f0005037f89 */ /* 0x000ee800000e0000 */
[----:B------:R-:W4:Y:S04]  /*10000*/  SHFL.BFLY PT, R7, R2, 0x1, 0x1f ;  /* 0x0c201f0002077f89 */ /* 0x000f2800000e0000 */
[----:B------:R1:W1:Y:S01]  /*10010*/  SHFL.BFLY PT, R8, R4, 0x1, 0x1f ;  /* 0x0c201f0004087f89 */ /* 0x00026200000e0000 */
[----:B--2---:R-:W-:Y:S02]  /*10020*/  FADD.FTZ R6, R0, R6 ;  /* 0x0000000600067221 */ /* 0x004fe40000010000 */
[----:B---3--:R-:W-:-:S02]  /*10030*/  FADD.FTZ R5, R5, R3 ;  /* 0x0000000305057221 */ /* 0x008fc40000010000 */
[----:B----4-:R-:W-:-:S03]  /*10040*/  FADD.FTZ R7, R2, R7 ;  /* 0x0000000702077221 */ /* 0x010fc60000010000 */
.L_x_1581:
[----:B------:R-:W-:Y:S01]  /*10050*/  FSETP.NE.FTZ.AND P3, PT, R5, RZ, PT ;  /* 0x000000ff0500720b */ /* 0x000fe20003f75000 */
[----:B------:R-:W-:Y:S01]  /*10060*/  CS2R R2, SRZ ;  /* 0x0000000000027805 */ /* 0x000fe2000001ff00 */
[----:B------:R-:W-:Y:S01]  /*10070*/  MOV R0, RZ ;  /* 0x000000ff00007202 */ /* 0x000fe20000000f00 */
[----:B-1----:R-:W-:Y:S01]  /*10080*/  FADD.FTZ R4, R8, R4 ;  /* 0x0000000408047221 */ /* 0x002fe20000010000 */
        /* <DEDUP_REMOVED lines=98> */
.L_x_1427:
[----:B--2---:R2:W5:Y:S04]  /*106b0*/  LDL R6, [R1+0x50] ;  /* 0x0000500001067983 */ /* 0x0045680000100800 */
[----:B------:R-:W3:Y:S01]  /*106c0*/  S2R R2, SR_TID.X ;  /* 0x0000000000027919 */ /* 0x000ee20000002100 */
[----:B------:R-:W-:Y:S01]  /*106d0*/  BSSY B0, `(.L_x_1482) ;  /* 0x0000011000007945 */ /* 0x000fe20003800000 */
[----:B---3--:R-:W-:-:S13]  /*106e0*/  LOP3.LUT P0, RZ, R2, 0x7f, RZ, 0xc0, !PT ;  /* 0x0000007f02ff7812 */ /* 0x008fda000780c0ff */
[----:B------:R-:W-:Y:S05]  /*106f0*/  @P0 BRA `(.L_x_1483) ;  /* 0x000000e000000947 */ /* 0x000fea0003800000 */
[----:B--2---:R-:W2:Y:S01]  /*10700*/  S2R R4, SR_LANEID ;  /* 0x0000000000047919 */ /* 0x004ea20000000000 */
[----:B------:R-:W-:Y:S01]  /*10710*/  VOTEU.ANY UR4, UPT, PT ;  /* 0x0000000000047886 */ /* 0x000fe200038e0100 */
[----:B-1----:R-:W-:Y:S01]  /*10720*/  IMAD.MOV.U32 R5, RZ, RZ, c[0x0][0x564] ;  /* 0x00015900ff057624 */ /* 0x002fe200078e00ff */
[----:B------:R-:W2:Y:S08]  /*10730*/  FLO.U32 R3, UR4 ;  /* 0x0000000400037d00 */ /* 0x000eb000080e0000 */
[----:B------:R-:W1:Y:S01]  /*10740*/  POPC R2, UR4 ;  /* 0x0000000400027d09 */ /* 0x000e620008000000 */
[----:B--2---:R-:W-:Y:S01]  /*10750*/  ISETP.EQ.U32.AND P0, PT, R3, R4, PT ;  /* 0x000000040300720c */ /* 0x004fe20003f02070 */
[----:B------:R-:W-:-:S12]  /*10760*/  IMAD.MOV.U32 R4, RZ, RZ, c[0x0][0x560] ;  /* 0x00015800ff047624 */ /* 0x000fd800078e00ff */
[----:B-1----:R1:W2:Y:S04]  /*10770*/  @P0 ATOMG.E.ADD.STRONG.GPU PT, R2, [R4.64], R2 ;  /* 0x00000002040209a8 */ /* 0x0022a800081ee1c6 */
[----:B-1----:R-:W1:Y:S04]  /*10780*/  S2R R4, SR_LTMASK ;  /* 0x0000000000047919 */ /* 0x002e680000003900 */
[----:B--2---:R1:W2:Y:S02]  /*10790*/  SHFL.IDX PT, R3, R2, R3, 0x1f ;  /* 0x00001f0302037589 */ /* 0x0042a400000e0000 */
[----:B-1----:R-:W-:-:S06]  /*107a0*/  LOP3.LUT R2, R4, UR4, RZ, 0xc0, !PT ;  /* 0x0000000404027c12 */ /* 0x002fcc000f8ec0ff */
[----:B------:R-:W2:Y:S02]  /*107b0*/  POPC R2, R2 ;  /* 0x0000000200027309 */ /* 0x000ea40000000000 */
[----:B--2--5:R-:W-:-:S05]  /*107c0*/  IADD3 R6, R3, c[0x0][0xc], R2 ;  /* 0x0000030003067a10 */ /* 0x024fca0007ffe002 */
[----:B------:R1:W-:Y:S02]  /*107d0*/  STL [R1+0x50], R6 ;  /* 0x0000500601007387 */ /* 0x0003e40000100800 */
.L_x_1483:
[----:B--2---:R-:W-:Y:S05]  /*107e0*/  BSYNC B0 ;  /* 0x0000000000007941 */ /* 0x004fea0003800000 */
.L_x_1482:
[----:B------:R-:W-:Y:S01]  /*107f0*/  PRMT R0, R0, 0x9910, RZ ;  /* 0x0000991000007816 */ /* 0x000fe200000000ff */
[----:B------:R-:W-:Y:S01]  /*10800*/  BSSY B1, `(.L_x_1484) ;  /* 0x00002f9000017945 */ /* 0x000fe20003800000 */
[----:B-----5:R-:W-:Y:S02]  /*10810*/  IMAD.MOV.U32 R57, RZ, RZ, R6 ;  /* 0x000000ffff397224 */ /* 0x020fe400078e0006 */
[----:B------:R-:W-:-:S13]  /*10820*/  ISETP.NE.AND P0, PT, R0, RZ, PT ;  /* 0x000000ff0000720c */ /* 0x000fda0003f05270 */
[----:B------:R-:W-:Y:S05]  /*10830*/  @!P0 BRA `(.L_x_1485) ;  /* 0x000022d000008947 */ /* 0x000fea0003800000 */
[----:B-1----:R-:W2:Y:S04]  /*10840*/  LDL R6, [R1+0x88] ;  /* 0x0000880001067983 */ /* 0x002ea80000100800 */
        /* <DEDUP_REMOVED lines=97> */
.L_x_1486:
[----:B------:R-:W2:Y:S04]  /*10e60*/  LDL.LU R2, [R1+0x48] ;  /* 0x0000480001027983 */ /* 0x000ea80000300800 */
[----:B-1----:R-:W3:Y:S04]  /*10e70*/  LDL R5, [R1+0x44] ;  /* 0x0000440001057983 */ /* 0x002ee80000100800 */
[----:B------:R-:W4:Y:S04]  /*10e80*/  LDL.LU R6, [R1+0x84] ;  /* 0x0000840001067983 */ /* 0x000f280000300800 */
[----:B------:R-:W3:Y:S04]  /*10e90*/  LDL.LU R4, [R1+0x58] ;  /* 0x0000580001047983 */ /* 0x000ee80000300800 */
[----:B------:R-:W3:Y:S04]  /*10ea0*/  LDL R62, [R1+0x3c] ;  /* 0x00003c00013e7983 */ /* 0x000ee80000100800 */
[----:B------:R-:W3:Y:S04]  /*10eb0*/  LDL R16, [R1+0x80] ;  /* 0x0000800001107983 */ /* 0x000ee80000100800 */
[----:B------:R-:W3:Y:S01]  /*10ec0*/  LDL R56, [R1+0xd0] ;  /* 0x0000d00001387983 */ /* 0x000ee20000100800 */
[----:B------:R-:W-:Y:S01]  /*10ed0*/  ISETP.GT.AND P3, PT, R0, 0x1, PT ;  /* 0x000000010000780c */ /* 0x000fe20003f64270 */
[----:B------:R-:W-:-:S05]  /*10ee0*/  IMAD.MOV.U32 R0, RZ, RZ, 0x368 ;  /* 0x00000368ff007424 */ /* 0x000fca00078e00ff */
[----:B------:R-:W-:-:S04]  /*10ef0*/  SEL R0, R0, 0x328, P3 ;  /* 0x0000032800007807 */ /* 0x000fc80001800000 */
[----:B------:R1:W2:Y:S08]  /*10f00*/  LDC.64 R8, c[0x0][R0+0x170] ;  /* 0x00005c0000087b82 */ /* 0x0002b00000000a00 */
[----:B------:R1:W2:Y:S08]  /*10f10*/  LDC.64 R14, c[0x0][R0+0x168] ;  /* 0x00005a00000e7b82 */ /* 0x0002b00000000a00 */
[----:B------:R1:W2:Y:S08]  /*10f20*/  LDC.64 R18, c[0x0][R0+0x178] ;  /* 0x00005e0000127b82 */ /* 0x0002b00000000a00 */
[----:B------:R1:W2:Y:S01]  /*10f30*/  LDC.64 R20, c[0x0][R0+0x160] ;  /* 0x0000580000147b82 */ /* 0x0002a20000000a00 */
[----:B------:R-:W-:-:S04]  /*10f40*/  ISETP.NE.U32.AND P0, PT, RZ, c[0x0][0x500], PT ;  /* 0x00014000ff007a0c */ /* 0x000fc80003f05070 */
[----:B------:R-:W-:Y:S01]  /*10f50*/  ISETP.NE.AND.EX P0, PT, RZ, c[0x0][0x504], PT, P0 ;  /* 0x00014100ff007a0c */ /* 0x000fe20003f05300 */
[----:B-1----:R-:W-:-:S05]  /*10f60*/  IMAD.MOV.U32 R0, RZ, RZ, c[0x0][0x4e8] ;  /* 0x00013a00ff007624 */ /* 0x002fca00078e00ff */
[----:B------:R-:W-:Y:S01]  /*10f70*/  ISETP.NE.AND P2, PT, R0, 0x1, PT ;  /* 0x000000010000780c */ /* 0x000fe20003f45270 */
[----:B------:R-:W1:Y:S01]  /*10f80*/  S2R R63, SR_TID.X ;  /* 0x00000000003f7919 */ /* 0x000e620000002100 */
[----:B-----5:R-:W-:Y:S02]  /*10f90*/  SHF.R.S32.HI R17, RZ, 0x1f, R3 ;  /* 0x0000001fff117819 */ /* 0x020fe40000011403 */
[----:B--2---:R-:W-:-:S05]  /*10fa0*/  SEL R2, R2, RZ, !P0 ;  /* 0x000000ff02027207 */ /* 0x004fca0004000000 */
[----:B------:R-:W-:Y:S01]  /*10fb0*/  IMAD R0, R9, R2, RZ ;  /* 0x0000000209007224 */ /* 0x000fe200078e02ff */
[----:B----4-:R-:W-:Y:S02]  /*10fc0*/  SEL R6, R6, RZ, !P0 ;  /* 0x000000ff06067207 */ /* 0x010fe40004000000 */
[----:B---3--:R-:W-:Y:S01]  /*10fd0*/  LOP3.LUT R4, R4, 0xffff, RZ, 0xc0, !PT ;  /* 0x0000ffff04047812 */ /* 0x008fe200078ec0ff */
[----:B------:R-:W-:Y:S02]  /*10fe0*/  IMAD.IADD R5, R5, 0x1, R62 ;  /* 0x0000000105057824 */ /* 0x000fe400078e023e */
        /* <DEDUP_REMOVED lines=9> */
[----:B------:R-:W-:Y:S01]  /*11080*/  IADD3 R14, P1, P0, R6, R8, R3 ;  /* 0x00000008060e7210 */ /* 0x000fe2000783e003 */
[----:B------:R-:W-:Y:S02]  /*11090*/  IMAD.IADD R6, R9, 0x1, R12 ;  /* 0x0000000109067824 */ /* 0x000fe400078e020c */
        /* <DEDUP_REMOVED lines=16> */
[----:B-1----:R-:W-:Y:S01]  /*111a0*/  SHF.R.S32.HI R16, RZ, 0x1f, R63 ;  /* 0x0000001fff107819 */ /* 0x002fe2000001143f */
[----:B------:R-:W-:Y:S01]  /*111b0*/  IMAD.IADD R0, R7, 0x1, R0 ;  /* 0x0000000107007824 */ /* 0x000fe200078e0200 */
[----:B------:R-:W-:Y:S02]  /*111c0*/  LEA R7, P0, R6, R8, 0x2 ;  /* 0x0000000806077211 */ /* 0x000fe400078010ff */
[----:B------:R-:W-:Y:S02]  /*111d0*/  SEL R9, R9, c[0x0][0x454], P3 ;  /* 0x0001150009097a07 */ /* 0x000fe40001800000 */
[----:B------:R-:W-:Y:S02]  /*111e0*/  LEA.HI R16, R16, R63, RZ, 0x5 ;  /* 0x0000003f10107211 */ /* 0x000fe400078f28ff */
[----:B------:R-:W-:Y:S02]  /*111f0*/  LEA.HI.X R6, R6, R9, R0, 0x2, P0 ;  /* 0x0000000906067211 */ /* 0x000fe400000f1400 */
[----:B------:R-:W-:Y:S01]  /*11200*/  LOP3.LUT R16, R16, 0xffffffe0, RZ, 0xc0, !PT ;  /* 0xffffffe010107812 */ /* 0x000fe200078ec0ff */
[----:B------:R-:W-:Y:S01]  /*11210*/  SHFL.IDX PT, R14, R7, RZ, 0x1c1f ;  /* 0x001c1fff070e7589 */ /* 0x000fe200000e0000 */
[----:B------:R-:W-:-:S03]  /*11220*/  IMAD R0, R11, c[0x0][0x4e8], RZ ;  /* 0x00013a000b007a24 */ /* 0x000fc600078e02ff */
[----:B------:R-:W1:Y:S01]  /*11230*/  SHFL.IDX PT, R15, R6, RZ, 0x1c1f ;  /* 0x001c1fff060f7589 */ /* 0x000e6200000e0000 */
[----:B------:R-:W-:-:S03]  /*11240*/  IMAD.IADD R16, R63, 0x1, -R16 ;  /* 0x000000013f107824 */ /* 0x000fc600078e0a10 */
[----:B------:R-:W-:Y:S04]  /*11250*/  SHFL.IDX PT, R12, R7, 0x1, 0x1c1f ;  /* 0x003c1f00070c7f89 */ /* 0x000fe800000e0000 */
[----:B------:R-:W2:Y:S04]  /*11260*/  SHFL.IDX PT, R13, R6, 0x1, 0x1c1f ;  /* 0x003c1f00060d7f89 */ /* 0x000ea800000e0000 */
[----:B------:R-:W-:Y:S04]  /*11270*/  SHFL.IDX PT, R10, R7, 0x2, 0x1c1f ;  /* 0x005c1f00070a7f89 */ /* 0x000fe800000e0000 */
[----:B------:R-:W3:Y:S04]  /*11280*/  SHFL.IDX PT, R11, R6, 0x2, 0x1c1f ;  /* 0x005c1f00060b7f89 */ /* 0x000ee800000e0000 */
[----:B------:R4:W-:Y:S04]  /*11290*/  SHFL.IDX PT, R9, R6, 0x3, 0x1c1f ;  /* 0x007c1f0006097f89 */ /* 0x0009e800000e0000 */
[----:B------:R1:W1:Y:S01]  /*112a0*/  SHFL.IDX PT, R8, R7, 0x3, 0x1c1f ;  /* 0x007c1f0007087f89 */ /* 0x00026200000e0000 */
[----:B------:R-:W-:Y:S01]  /*112b0*/  LOP3.LUT P0, RZ, R16, 0x3, RZ, 0xc0, !PT ;  /* 0x0000000310ff7812 */ /* 0x000fe2000780c0ff */
[----:B----4-:R-:W-:-:S05]  /*112c0*/  IMAD.IADD R6, R56, 0x1, R62 ;  /* 0x0000000138067824 */ /* 0x010fca00078e023e */
[C---:B------:R-:W-:Y:S02]  /*112d0*/  IADD3 R18, R6.reuse, 0x8, RZ ;  /* 0x0000000806127810 */ /* 0x040fe40007ffe0ff */
[C---:B------:R-:W-:Y:S02]  /*112e0*/  IADD3 R16, R6.reuse, 0x40, RZ ;  /* 0x0000004006107810 */ /* 0x040fe40007ffe0ff */
[C---:B-1----:R-:W-:Y:S02]  /*112f0*/  IADD3 R7, R6.reuse, 0x48, RZ ;  /* 0x0000004806077810 */ /* 0x042fe40007ffe0ff */
[-C--:B------:R-:W-:Y:S02]  /*11300*/  ISETP.GE.OR P5, PT, R6, R0.reuse, P0 ;  /* 0x000000000600720c */ /* 0x080fe400007a6670 */
[-C--:B------:R-:W-:Y:S02]  /*11310*/  ISETP.GE.OR P4, PT, R18, R0.reuse, P0 ;  /* 0x000000001200720c */ /* 0x080fe40000786670 */
[----:B------:R-:W-:-:S02]  /*11320*/  ISETP.GE.OR P1, PT, R16, R0, P0 ;  /* 0x000000001000720c */ /* 0x000fc40000726670 */
[----:B------:R-:W-:-:S07]  /*11330*/  ISETP.GE.OR P0, PT, R7, R0, P0 ;  /* 0x000000000700720c */ /* 0x000fce0000706670 */
[----:B------:R1:W-:Y:S01]  /*11340*/  @!P5 ST.E [R14.64], R23 ;  /* 0x000000170e00d985 */ /* 0x0003e2000c101906 */
        /* <DEDUP_REMOVED lines=8> */
[----:B------:R-:W2:Y:S01]  /*113d0*/  LDL R56, [R1+0xc] ;  /* 0x00000c0001387983 */ /* 0x000ea20000100800 */
[----:B------:R-:W-:Y:S01]  /*113e0*/  IMAD R17, R17, c[0x0][0x3a0], RZ ;  /* 0x0000e80011117a24 */ /* 0x000fe200078e02ff */
[----:B-1----:R-:W-:Y:S01]  /*113f0*/  SHF.R.S32.HI R9, RZ, 0x1f, R2 ;  /* 0x0000001fff097819 */ /* 0x002fe20000011402 */
[C---:B------:R-:W-:Y:S01]  /*11400*/  IMAD.WIDE.U32 R6, R3.reuse, c[0x0][0x3a0], RZ ;  /* 0x0000e80003067a25 */ /* 0x040fe200078e00ff */
[----:B------:R1:W3:Y:S03]  /*11410*/  LDS.128 R12, [R202+0x80] ;  /* 0x00008000ca0c7984 */ /* 0x0002e60000000c00 */
        /* <DEDUP_REMOVED lines=37> */
.L_x_1582:
[----:B------:R-:W-:Y:S05]  /*11670*/  BRA.DIV ~URZ, `(.L_x_1489) ;  /* 0x00007a927f007947 */ /* 0x000fea000b800000 */
[----:B------:R3:W4:Y:S02]  /*11680*/  SHFL.IDX PT, R2, R6, RZ, 0x181f ;  /* 0x00181fff06027589 */ /* 0x00072400000e0000 */
.L_x_1583:
        /* <DEDUP_REMOVED lines=14> */
.L_x_1584:
        /* <DEDUP_REMOVED lines=8> */
.L_x_1585:
[----:B------:R-:W-:Y:S05]  /*117f0*/  BRA.DIV ~URZ, `(.L_x_1492) ;  /* 0x00007ac27f007947 */ /* 0x000fea000b800000 */
[----:B-1----:R1:W2:Y:S02]  /*11800*/  SHFL.IDX PT, R2, R6, 0x2, 0x181f ;  /* 0x00581f0006027f89 */ /* 0x0022a400000e0000 */
.L_x_1586:
        /* <DEDUP_REMOVED lines=9> */
.L_x_1587:
        /* <DEDUP_REMOVED lines=8> */
.L_x_1588:
[----:B------:R-:W-:Y:S05]  /*11920*/  BRA.DIV ~URZ, `(.L_x_1495) ;  /* 0x00007b427f007947 */ /* 0x000fea000b800000 */
[----:B--2---:R2:W1:Y:S02]  /*11930*/  SHFL.IDX PT, R2, R6, 0x4, 0x181f ;  /* 0x00981f0006027f89 */ /* 0x00446400000e0000 */
.L_x_1589:
        /* <DEDUP_REMOVED lines=9> */
.L_x_1590:
        /* <DEDUP_REMOVED lines=8> */
.L_x_1591:
[----:B------:R-:W-:Y:S05]  /*11a50*/  BRA.DIV ~URZ, `(.L_x_1498) ;  /* 0x00007bc27f007947 */ /* 0x000fea000b800000 */
[----:B--2---:R2:W3:Y:S02]  /*11a60*/  SHFL.IDX PT, R2, R6, 0x6, 0x181f ;  /* 0x00d81f0006027f89 */ /* 0x0044e400000e0000 */
.L_x_1592:
        /* <DEDUP_REMOVED lines=9> */
.L_x_1593:
        /* <DEDUP_REMOVED lines=8> */
.L_x_1487:
        /* <DEDUP_REMOVED lines=33> */
.L_x_1594:
[----:B------:R-:W-:Y:S05]  /*11d90*/  BRA.DIV ~URZ, `(.L_x_1502) ;  /* 0x00007a327f007947 */ /* 0x000fea000b800000 */
[----:B------:R3:W4:Y:S02]  /*11da0*/  SHFL.IDX PT, R0, R12, RZ, 0x1c1f ;  /* 0x001c1fff0c007589 */ /* 0x00072400000e0000 */
.L_x_1595:
[----:B------:R-:W-:Y:S01]  /*11db0*/  BSSY B0, `(.L_x_1503) ;  /* 0x0000032000007945 */ /* 0x000fe20003800000 */
[----:B------:R-:W-:Y:S05]  /*11dc0*/  @P1 BRA `(.L_x_1504) ;  /* 0x0000030000001947 */ /* 0x000fea0003800000 */
[----:B------:R-:W5:Y:S04]  /*11dd0*/  LDL R6, [R1+0x40] ;  /* 0x0000400001067983 */ /* 0x000f680000100800 */
        /* <DEDUP_REMOVED lines=36> */
[----:B------:R-:W-:-:S03]  /*12020*/  ISETP.GE.AND P2, PT, R10, c[0x0][0x3c8], PT ;  /* 0x0000f2000a007a0c */ /* 0x000fc60003f46270 */
[----:B------:R2:W-:Y:S01]  /*12030*/  @!P1 ST.E.64 [R2.64], R66 ;  /* 0x0000004202009985 */ /* 0x0005e2000c101b06 */
[----:B------:R-:W-:-:S04]  /*12040*/  @!P6 LEA R8, P1, R15, R0, 0x2 ;  /* 0x000000000f08e211 */ /* 0x000fc800078210ff */
[----:B------:R-:W-:Y:S02]  /*12050*/  @!P6 LEA.HI.X R9, R15, R4, R16, 0x2, P1 ;  /* 0x000000040f09e211 */ /* 0x000fe400008f1410 */
[----:B---3--:R-:W-:-:S04]  /*12060*/  @!P3 LEA R6, P1, R13, R0, 0x2 ;  /* 0x000000000d06b211 */ /* 0x008fc800078210ff */
[----:B------:R-:W-:Y:S01]  /*12070*/  @!P3 LEA.HI.X R7, R13, R4, R14, 0x2, P1 ;  /* 0x000000040d07b211 */ /* 0x000fe200008f140e */
[----:B------:R3:W-:Y:S04]  /*12080*/  @!P6 ST.E.64 [R8.64], R104 ;  /* 0x000000680800e985 */ /* 0x0007e8000c101b06 */
[----:B------:R3:W-:Y:S01]  /*12090*/  @!P3 ST.E.64 [R6.64], R82 ;  /* 0x000000520600b985 */ /* 0x0007e2000c101b06 */
[----:B--2---:R-:W-:-:S04]  /*120a0*/  @!P2 LEA R2, P1, R10, R0, 0x2 ;  /* 0x000000000a02a211 */ /* 0x004fc800078210ff */
[----:B------:R-:W-:-:S05]  /*120b0*/  @!P2 LEA.HI.X R3, R10, R4, R11, 0x2, P1 ;  /* 0x000000040a03a211 */ /* 0x000fca00008f140b */
[----:B------:R3:W-:Y:S04]  /*120c0*/  @!P2 ST.E.64 [R2.64], R60 ;  /* 0x0000003c0200a985 */ /* 0x0007e8000c101b06 */
.L_x_1504:
[----:B------:R-:W-:Y:S05]  /*120d0*/  BSYNC B0 ;  /* 0x0000000000007941 */ /* 0x000fea0003800000 */
.L_x_1503:
[----:B------:R-:W-:Y:S05]  /*120e0*/  BRA.DIV ~URZ, `(.L_x_1505) ;  /* 0x000077527f007947 */ /* 0x000fea000b800000 */
[----:B--2---:R2:W1:Y:S04]  /*120f0*/  SHFL.IDX PT, R4, R5, 0x1, 0x1c1f ;  /* 0x003c1f0005047f89 */ /* 0x00446800000e0000 */
[----:B----4-:R2:W4:Y:S02]  /*12100*/  SHFL.IDX PT, R0, R12, 0x1, 0x1c1f ;  /* 0x003c1f000c007f89 */ /* 0x01052400000e0000 */
.L_x_1596:
[----:B------:R-:W-:Y:S01]  /*12110*/  BSSY B0, `(.L_x_1506) ;  /* 0x0000032000007945 */ /* 0x000fe20003800000 */
        /* <DEDUP_REMOVED lines=37> */
[----:B------:R-:W-:Y:S02]  /*12370*/  ISETP.GE.AND P0, PT, R13, c[0x0][0x3c8], PT ;  /* 0x0000f2000d007a0c */ /* 0x000fe40003f06270 */
[----:B------:R-:W-:Y:S02]  /*12380*/  @!P3 LEA.HI.X R11, R19, R4, R20, 0x2, P6 ;  /* 0x00000004130bb211 */ /* 0x000fe400030f1414 */
[----:B--2---:R-:W-:-:S04]  /*12390*/  @!P2 LEA R8, P6, R17, R0, 0x2 ;  /* 0x000000001108a211 */ /* 0x004fc800078c10ff */
[----:B------:R-:W-:Y:S02]  /*123a0*/  @!P2 LEA.HI.X R9, R17, R4, R18, 0x2, P6 ;  /* 0x000000041109a211 */ /* 0x000fe400030f1412 */
[----:B---3--:R-:W-:-:S04]  /*123b0*/  @!P1 LEA R6, P6, R15, R0, 0x2 ;  /* 0x000000000f069211 */ /* 0x008fc800078c10ff */
[----:B------:R-:W-:Y:S01]  /*123c0*/  @!P1 LEA.HI.X R7, R15, R4, R16, 0x2, P6 ;  /* 0x000000040f079211 */ /* 0x000fe200030f1410 */
[----:B------:R2:W-:Y:S04]  /*123d0*/  @!P3 ST.E.64 [R10.64], R106 ;  /* 0x0000006a0a00b985 */ /* 0x0005e8000c101b06 */
[----:B------:R2:W-:Y:S01]  /*123e0*/  @!P2 ST.E.64 [R8.64], R102 ;  /* 0x000000660800a985 */ /* 0x0005e2000c101b06 */
[----:B-1----:R-:W-:-:S04]  /*123f0*/  @!P0 LEA R2, P6, R13, R0, 0x2 ;  /* 0x000000000d028211 */ /* 0x002fc800078c10ff */
[----:B------:R-:W-:Y:S01]  /*12400*/  @!P0 LEA.HI.X R3, R13, R4, R14, 0x2, P6 ;  /* 0x000000040d038211 */ /* 0x000fe200030f140e */
[----:B------:R2:W-:Y:S04]  /*12410*/  @!P1 ST.E.64 [R6.64], R84 ;  /* 0x0000005406009985 */ /* 0x0005e8000c101b06 */
[----:B------:R2:W-:Y:S04]  /*12420*/  @!P0 ST.E.64 [R2.64], R64 ;  /* 0x0000004002008985 */ /* 0x0005e8000c101b06 */
.L_x_1507:
[----:B------:R-:W-:Y:S05]  /*12430*/  BSYNC B0 ;  /* 0x0000000000007941 */ /* 0x000fea0003800000 */
.L_x_1506:
[----:B------:R-:W-:Y:S05]  /*12440*/  BRA.DIV ~URZ, `(.L_x_1508) ;  /* 0x000074c27f007947 */ /* 0x000fea000b800000 */
[----:B-1----:R1:W2:Y:S02]  /*12450*/  SHFL.IDX PT, R4, R5, 0x2, 0x1c1f ;  /* 0x005c1f0005047f89 */ /* 0x0022a400000e0000 */
.L_x_1597:
[----:B------:R-:W-:Y:S05]  /*12460*/  BRA.DIV ~URZ, `(.L_x_1509) ;  /* 0x000075127f007947 */ /* 0x000fea000b800000 */
[----:B----4-:R4:W1:Y:S02]  /*12470*/  SHFL.IDX PT, R0, R12, 0x2, 0x1c1f ;  /* 0x005c1f000c007f89 */ /* 0x01086400000e0000 */
.L_x_1598:
[----:B------:R-:W-:Y:S01]  /*12480*/  BSSY B0, `(.L_x_1510) ;  /* 0x0000032000007945 */ /* 0x000fe20003800000 */
[----:B------:R-:W-:Y:S05]  /*12490*/  @P4 BRA `(.L_x_1511) ;  /* 0x0000030000004947 */ /* 0x000fea0003800000 */
[----:B--23--:R-:W2:Y:S04]  /*124a0*/  LDL R8, [R1+0x40] ;  /* 0x0000400001087983 */ /* 0x00cea80000100800 */
        /* <DEDUP_REMOVED lines=17> */
[----:B-----5:R-:W-:Y:S02]  /*125c0*/  ISETP.GE.AND P0, PT, R21, c[0x0][0x3c8], PT ;  /* 0x0000f20015007a0c */ /* 0x020fe40003f06270 */
[----:B----4-:R-:W-:-:S07]  /*125d0*/  ISETP.GE.AND P4, PT, R10, c[0x0][0x3c8], PT ;  /* 0x0000f2000a007a0c */ /* 0x010fce0003f86270 */
[CC--:B-1----:R-:W-:Y:S02]  /*125e0*/  @!P3 LEA R6, P2, R8.reuse, R0.reuse, 0x2 ;  /* 0x000000000806b211 */ /* 0x0c2fe400078410ff */
[----:B------:R-:W-:Y:S02]  /*125f0*/  @!P1 LEA R2, P6, R23, R0, 0x2 ;  /* 0x0000000017029211 */ /* 0x000fe400078c10ff */
[----:B------:R-:W-:Y:S02]  /*12600*/  @!P3 LEA.HI.X R7, R8, R4, R9, 0x2, P2 ;  /* 0x000000040807b211 */ /* 0x000fe400010f1409 */
[----:B------:R-:W-:Y:S02]  /*12610*/  @!P0 LEA R8, P2, R21, R0, 0x2 ;  /* 0x0000000015088211 */ /* 0x000fe400078410ff */
[-C--:B------:R-:W-:Y:S01]  /*12620*/  @!P1 LEA.HI.X R3, R23, R4.reuse, R24, 0x2, P6 ;  /* 0x0000000417039211 */ /* 0x080fe200030f1418 */
[----:B------:R-:W-:Y:S01]  /*12630*/  @!P3 ST.E.64 [R6.64], R48 ;  /* 0x000000300600b985 */ /* 0x000fe2000c101b06 */
[----:B------:R-:W-:-:S02]  /*12640*/  @!P0 LEA.HI.X R9, R21, R4, R22, 0x2, P2 ;  /* 0x0000000415098211 */ /* 0x000fc400010f1416 */
[----:B------:R-:W-:Y:S01]  /*12650*/  ISETP.GE.AND P3, PT, R19, c[0x0][0x3c8], PT ;  /* 0x0000f20013007a0c */ /* 0x000fe20003f66270 */
[----:B------:R1:W-:Y:S01]  /*12660*/  @!P1 ST.E.64 [R2.64], R34 ;  /* 0x0000002202009985 */ /* 0x0003e2000c101b06 */
[----:B------:R-:W-:-:S03]  /*12670*/  ISETP.GE.AND P2, PT, R17, c[0x0][0x3c8], PT ;  /* 0x0000f20011007a0c */ /* 0x000fc60003f46270 */
[----:B------:R2:W-:Y:S01]  /*12680*/  @!P0 ST.E.64 [R8.64], R38 ;  /* 0x0000002608008985 */ /* 0x0005e2000c101b06 */
[----:B------:R-:W-:Y:S02]  /*12690*/  ISETP.GE.AND P1, PT, R15, c[0x0][0x3c8], PT ;  /* 0x0000f2000f007a0c */ /* 0x000fe40003f26270 */
[----:B------:R-:W-:Y:S02]  /*126a0*/  ISETP.GE.AND P0, PT, R13, c[0x0][0x3c8], PT ;  /* 0x0000f2000d007a0c */ /* 0x000fe40003f06270 */
[----:B-1----:R-:W-:-:S04]  /*126b0*/  @!P4 LEA R2, P6, R10, R0, 0x2 ;  /* 0x000000000a02c211 */ /* 0x002fc800078c10ff */
[----:B------:R-:W-:Y:S02]  /*126c0*/  @!P4 LEA.HI.X R3, R10, R4, R11, 0x2, P6 ;  /* 0x000000040a03c211 */ /* 0x000fe400030f140b */
[----:B------:R-:W-:-:S03]  /*126d0*/  @!P3 LEA R10, P6, R19, R0, 0x2 ;  /* 0x00000000130ab211 */ /* 0x000fc600078c10ff */
[----:B------:R1:W-:Y:S01]  /*126e0*/  @!P4 ST.E.64 [R2.64], R42 ;  /* 0x0000002a0200c985 */ /* 0x0003e2000c101b06 */
[----:B--2---:R-:W-:Y:S02]  /*126f0*/  @!P2 LEA R8, P4, R17, R0, 0x2 ;  /* 0x000000001108a211 */ /* 0x004fe400078810ff */
[----:B------:R-:W-:Y:S02]  /*12700*/  @!P3 LEA.HI.X R11, R19, R4, R20, 0x2, P6 ;  /* 0x00000004130bb211 */ /* 0x000fe400030f1414 */
[----:B------:R-:W-:Y:S02]  /*12710*/  @!P1 LEA R6, P6, R15, R0, 0x2 ;  /* 0x000000000f069211 */ /* 0x000fe400078c10ff */
        /* <DEDUP_REMOVED lines=8> */
.L_x_1511:
[----:B------:R-:W-:Y:S05]  /*127a0*/  BSYNC B0 ;  /* 0x0000000000007941 */ /* 0x000fea0003800000 */
.L_x_1510:
[----:B------:R-:W-:Y:S05]  /*127b0*/  BRA.DIV ~URZ, `(.L_x_1512) ;  /* 0x000072327f007947 */ /* 0x000fea000b800000 */
[----:B--2---:R2:W3:Y:S04]  /*127c0*/  SHFL.IDX PT, R4, R5, 0x3, 0x1c1f ;  /* 0x007c1f0005047f89 */ /* 0x0044e800000e0000 */
[----:B-1----:R2:W1:Y:S02]  /*127d0*/  SHFL.IDX PT, R0, R12, 0x3, 0x1c1f ;  /* 0x007c1f000c007f89 */ /* 0x00246400000e0000 */
.L_x_1599:
[----:B------:R-:W-:Y:S05]  /*127e0*/  @P5 BRA `(.L_x_1500) ;  /* 0x00000fa000005947 */ /* 0x000fea0003800000 */
[----:B---3--:R-:W3:Y:S04]  /*127f0*/  LDL R6, [R1+0x40] ;  /* 0x0000400001067983 */ /* 0x008ee80000100800 */
[----:B------:R-:W5:Y:S04]  /*12800*/  LDL R10, [R1+0x74] ;  /* 0x00007400010a7983 */ /* 0x000f680000100800 */
[----:B--2---:R-:W2:Y:S04]  /*12810*/  LDL R7, [R1+0xc0] ;  /* 0x0000c00001077983 */ /* 0x004ea80000100800 */
[----:B----4-:R-:W4:Y:S04]  /*12820*/  LDL R8, [R1+0x70] ;  /* 0x0000700001087983 */ /* 0x010f280000100800 */
        /* <DEDUP_REMOVED lines=12> */
[----:B-----5:R-:W-:-:S11]  /*128f0*/  ISETP.GE.AND P4, PT, R10, c[0x0][0x3c8], PT ;  /* 0x0000f2000a007a0c */ /* 0x020fd60003f86270 */
[----:B-1----:R-:W-:Y:S02]  /*12900*/  @!P0 LEA R2, P1, R6, R0, 0x2 ;  /* 0x0000000006028211 */ /* 0x002fe400078210ff */
[----:B----4-:R-:W-:Y:S02]  /*12910*/  ISETP.GE.AND P5, PT, R8, c[0x0][0x3c8], PT ;  /* 0x0000f20008007a0c */ /* 0x010fe40003fa6270 */
[----:B--2---:R-:W-:Y:S02]  /*12920*/  @!P0 LEA.HI.X R3, R6, R4, R7, 0x2, P1 ;  /* 0x0000000406038211 */ /* 0x004fe400008f1407 */
[----:B------:R-:W-:-:S03]  /*12930*/  ISETP.GE.AND P3, PT, R18, c[0x0][0x3c8], PT ;  /* 0x0000f20012007a0c */ /* 0x000fc60003f66270 */
[----:B------:R1:W-:Y:S01]  /*12940*/  @!P0 ST.E.64 [R2.64], R30 ;  /* 0x0000001e02008985 */ /* 0x0003e2000c101b06 */
[----:B------:R-:W-:Y:S02]  /*12950*/  @!P4 LEA R6, P0, R10, R0, 0x2 ;  /* 0x000000000a06c211 */ /* 0x000fe400078010ff */
[----:B------:R-:W-:Y:S02]  /*12960*/  ISETP.GE.AND P2, PT, R16, c[0x0][0x3c8], PT ;  /* 0x0000f20010007a0c */ /* 0x000fe40003f46270 */
[----:B------:R-:W-:Y:S02]  /*12970*/  @!P4 LEA.HI.X R7, R10, R4, R11, 0x2, P0 ;  /* 0x000000040a07c211 */ /* 0x000fe400000f140b */
[----:B------:R-:W-:Y:S02]  /*12980*/  ISETP.GE.AND P1, PT, R14, c[0x0][0x3c8], PT ;  /* 0x0000f2000e007a0c */ /* 0x000fe40003f26270 */
[----:B------:R-:W-:Y:S01]  /*12990*/  ISETP.GE.AND P0, PT, R12, c[0x0][0x3c8], PT ;  /* 0x0000f2000c007a0c */ /* 0x000fe20003f06270 */
        /* <DEDUP_REMOVED lines=23> */
.L_x_1485:
[----:B------:R-:W2:Y:S04]  /*12b10*/  LDL.LU R0, [R1+0x78] ;  /* 0x0000780001007983 */ /* 0x000ea80000300800 */
[----:B------:R-:W3:Y:S01]  /*12b20*/  LDL.LU R7, [R1+0x7c] ;  /* 0x00007c0001077983 */ /* 0x000ee20000300800 */
[----:B------:R-:W-:Y:S02]  /*12b30*/  ISETP.NE.U32.AND P1, PT, RZ, c[0x0][0x508], PT ;  /* 0x00014200ff007a0c */ /* 0x000fe40003f25070 */
[----:B------:R-:W-:Y:S01]  /*12b40*/  ISETP.NE.U32.AND P3, PT, RZ, c[0x0][0x500], PT ;  /* 0x00014000ff007a0c */ /* 0x000fe20003f65070 */
[----:B-1----:R-:W4:Y:S01]  /*12b50*/  LDL.LU R6, [R1+0x54] ;  /* 0x0000540001067983 */ /* 0x002f220000300800 */
        /* <DEDUP_REMOVED lines=17> */
.L_x_1513:
        /* <DEDUP_REMOVED lines=60> */
.L_x_1515:
[----:B------:R-:W-:Y:S05]  /*13030*/  BSYNC B0 ;  /* 0x0000000000007941 */ /* 0x000fea0003800000 */
.L_x_1514:
[----:B------:R-:W-:-:S13]  /*13040*/  ISETP.GT.AND P0, PT, R20, 0x1, PT ;  /* 0x000000011400780c */ /* 0x000fda0003f04270 */
[----:B------:R-:W-:Y:S05]  /*13050*/  @P0 BRA `(.L_x_1500) ;  /* 0x0000073000000947 */ /* 0x000fea0003800000 */
[----:B------:R-:W2:Y:S04]  /*13060*/  LDL R6, [R1+0x3c] ;  /* 0x00003c0001067983 */ /* 0x000ea80000100800 */
[----:B-1----:R-:W2:Y:S01]  /*13070*/  LDL R5, [R1+0xc] ;  /* 0x00000c0001057983 */ /* 0x002ea20000100800 */
[----:B------:R-:W-:Y:S01]  /*13080*/  MOV R2, c[0x0][0x4e8] ;  /* 0x00013a0000027a02 */ /* 0x000fe20000000f00 */
[----:B------:R-:W-:-:S03]  /*13090*/  IMAD R4, R18, c[0x0][0x3a0], RZ ;  /* 0x0000e80012047a24 */ /* 0x000fc600078e02ff */
        /* <DEDUP_REMOVED lines=12> */
[----:B------:R-:W-:Y:S02]  /*13160*/  @P0 SHF.R.U32.HI R0, RZ, c[0x0][0x4f0], R6 ;  /* 0x00013c00ff000a19 */ /* 0x000fe40000011606 */
[----:B------:R-:W-:Y:S02]  /*13170*/  ISETP.GE.AND P0, PT, R201, c[0x0][0x3c8], PT ;  /* 0x0000f200c9007a0c */ /* 0x000fe40003f06270 */
[----:B------:R-:W-:Y:S02]  /*13180*/  SHF.R.S32.HI R6, RZ, 0x1f, R0 ;  /* 0x0000001fff067819 */ /* 0x000fe40000011400 */
[----:B------:R-:W-:Y:S02]  /*13190*/  IADD3 R5, -R0, RZ, RZ ;  /* 0x000000ff00057210 */ /* 0x000fe40007ffe1ff */
[----:B------:R-:W-:Y:S01]  /*131a0*/  IADD3 R3, R3, R7, RZ ;  /* 0x0000000703037210 */ /* 0x000fe20007ffe0ff */
[----:B------:R-:W-:-:S02]  /*131b0*/  IMAD R6, R6, c[0x0][0x3e0], RZ ;  /* 0x0000f80006067a24 */ /* 0x000fc400078e02ff */
        /* <DEDUP_REMOVED lines=13> */
.L_x_1600:
[----:B------:R-:W-:Y:S05]  /*13290*/  BRA.DIV ~URZ, `(.L_x_1517) ;  /* 0x000068927f007947 */ /* 0x000fea000b800000 */
[----:B------:R3:W4:Y:S02]  /*132a0*/  SHFL.IDX PT, R2, R6, RZ, 0x181f ;  /* 0x00181fff06027589 */ /* 0x00072400000e0000 */
.L_x_1601:
        /* <DEDUP_REMOVED lines=15> */
.L_x_1602:
        /* <DEDUP_REMOVED lines=8> */
.L_x_1603:
[----:B------:R-:W-:Y:S05]  /*13420*/  BRA.DIV ~URZ, `(.L_x_1520) ;  /* 0x000068b27f007947 */ /* 0x000fea000b800000 */
[----:B-1----:R1:W2:Y:S02]  /*13430*/  SHFL.IDX PT, R2, R6, 0x2, 0x181f ;  /* 0x00581f0006027f89 */ /* 0x0022a400000e0000 */
.L_x_1604:
        /* <DEDUP_REMOVED lines=9> */
.L_x_1605:
        /* <DEDUP_REMOVED lines=8> */
.L_x_1606:
[----:B------:R-:W-:Y:S05]  /*13550*/  BRA.DIV ~URZ, `(.L_x_1523) ;  /* 0x000069327f007947 */ /* 0x000fea000b800000 */
[----:B--2---:R2:W1:Y:S02]  /*13560*/  SHFL.IDX PT, R2, R6, 0x4, 0x181f ;  /* 0x00981f0006027f89 */ /* 0x00446400000e0000 */
.L_x_1607:
        /* <DEDUP_REMOVED lines=9> */
.L_x_1608:
        /* <DEDUP_REMOVED lines=8> */
.L_x_1609:
[----:B------:R-:W-:Y:S05]  /*13680*/  BRA.DIV ~URZ, `(.L_x_1526) ;  /* 0x000069b27f007947 */ /* 0x000fea000b800000 */
[----:B--2---:R2:W3:Y:S02]  /*13690*/  SHFL.IDX PT, R2, R6, 0x6, 0x181f ;  /* 0x00d81f0006027f89 */ /* 0x0044e400000e0000 */
.L_x_1610:
        /* <DEDUP_REMOVED lines=9> */
.L_x_1611:
[----:B------:R-:W-:Y:S02]  /*13730*/  IADD3 R0, R0, 0x70, RZ ;  /* 0x0000007000007810 */ /* 0x000fe40007ffe0ff */
[----:B-12---:R-:W-:Y:S02]  /*13740*/  SHF.R.S32.HI R6, RZ, 0x1f, R201 ;  /* 0x0000001fff067819 */ /* 0x006fe400000114c9 */
[----:B------:R-:W-:-:S13]  /*13750*/  ISETP.GE.OR P1, PT, R0, R4, P0 ;  /* 0x000000040000720c */ /* 0x000fda0000726670 */
[----:B----4-:R-:W-:-:S04]  /*13760*/  @!P1 LEA R2, P0, R201, R2, 0x1 ;  /* 0x00000002c9029211 */ /* 0x010fc800078008ff */
[----:B---3--:R-:W-:-:S05]  /*13770*/  @!P1 LEA.HI.X R3, R201, R5, R6, 0x1, P0 ;  /* 0x00000005c9039211 */ /* 0x008fca00000f0c06 */
[----:B------:R1:W-:Y:S04]  /*13780*/  @!P1 ST.E.128 [R2.64], RZ ;  /* 0x000000ff02009985 */ /* 0x0003e8000c101d06 */
.L_x_1500:
[----:B------:R-:W-:Y:S05]  /*13790*/  BSYNC B1 ;  /* 0x0000000000017941 */ /* 0x000fea0003800000 */
.L_x_1484:
        /* <DEDUP_REMOVED lines=15> */
.L_x_1612:
[----:B------:R-:W-:Y:S05]  /*13890*/  BRA.DIV ~URZ, `(.L_x_1530) ;  /* 0x000069527f007947 */ /* 0x000fea000b800000 */
[----:B------:R3:W4:Y:S02]  /*138a0*/  SHFL.IDX PT, R8, R57, 0x1, 0x1f ;  /* 0x00201f0039087f89 */ /* 0x00072400000e0000 */
.L_x_1613:
        /* <DEDUP_REMOVED lines=19> */
.L_x_1614:
        /* <DEDUP_REMOVED lines=16> */
.L_x_1615:
[----:B---3--:R-:W-:Y:S01]  /*13ae0*/  IMAD R0, R0, c[0x0][0x538], RZ ;  /* 0x00014e0000007a24 */ /* 0x008fe200078e02ff */
[----:B------:R-:W-:Y:S04]  /*13af0*/  BSSY B1, `(.L_x_1533) ;  /* 0x00000ce000017945 */ /* 0x000fe80003800000 */
[----:B----4-:R-:W-:-:S04]  /*13b00*/  IADD3 R8, R0, R8, RZ ;  /* 0x0000000800087210 */ /* 0x010fc80007ffe0ff */
[----:B--2---:R-:W-:-:S13]  /*13b10*/  ISETP.GT.AND P6, PT, R8, R9, PT ;  /* 0x000000090800720c */ /* 0x004fda0003fc4270 */
[----:B------:R-:W-:Y:S05]  /*13b20*/  @P6 BRA `(.L_x_1534) ;  /* 0x0000025000006947 */ /* 0x000fea0003800000 */
.L_x_1538:
        /* <DEDUP_REMOVED lines=17> */
.L_x_1616:
        /* <DEDUP_REMOVED lines=16> */
.L_x_1617:
[----:B--2---:R-:W-:-:S05]  /*13d40*/  IMAD R0, R0, c[0x0][0x538], RZ ;  /* 0x00014e0000007a24 */ /* 0x004fca00078e02ff */
[----:B------:R-:W-:-:S04]  /*13d50*/  IADD3 R8, R0, R8, RZ ;  /* 0x0000000800087210 */ /* 0x000fc80007ffe0ff */
[----:B------:R-:W-:-:S13]  /*13d60*/  ISETP.GT.AND P6, PT, R8, R9, PT ;  /* 0x000000090800720c */ /* 0x000fda0003fc4270 */
[----:B-1----:R-:W-:Y:S05]  /*13d70*/  @!P6 BRA `(.L_x_1538) ;  /* 0xfffffdb00000e947 */ /* 0x002fea000383ffff */
.L_x_1534:
[----:B------:R-:W-:-:S05]  /*13d80*/  IADD3 R5, -R0, R8, RZ ;  /* 0x0000000800057210 */ /* 0x000fca0007ffe1ff */
[----:B------:R-:W-:-:S05]  /*13d90*/  IMAD R0, R4, c[0x0][0x538], R5 ;  /* 0x00014e0004007a24 */ /* 0x000fca00078e0205 */
[----:B------:R-:W-:Y:S01]  /*13da0*/  ISETP.GT.AND P0, PT, R0, R9, PT ;  /* 0x000000090000720c */ /* 0x000fe20003f04270 */
[----:B------:R-:W-:-:S12]  /*13db0*/  BRA.DIV ~URZ, `(.L_x_1539) ;  /* 0x000068927f007947 */ /* 0x000fd8000b800000 */
[----:B------:R-:W-:-:S03]  /*13dc0*/  VOTE.ANY R10, PT, !P0 ;  /* 0x00000000000a7806 */ /* 0x000fc600040e0100 */
.L_x_1618:
[----:B------:R-:W2:Y:S01]  /*13dd0*/  LDL.LU R2, [R1+0x5c] ;  /* 0x00005c0001027983 */ /* 0x000ea20000300800 */
[----:B------:R-:W2:Y:S02]  /*13de0*/  POPC R0, R10 ;  /* 0x0000000a00007309 */ /* 0x000ea40000000000 */
[----:B--2---:R-:W-:-:S05]  /*13df0*/  IADD3 R2, R0, R2, RZ ;  /* 0x0000000200027210 */ /* 0x004fca0007ffe0ff */
[----:B------:R2:W-:Y:S01]  /*13e00*/  STL [R1+0x5c], R2 ;  /* 0x00005c0201007387 */ /* 0x0005e20000100800 */
[----:B------:R-:W-:Y:S05]  /*13e10*/  BRA.DIV ~URZ, `(.L_x_1540) ;  /* 0x000068827f007947 */ /* 0x000fea000b800000 */
[----:B------:R3:W4:Y:S04]  /*13e20*/  SHFL.IDX PT, R8, R6, R0, 0x1f ;  /* 0x00001f0006087589 */ /* 0x00072800000e0000 */
[----:B------:R3:W1:Y:S02]  /*13e30*/  SHFL.IDX PT, R7, R7, R0, 0x1f ;  /* 0x00001f0007077589 */ /* 0x00066400000e0000 */
.L_x_1619:
[----:B------:R-:W-:Y:S01]  /*13e40*/  ISETP.NE.AND P0, PT, R10, RZ, PT ;  /* 0x000000ff0a00720c */ /* 0x000fe20003f05270 */
[----:B------:R-:W-:-:S12]  /*13e50*/  BSSY B0, `(.L_x_1541) ;  /* 0x0000005000007945 */ /* 0x000fd80003800000 */
[----:B------:R-:W-:Y:S05]  /*13e60*/  @!P0 BRA `(.L_x_1542) ;  /* 0x0000003000008947 */ /* 0x000fea0003800000 */
[----:B---3--:R-:W-:Y:S01]  /*13e70*/  IADD3 R0, R0, -0x1, RZ ;  /* 0xffffffff00007810 */ /* 0x008fe20007ffe0ff */
[----:B------:R-:W-:Y:S05]  /*13e80*/  BRA.DIV ~URZ, `(.L_x_1543) ;  /* 0x000068e27f007947 */ /* 0x000fea000b800000 */
[----:B------:R3:W2:Y:S02]  /*13e90*/  SHFL.IDX PT, R11, R4, R0, 0x1f ;  /* 0x00001f00040b7589 */ /* 0x0006a400000e0000 */
.L_x_1542:
[----:B------:R-:W-:Y:S05]  /*13ea0*/  BSYNC B0 ;  /* 0x0000000000007941 */ /* 0x000fea0003800000 */
.L_x_1541:
        /* <DEDUP_REMOVED lines=68> */
.L_x_1545:
        /* <DEDUP_REMOVED lines=68> */
.L_x_1546:
[----:B------:R-:W-:Y:S05]  /*14730*/  BSYNC B0 ;  /* 0x0000000000007941 */ /* 0x000fea0003800000 */
.L_x_1544:
[----:B------:R-:W-:-:S04]  /*14740*/  LOP3.LUT R2, RZ, R2, RZ, 0x33, !PT ;  /* 0x00000002ff027212 */ /* 0x000fc800078e33ff */
[----:B-1----:R-:W-:-:S05]  /*14750*/  IADD3 R0, R2, R8, RZ ;  /* 0x0000000802007210 */ /* 0x002fca0007ffe0ff */
[----:B------:R1:W-:Y:S01]  /*14760*/  STL [R1+0x54], R0 ;  /* 0x0000540001007387 */ /* 0x0003e20000100800 */
[----:B------:R-:W-:Y:S05]  /*14770*/  BRA `(.L_x_1547) ;  /* 0x0000005000007947 */ /* 0x000fea0003800000 */
.L_x_1535:
[----:B------:R-:W-:Y:S01]  /*14780*/  MOV R0, c[0x0][0x53c] ;  /* 0x00014f0000007a02 */ /* 0x000fe20000000f00 */
[----:B------:R2:W-:Y:S04]  /*14790*/  STL [R1+0x50], R9 ;  /* 0x0000500901007387 */ /* 0x0005e80000100800 */
[----:B------:R2:W-:Y:S04]  /*147a0*/  STL [R1+0x54], RZ ;  /* 0x000054ff01007387 */ /* 0x0005e80000100800 */
[----:B------:R2:W-:Y:S04]  /*147b0*/  STL [R1+0x58], RZ ;  /* 0x000058ff01007387 */ /* 0x0005e80000100800 */
[----:B------:R2:W-:Y:S02]  /*147c0*/  STL [R1+0x5c], R0 ;  /* 0x00005c0001007387 */ /* 0x0005e40000100800 */
.L_x_1547:
[----:B------:R-:W-:Y:S05]  /*147d0*/  BSYNC B1 ;  /* 0x0000000000017941 */ /* 0x000fea0003800000 */
.L_x_1533:
        /* <DEDUP_REMOVED lines=9> */
.L_x_1528:
[----:B--2---:R-:W2:Y:S02]  /*14870*/  LDL R0, [R1+0x5c] ;  /* 0x00005c0001007983 */ /* 0x004ea40000100800 */
[----:B--2---:R-:W-:-:S13]  /*14880*/  ISETP.GE.AND P0, PT, R0, c[0x0][0x53c], PT ;  /* 0x00014f0000007a0c */ /* 0x004fda0003f06270 */
[----:B-1--4-:R-:W-:Y:S01]  /*14890*/  @P0 CALL.REL.NOINC `(.L_x_1548) ;  /* 0x0000001000000944 */ /* 0x012fe20003c00000 */
[----:B------:R-:W-:Y:S05]  /*148a0*/  BRA `(.L_x_1549) ;  /* 0xfffed2c000007947 */ /* 0x000fea000383ffff */
.L_x_1548:
[----:B------:R-:W-:Y:S05]  /*148b0*/  EXIT ;  /* 0x000000000000794d */ /* 0x000fea0003800000 */
.L_x_1410:
[----:B------:R-:W-:Y:S01]  /*148c0*/  IMAD.MOV.U32 R0, RZ, RZ, R5 ;  /* 0x000000ffff007224 */ /* 0x000fe200078e0005 */
[----:B------:R-:W-:Y:S02]  /*148d0*/  MOV R2, 0x1 ;  /* 0x0000000100027802 */ /* 0x000fe40000000f00 */
[----:B------:R-:W-:Y:S02]  /*148e0*/  MOV R3, 0x14900 ;  /* 0x0001490000037802 */ /* 0x000fe40000000f00 */
[----:B------:R-:W-:Y:S05]  /*148f0*/  CALL.REL.NOINC `($__internal_20_$__cuda_sm70_shflsync_up_p) ;  /* 0x00005fa000007944 */ /* 0x000fea0003c00000 */
[----:B------:R-:W-:Y:S01]  /*14900*/  MOV R0, R4 ;  /* 0x0000000400007202 */ /* 0x000fe20000000f00 */
[----:B------:R-:W-:Y:S05]  /*14910*/  BRA `(.L_x_1550) ;  /* 0xfffebb4000007947 */ /* 0x000fea000383ffff */
.L_x_1411:
[----:B------:R-:W-:Y:S01]  /*14920*/  IMAD.MOV.U32 R0, RZ, RZ, R5 ;  /* 0x000000ffff007224 */ /* 0x000fe200078e0005 */
[----:B------:R-:W-:Y:S02]  /*14930*/  MOV R2, 0x2 ;  /* 0x0000000200027802 */ /* 0x000fe40000000f00 */
[----:B------:R-:W-:Y:S02]  /*14940*/  MOV R3, 0x14960 ;  /* 0x0001496000037802 */ /* 0x000fe40000000f00 */
[----:B------:R-:W-:Y:S05]  /*14950*/  CALL.REL.NOINC `($__internal_20_$__cuda_sm70_shflsync_up_p) ;  /* 0x00005f4000007944 */ /* 0x000fea0003c00000 */
[----:B------:R-:W-:Y:S01]  /*14960*/  SEL R0, R4, RZ, P4 ;  /* 0x000000ff04007207 */ /* 0x000fe20002000000 */
[----:B------:R-:W-:Y:S01]  /*14970*/  IMAD.MOV.U32 R2, RZ, RZ, 0x4 ;  /* 0x00000004ff027424 */ /* 0x000fe200078e00ff */
[----:B------:R-:W-:-:S03]  /*14980*/  MOV R3, 0x149b0 ;  /* 0x000149b000037802 */ /* 0x000fc60000000f00 */
[----:B------:R-:W-:Y:S02]  /*14990*/  IMAD.IADD R0, R5, 0x1, R0 ;  /* 0x0000000105007824 */ /* 0x000fe400078e0200 */
        /* <DEDUP_REMOVED lines=13> */
[----:B------:R-:W-:Y:S02]  /*14a70*/  MOV R62, 0x1f ;  /* 0x0000001f003e7802 */ /* 0x000fe40000000f00 */
[----:B------:R-:W-:Y:S01]  /*14a80*/  MOV R3, 0x14ac0 ;  /* 0x00014ac000037802 */ /* 0x000fe20000000f00 */
[----:B------:R-:W-:-:S04]  /*14a90*/  IMAD.IADD R4, R0, 0x1, R4 ;  /* 0x0000000100047824 */ /* 0x000fc800078e0204 */
[----:B------:R-:W-:Y:S02]  /*14aa0*/  IMAD.MOV.U32 R56, RZ, RZ, R4 ;  /* 0x000000ffff387224 */ /* 0x000fe400078e0004 */
[----:B------:R-:W-:Y:S05]  /*14ab0*/  CALL.REL.NOINC `($__internal_19_$__cuda_sm70_shflsync_idx_p) ;  /* 0x00005d8000007944 */ /* 0x000fea0003c00000 */
[----:B------:R-:W-:Y:S01]  /*14ac0*/  MOV R0, R62 ;  /* 0x0000003e00007202 */ /* 0x000fe20000000f00 */
[----:B------:R-:W-:Y:S05]  /*14ad0*/  BRA `(.L_x_1551) ;  /* 0xfffeba8000007947 */ /* 0x000fea000383ffff */
.L_x_1413:
[----:B------:R-:W-:Y:S02]  /*14ae0*/  SEL R0, RZ, 0x1, P0 ;  /* 0x00000001ff007807 */ /* 0x000fe40000000000 */
[----:B------:R-:W-:Y:S02]  /*14af0*/  MOV R2, 0x14b10 ;  /* 0x00014b1000027802 */ /* 0x000fe40000000f00 */
[----:B------:R-:W-:Y:S05]  /*14b00*/  CALL.REL.NOINC `($__internal_21_$__cuda_sm70_votesync_ballot) ;  /* 0x00005e0000007944 */ /* 0x000fea0003c00000 */
[----:B------:R-:W-:Y:S01]  /*14b10*/  MOV R7, R0 ;  /* 0x0000000000077202 */ /* 0x000fe20000000f00 */
[----:B------:R-:W-:Y:S05]  /*14b20*/  BRA `(.L_x_1552) ;  /* 0xfffebac000007947 */ /* 0x000fea000383ffff */
.L_x_1414:
[----:B------:R-:W-:Y:S01]  /*14b30*/  IMAD.MOV.U32 R56, RZ, RZ, R9 ;  /* 0x000000ffff387224 */ /* 0x000fe200078e0009 */
[----:B-1----:R-:W-:Y:S01]  /*14b40*/  MOV R2, R0 ;  /* 0x0000000000027202 */ /* 0x002fe20000000f00 */
[----:B------:R-:W-:Y:S01]  /*14b50*/  IMAD.MOV.U32 R62, RZ, RZ, 0x1f ;  /* 0x0000001fff3e7424 */ /* 0x000fe200078e00ff */
[----:B------:R-:W-:Y:S02]  /*14b60*/  MOV R3, 0x14b80 ;  /* 0x00014b8000037802 */ /* 0x000fe40000000f00 */
[----:B------:R-:W-:Y:S05]  /*14b70*/  CALL.REL.NOINC `($__internal_19_$__cuda_sm70_shflsync_idx_p) ;  /* 0x00005cc000007944 */ /* 0x000fea0003c00000 */
[----:B------:R-:W-:Y:S01]  /*14b80*/  IMAD.MOV.U32 R12, RZ, RZ, R62 ;  /* 0x000000ffff0c7224 */ /* 0x000fe200078e003e */
[----:B------:R-:W-:Y:S01]  /*14b90*/  MOV R56, R8 ;  /* 0x0000000800387202 */ /* 0x000fe20000000f00 */
[----:B------:R-:W-:Y:S01]  /*14ba0*/  IMAD.MOV.U32 R5, RZ, RZ, RZ ;  /* 0x000000ffff057224 */ /* 0x000fe200078e00ff */
[----:B------:R-:W-:Y:S01]  /*14bb0*/  MOV R2, R0 ;  /* 0x0000000000027202 */ /* 0x000fe20000000f00 */
[----:B------:R-:W-:Y:S01]  /*14bc0*/  IMAD.MOV.U32 R62, RZ, RZ, 0x1f ;  /* 0x0000001fff3e7424 */ /* 0x000fe200078e00ff */
[----:B------:R-:W-:-:S02]  /*14bd0*/  MOV R3, 0x14bf0 ;  /* 0x00014bf000037802 */ /* 0x000fc40000000f00 */
[----:B------:R-:W-:Y:S05]  /*14be0*/  CALL.REL.NOINC `($__internal_19_$__cuda_sm70_shflsync_idx_p) ;  /* 0x00005c5000007944 */ /* 0x000fea0003c00000 */
[----:B------:R-:W-:Y:S01]  /*14bf0*/  MOV R9, R62 ;  /* 0x0000003e00097202 */ /* 0x000fe20000000f00 */
[----:B------:R-:W-:Y:S05]  /*14c00*/  BRA `(.L_x_1553) ;  /* 0xfffeba5000007947 */ /* 0x000fea000383ffff */
.L_x_1417:
[----:B------:R-:W-:Y:S01]  /*14c10*/  IMAD.MOV.U32 R56, RZ, RZ, R4 ;  /* 0x000000ffff387224 */ /* 0x000fe200078e0004 */
[----:B-1----:R-:W-:Y:S01]  /*14c20*/  MOV R2, R0 ;  /* 0x0000000000027202 */ /* 0x002fe20000000f00 */
[----:B------:R-:W-:Y:S01]  /*14c30*/  IMAD.MOV.U32 R62, RZ, RZ, 0x1f ;  /* 0x0000001fff3e7424 */ /* 0x000fe200078e00ff */
[----:B------:R-:W-:-:S02]  /*14c40*/  MOV R3, 0x14c60 ;  /* 0x00014c6000037802 */ /* 0x000fc40000000f00 */
[----:B---34-:R-:W-:Y:S05]  /*14c50*/  CALL.REL.NOINC `($__internal_19_$__cuda_sm70_shflsync_idx_p) ;  /* 0x00005be000007944 */ /* 0x018fea0003c00000 */
[----:B------:R-:W-:Y:S01]  /*14c60*/  MOV R5, R62 ;  /* 0x0000003e00057202 */ /* 0x000fe20000000f00 */
[----:B------:R-:W-:Y:S05]  /*14c70*/  BRA `(.L_x_1416) ;  /* 0xfffeba4000007947 */ /* 0x000fea000383ffff */
.L_x_1428:
[----:B------:R-:W-:Y:S01]  /*14c80*/  IMAD.MOV.U32 R56, RZ, RZ, R5 ;  /* 0x000000ffff387224 */ /* 0x000fe200078e0005 */
[----:B------:R-:W-:Y:S01]  /*14c90*/  MOV R2, RZ ;  /* 0x000000ff00027202 */ /* 0x000fe20000000f00 */
[----:B------:R-:W-:Y:S01]  /*14ca0*/  IMAD.MOV.U32 R62, RZ, RZ, 0x181f ;  /* 0x0000181fff3e7424 */ /* 0x000fe200078e00ff */
[----:B------:R-:W-:-:S02]  /*14cb0*/  MOV R3, 0x14cd0 ;  /* 0x00014cd000037802 */ /* 0x000fc40000000f00 */
[----:B-----5:R-:W-:Y:S05]  /*14cc0*/  CALL.REL.NOINC `($__internal_19_$__cuda_sm70_shflsync_idx_p) ;  /* 0x00005b7000007944 */ /* 0x020fea0003c00000 */
[----:B------:R-:W-:Y:S01]  /*14cd0*/  MOV R7, R62 ;  /* 0x0000003e00077202 */ /* 0x000fe20000000f00 */
[----:B------:R-:W-:Y:S05]  /*14ce0*/  BRA `(.L_x_1554) ;  /* 0xfffedaf000007947 */ /* 0x000fea000383ffff */
.L_x_1429:
[----:B------:R-:W-:Y:S01]  /*14cf0*/  IMAD.MOV.U32 R56, RZ, RZ, R6 ;  /* 0x000000ffff387224 */ /* 0x000fe200078e0006 */
[----:B------:R-:W-:Y:S01]  /*14d00*/  MOV R2, RZ ;  /* 0x000000ff00027202 */ /* 0x000fe20000000f00 */
[----:B------:R-:W-:Y:S01]  /*14d10*/  IMAD.MOV.U32 R62, RZ, RZ, 0x181f ;  /* 0x0000181fff3e7424 */ /* 0x000fe200078e00ff */
[----:B------:R-:W-:-:S02]  /*14d20*/  MOV R3, 0x14d40 ;  /* 0x00014d4000037802 */ /* 0x000fc40000000f00 */
[----:B-12--5:R-:W-:Y:S05]  /*14d30*/  CALL.REL.NOINC `($__internal_19_$__cuda_sm70_shflsync_idx_p) ;  /* 0x00005b0000007944 */ /* 0x026fea0003c00000 */
[----:B------:R-:W-:Y:S01]  /*14d40*/  MOV R2, R62 ;  /* 0x0000003e00027202 */ /* 0x000fe20000000f00 */
[----:B------:R-:W-:Y:S05]  /*14d50*/  BRA `(.L_x_1555) ;  /* 0xfffedaa000007947 */ /* 0x000fea000383ffff */
.L_x_1432:
[----:B------:R-:W-:Y:S01]  /*14d60*/  IMAD.MOV.U32 R56, RZ, RZ, R5 ;  /* 0x000000ffff387224 */ /* 0x000fe200078e0005 */
[----:B-1--4-:R-:W-:Y:S01]  /*14d70*/  MOV R2, 0x1 ;  /* 0x0000000100027802 */ /* 0x012fe20000000f00 */
[----:B------:R-:W-:Y:S01]  /*14d80*/  IMAD.MOV.U32 R62, RZ, RZ, 0x181f ;  /* 0x0000181fff3e7424 */ /* 0x000fe200078e00ff */
[----:B------:R-:W-:-:S02]  /*14d90*/  MOV R3, 0x14db0 ;  /* 0x00014db000037802 */ /* 0x000fc40000000f00 */
[----:B--2--5:R-:W-:Y:S05]  /*14da0*/  CALL.REL.NOINC `($__internal_19_$__cuda_sm70_shflsync_idx_p) ;  /* 0x00005a9000007944 */ /* 0x024fea0003c00000 */
[----:B------:R-:W-:Y:S01]  /*14db0*/  IMAD.MOV.U32 R7, RZ, RZ, R62 ;  /* 0x000000ffff077224 */ /* 0x000fe200078e003e */
[----:B------:R-:W-:Y:S01]  /*14dc0*/  MOV R2, 0x1 ;  /* 0x0000000100027802 */ /* 0x000fe20000000f00 */
[----:B------:R-:W-:Y:S01]  /*14dd0*/  IMAD.MOV.U32 R56, RZ, RZ, R6 ;  /* 0x000000ffff387224 */ /* 0x000fe200078e0006 */
[----:B------:R-:W-:-:S02]  /*14de0*/  MOV R62, 0x181f ;  /* 0x0000181f003e7802 */ /* 0x000fc40000000f00 */
[----:B------:R-:W-:Y:S02]  /*14df0*/  MOV R3, 0x14e10 ;  /* 0x00014e1000037802 */ /* 0x000fe40000000f00 */
[----:B------:R-:W-:Y:S05]  /*14e00*/  CALL.REL.NOINC `($__internal_19_$__cuda_sm70_shflsync_idx_p) ;  /* 0x00005a3000007944 */ /* 0x000fea0003c00000 */
[----:B------:R-:W-:Y:S01]  /*14e10*/  MOV R2, R62 ;  /* 0x0000003e00027202 */ /* 0x000fe20000000f00 */
[----:B------:R-:W-:Y:S05]  /*14e20*/  BRA `(.L_x_1556) ;  /* 0xfffedb2000007947 */ /* 0x000fea000383ffff */
.L_x_1435:
[----:B------:R-:W-:Y:S01]  /*14e30*/  IMAD.MOV.U32 R56, RZ, RZ, R5 ;  /* 0x000000ffff387224 */ /* 0x000fe200078e0005 */
[----:B-1----:R-:W-:Y:S01]  /*14e40*/  MOV R2, 0x2 ;  /* 0x0000000200027802 */ /* 0x002fe20000000f00 */
[----:B------:R-:W-:Y:S01]  /*14e50*/  IMAD.MOV.U32 R62, RZ, RZ, 0x181f ;  /* 0x0000181fff3e7424 */ /* 0x000fe200078e00ff */
[----:B------:R-:W-:Y:S02]  /*14e60*/  MOV R3, 0x14e80 ;  /* 0x00014e8000037802 */ /* 0x000fe40000000f00 */
[----:B--23-5:R-:W-:Y:S05]  /*14e70*/  CALL.REL.NOINC `($__internal_19_$__cuda_sm70_shflsync_idx_p) ;  /* 0x000059c000007944 */ /* 0x02cfea0003c00000 */
[----:B------:R-:W-:Y:S01]  /*14e80*/  MOV R7, R62 ;  /* 0x0000003e00077202 */ /* 0x000fe20000000f00 */
[----:B------:R-:W-:Y:S05]  /*14e90*/  BRA `(.L_x_1557) ;  /* 0xfffedb9000007947 */ /* 0x000fea000383ffff */
.L_x_1436:
[----:B------:R-:W-:Y:S01]  /*14ea0*/  IMAD.MOV.U32 R56, RZ, RZ, R6 ;  /* 0x000000ffff387224 */ /* 0x000fe200078e0006 */
[----:B-1----:R-:W-:Y:S01]  /*14eb0*/  MOV R2, 0x2 ;  /* 0x0000000200027802 */ /* 0x002fe20000000f00 */
[----:B------:R-:W-:Y:S01]  /*14ec0*/  IMAD.MOV.U32 R62, RZ, RZ, 0x181f ;  /* 0x0000181fff3e7424 */ /* 0x000fe200078e00ff */
[----:B------:R-:W-:Y:S02]  /*14ed0*/  MOV R3, 0x14ef0 ;  /* 0x00014ef000037802 */ /* 0x000fe40000000f00 */
[----:B--2345:R-:W-:Y:S05]  /*14ee0*/  CALL.REL.NOINC `($__internal_19_$__cuda_sm70_shflsync_idx_p) ;  /* 0x0000595000007944 */ /* 0x03cfea0003c00000 */
[----:B------:R-:W-:Y:S01]  /*14ef0*/  MOV R2, R62 ;  /* 0x0000003e00027202 */ /* 0x000fe20000000f00 */
[----:B------:R-:W-:Y:S05]  /*14f00*/  BRA `(.L_x_1558) ;  /* 0xfffedb4000007947 */ /* 0x000fea000383ffff */
.L_x_1439:
[----:B------:R-:W-:Y:S01]  /*14f10*/  IMAD.MOV.U32 R56, RZ, RZ, R5 ;  /* 0x000000ffff387224 */ /* 0x000fe200078e0005 */
[----:B--2---:R-:W-:Y:S01]  /*14f20*/  MOV R2, 0x3 ;  /* 0x0000000300027802 */ /* 0x004fe20000000f00 */
[----:B------:R-:W-:Y:S01]  /*14f30*/  IMAD.MOV.U32 R62, RZ, RZ, 0x181f ;  /* 0x0000181fff3e7424 */ /* 0x000fe200078e00ff */
[----:B------:R-:W-:-:S02]  /*14f40*/  MOV R3, 0x14f60 ;  /* 0x00014f6000037802 */ /* 0x000fc40000000f00 */
[----:B-1-345:R-:W-:Y:S05]  /*14f50*/  CALL.REL.NOINC `($__internal_19_$__cuda_sm70_shflsync_idx_p) ;  /* 0x000058e000007944 */ /* 0x03afea0003c00000 */
        /* <DEDUP_REMOVED lines=8> */
.L_x_1442:
[----:B------:R-:W-:Y:S01]  /*14fe0*/  IMAD.MOV.U32 R56, RZ, RZ, R5 ;  /* 0x000000ffff387224 */ /* 0x000fe200078e0005 */
[----:B-12---:R-:W-:Y:S01]  /*14ff0*/  MOV R2, 0x4 ;  /* 0x0000000400027802 */ /* 0x006fe20000000f00 */
[----:B------:R-:W-:Y:S01]  /*15000*/  IMAD.MOV.U32 R62, RZ, RZ, 0x181f ;  /* 0x0000181fff3e7424 */ /* 0x000fe200078e00ff */
[----:B------:R-:W-:Y:S02]  /*15010*/  MOV R3, 0x15030 ;  /* 0x0001503000037802 */ /* 0x000fe40000000f00 */
[----:B---345:R-:W-:Y:S05]  /*15020*/  CALL.REL.NOINC `($__internal_19_$__cuda_sm70_shflsync_idx_p) ;  /* 0x0000581000007944 */ /* 0x038fea0003c00000 */
[----:B------:R-:W-:Y:S01]  /*15030*/  MOV R7, R62 ;  /* 0x0000003e00077202 */ /* 0x000fe20000000f00 */
[----:B------:R-:W-:Y:S05]  /*15040*/  BRA `(.L_x_1560) ;  /* 0xfffedbd000007947 */ /* 0x000fea000383ffff */
.L_x_1443:
[----:B------:R-:W-:Y:S01]  /*15050*/  IMAD.MOV.U32 R56, RZ, RZ, R6 ;  /* 0x000000ffff387224 */ /* 0x000fe200078e0006 */
[----:B--2---:R-:W-:Y:S01]  /*15060*/  MOV R2, 0x4 ;  /* 0x0000000400027802 */ /* 0x004fe20000000f00 */
[----:B------:R-:W-:Y:S01]  /*15070*/  IMAD.MOV.U32 R62, RZ, RZ, 0x181f ;  /* 0x0000181fff3e7424 */ /* 0x000fe200078e00ff */
[----:B------:R-:W-:Y:S02]  /*15080*/  MOV R3, 0x150a0 ;  /* 0x000150a000037802 */ /* 0x000fe40000000f00 */
[----:B-1-345:R-:W-:Y:S05]  /*15090*/  CALL.REL.NOINC `($__internal_19_$__cuda_sm70_shflsync_idx_p) ;  /* 0x000057a000007944 */ /* 0x03afea0003c00000 */
[----:B------:R-:W-:Y:S01]  /*150a0*/  MOV R2, R62 ;  /* 0x0000003e00027202 */ /* 0x000fe20000000f00 */
[----:B------:R-:W-:Y:S05]  /*150b0*/  BRA `(.L_x_1561) ;  /* 0xfffedb8000007947 */ /* 0x000fea000383ffff */
.L_x_1446:
[----:B------:R-:W-:Y:S01]  /*150c0*/  IMAD.MOV.U32 R56, RZ, RZ, R5 ;  /* 0x000000ffff387224 */ /* 0x000fe200078e0005 */
[----:B-1----:R-:W-:Y:S01]  /*150d0*/  MOV R2, 0x5 ;  /* 0x0000000500027802 */ /* 0x002fe20000000f00 */
[----:B------:R-:W-:Y:S01]  /*150e0*/  IMAD.MOV.U32 R62, RZ, RZ, 0x181f ;  /* 0x0000181fff3e7424 */ /* 0x000fe200078e00ff */
[----:B------:R-:W-:-:S02]  /*150f0*/  MOV R3, 0x15110 ;  /* 0x0001511000037802 */ /* 0x000fc40000000f00 */
[----:B--2345:R-:W-:Y:S05]  /*15100*/  CALL.REL.NOINC `($__internal_19_$__cuda_sm70_shflsync_idx_p) ;  /* 0x0000573000007944 */ /* 0x03cfea0003c00000 */
        /* <DEDUP_REMOVED lines=8> */
.L_x_1449:
[----:B------:R-:W-:Y:S01]  /*15190*/  IMAD.MOV.U32 R56, RZ, RZ, R5 ;  /* 0x000000ffff387224 */ /* 0x000fe200078e0005 */
[----:B-1----:R-:W-:Y:S01]  /*151a0*/  MOV R2, 0x6 ;  /* 0x0000000600027802 */ /* 0x002fe20000000f00 */
[----:B------:R-:W-:Y:S01]  /*151b0*/  IMAD.MOV.U32 R62, RZ, RZ, 0x181f ;  /* 0x0000181fff3e7424 */ /* 0x000fe200078e00ff */
[----:B------:R-:W-:Y:S02]  /*151c0*/  MOV R3, 0x151e0 ;  /* 0x000151e000037802 */ /* 0x000fe40000000f00 */
[----:B--2345:R-:W-:Y:S05]  /*151d0*/  CALL.REL.NOINC `($__internal_19_$__cuda_sm70_shflsync_idx_p) ;  /* 0x0000566000007944 */ /* 0x03cfea0003c00000 */
[----:B------:R-:W-:Y:S01]  /*151e0*/  MOV R7, R62 ;  /* 0x0000003e00077202 */ /* 0x000fe20000000f00 */
[----:B------:R-:W-:Y:S05]  /*151f0*/  BRA `(.L_x_1563) ;  /* 0xfffedc1000007947 */ /* 0x000fea000383ffff */
.L_x_1450:
[----:B------:R-:W-:Y:S01]  /*15200*/  IMAD.MOV.U32 R56, RZ, RZ, R6 ;  /* 0x000000ffff387224 */ /* 0x000fe200078e0006 */
[----:B-1----:R-:W-:Y:S01]  /*15210*/  MOV R2, 0x6 ;  /* 0x0000000600027802 */ /* 0x002fe20000000f00 */
[----:B------:R-:W-:Y:S01]  /*15220*/  IMAD.MOV.U32 R62, RZ, RZ, 0x181f ;  /* 0x0000181fff3e7424 */ /* 0x000fe200078e00ff */
[----:B------:R-:W-:Y:S02]  /*15230*/  MOV R3, 0x15250 ;  /* 0x0001525000037802 */ /* 0x000fe40000000f00 */
[----:B--2345:R-:W-:Y:S05]  /*15240*/  CALL.REL.NOINC `($__internal_19_$__cuda_sm70_shflsync_idx_p) ;  /* 0x000055f000007944 */ /* 0x03cfea0003c00000 */
[----:B------:R-:W-:Y:S01]  /*15250*/  MOV R2, R62 ;  /* 0x0000003e00027202 */ /* 0x000fe20000000f00 */
[----:B------:R-:W-:Y:S05]  /*15260*/  BRA `(.L_x_1564) ;  /* 0xfffedbc000007947 */ /* 0x000fea000383ffff */
.L_x_1453:
        /* <DEDUP_REMOVED lines=13> */
.L_x_1456:
[----:B------:R-:W-:Y:S01]  /*15340*/  IMAD.MOV.U32 R56, RZ, RZ, R4 ;  /* 0x000000ffff387224 */ /* 0x000fe200078e0004 */
[----:B------:R-:W-:Y:S01]  /*15350*/  MOV R2, RZ ;  /* 0x000000ff00027202 */ /* 0x000fe20000000f00 */
[----:B------:R-:W-:Y:S01]  /*15360*/  IMAD.MOV.U32 R62, RZ, RZ, 0x181f ;  /* 0x0000181fff3e7424 */ /* 0x000fe200078e00ff */
[----:B------:R-:W-:Y:S02]  /*15370*/  MOV R3, 0x15390 ;  /* 0x0001539000037802 */ /* 0x000fe40000000f00 */
[----:B------:R-:W-:Y:S05]  /*15380*/  CALL.REL.NOINC `($__internal_19_$__cuda_sm70_shflsync_idx_p) ;  /* 0x000054b000007944 */ /* 0x000fea0003c00000 */
[----:B------:R-:W-:Y:S01]  /*15390*/  MOV R7, R62 ;  /* 0x0000003e00077202 */ /* 0x000fe20000000f00 */
[----:B------:R-:W-:Y:S05]  /*153a0*/  BRA `(.L_x_1566) ;  /* 0xfffef80000007947 */ /* 0x000fea000383ffff */
.L_x_1457:
[----:B------:R-:W-:Y:S01]  /*153b0*/  IMAD.MOV.U32 R56, RZ, RZ, R0 ;  /* 0x000000ffff387224 */ /* 0x000fe200078e0000 */
[----:B------:R-:W-:Y:S01]  /*153c0*/  MOV R2, RZ ;  /* 0x000000ff00027202 */ /* 0x000fe20000000f00 */
[----:B------:R-:W-:Y:S01]  /*153d0*/  IMAD.MOV.U32 R62, RZ, RZ, 0x181f ;  /* 0x0000181fff3e7424 */ /* 0x000fe200078e00ff */
[----:B------:R-:W-:Y:S02]  /*153e0*/  MOV R3, 0x15400 ;  /* 0x0001540000037802 */ /* 0x000fe40000000f00 */
[----:B-12---:R-:W-:Y:S05]  /*153f0*/  CALL.REL.NOINC `($__internal_19_$__cuda_sm70_shflsync_idx_p) ;  /* 0x0000544000007944 */ /* 0x006fea0003c00000 */
        /* <DEDUP_REMOVED lines=12> */
[----:B------:R-:W-:Y:S05]  /*154c0*/  CALL.REL.NOINC `($__internal_19_$__cuda_sm70_shflsync_idx_p) ;  /* 0x0000537000007944 */ /* 0x000fea0003c00000 */
[----:B------:R-:W-:Y:S01]  /*154d0*/  IMAD.MOV.U32 R6, RZ, RZ, R62 ;  /* 0x000000ffff067224 */ /* 0x000fe200078e003e */
[----:B------:R-:W-:Y:S01]  /*154e0*/  MOV R2, 0x1 ;  /* 0x0000000100027802 */ /* 0x000fe20000000f00 */
[----:B------:R-:W-:Y:S01]  /*154f0*/  IMAD.MOV.U32 R56, RZ, RZ, R0 ;  /* 0x000000ffff387224 */ /* 0x000fe200078e0000 */
[----:B------:R-:W-:Y:S02]  /*15500*/  MOV R62, 0x181f ;  /* 0x0000181f003e7802 */ /* 0x000fe40000000f00 */
[----:B------:R-:W-:Y:S02]  /*15510*/  MOV R3, 0x15530 ;  /* 0x0001553000037802 */ /* 0x000fe40000000f00 */
[----:B------:R-:W-:Y:S05]  /*15520*/  CALL.REL.NOINC `($__internal_19_$__cuda_sm70_shflsync_idx_p) ;  /* 0x0000531000007944 */ /* 0x000fea0003c00000 */
[C---:B------:R-:W-:Y:S01]  /*15530*/  IADD3 R2, -R5.reuse, 0x10, RZ ;  /* 0x0000001005027810 */ /* 0x040fe20007ffe1ff */
[----:B------:R-:W-:Y:S01]  /*15540*/  IMAD.MOV.U32 R56, RZ, RZ, R4 ;  /* 0x000000ffff387224 */ /* 0x000fe200078e0004 */
[----:B------:R-:W-:-:S02]  /*15550*/  ISETP.NE.U32.AND P2, PT, R5, RZ, PT ;  /* 0x000000ff0500720c */ /* 0x000fc40003f45070 */
[----:B------:R-:W-:-:S04]  /*15560*/  LOP3.LUT R2, R2, 0xf, RZ, 0xc0, !PT ;  /* 0x0000000f02027812 */ /* 0x000fc800078ec0ff */
[----:B------:R-:W-:Y:S01]  /*15570*/  IADD3 R2, P1, P0, R2, R62, R135 ;  /* 0x0000003e02027210 */ /* 0x000fe2000783e087 */
[----:B------:R-:W-:-:S03]  /*15580*/  IMAD.MOV.U32 R62, RZ, RZ, 0x181f ;  /* 0x0000181fff3e7424 */ /* 0x000fc600078e00ff */
[----:B------:R-:W-:-:S05]  /*15590*/  IADD3.X R3, RZ, R6, R36, P1, P0 ;  /* 0x00000006ff037210 */ /* 0x000fca0000fe0424 */
[----:B------:R-:W-:Y:S01]  /*155a0*/  @!PT LDS RZ, [RZ] ;  /* 0x00000000fffff984 */ /* 0x000fe20000000800 */
[----:B------:R-:W-:Y:S01]  /*155b0*/  @!PT LDS RZ, [RZ] ;  /* 0x00000000fffff984 */ /* 0x000fe20000000800 */
[----:B------:R-:W-:Y:S01]  /*155c0*/  @!PT LDS RZ, [RZ] ;  /* 0x00000000fffff984 */ /* 0x000fe20000000800 */
[----:B------:R1:W-:Y:S02]  /*155d0*/  LDGSTS.E.BYPASS.LTC128B.128.ZFILL [R202+0x3100], [R2.64], P2 ;  /* 0x0310000002ca7fae */ /* 0x0003e40009141d46 */
        /* <DEDUP_REMOVED lines=49> */
[----:B------:R-:W-:Y:S01]  /*158f0*/  MOV R0, R62 ;  /* 0x0000003e00007202 */ /* 0x000fe20000000f00 */
[----:B------:R-:W-:Y:S05]  /*15900*/  BRA `(.L_x_1567) ;  /* 0xfffef42000007947 */ /* 0x000fea000383ffff */
.L_x_1458:
[----:B------:R-:W-:Y:S01]  /*15910*/  IMAD.MOV.U32 R56, RZ, RZ, R0 ;  /* 0x000000ffff387224 */ /* 0x000fe200078e0000 */
[----:B------:R-:W-:Y:S01]  /*15920*/  MOV R2, RZ ;  /* 0x000000ff00027202 */ /* 0x000fe20000000f00 */
[----:B------:R-:W-:Y:S01]  /*15930*/  IMAD.MOV.U32 R62, RZ, RZ, 0x1c1f ;  /* 0x00001c1fff3e7424 */ /* 0x000fe200078e00ff */
[----:B------:R-:W-:-:S02]  /*15940*/  MOV R3, 0x15960 ;  /* 0x0001596000037802 */ /* 0x000fc40000000f00 */
[----:B------:R-:W-:Y:S05]  /*15950*/  CALL.REL.NOINC `($__internal_19_$__cuda_sm70_shflsync_idx_p) ;  /* 0x00004ee000007944 */ /* 0x000fea0003c00000 */
[----:B------:R-:W-:Y:S01]  /*15960*/  MOV R2, R62 ;  /* 0x0000003e00027202 */ /* 0x000fe20000000f00 */
[----:B------:R-:W-:Y:S05]  /*15970*/  BRA `(.L_x_1568) ;  /* 0xfffef51000007947 */ /* 0x000fea000383ffff */
.L_x_1459:
[----:B------:R-:W-:Y:S01]  /*15980*/  IMAD.MOV.U32 R56, RZ, RZ, R0 ;  /* 0x000000ffff387224 */ /* 0x000fe200078e0000 */
[----:B------:R-:W-:Y:S01]  /*15990*/  MOV R2, 0x1 ;  /* 0x0000000100027802 */ /* 0x000fe20000000f00 */
[----:B------:R-:W-:Y:S01]  /*159a0*/  IMAD.MOV.U32 R62, RZ, RZ, 0x1c1f ;  /* 0x00001c1fff3e7424 */ /* 0x000fe200078e00ff */
[----:B------:R-:W-:-:S02]  /*159b0*/  MOV R3, 0x159d0 ;  /* 0x000159d000037802 */ /* 0x000fc40000000f00 */
[----:B-1----:R-:W-:Y:S05]  /*159c0*/  CALL.REL.NOINC `($__internal_19_$__cuda_sm70_shflsync_idx_p) ;  /* 0x00004e7000007944 */ /* 0x002fea0003c00000 */
[----:B------:R-:W-:Y:S01]  /*159d0*/  IMAD.IADD R2, R4, 0x1, R62 ;  /* 0x0000000104027824 */ /* 0x000fe200078e023e */
[----:B------:R-:W-:Y:S01]  /*159e0*/  MOV R3, 0x15cc0 ;  /* 0x00015cc000037802 */ /* 0x000fe20000000f00 */
[----:B------:R-:W-:-:S02]  /*159f0*/  IMAD.MOV.U32 R56, RZ, RZ, R0 ;  /* 0x000000ffff387224 */ /* 0x000fc400078e0000 */
        /* <DEDUP_REMOVED lines=37> */
[----:B------:R-:W-:Y:S01]  /*15c50*/  ISETP.GT.AND P0, PT, R2, 0x49, PT ;  /* 0x000000490200780c */ /* 0x000fe20003f04270 */
[----:B------:R-:W-:Y:S01]  /*15c60*/  IMAD.MOV.U32 R2, RZ, RZ, 0x2 ;  /* 0x00000002ff027424 */ /* 0x000fe200078e00ff */
[----:B------:R-:W-:-:S02]  /*15c70*/  FSEL R140, R44, -INF , P6 ;  /* 0xff8000002c8c7808 */ /* 0x000fc40003000000 */
[----:B------:R-:W-:Y:S02]  /*15c80*/  FSEL R139, R42, -INF , P2 ;  /* 0xff8000002a8b7808 */ /* 0x000fe40001000000 */
[----:B------:R-:W-:Y:S02]  /*15c90*/  FSEL R138, R35, -INF , P1 ;  /* 0xff800000238a7808 */ /* 0x000fe40000800000 */
[----:B------:R-:W-:Y:S02]  /*15ca0*/  FSEL R137, R33, -INF , P0 ;  /* 0xff80000021897808 */ /* 0x000fe40000000000 */
[----:B------:R-:W-:Y:S05]  /*15cb0*/  CALL.REL.NOINC `($__internal_19_$__cuda_sm70_shflsync_idx_p) ;  /* 0x00004b8000007944 */ /* 0x000fea0003c00000 */
[----:B------:R-:W-:Y:S01]  /*15cc0*/  IMAD.IADD R2, R4, 0x1, R62 ;  /* 0x0000000104027824 */ /* 0x000fe200078e023e */
[----:B------:R-:W-:Y:S01]  /*15cd0*/  MOV R3, 0x15fb0 ;  /* 0x00015fb000037802 */ /* 0x000fe20000000f00 */
[----:B------:R-:W-:Y:S02]  /*15ce0*/  IMAD.MOV.U32 R56, RZ, RZ, R0 ;  /* 0x000000ffff387224 */ /* 0x000fe400078e0000 */
        /* <DEDUP_REMOVED lines=45> */
[----:B------:R-:W-:Y:S02]  /*15fc0*/  FMNMX.FTZ R0, R11, R13, !PT ;  /* 0x0000000d0b007209 */ /* 0x000fe40007810000 */
[----:B------:R-:W-:Y:S02]  /*15fd0*/  FMNMX.FTZ R2, R24, R26, !PT ;  /* 0x0000001a18027209 */ /* 0x000fe40007810000 */
[----:B------:R-:W-:Y:S02]  /*15fe0*/  IMNMX R5, R5, R4, PT ;  /* 0x0000000405057217 */ /* 0x000fe40003800200 */
[----:B------:R-:W-:Y:S01]  /*15ff0*/  FMNMX.FTZ R3, R15, R0, !PT ;  /* 0x000000000f037209 */ /* 0x000fe20007810000 */
[----:B------:R-:W-:Y:S01]  /*16000*/  IMAD.MOV.U32 R0, RZ, RZ, 0x2 ;  /* 0x00000002ff007424 */ /* 0x000fe200078e00ff */
[----:B------:R-:W-:-:S02]  /*16010*/  ISETP.GT.AND P6, PT, R5, RZ, PT ;  /* 0x000000ff0500720c */ /* 0x000fc40003fc4270 */
[C---:B------:R-:W-:Y:S02]  /*16020*/  ISETP.GT.AND P2, PT, R5.reuse, 0x1, PT ;  /* 0x000000010500780c */ /* 0x040fe40003f44270 */
[----:B------:R-:W-:Y:S02]  /*16030*/  FMNMX.FTZ R4, R10, R12, !PT ;  /* 0x0000000c0a047209 */ /* 0x000fe40007810000 */
[----:B------:R-:W-:Y:S02]  /*16040*/  ISETP.GT.AND P1, PT, R5, 0x8, PT ;  /* 0x000000080500780c */ /* 0x000fe40003f24270 */
[----:B------:R-:W-:Y:S02]  /*16050*/  FSEL R28, R161, -INF , P6 ;  /* 0xff800000a11c7808 */ /* 0x000fe40003000000 */
[----:B------:R-:W-:Y:S02]  /*16060*/  FSEL R30, R160, -INF , P2 ;  /* 0xff800000a01e7808 */ /* 0x000fe40001000000 */
[----:B------:R-:W-:-:S02]  /*16070*/  FMNMX.FTZ R2, R29, R2, !PT ;  /* 0x000000021d027209 */ /* 0x000fc40007810000 */
[----:B------:R-:W-:Y:S02]  /*16080*/  FMNMX.FTZ R71, R17, R3, !PT ;  /* 0x0000000311477209 */ /* 0x000fe40007810000 */
[----:B------:R-:W-:Y:S02]  /*16090*/  ISETP.GT.AND P0, PT, R5, 0x9, PT ;  /* 0x000000090500780c */ /* 0x000fe40003f04270 */
[----:B------:R-:W-:Y:S02]  /*160a0*/  FSEL R33, R151, -INF , P1 ;  /* 0xff80000097217808 */ /* 0x000fe40000800000 */
[----:B------:R-:W-:Y:S02]  /*160b0*/  FMNMX.FTZ R4, R14, R4, !PT ;  /* 0x000000040e047209 */ /* 0x000fe40007810000 */
[----:B------:R-:W-:Y:S02]  /*160c0*/  FMNMX.FTZ R3, R28, R30, !PT ;  /* 0x0000001e1c037209 */ /* 0x000fe40007810000 */
[----:B------:R-:W-:-:S02]  /*160d0*/  FMNMX.FTZ R70, R31, R2, !PT ;  /* 0x000000021f467209 */ /* 0x000fc40007810000 */
[----:B------:R-:W-:Y:S02]  /*160e0*/  ISETP.GT.AND P6, PT, R5, 0x10, PT ;  /* 0x000000100500780c */ /* 0x000fe40003fc4270 */
[----:B------:R-:W-:Y:S02]  /*160f0*/  FSEL R35, R150, -INF , P0 ;  /* 0xff80000096237808 */ /* 0x000fe40000000000 */
[----:B------:R-:W-:Y:S02]  /*16100*/  FMNMX.FTZ R4, R16, R4, !PT ;  /* 0x0000000410047209 */ /* 0x000fe40007810000 */
[----:B------:R-:W-:Y:S02]  /*16110*/  FMNMX.FTZ R2, R33, R3, !PT ;  /* 0x0000000321027209 */ /* 0x000fe40007810000 */
[----:B------:R-:W-:Y:S02]  /*16120*/  ISETP.GT.AND P2, PT, R5, 0x11, PT ;  /* 0x000000110500780c */ /* 0x000fe40003f44270 */
[----:B------:R-:W-:-:S02]  /*16130*/  FSEL R48, R147, -INF , P6 ;  /* 0xff80000093307808 */ /* 0x000fc40003000000 */
        /* <DEDUP_REMOVED lines=89> */
[----:B------:R-:W-:Y:S01]  /*166d0*/  FMNMX.FTZ R71, R138, R71, !PT ;  /* 0x000000478a477209 */ /* 0x000fe20007810000 */
[----:B------:R-:W-:Y:S01]  /*166e0*/  IMAD.MOV.U32 R4, RZ, RZ, R72 ;  /* 0x000000ffff047224 */ /* 0x000fe200078e0048 */
[----:B------:R-:W-:-:S02]  /*166f0*/  FMNMX.FTZ R70, R157, R70, !PT ;  /* 0x000000469d467209 */ /* 0x000fc40007810000 */
[----:B------:R-:W-:Y:S02]  /*16700*/  FMNMX.FTZ R8, R128, R2, !PT ;  /* 0x0000000280087209 */ /* 0x000fe40007810000 */
[----:B------:R-:W-:Y:S02]  /*16710*/  FMNMX.FTZ R71, R137, R71, !PT ;  /* 0x0000004789477209 */ /* 0x000fe40007810000 */
[----:B------:R-:W-:Y:S02]  /*16720*/  FMNMX.FTZ R70, R156, R70, !PT ;  /* 0x000000469c467209 */ /* 0x000fe40007810000 */
[----:B------:R-:W-:Y:S02]  /*16730*/  MOV R2, 0x16750 ;  /* 0x0001675000027802 */ /* 0x000fe40000000f00 */
[----:B------:R-:W-:Y:S05]  /*16740*/  CALL.REL.NOINC `($__internal_18_$__cuda_sm70_shflsync_bfly_p) ;  /* 0x0000409000007944 */ /* 0x000fea0003c00000 */
[----:B------:R-:W-:Y:S01]  /*16750*/  FMNMX.FTZ R72, R72, R0, !PT ;  /* 0x0000000048487209 */ /* 0x000fe20007810000 */
[----:B------:R-:W-:Y:S01]  /*16760*/  IMAD.MOV.U32 R0, RZ, RZ, 0x1 ;  /* 0x00000001ff007424 */ /* 0x000fe200078e00ff */
[----:B------:R-:W-:-:S03]  /*16770*/  MOV R2, 0x167a0 ;  /* 0x000167a000027802 */ /* 0x000fc60000000f00 */
[----:B------:R-:W-:Y:S02]  /*16780*/  IMAD.MOV.U32 R4, RZ, RZ, R72 ;  /* 0x000000ffff047224 */ /* 0x000fe400078e0048 */
[----:B------:R-:W-:Y:S05]  /*16790*/  CALL.REL.NOINC `($__internal_18_$__cuda_sm70_shflsync_bfly_p) ;  /* 0x0000404000007944 */ /* 0x000fea0003c00000 */
[----:B------:R-:W-:Y:S01]  /*167a0*/  FMNMX.FTZ R72, R72, R0, !PT ;  /* 0x0000000048487209 */ /* 0x000fe20007810000 */
[----:B------:R-:W-:Y:S01]  /*167b0*/  IMAD.MOV.U32 R4, RZ, RZ, R71 ;  /* 0x000000ffff047224 */ /* 0x000fe200078e0047 */
[----:B------:R-:W-:Y:S01]  /*167c0*/  MOV R2, 0x167f0 ;  /* 0x000167f000027802 */ /* 0x000fe20000000f00 */
[----:B------:R-:W-:Y:S02]  /*167d0*/  IMAD.MOV.U32 R0, RZ, RZ, 0x2 ;  /* 0x00000002ff007424 */ /* 0x000fe400078e00ff */
        /* <DEDUP_REMOVED lines=26> */
[----:B------:R-:W-:Y:S01]  /*16980*/  MOV R9, R0 ;  /* 0x0000000000097202 */ /* 0x000fe20000000f00 */
[----:B------:R-:W-:Y:S05]  /*16990*/  BRA `(.L_x_1569) ;  /* 0xfffef56000007947 */ /* 0x000fea000383ffff */
.L_x_1463:
[----:B------:R-:W-:Y:S01]  /*169a0*/  MOV R2, RZ ;  /* 0x000000ff00027202 */ /* 0x000fe20000000f00 */
[----:B------:R-:W-:Y:S01]  /*169b0*/  IMAD.MOV.U32 R56, RZ, RZ, R4 ;  /* 0x000000ffff387224 */ /* 0x000fe200078e0004 */
[----:B------:R-:W-:Y:S01]  /*169c0*/  MOV R3, 0x169f0 ;  /* 0x000169f000037802 */ /* 0x000fe20000000f00 */
[----:B------:R-:W-:Y:S02]  /*169d0*/  IMAD.MOV.U32 R62, RZ, RZ, 0x181f ;  /* 0x0000181fff3e7424 */ /* 0x000fe400078e00ff */
[----:B------:R-:W-:Y:S05]  /*169e0*/  CALL.REL.NOINC `($__internal_19_$__cuda_sm70_shflsync_idx_p) ;  /* 0x00003e5000007944 */ /* 0x000fea0003c00000 */
[----:B------:R-:W-:Y:S01]  /*169f0*/  MOV R7, R62 ;  /* 0x0000003e00077202 */ /* 0x000fe20000000f00 */
[----:B------:R-:W-:-:S05]  /*16a00*/  BRA `(.L_x_1570) ;  /* 0xffff112000007947 */ /* 0x000fca000383ffff */
.L_x_1464:
[----:B------:R-:W-:Y:S01]  /*16a10*/  MOV R2, RZ ;  /* 0x000000ff00027202 */ /* 0x000fe20000000f00 */
[----:B------:R-:W-:Y:S01]  /*16a20*/  IMAD.MOV.U32 R56, RZ, RZ, R0 ;  /* 0x000000ffff387224 */ /* 0x000fe200078e0000 */
[----:B------:R-:W-:Y:S01]  /*16a30*/  MOV R3, 0x16a60 ;  /* 0x00016a6000037802 */ /* 0x000fe20000000f00 */
[----:B------:R-:W-:Y:S02]  /*16a40*/  IMAD.MOV.U32 R62, RZ, RZ, 0x181f ;  /* 0x0000181fff3e7424 */ /* 0x000fe400078e00ff */
[----:B-12---:R-:W-:Y:S05]  /*16a50*/  CALL.REL.NOINC `($__internal_19_$__cuda_sm70_shflsync_idx_p) ;  /* 0x00003de000007944 */ /* 0x006fea0003c00000 */
[----:B------:R-:W-:Y:S01]  /*16a60*/  IMAD.MOV.U32 R56, RZ, RZ, R4 ;  /* 0x000000ffff387224 */ /* 0x000fe200078e0004 */
[----:B------:R-:W-:Y:S02]  /*16a70*/  ISETP.GE.AND P0, PT, R201, c[0x0][0x1d4], PT ;  /* 0x00007500c9007a0c */ /* 0x000fe40003f06270 */
[----:B------:R-:W-:Y:S01]  /*16a80*/  IADD3 R2, P1, R62, R15, RZ ;  /* 0x0000000f3e027210 */ /* 0x000fe20007f3e0ff */
[----:B------:R-:W-:Y:S01]  /*16a90*/  IMAD.MOV.U32 R62, RZ, RZ, 0x181f ;  /* 0x0000181fff3e7424 */ /* 0x000fe200078e00ff */
[----:B------:R-:W-:Y:S03]  /*16aa0*/  SEL R6, RZ, 0x10, P0 ;  /* 0x00000010ff067807 */ /* 0x000fe60000000000 */
[----:B------:R-:W-:Y:S06]  /*16ab0*/  IMAD.X R3, R7, 0x1, R5, P1 ;  /* 0x0000000107037824 */ /* 0x000fec00008e0605 */
[----:B------:R-:W-:Y:S01]  /*16ac0*/  @!PT LDS RZ, [RZ] ;  /* 0x00000000fffff984 */ /* 0x000fe20000000800 */
[----:B------:R-:W-:Y:S01]  /*16ad0*/  @!PT LDS RZ, [RZ] ;  /* 0x00000000fffff984 */ /* 0x000fe20000000800 */
[----:B------:R-:W-:Y:S01]  /*16ae0*/  @!PT LDS RZ, [RZ] ;  /* 0x00000000fffff984 */ /* 0x000fe20000000800 */
[----:B------:R1:W-:Y:S02]  /*16af0*/  LDGSTS.E.BYPASS.LTC128B.128 [R202+0x100], [R2.64], !P0 ;  /* 0x0010000002ca7fae */ /* 0x0003e4000c101d46 */
[----:B-1----:R-:W-:Y:S01]  /*16b00*/  MOV R3, 0x16b30 ;  /* 0x00016b3000037802 */ /* 0x002fe20000000f00 */
[----:B------:R-:W-:Y:S03]  /*16b10*/  IMAD.MOV.U32 R2, RZ, RZ, 0x1 ;  /* 0x00000001ff027424 */ /* 0x000fe600078e00ff */
[----:B------:R-:W-:Y:S05]  /*16b20*/  CALL.REL.NOINC `($__internal_19_$__cuda_sm70_shflsync_idx_p) ;  /* 0x00003d1000007944 */ /* 0x000fea0003c00000 */
[----:B------:R-:W-:Y:S01]  /*16b30*/  MOV R2, 0x1 ;  /* 0x0000000100027802 */ /* 0x000fe20000000f00 */
[----:B------:R-:W-:Y:S01]  /*16b40*/  IMAD.MOV.U32 R7, RZ, RZ, R62 ;  /* 0x000000ffff077224 */ /* 0x000fe200078e003e */
[----:B------:R-:W-:Y:S01]  /*16b50*/  MOV R62, 0x181f ;  /* 0x0000181f003e7802 */ /* 0x000fe20000000f00 */
[----:B------:R-:W-:Y:S01]  /*16b60*/  IMAD.MOV.U32 R56, RZ, RZ, R0 ;  /* 0x000000ffff387224 */ /* 0x000fe200078e0000 */
[----:B------:R-:W-:Y:S02]  /*16b70*/  MOV R3, 0x16b90 ;  /* 0x00016b9000037802 */ /* 0x000fe40000000f00 */
[----:B------:R-:W-:Y:S05]  /*16b80*/  CALL.REL.NOINC `($__internal_19_$__cuda_sm70_shflsync_idx_p) ;  /* 0x00003cb000007944 */ /* 0x000fea0003c00000 */
[C---:B------:R-:W-:Y:S01]  /*16b90*/  IADD3 R2, -R6.reuse, 0x10, RZ ;  /* 0x0000001006027810 */ /* 0x040fe20007ffe1ff */
[----:B------:R-:W-:Y:S01]  /*16ba0*/  IMAD.MOV.U32 R56, RZ, RZ, R4 ;  /* 0x000000ffff387224 */ /* 0x000fe200078e0004 */
[----:B------:R-:W-:Y:S02]  /*16bb0*/  ISETP.NE.U32.AND P2, PT, R6, RZ, PT ;  /* 0x000000ff0600720c */ /* 0x000fe40003f45070 */
[----:B------:R-:W-:Y:S04]  /*16bc0*/  LOP3.LUT R2, R2, 0xf, RZ, 0xc0, !PT ;  /* 0x0000000f02027812 */ /* 0x000fe800078ec0ff */
[----:B------:R-:W-:Y:S01]  /*16bd0*/  IADD3 R2, P1, P0, R2, R62, R15 ;  /* 0x0000003e02027210 */ /* 0x000fe2000783e00f */
[----:B------:R-:W-:Y:S03]  /*16be0*/  IMAD.MOV.U32 R62, RZ, RZ, 0x181f ;  /* 0x0000181fff3e7424 */ /* 0x000fe600078e00ff */
[----:B------:R-:W-:Y:S05]  /*16bf0*/  IADD3.X R3, RZ, R7, R5, P1, P0 ;  /* 0x00000007ff037210 */ /* 0x000fea0000fe0405 */
[----:B------:R-:W-:Y:S01]  /*16c00*/  @!PT LDS RZ, [RZ] ;  /* 0x00000000fffff984 */ /* 0x000fe20000000800 */
[----:B------:R-:W-:Y:S01]  /*16c10*/  @!PT LDS RZ, [RZ] ;  /* 0x00000000fffff984 */ /* 0x000fe20000000800 */
[----:B------:R-:W-:Y:S01]  /*16c20*/  @!PT LDS RZ, [RZ] ;  /* 0x00000000fffff984 */ /* 0x000fe20000000800 */
[----:B------:R1:W-:Y:S02]  /*16c30*/  LDGSTS.E.BYPASS.LTC128B.128.ZFILL [R202+0x900], [R2.64], P2 ;  /* 0x0090000002ca7fae */ /* 0x0003e40009141d46 */
[----:B-1----:R-:W-:Y:S01]  /*16c40*/  MOV R3, 0x16c70 ;  /* 0x00016c7000037802 */ /* 0x002fe20000000f00 */
[----:B------:R-:W-:Y:S04]  /*16c50*/  IMAD.MOV.U32 R2, RZ, RZ, 0x2 ;  /* 0x00000002ff027424 */ /* 0x000fe800078e00ff */
        /* <DEDUP_REMOVED lines=47> */
[----:B------:R-:W-:Y:S01]  /*16f50*/  MOV R0, R62 ;  /* 0x0000003e00007202 */ /* 0x000fe20000000f00 */
[----:B------:R-:W-:-:S05]  /*16f60*/  BRA `(.L_x_1571) ;  /* 0xffff0d4000007947 */ /* 0x000fca000383ffff */
.L_x_1467:
[----:B------:R-:W-:Y:S01]  /*16f70*/  MOV R2, RZ ;  /* 0x000000ff00027202 */ /* 0x000fe20000000f00 */
[----:B------:R-:W-:Y:S01]  /*16f80*/  IMAD.MOV.U32 R56, RZ, RZ, R4 ;  /* 0x000000ffff387224 */ /* 0x000fe200078e0004 */
[----:B------:R-:W-:Y:S01]  /*16f90*/  MOV R3, 0x16fc0 ;  /* 0x00016fc000037802 */ /* 0x000fe20000000f00 */
[----:B------:R-:W-:Y:S02]  /*16fa0*/  IMAD.MOV.U32 R62, RZ, RZ, 0x181f ;  /* 0x0000181fff3e7424 */ /* 0x000fe400078e00ff */
[----:B------:R-:W-:Y:S05]  /*16fb0*/  CALL.REL.NOINC `($__internal_19_$__cuda_sm70_shflsync_idx_p) ;  /* 0x0000388000007944 */ /* 0x000fea0003c00000 */
[----:B------:R-:W-:Y:S01]  /*16fc0*/  MOV R7, R62 ;  /* 0x0000003e00077202 */ /* 0x000fe20000000f00 */
[----:B------:R-:W-:-:S05]  /*16fd0*/  BRA `(.L_x_1572) ;  /* 0xffff202000007947 */ /* 0x000fca000383ffff */
.L_x_1468:
        /* <DEDUP_REMOVED lines=86> */
.L_x_1469:
[----:B------:R-:W-:Y:S01]  /*17540*/  MOV R2, RZ ;  /* 0x000000ff00027202 */ /* 0x000fe20000000f00 */
[----:B------:R-:W-:Y:S01]  /*17550*/  IMAD.MOV.U32 R56, RZ, RZ, R4 ;  /* 0x000000ffff387224 */ /* 0x000fe200078e0004 */
[----:B------:R-:W-:Y:S01]  /*17560*/  MOV R3, 0x17590 ;  /* 0x0001759000037802 */ /* 0x000fe20000000f00 */
[----:B------:R-:W-:Y:S02]  /*17570*/  IMAD.MOV.U32 R62, RZ, RZ, 0x1c1f ;  /* 0x00001c1fff3e7424 */ /* 0x000fe400078e00ff */
[----:B------:R-:W-:Y:S05]  /*17580*/  CALL.REL.NOINC `($__internal_19_$__cuda_sm70_shflsync_idx_p) ;  /* 0x000032b000007944 */ /* 0x000fea0003c00000 */
[----:B------:R-:W-:Y:S01]  /*17590*/  MOV R0, R62 ;  /* 0x0000003e00007202 */ /* 0x000fe20000000f00 */
[----:B------:R-:W-:-:S05]  /*175a0*/  BRA `(.L_x_1574) ;  /* 0xffff1d3000007947 */ /* 0x000fca000383ffff */
.L_x_1470:
[----:B------:R-:W-:Y:S01]  /*175b0*/  MOV R2, 0x1 ;  /* 0x0000000100027802 */ /* 0x000fe20000000f00 */
[----:B------:R-:W-:Y:S01]  /*175c0*/  IMAD.MOV.U32 R56, RZ, RZ, R4 ;  /* 0x000000ffff387224 */ /* 0x000fe200078e0004 */
[----:B------:R-:W-:Y:S01]  /*175d0*/  MOV R3, 0x17600 ;  /* 0x0001760000037802 */ /* 0x000fe20000000f00 */
[----:B------:R-:W-:Y:S02]  /*175e0*/  IMAD.MOV.U32 R62, RZ, RZ, 0x1c1f ;  /* 0x00001c1fff3e7424 */ /* 0x000fe400078e00ff */
[----:B-1----:R-:W-:Y:S05]  /*175f0*/  CALL.REL.NOINC `($__internal_19_$__cuda_sm70_shflsync_idx_p) ;  /* 0x0000324000007944 */ /* 0x002fea0003c00000 */
[----:B------:R-:W-:Y:S01]  /*17600*/  MOV R3, 0x178e0 ;  /* 0x000178e000037802 */ /* 0x000fe20000000f00 */
[----:B------:R-:W-:Y:S02]  /*17610*/  IMAD.IADD R62, R5, 0x1, R62 ;  /* 0x00000001053e7824 */ /* 0x000fe400078e023e */
[----:B------:R-:W-:Y:S02]  /*17620*/  IMAD.MOV.U32 R56, RZ, RZ, R4 ;  /* 0x000000ffff387224 */ /* 0x000fe400078e0004 */
[----:B------:R-:W-:Y:S01]  /*17630*/  IMAD.MOV.U32 R2, RZ, RZ, 0x2 ;  /* 0x00000002ff027424 */ /* 0x000fe200078e00ff */
        /* <DEDUP_REMOVED lines=41> */
[----:B------:R-:W-:Y:S05]  /*178d0*/  CALL.REL.NOINC `($__internal_19_$__cuda_sm70_shflsync_idx_p) ;  /* 0x00002f6000007944 */ /* 0x000fea0003c00000 */
        /* <DEDUP_REMOVED lines=46> */
[----:B------:R-:W-:Y:S01]  /*17bc0*/  FMNMX.FTZ R0, R12, R85, !PT ;  /* 0x000000550c007209 */ /* 0x000fe20007810000 */
[----:B------:R-:W-:Y:S01]  /*17bd0*/  IMAD.IADD R5, R5, 0x1, R62 ;  /* 0x0000000105057824 */ /* 0x000fe200078e023e */
[----:B------:R-:W-:Y:S02]  /*17be0*/  FMNMX.FTZ R2, R13, R84, !PT ;  /* 0x000000540d027209 */ /* 0x000fe40007810000 */
[----:B------:R-:W-:Y:S01]  /*17bf0*/  FMNMX.FTZ R3, R14, R0, !PT ;  /* 0x000000000e037209 */ /* 0x000fe20007810000 */
[----:B------:R-:W-:Y:S01]  /*17c00*/  IMAD.MOV.U32 R0, RZ, RZ, 0x2 ;  /* 0x00000002ff007424 */ /* 0x000fe200078e00ff */
[C---:B------:R-:W-:Y:S02]  /*17c10*/  ISETP.GT.AND P6, PT, R5.reuse, RZ, PT ;  /* 0x000000ff0500720c */ /* 0x040fe40003fc4270 */
[C---:B------:R-:W-:Y:S02]  /*17c20*/  ISETP.GT.AND P2, PT, R5.reuse, 0x1, PT ;  /* 0x000000010500780c */ /* 0x040fe40003f44270 */
[C---:B------:R-:W-:Y:S02]  /*17c30*/  ISETP.GT.AND P1, PT, R5.reuse, 0x8, PT ;  /* 0x000000080500780c */ /* 0x040fe40003f24270 */
        /* <DEDUP_REMOVED lines=115> */
[----:B------:R-:W-:Y:S05]  /*18370*/  CALL.REL.NOINC `($__internal_18_$__cuda_sm70_shflsync_bfly_p) ;  /* 0x0000246000007944 */ /* 0x000fea0003c00000 */
[----:B------:R-:W-:Y:S01]  /*18380*/  FMNMX.FTZ R4, R4, R0, !PT ;  /* 0x0000000004047209 */ /* 0x000fe20007810000 */
[----:B------:R-:W-:Y:S01]  /*18390*/  IMAD.MOV.U32 R0, RZ, RZ, 0x1 ;  /* 0x00000001ff007424 */ /* 0x000fe200078e00ff */
[----:B------:R-:W-:Y:S02]  /*183a0*/  MOV R2, 0x183c0 ;  /* 0x000183c000027802 */ /* 0x000fe40000000f00 */
        /* <DEDUP_REMOVED lines=28> */
[----:B------:R-:W-:-:S05]  /*18570*/  BRA `(.L_x_1575) ;  /* 0xffff1dd000007947 */ /* 0x000fca000383ffff */
.L_x_1473:
[----:B-1--4-:R-:W-:Y:S01]  /*18580*/  MOV R62, 0x181f ;  /* 0x0000181f003e7802 */ /* 0x012fe20000000f00 */
[----:B------:R-:W-:Y:S01]  /*18590*/  IMAD.MOV.U32 R2, RZ, RZ, RZ ;  /* 0x000000ffff027224 */ /* 0x000fe200078e00ff */
[----:B------:R-:W-:Y:S02]  /*185a0*/  MOV R3, 0x185c0 ;  /* 0x000185c000037802 */ /* 0x000fe40000000f00 */
[----:B------:R-:W-:Y:S05]  /*185b0*/  CALL.REL.NOINC `($__internal_19_$__cuda_sm70_shflsync_idx_p) ;  /* 0x0000228000007944 */ /* 0x000fea0003c00000 */
[----:B------:R-:W-:Y:S01]  /*185c0*/  MOV R57, R62 ;  /* 0x0000003e00397202 */ /* 0x000fe20000000f00 */
[----:B------:R-:W-:-:S05]  /*185d0*/  BRA `(.L_x_1576) ;  /* 0xffff3ea000007947 */ /* 0x000fca000383ffff */
.L_x_1476:
[----:B------:R-:W-:Y:S01]  /*185e0*/  MOV R2, RZ ;  /* 0x000000ff00027202 */ /* 0x000fe20000000f00 */
[----:B------:R-:W-:Y:S01]  /*185f0*/  IMAD.MOV.U32 R56, RZ, RZ, R4 ;  /* 0x000000ffff387224 */ /* 0x000fe200078e0004 */
[----:B------:R-:W-:Y:S01]  /*18600*/  MOV R3, 0x18630 ;  /* 0x0001863000037802 */ /* 0x000fe20000000f00 */
[----:B------:R-:W-:Y:S02]  /*18610*/  IMAD.MOV.U32 R62, RZ, RZ, 0x181f ;  /* 0x0000181fff3e7424 */ /* 0x000fe400078e00ff */
[----:B------:R-:W-:Y:S05]  /*18620*/  CALL.REL.NOINC `($__internal_19_$__cuda_sm70_shflsync_idx_p) ;  /* 0x0000221000007944 */ /* 0x000fea0003c00000 */
[----:B------:R-:W-:Y:S01]  /*18630*/  MOV R9, R62 ;  /* 0x0000003e00097202 */ /* 0x000fe20000000f00 */
[----:B------:R-:W-:-:S05]  /*18640*/  BRA `(.L_x_1577) ;  /* 0xffff52a000007947 */ /* 0x000fca000383ffff */
.L_x_1477:
[----:B------:R-:W-:Y:S01]  /*18650*/  MOV R2, RZ ;  /* 0x000000ff00027202 */ /* 0x000fe20000000f00 */
[----:B------:R-:W-:Y:S01]  /*18660*/  IMAD.MOV.U32 R56, RZ, RZ, R0 ;  /* 0x000000ffff387224 */ /* 0x000fe200078e0000 */
[----:B------:R-:W-:Y:S01]  /*18670*/  MOV R3, 0x186a0 ;  /* 0x000186a000037802 */ /* 0x000fe20000000f00 */
[----:B------:R-:W-:Y:S02]  /*18680*/  IMAD.MOV.U32 R62, RZ, RZ, 0x181f ;  /* 0x0000181fff3e7424 */ /* 0x000fe400078e00ff */
[----:B-12---:R-:W-:Y:S05]  /*18690*/  CALL.REL.NOINC `($__internal_19_$__cuda_sm70_shflsync_idx_p) ;  /* 0x000021a000007944 */ /* 0x006fea0003c00000 */
        /* <DEDUP_REMOVED lines=82> */
.L_x_1478:
[----:B------:R-:W-:Y:S02]  /*18bc0*/  MOV R0, 0x2 ;  /* 0x0000000200007802 */ /* 0x000fe40000000f00 */
        /* <DEDUP_REMOVED lines=34> */
.L_x_1480:
[----:B------:R-:W-:Y:S01]  /*18df0*/  IMAD.MOV.U32 R4, RZ, RZ, R246 ;  /* 0x000000ffff047224 */ /* 0x000fe200078e00f6 */
[----:B------:R-:W-:-:S02]  /*18e00*/  MOV R0, 0x2 ;  /* 0x0000000200007802 */ /* 0x000fc40000000f00 */
[----:B------:R-:W-:Y:S02]  /*18e10*/  MOV R2, 0x18e30 ;  /* 0x00018e3000027802 */ /* 0x000fe40000000f00 */
[----:B------:R-:W-:Y:S05]  /*18e20*/  CALL.REL.NOINC `($__internal_18_$__cuda_sm70_shflsync_bfly_p) ;  /* 0x000019b000007944 */ /* 0x000fea0003c00000 */
[----:B------:R-:W-:Y:S05]  /*18e30*/  BRA `(.L_x_1580) ;  /* 0xffff70f000007947 */ /* 0x000fea000383ffff */
.L_x_1481:
[----:B------:R-:W-:Y:S01]  /*18e40*/  IMAD.MOV.U32 R4, RZ, RZ, R5 ;  /* 0x000000ffff047224 */ /* 0x000fe200078e0005 */
[----:B------:R-:W-:Y:S02]  /*18e50*/  MOV R0, 0x1 ;  /* 0x0000000100007802 */ /* 0x000fe40000000f00 */
[----:B------:R-:W-:Y:S02]  /*18e60*/  MOV R2, 0x18e80 ;  /* 0x00018e8000027802 */ /* 0x000fe40000000f00 */
[----:B-1----:R-:W-:Y:S05]  /*18e70*/  CALL.REL.NOINC `($__internal_18_$__cuda_sm70_shflsync_bfly_p) ;  /* 0x0000196000007944 */ /* 0x002fea0003c00000 */
[----:B------:R1:W5:Y:S01]  /*18e80*/  LDL R4, [R1] ;  /* 0x0000000001047983 */ /* 0x0003620000100800 */
[----:B------:R-:W-:Y:S01]  /*18e90*/  FADD.FTZ R5, R5, R0 ;  /* 0x0000000005057221 */ /* 0x000fe20000010000 */
[----:B------:R-:W-:Y:S02]  /*18ea0*/  MOV R0, 0x2 ;  /* 0x0000000200007802 */ /* 0x000fe40000000f00 */
[----:B------:R-:W-:Y:S02]  /*18eb0*/  MOV R2, 0x18ed0 ;  /* 0x00018ed000027802 */ /* 0x000fe40000000f00 */
[----:B-1---5:R-:W-:Y:S05]  /*18ec0*/  CALL.REL.NOINC `($__internal_18_$__cuda_sm70_shflsync_bfly_p) ;  /* 0x0000191000007944 */ /* 0x022fea0003c00000 */
[----:B------:R-:W2:Y:S02]  /*18ed0*/  LDL.LU R2, [R1] ;  /* 0x0000000001027983 */ /* 0x000ea40000300800 */
[----:B--2---:R-:W-:Y:S01]  /*18ee0*/  FADD.FTZ R6, R2, R0 ;  /* 0x0000000002067221 */ /* 0x004fe20000010000 */
[----:B------:R-:W-:-:S02]  /*18ef0*/  MOV R0, 0x1 ;  /* 0x0000000100007802 */ /* 0x000fc40000000f00 */
[----:B------:R-:W-:Y:S02]  /*18f00*/  MOV R2, 0x18f30 ;  /* 0x00018f3000027802 */ /* 0x000fe40000000f00 */
[----:B------:R-:W-:Y:S02]  /*18f10*/  MOV R4, R6 ;  /* 0x0000000600047202 */ /* 0x000fe40000000f00 */
[----:B------:R-:W-:Y:S05]  /*18f20*/  CALL.REL.NOINC `($__internal_18_$__cuda_sm70_shflsync_bfly_p) ;  /* 0x000018b000007944 */ /* 0x000fea0003c00000 */
[----:B------:R1:W5:Y:S01]  /*18f30*/  LDL R4, [R1+0x8] ;  /* 0x0000080001047983 */ /* 0x0003620000100800 */
[----:B------:R-:W-:Y:S01]  /*18f40*/  FADD.FTZ R6, R6, R0 ;  /* 0x0000000006067221 */ /* 0x000fe20000010000 */
[----:B------:R-:W-:Y:S02]  /*18f50*/  MOV R0, 0x2 ;  /* 0x0000000200007802 */ /* 0x000fe40000000f00 */
[----:B------:R-:W-:Y:S02]  /*18f60*/  MOV R2, 0x18f80 ;  /* 0x00018f8000027802 */ /* 0x000fe40000000f00 */
[----:B-1---5:R-:W-:Y:S05]  /*18f70*/  CALL.REL.NOINC `($__internal_18_$__cuda_sm70_shflsync_bfly_p) ;  /* 0x0000186000007944 */ /* 0x022fea0003c00000 */
[----:B------:R-:W2:Y:S02]  /*18f80*/  LDL.LU R2, [R1+0x8] ;  /* 0x0000080001027983 */ /* 0x000ea40000300800 */
[----:B--2---:R-:W-:Y:S01]  /*18f90*/  FADD.FTZ R7, R2, R0 ;  /* 0x0000000002077221 */ /* 0x004fe20000010000 */
[----:B------:R-:W-:Y:S02]  /*18fa0*/  MOV R0, 0x1 ;  /* 0x0000000100007802 */ /* 0x000fe40000000f00 */
[----:B------:R-:W-:-:S02]  /*18fb0*/  MOV R2, 0x18fe0 ;  /* 0x00018fe000027802 */ /* 0x000fc40000000f00 */
        /* <DEDUP_REMOVED lines=10> */
[----:B------:R-:W-:Y:S02]  /*19060*/  MOV R2, 0x19080 ;  /* 0x0001908000027802 */ /* 0x000fe40000000f00 */
[----:B------:R-:W-:Y:S05]  /*19070*/  CALL.REL.NOINC `($__internal_18_$__cuda_sm70_shflsync_bfly_p) ;  /* 0x0000176000007944 */ /* 0x000fea0003c00000 */
[----:B------:R-:W-:Y:S01]  /*19080*/  MOV R8, R0 ;  /* 0x0000000000087202 */ /* 0x000fe20000000f00 */
[----:B------:R-:W-:Y:S05]  /*19090*/  BRA `(.L_x_1581) ;  /* 0xffff6fb000007947 */ /* 0x000fea000383ffff */
.L_x_1488:
[----:B-1-34-:R-:W-:Y:S01]  /*190a0*/  IMAD.MOV.U32 R56, RZ, RZ, R5 ;  /* 0x000000ffff387224 */ /* 0x01afe200078e0005 */
[----:B------:R-:W-:Y:S01]  /*190b0*/  MOV R2, RZ ;  /* 0x000000ff00027202 */ /* 0x000fe20000000f00 */
[----:B------:R-:W-:Y:S01]  /*190c0*/  IMAD.MOV.U32 R62, RZ, RZ, 0x181f ;  /* 0x0000181fff3e7424 */ /* 0x000fe200078e00ff */
[----:B------:R-:W-:-:S02]  /*190d0*/  MOV R3, 0x190f0 ;  /* 0x000190f000037802 */ /* 0x000fc40000000f00 */
[----:B------:R-:W-:Y:S05]  /*190e0*/  CALL.REL.NOINC `($__internal_19_$__cuda_sm70_shflsync_idx_p) ;  /* 0x0000175000007944 */ /* 0x000fea0003c00000 */
[----:B------:R-:W-:Y:S01]  /*190f0*/  MOV R7, R62 ;  /* 0x0000003e00077202 */ /* 0x000fe20000000f00 */
[----:B------:R-:W-:Y:S05]  /*19100*/  BRA `(.L_x_1582) ;  /* 0xffff856000007947 */ /* 0x000fea000383ffff */
.L_x_1489:
[----:B------:R-:W-:Y:S01]  /*19110*/  IMAD.MOV.U32 R56, RZ, RZ, R6 ;  /* 0x000000ffff387224 */ /* 0x000fe200078e0006 */
[----:B------:R-:W-:Y:S01]  /*19120*/  MOV R2, RZ ;  /* 0x000000ff00027202 */ /* 0x000fe20000000f00 */
[----:B------:R-:W-:Y:S01]  /*19130*/  IMAD.MOV.U32 R62, RZ, RZ, 0x181f ;  /* 0x0000181fff3e7424 */ /* 0x000fe200078e00ff */
[----:B------:R-:W-:-:S02]  /*19140*/  MOV R3, 0x19160 ;  /* 0x0001916000037802 */ /* 0x000fc40000000f00 */
[----:B-12---:R-:W-:Y:S05]  /*19150*/  CALL.REL.NOINC `($__internal_19_$__cuda_sm70_shflsync_idx_p) ;  /* 0x000016e000007944 */ /* 0x006fea0003c00000 */
[----:B------:R-:W-:Y:S01]  /*19160*/  MOV R2, R62 ;  /* 0x0000003e00027202 */ /* 0x000fe20000000f00 */
[----:B------:R-:W-:Y:S05]  /*19170*/  BRA `(.L_x_1583) ;  /* 0xffff851000007947 */ /* 0x000fea000383ffff */
.L_x_1490:
[----:B------:R-:W-:Y:S01]  /*19180*/  IMAD.MOV.U32 R56, RZ, RZ, R5 ;  /* 0x000000ffff387224 */ /* 0x000fe200078e0005 */
[----:B-1----:R-:W-:Y:S01]  /*19190*/  MOV R2, 0x1 ;  /* 0x0000000100027802 */ /* 0x002fe20000000f00 */
[----:B------:R-:W-:Y:S01]  /*191a0*/  IMAD.MOV.U32 R62, RZ, RZ, 0x181f ;  /* 0x0000181fff3e7424 */ /* 0x000fe200078e00ff */
[----:B------:R-:W-:-:S02]  /*191b0*/  MOV R3, 0x191d0 ;  /* 0x000191d000037802 */ /* 0x000fc40000000f00 */
[----:B---3--:R-:W-:Y:S05]  /*191c0*/  CALL.REL.NOINC `($__internal_19_$__cuda_sm70_shflsync_idx_p) ;  /* 0x0000167000007944 */ /* 0x008fea0003c00000 */
        /* <DEDUP_REMOVED lines=8> */
.L_x_1491:
[----:B------:R-:W-:Y:S01]  /*19250*/  IMAD.MOV.U32 R56, RZ, RZ, R5 ;  /* 0x000000ffff387224 */ /* 0x000fe200078e0005 */
[----:B-1----:R-:W-:Y:S01]  /*19260*/  MOV R2, 0x2 ;  /* 0x0000000200027802 */ /* 0x002fe20000000f00 */
[----:B------:R-:W-:Y:S01]  /*19270*/  IMAD.MOV.U32 R62, RZ, RZ, 0x181f ;  /* 0x0000181fff3e7424 */ /* 0x000fe200078e00ff */
[----:B------:R-:W-:Y:S02]  /*19280*/  MOV R3, 0x192a0 ;  /* 0x000192a000037802 */ /* 0x000fe40000000f00 */
[----:B--23--:R-:W-:Y:S05]  /*19290*/  CALL.REL.NOINC `($__internal_19_$__cuda_sm70_shflsync_idx_p) ;  /* 0x000015a000007944 */ /* 0x00cfea0003c00000 */
[----:B------:R-:W-:Y:S01]  /*192a0*/  MOV R7, R62 ;  /* 0x0000003e00077202 */ /* 0x000fe20000000f00 */
[----:B------:R-:W-:Y:S05]  /*192b0*/  BRA `(.L_x_1585) ;  /* 0xffff853000007947 */ /* 0x000fea000383ffff */
.L_x_1492:
[----:B------:R-:W-:Y:S01]  /*192c0*/  IMAD.MOV.U32 R56, RZ, RZ, R6 ;  /* 0x000000ffff387224 */ /* 0x000fe200078e0006 */
[----:B-1----:R-:W-:Y:S01]  /*192d0*/  MOV R2, 0x2 ;  /* 0x0000000200027802 */ /* 0x002fe20000000f00 */
[----:B------:R-:W-:Y:S01]  /*192e0*/  IMAD.MOV.U32 R62, RZ, RZ, 0x181f ;  /* 0x0000181fff3e7424 */ /* 0x000fe200078e00ff */
[----:B------:R-:W-:Y:S02]  /*192f0*/  MOV R3, 0x19310 ;  /* 0x0001931000037802 */ /* 0x000fe40000000f00 */
[----:B--234-:R-:W-:Y:S05]  /*19300*/  CALL.REL.NOINC `($__internal_19_$__cuda_sm70_shflsync_idx_p) ;  /* 0x0000153000007944 */ /* 0x01cfea0003c00000 */
[----:B------:R-:W-:Y:S01]  /*19310*/  MOV R2, R62 ;  /* 0x0000003e00027202 */ /* 0x000fe20000000f00 */
[----:B------:R-:W-:Y:S05]  /*19320*/  BRA `(.L_x_1586) ;  /* 0xffff84e000007947 */ /* 0x000fea000383ffff */
.L_x_1493:
[----:B------:R-:W-:Y:S01]  /*19330*/  IMAD.MOV.U32 R56, RZ, RZ, R5 ;  /* 0x000000ffff387224 */ /* 0x000fe200078e0005 */
[----:B--2---:R-:W-:Y:S01]  /*19340*/  MOV R2, 0x3 ;  /* 0x0000000300027802 */ /* 0x004fe20000000f00 */
[----:B------:R-:W-:Y:S01]  /*19350*/  IMAD.MOV.U32 R62, RZ, RZ, 0x181f ;  /* 0x0000181fff3e7424 */ /* 0x000fe200078e00ff */
[----:B------:R-:W-:-:S02]  /*19360*/  MOV R3, 0x19380 ;  /* 0x0001938000037802 */ /* 0x000fc40000000f00 */
[----:B-1-34-:R-:W-:Y:S05]  /*19370*/  CALL.REL.NOINC `($__internal_19_$__cuda_sm70_shflsync_idx_p) ;  /* 0x000014c000007944 */ /* 0x01afea0003c00000 */
        /* <DEDUP_REMOVED lines=8> */
.L_x_1494:
[----:B------:R-:W-:Y:S01]  /*19400*/  IMAD.MOV.U32 R56, RZ, RZ, R5 ;  /* 0x000000ffff387224 */ /* 0x000fe200078e0005 */
[----:B--2---:R-:W-:Y:S01]  /*19410*/  MOV R2, 0x4 ;  /* 0x0000000400027802 */ /* 0x004fe20000000f00 */
[----:B------:R-:W-:Y:S01]  /*19420*/  IMAD.MOV.U32 R62, RZ, RZ, 0x181f ;  /* 0x0000181fff3e7424 */ /* 0x000fe200078e00ff */
[----:B------:R-:W-:Y:S02]  /*19430*/  MOV R3, 0x19450 ;  /* 0x0001945000037802 */ /* 0x000fe40000000f00 */
[----:B-1-34-:R-:W-:Y:S05]  /*19440*/  CALL.REL.NOINC `($__internal_19_$__cuda_sm70_shflsync_idx_p) ;  /* 0x000013f000007944 */ /* 0x01afea0003c00000 */
[----:B------:R-:W-:Y:S01]  /*19450*/  MOV R7, R62 ;  /* 0x0000003e00077202 */ /* 0x000fe20000000f00 */
[----:B------:R-:W-:Y:S05]  /*19460*/  BRA `(.L_x_1588) ;  /* 0xffff84b000007947 */ /* 0x000fea000383ffff */
.L_x_1495:
[----:B------:R-:W-:Y:S01]  /*19470*/  IMAD.MOV.U32 R56, RZ, RZ, R6 ;  /* 0x000000ffff387224 */ /* 0x000fe200078e0006 */
[----:B--2---:R-:W-:Y:S01]  /*19480*/  MOV R2, 0x4 ;  /* 0x0000000400027802 */ /* 0x004fe20000000f00 */
[----:B------:R-:W-:Y:S01]  /*19490*/  IMAD.MOV.U32 R62, RZ, RZ, 0x181f ;  /* 0x0000181fff3e7424 */ /* 0x000fe200078e00ff */
[----:B------:R-:W-:Y:S02]  /*194a0*/  MOV R3, 0x194c0 ;  /* 0x000194c000037802 */ /* 0x000fe40000000f00 */
[----:B-1-34-:R-:W-:Y:S05]  /*194b0*/  CALL.REL.NOINC `($__internal_19_$__cuda_sm70_shflsync_idx_p) ;  /* 0x0000138000007944 */ /* 0x01afea0003c00000 */
[----:B------:R-:W-:Y:S01]  /*194c0*/  MOV R2, R62 ;  /* 0x0000003e00027202 */ /* 0x000fe20000000f00 */
[----:B------:R-:W-:Y:S05]  /*194d0*/  BRA `(.L_x_1589) ;  /* 0xffff846000007947 */ /* 0x000fea000383ffff */
.L_x_1496:
[----:B------:R-:W-:Y:S01]  /*194e0*/  IMAD.MOV.U32 R56, RZ, RZ, R5 ;  /* 0x000000ffff387224 */ /* 0x000fe200078e0005 */
[----:B-1----:R-:W-:Y:S01]  /*194f0*/  MOV R2, 0x5 ;  /* 0x0000000500027802 */ /* 0x002fe20000000f00 */
[----:B------:R-:W-:Y:S01]  /*19500*/  IMAD.MOV.U32 R62, RZ, RZ, 0x181f ;  /* 0x0000181fff3e7424 */ /* 0x000fe200078e00ff */
[----:B------:R-:W-:-:S02]  /*19510*/  MOV R3, 0x19530 ;  /* 0x0001953000037802 */ /* 0x000fc40000000f00 */
[----:B--234-:R-:W-:Y:S05]  /*19520*/  CALL.REL.NOINC `($__internal_19_$__cuda_sm70_shflsync_idx_p) ;  /* 0x0000131000007944 */ /* 0x01cfea0003c00000 */
        /* <DEDUP_REMOVED lines=8> */
.L_x_1497:
[----:B------:R-:W-:Y:S01]  /*195b0*/  IMAD.MOV.U32 R56, RZ, RZ, R5 ;  /* 0x000000ffff387224 */ /* 0x000fe200078e0005 */
[----:B--2---:R-:W-:Y:S01]  /*195c0*/  MOV R2, 0x6 ;  /* 0x0000000600027802 */ /* 0x004fe20000000f00 */
[----:B------:R-:W-:Y:S01]  /*195d0*/  IMAD.MOV.U32 R62, RZ, RZ, 0x181f ;  /* 0x0000181fff3e7424 */ /* 0x000fe200078e00ff */
[----:B------:R-:W-:Y:S02]  /*195e0*/  MOV R3, 0x19600 ;  /* 0x0001960000037802 */ /* 0x000fe40000000f00 */
[----:B-1--4-:R-:W-:Y:S05]  /*195f0*/  CALL.REL.NOINC `($__internal_19_$__cuda_sm70_shflsync_idx_p) ;  /* 0x0000124000007944 */ /* 0x012fea0003c00000 */
[----:B------:R-:W-:Y:S01]  /*19600*/  MOV R7, R62 ;  /* 0x0000003e00077202 */ /* 0x000fe20000000f00 */
[----:B------:R-:W-:Y:S05]  /*19610*/  BRA `(.L_x_1591) ;  /* 0xffff843000007947 */ /* 0x000fea000383ffff */
.L_x_1498:
[----:B------:R-:W-:Y:S01]  /*19620*/  IMAD.MOV.U32 R56, RZ, RZ, R6 ;  /* 0x000000ffff387224 */ /* 0x000fe200078e0006 */
[----:B--2---:R-:W-:Y:S01]  /*19630*/  MOV R2, 0x6 ;  /* 0x0000000600027802 */ /* 0x004fe20000000f00 */
[----:B------:R-:W-:Y:S01]  /*19640*/  IMAD.MOV.U32 R62, RZ, RZ, 0x181f ;  /* 0x0000181fff3e7424 */ /* 0x000fe200078e00ff */
[----:B------:R-:W-:Y:S02]  /*19650*/  MOV R3, 0x19670 ;  /* 0x0001967000037802 */ /* 0x000fe40000000f00 */
[----:B-1-34-:R-:W-:Y:S05]  /*19660*/  CALL.REL.NOINC `($__internal_19_$__cuda_sm70_shflsync_idx_p) ;  /* 0x000011d000007944 */ /* 0x01afea0003c00000 */
[----:B------:R-:W-:Y:S01]  /*19670*/  MOV R2, R62 ;  /* 0x0000003e00027202 */ /* 0x000fe20000000f00 */
[----:B------:R-:W-:Y:S05]  /*19680*/  BRA `(.L_x_1592) ;  /* 0xffff83e000007947 */ /* 0x000fea000383ffff */
.L_x_1499:
[----:B------:R-:W-:Y:S01]  /*19690*/  IMAD.MOV.U32 R56, RZ, RZ, R5 ;  /* 0x000000ffff387224 */ /* 0x000fe200078e0005 */
[----:B-1----:R-:W-:Y:S01]  /*196a0*/  MOV R2, 0x7 ;  /* 0x0000000700027802 */ /* 0x002fe20000000f00 */
[----:B------:R-:W-:Y:S01]  /*196b0*/  IMAD.MOV.U32 R62, RZ, RZ, 0x181f ;  /* 0x0000181fff3e7424 */ /* 0x000fe200078e00ff */
[----:B------:R-:W-:-:S02]  /*196c0*/  MOV R3, 0x196e0 ;  /* 0x000196e000037802 */ /* 0x000fc40000000f00 */
[----:B--2-4-:R-:W-:Y:S05]  /*196d0*/  CALL.REL.NOINC `($__internal_19_$__cuda_sm70_shflsync_idx_p) ;  /* 0x0000116000007944 */ /* 0x014fea0003c00000 */
        /* <DEDUP_REMOVED lines=8> */
.L_x_1501:
[----:B------:R-:W-:Y:S01]  /*19760*/  IMAD.MOV.U32 R56, RZ, RZ, R5 ;  /* 0x000000ffff387224 */ /* 0x000fe200078e0005 */
[----:B------:R-:W-:Y:S01]  /*19770*/  MOV R2, RZ ;  /* 0x000000ff00027202 */ /* 0x000fe20000000f00 */
[----:B------:R-:W-:Y:S01]  /*19780*/  IMAD.MOV.U32 R62, RZ, RZ, 0x1c1f ;  /* 0x00001c1fff3e7424 */ /* 0x000fe200078e00ff */
[----:B------:R-:W-:Y:S02]  /*19790*/  MOV R3, 0x197b0 ;  /* 0x000197b000037802 */ /* 0x000fe40000000f00 */
[----:B------:R-:W-:Y:S05]  /*197a0*/  CALL.REL.NOINC `($__internal_19_$__cuda_sm70_shflsync_idx_p) ;  /* 0x0000109000007944 */ /* 0x000fea0003c00000 */
[----:B------:R-:W-:Y:S01]  /*197b0*/  MOV R4, R62 ;  /* 0x0000003e00047202 */ /* 0x000fe20000000f00 */
[----:B------:R-:W-:Y:S05]  /*197c0*/  BRA `(.L_x_1594) ;  /* 0xffff85c000007947 */ /* 0x000fea000383ffff */
.L_x_1502:
[----:B------:R-:W-:Y:S01]  /*197d0*/  IMAD.MOV.U32 R56, RZ, RZ, R12 ;  /* 0x000000ffff387224 */ /* 0x000fe200078e000c */
[----:B------:R-:W-:Y:S01]  /*197e0*/  MOV R2, RZ ;  /* 0x000000ff00027202 */ /* 0x000fe20000000f00 */
[----:B------:R-:W-:Y:S01]  /*197f0*/  IMAD.MOV.U32 R62, RZ, RZ, 0x1c1f ;  /* 0x00001c1fff3e7424 */ /* 0x000fe200078e00ff */
[----:B------:R-:W-:Y:S02]  /*19800*/  MOV R3, 0x19820 ;  /* 0x0001982000037802 */ /* 0x000fe40000000f00 */
[----:B-12---:R-:W-:Y:S05]  /*19810*/  CALL.REL.NOINC `($__internal_19_$__cuda_sm70_shflsync_idx_p) ;  /* 0x0000102000007944 */ /* 0x006fea0003c00000 */
[----:B------:R-:W-:Y:S01]  /*19820*/  MOV R0, R62 ;  /* 0x0000003e00007202 */ /* 0x000fe20000000f00 */
[----:B------:R-:W-:Y:S05]  /*19830*/  BRA `(.L_x_1595) ;  /* 0xffff857000007947 */ /* 0x000fea000383ffff */
.L_x_1505:
[----:B------:R-:W-:Y:S01]  /*19840*/  IMAD.MOV.U32 R56, RZ, RZ, R5 ;  /* 0x000000ffff387224 */ /* 0x000fe200078e0005 */
[----:B---3--:R-:W-:Y:S01]  /*19850*/  MOV R2, 0x1 ;  /* 0x0000000100027802 */ /* 0x008fe20000000f00 */
        /* <DEDUP_REMOVED lines=11> */
.L_x_1508:
[----:B------:R-:W-:Y:S01]  /*19910*/  IMAD.MOV.U32 R56, RZ, RZ, R5 ;  /* 0x000000ffff387224 */ /* 0x000fe200078e0005 */
[----:B--23--:R-:W-:Y:S01]  /*19920*/  MOV R2, 0x2 ;  /* 0x0000000200027802 */ /* 0x00cfe20000000f00 */
[----:B------:R-:W-:Y:S01]  /*19930*/  IMAD.MOV.U32 R62, RZ, RZ, 0x1c1f ;  /* 0x00001c1fff3e7424 */ /* 0x000fe200078e00ff */
[----:B------:R-:W-:Y:S02]  /*19940*/  MOV R3, 0x19960 ;  /* 0x0001996000037802 */ /* 0x000fe40000000f00 */
[----:B-1--4-:R-:W-:Y:S05]  /*19950*/  CALL.REL.NOINC `($__internal_19_$__cuda_sm70_shflsync_idx_p) ;  /* 0x00000ee000007944 */ /* 0x012fea0003c00000 */
[----:B------:R-:W-:Y:S01]  /*19960*/  MOV R4, R62 ;  /* 0x0000003e00047202 */ /* 0x000fe20000000f00 */
[----:B------:R-:W-:Y:S05]  /*19970*/  BRA `(.L_x_1597) ;  /* 0xffff8ae000007947 */ /* 0x000fea000383ffff */
.L_x_1509:
[----:B------:R-:W-:Y:S01]  /*19980*/  IMAD.MOV.U32 R56, RZ, RZ, R12 ;  /* 0x000000ffff387224 */ /* 0x000fe200078e000c */
[----:B--23--:R-:W-:Y:S01]  /*19990*/  MOV R2, 0x2 ;  /* 0x0000000200027802 */ /* 0x00cfe20000000f00 */
[----:B------:R-:W-:Y:S01]  /*199a0*/  IMAD.MOV.U32 R62, RZ, RZ, 0x1c1f ;  /* 0x00001c1fff3e7424 */ /* 0x000fe200078e00ff */
[----:B------:R-:W-:Y:S02]  /*199b0*/  MOV R3, 0x199d0 ;  /* 0x000199d000037802 */ /* 0x000fe40000000f00 */
[----:B-1--4-:R-:W-:Y:S05]  /*199c0*/  CALL.REL.NOINC `($__internal_19_$__cuda_sm70_shflsync_idx_p) ;  /* 0x00000e7000007944 */ /* 0x012fea0003c00000 */
[----:B------:R-:W-:Y:S01]  /*199d0*/  MOV R0, R62 ;  /* 0x0000003e00007202 */ /* 0x000fe20000000f00 */
[----:B------:R-:W-:Y:S05]  /*199e0*/  BRA `(.L_x_1598) ;  /* 0xffff8a9000007947 */ /* 0x000fea000383ffff */
.L_x_1512:
[----:B------:R-:W-:Y:S01]  /*199f0*/  IMAD.MOV.U32 R56, RZ, RZ, R5 ;  /* 0x000000ffff387224 */ /* 0x000fe200078e0005 */
[----:B--23--:R-:W-:Y:S01]  /*19a00*/  MOV R2, 0x3 ;  /* 0x0000000300027802 */ /* 0x00cfe20000000f00 */
[----:B------:R-:W-:Y:S01]  /*19a10*/  IMAD.MOV.U32 R62, RZ, RZ, 0x1c1f ;  /* 0x00001c1fff3e7424 */ /* 0x000fe200078e00ff */
[----:B------:R-:W-:-:S02]  /*19a20*/  MOV R3, 0x19a40 ;  /* 0x00019a4000037802 */ /* 0x000fc40000000f00 */
[----:B-1--4-:R-:W-:Y:S05]  /*19a30*/  CALL.REL.NOINC `($__internal_19_$__cuda_sm70_shflsync_idx_p) ;  /* 0x00000e0000007944 */ /* 0x012fea0003c00000 */
        /* <DEDUP_REMOVED lines=8> */
.L_x_1516:
[----:B------:R-:W-:Y:S01]  /*19ac0*/  IMAD.MOV.U32 R56, RZ, RZ, R5 ;  /* 0x000000ffff387224 */ /* 0x000fe200078e0005 */
[----:B------:R-:W-:Y:S01]  /*19ad0*/  MOV R2, RZ ;  /* 0x000000ff00027202 */ /* 0x000fe20000000f00 */
[----:B------:R-:W-:Y:S01]  /*19ae0*/  IMAD.MOV.U32 R62, RZ, RZ, 0x181f ;  /* 0x0000181fff3e7424 */ /* 0x000fe200078e00ff */
[----:B------:R-:W-:Y:S02]  /*19af0*/  MOV R3, 0x19b10 ;  /* 0x00019b1000037802 */ /* 0x000fe40000000f00 */
[----:B------:R-:W-:Y:S05]  /*19b00*/  CALL.REL.NOINC `($__internal_19_$__cuda_sm70_shflsync_idx_p) ;  /* 0x00000d3000007944 */ /* 0x000fea0003c00000 */
[----:B------:R-:W-:Y:S01]  /*19b10*/  MOV R7, R62 ;  /* 0x0000003e00077202 */ /* 0x000fe20000000f00 */
[----:B------:R-:W-:Y:S05]  /*19b20*/  BRA `(.L_x_1600) ;  /* 0xffff976000007947 */ /* 0x000fea000383ffff */
.L_x_1517:
[----:B------:R-:W-:Y:S01]  /*19b30*/  IMAD.MOV.U32 R56, RZ, RZ, R6 ;  /* 0x000000ffff387224 */ /* 0x000fe200078e0006 */
[----:B------:R-:W-:Y:S01]  /*19b40*/  MOV R2, RZ ;  /* 0x000000ff00027202 */ /* 0x000fe20000000f00 */
[----:B------:R-:W-:Y:S01]  /*19b50*/  IMAD.MOV.U32 R62, RZ, RZ, 0x181f ;  /* 0x0000181fff3e7424 */ /* 0x000fe200078e00ff */
[----:B------:R-:W-:Y:S02]  /*19b60*/  MOV R3, 0x19b80 ;  /* 0x00019b8000037802 */ /* 0x000fe40000000f00 */
[----:B-12---:R-:W-:Y:S05]  /*19b70*/  CALL.REL.NOINC `($__internal_19_$__cuda_sm70_shflsync_idx_p) ;  /* 0x00000cc000007944 */ /* 0x006fea0003c00000 */
[----:B------:R-:W-:Y:S01]  /*19b80*/  MOV R2, R62 ;  /* 0x0000003e00027202 */ /* 0x000fe20000000f00 */
[----:B------:R-:W-:Y:S05]  /*19b90*/  BRA `(.L_x_1601) ;  /* 0xffff971000007947 */ /* 0x000fea000383ffff */
.L_x_1518:
        /* <DEDUP_REMOVED lines=13> */
.L_x_1519:
[----:B------:R-:W-:Y:S01]  /*19c70*/  IMAD.MOV.U32 R56, RZ, RZ, R5 ;  /* 0x000000ffff387224 */ /* 0x000fe200078e0005 */
[----:B-1----:R-:W-:Y:S01]  /*19c80*/  MOV R2, 0x2 ;  /* 0x0000000200027802 */ /* 0x002fe20000000f00 */
[----:B------:R-:W-:Y:S01]  /*19c90*/  IMAD.MOV.U32 R62, RZ, RZ, 0x181f ;  /* 0x0000181fff3e7424 */ /* 0x000fe200078e00ff */
[----:B------:R-:W-:Y:S02]  /*19ca0*/  MOV R3, 0x19cc0 ;  /* 0x00019cc000037802 */ /* 0x000fe40000000f00 */
[----:B--23--:R-:W-:Y:S05]  /*19cb0*/  CALL.REL.NOINC `($__internal_19_$__cuda_sm70_shflsync_idx_p) ;  /* 0x00000b8000007944 */ /* 0x00cfea0003c00000 */
[----:B------:R-:W-:Y:S01]  /*19cc0*/  MOV R7, R62 ;  /* 0x0000003e00077202 */ /* 0x000fe20000000f00 */
[----:B------:R-:W-:Y:S05]  /*19cd0*/  BRA `(.L_x_1603) ;  /* 0xffff974000007947 */ /* 0x000fea000383ffff */
.L_x_1520:
[----:B------:R-:W-:Y:S01]  /*19ce0*/  IMAD.MOV.U32 R56, RZ, RZ, R6 ;  /* 0x000000ffff387224 */ /* 0x000fe200078e0006 */
[----:B-1----:R-:W-:Y:S01]  /*19cf0*/  MOV R2, 0x2 ;  /* 0x0000000200027802 */ /* 0x002fe20000000f00 */
[----:B------:R-:W-:Y:S01]  /*19d00*/  IMAD.MOV.U32 R62, RZ, RZ, 0x181f ;  /* 0x0000181fff3e7424 */ /* 0x000fe200078e00ff */
[----:B------:R-:W-:Y:S02]  /*19d10*/  MOV R3, 0x19d30 ;  /* 0x00019d3000037802 */ /* 0x000fe40000000f00 */
[----:B--234-:R-:W-:Y:S05]  /*19d20*/  CALL.REL.NOINC `($__internal_19_$__cuda_sm70_shflsync_idx_p) ;  /* 0x00000b1000007944 */ /* 0x01cfea0003c00000 */
[----:B------:R-:W-:Y:S01]  /*19d30*/  MOV R2, R62 ;  /* 0x0000003e00027202 */ /* 0x000fe20000000f00 */
[----:B------:R-:W-:Y:S05]  /*19d40*/  BRA `(.L_x_1604) ;  /* 0xffff96f000007947 */ /* 0x000fea000383ffff */
.L_x_1521:
        /* <DEDUP_REMOVED lines=13> */
.L_x_1522:
[----:B------:R-:W-:Y:S01]  /*19e20*/  IMAD.MOV.U32 R56, RZ, RZ, R5 ;  /* 0x000000ffff387224 */ /* 0x000fe200078e0005 */
[----:B--2---:R-:W-:Y:S01]  /*19e30*/  MOV R2, 0x4 ;  /* 0x0000000400027802 */ /* 0x004fe20000000f00 */
[----:B------:R-:W-:Y:S01]  /*19e40*/  IMAD.MOV.U32 R62, RZ, RZ, 0x181f ;  /* 0x0000181fff3e7424 */ /* 0x000fe200078e00ff */
[----:B------:R-:W-:Y:S02]  /*19e50*/  MOV R3, 0x19e70 ;  /* 0x00019e7000037802 */ /* 0x000fe40000000f00 */
[----:B-1-34-:R-:W-:Y:S05]  /*19e60*/  CALL.REL.NOINC `($__internal_19_$__cuda_sm70_shflsync_idx_p) ;  /* 0x000009d000007944 */ /* 0x01afea0003c00000 */
[----:B------:R-:W-:Y:S01]  /*19e70*/  MOV R7, R62 ;  /* 0x0000003e00077202 */ /* 0x000fe20000000f00 */
[----:B------:R-:W-:Y:S05]  /*19e80*/  BRA `(.L_x_1606) ;  /* 0xffff96c000007947 */ /* 0x000fea000383ffff */
.L_x_1523:
[----:B------:R-:W-:Y:S01]  /*19e90*/  IMAD.MOV.U32 R56, RZ, RZ, R6 ;  /* 0x000000ffff387224 */ /* 0x000fe200078e0006 */
[----:B--2---:R-:W-:Y:S01]  /*19ea0*/  MOV R2, 0x4 ;  /* 0x0000000400027802 */ /* 0x004fe20000000f00 */
[----:B------:R-:W-:Y:S01]  /*19eb0*/  IMAD.MOV.U32 R62, RZ, RZ, 0x181f ;  /* 0x0000181fff3e7424 */ /* 0x000fe200078e00ff */
[----:B------:R-:W-:Y:S02]  /*19ec0*/  MOV R3, 0x19ee0 ;  /* 0x00019ee000037802 */ /* 0x000fe40000000f00 */
[----:B-1-34-:R-:W-:Y:S05]  /*19ed0*/  CALL.REL.NOINC `($__internal_19_$__cuda_sm70_shflsync_idx_p) ;  /* 0x0000096000007944 */ /* 0x01afea0003c00000 */
[----:B------:R-:W-:Y:S01]  /*19ee0*/  MOV R2, R62 ;  /* 0x0000003e00027202 */ /* 0x000fe20000000f00 */
[----:B------:R-:W-:Y:S05]  /*19ef0*/  BRA `(.L_x_1607) ;  /* 0xffff967000007947 */ /* 0x000fea000383ffff */
.L_x_1524:
        /* <DEDUP_REMOVED lines=13> */
.L_x_1525:
[----:B------:R-:W-:Y:S01]  /*19fd0*/  IMAD.MOV.U32 R56, RZ, RZ, R5 ;  /* 0x000000ffff387224 */ /* 0x000fe200078e0005 */
[----:B--2---:R-:W-:Y:S01]  /*19fe0*/  MOV R2, 0x6 ;  /* 0x0000000600027802 */ /* 0x004fe20000000f00 */
[----:B------:R-:W-:Y:S01]  /*19ff0*/  IMAD.MOV.U32 R62, RZ, RZ, 0x181f ;  /* 0x0000181fff3e7424 */ /* 0x000fe200078e00ff */
[----:B------:R-:W-:Y:S02]  /*1a000*/  MOV R3, 0x1a020 ;  /* 0x0001a02000037802 */ /* 0x000fe40000000f00 */
[----:B-1--4-:R-:W-:Y:S05]  /*1a010*/  CALL.REL.NOINC `($__internal_19_$__cuda_sm70_shflsync_idx_p) ;  /* 0x0000082000007944 */ /* 0x012fea0003c00000 */
[----:B------:R-:W-:Y:S01]  /*1a020*/  MOV R7, R62 ;  /* 0x0000003e00077202 */ /* 0x000fe20000000f00 */
[----:B------:R-:W-:Y:S05]  /*1a030*/  BRA `(.L_x_1609) ;  /* 0xffff964000007947 */ /* 0x000fea000383ffff */
.L_x_1526:
[----:B------:R-:W-:Y:S01]  /*1a040*/  IMAD.MOV.U32 R56, RZ, RZ, R6 ;  /* 0x000000ffff387224 */ /* 0x000fe200078e0006 */
[----:B--2---:R-:W-:Y:S01]  /*1a050*/  MOV R2, 0x6 ;  /* 0x0000000600027802 */ /* 0x004fe20000000f00 */
[----:B------:R-:W-:Y:S01]  /*1a060*/  IMAD.MOV.U32 R62, RZ, RZ, 0x181f ;  /* 0x0000181fff3e7424 */ /* 0x000fe200078e00ff */
[----:B------:R-:W-:Y:S02]  /*1a070*/  MOV R3, 0x1a090 ;  /* 0x0001a09000037802 */ /* 0x000fe40000000f00 */
[----:B-1-34-:R-:W-:Y:S05]  /*1a080*/  CALL.REL.NOINC `($__internal_19_$__cuda_sm70_shflsync_idx_p) ;  /* 0x000007b000007944 */ /* 0x01afea0003c00000 */
[----:B------:R-:W-:Y:S01]  /*1a090*/  MOV R2, R62 ;  /* 0x0000003e00027202 */ /* 0x000fe20000000f00 */
[----:B------:R-:W-:Y:S05]  /*1a0a0*/  BRA `(.L_x_1610) ;  /* 0xffff95f000007947 */ /* 0x000fea000383ffff */
.L_x_1527:
        /* <DEDUP_REMOVED lines=13> */
.L_x_1529:
[----:B------:R-:W-:Y:S01]  /*1a180*/  IMAD.MOV.U32 R56, RZ, RZ, R57 ;  /* 0x000000ffff387224 */ /* 0x000fe200078e0039 */
[----:B------:R-:W-:Y:S01]  /*1a190*/  MOV R2, RZ ;  /* 0x000000ff00027202 */ /* 0x000fe20000000f00 */
[----:B------:R-:W-:Y:S01]  /*1a1a0*/  IMAD.MOV.U32 R62, RZ, RZ, 0x1f ;  /* 0x0000001fff3e7424 */ /* 0x000fe200078e00ff */
[----:B------:R-:W-:Y:S02]  /*1a1b0*/  MOV R3, 0x1a1d0 ;  /* 0x0001a1d000037802 */ /* 0x000fe40000000f00 */
[----:B------:R-:W-:Y:S05]  /*1a1c0*/  CALL.REL.NOINC `($__internal_19_$__cuda_sm70_shflsync_idx_p) ;  /* 0x0000067000007944 */ /* 0x000fea0003c00000 */
[----:B------:R-:W-:Y:S01]  /*1a1d0*/  MOV R9, R62 ;  /* 0x0000003e00097202 */ /* 0x000fe20000000f00 */
[----:B------:R-:W-:Y:S05]  /*1a1e0*/  BRA `(.L_x_1612) ;  /* 0xffff96a000007947 */ /* 0x000fea000383ffff */
.L_x_1530:
[----:B------:R-:W-:Y:S01]  /*1a1f0*/  IMAD.MOV.U32 R56, RZ, RZ, R57 ;  /* 0x000000ffff387224 */ /* 0x000fe200078e0039 */
[----:B------:R-:W-:Y:S01]  /*1a200*/  MOV R2, 0x1 ;  /* 0x0000000100027802 */ /* 0x000fe20000000f00 */
[----:B------:R-:W-:Y:S01]  /*1a210*/  IMAD.MOV.U32 R62, RZ, RZ, 0x1f ;  /* 0x0000001fff3e7424 */ /* 0x000fe200078e00ff */
[----:B------:R-:W-:Y:S02]  /*1a220*/  MOV R3, 0x1a240 ;  /* 0x0001a24000037802 */ /* 0x000fe40000000f00 */
[----:B-12---:R-:W-:Y:S05]  /*1a230*/  CALL.REL.NOINC `($__internal_19_$__cuda_sm70_shflsync_idx_p) ;  /* 0x0000060000007944 */ /* 0x006fea0003c00000 */
[----:B------:R-:W-:Y:S01]  /*1a240*/  MOV R8, R62 ;  /* 0x0000003e00087202 */ /* 0x000fe20000000f00 */
[----:B------:R-:W-:Y:S05]  /*1a250*/  BRA `(.L_x_1613) ;  /* 0xffff965000007947 */ /* 0x000fea000383ffff */
.L_x_1531:
[----:B------:R-:W-:Y:S02]  /*1a260*/  MOV R2, 0x1 ;  /* 0x0000000100027802 */ /* 0x000fe40000000f00 */
[----:B------:R-:W-:-:S02]  /*1a270*/  MOV R3, 0x1a290 ;  /* 0x0001a29000037802 */ /* 0x000fc40000000f00 */
[----:B-1234-:R-:W-:Y:S05]  /*1a280*/  CALL.REL.NOINC `($__internal_20_$__cuda_sm70_shflsync_up_p) ;  /* 0x0000061000007944 */ /* 0x01efea0003c00000 */
[----:B------:R-:W-:Y:S05]  /*1a290*/  BRA `(.L_x_1614) ;  /* 0xffff974000007947 */ /* 0x000fea000383ffff */
.L_x_1532:
[----:B------:R-:W-:Y:S02]  /*1a2a0*/  MOV R2, 0x2 ;  /* 0x0000000200027802 */ /* 0x000fe40000000f00 */
[----:B------:R-:W-:-:S02]  /*1a2b0*/  MOV R3, 0x1a2d0 ;  /* 0x0001a2d000037802 */ /* 0x000fc40000000f00 */
[----:B--2-4-:R-:W-:Y:S05]  /*1a2c0*/  CALL.REL.NOINC `($__internal_20_$__cuda_sm70_shflsync_up_p) ;  /* 0x000005d000007944 */ /* 0x014fea0003c00000 */
        /* <DEDUP_REMOVED lines=24> */
.L_x_1536:
[----:B------:R-:W-:Y:S02]  /*1a450*/  MOV R2, 0x1 ;  /* 0x0000000100027802 */ /* 0x000fe40000000f00 */
[----:B------:R-:W-:Y:S02]  /*1a460*/  MOV R3, 0x1a480 ;  /* 0x0001a48000037802 */ /* 0x000fe40000000f00 */
[----:B------:R-:W-:Y:S05]  /*1a470*/  CALL.REL.NOINC `($__internal_20_$__cuda_sm70_shflsync_up_p) ;  /* 0x0000042000007944 */ /* 0x000fea0003c00000 */
[----:B------:R-:W-:Y:S01]  /*1a480*/  MOV R2, R4 ;  /* 0x0000000400027202 */ /* 0x000fe20000000f00 */
[----:B------:R-:W-:Y:S05]  /*1a490*/  BRA `(.L_x_1616) ;  /* 0xffff97a000007947 */ /* 0x000fea000383ffff */
.L_x_1537:
        /* <DEDUP_REMOVED lines=27> */
.L_x_1539:
[----:B------:R-:W-:Y:S02]  /*1a650*/  SEL R0, RZ, 0x1, P0 ;  /* 0x00000001ff007807 */ /* 0x000fe40000000000 */
[----:B------:R-:W-:Y:S02]  /*1a660*/  MOV R2, 0x1a680 ;  /* 0x0001a68000027802 */ /* 0x000fe40000000f00 */
[----:B-1----:R-:W-:Y:S05]  /*1a670*/  CALL.REL.NOINC `($__internal_21_$__cuda_sm70_votesync_ballot) ;  /* 0x0000029000007944 */ /* 0x002fea0003c00000 */
[----:B------:R-:W-:Y:S01]  /*1a680*/  MOV R10, R0 ;  /* 0x00000000000a7202 */ /* 0x000fe20000000f00 */
[----:B------:R-:W-:Y:S05]  /*1a690*/  BRA `(.L_x_1618) ;  /* 0xffff973000007947 */ /* 0x000fea000383ffff */
.L_x_1540:
[----:B------:R-:W-:Y:S01]  /*1a6a0*/  IMAD.MOV.U32 R56, RZ, RZ, R6 ;  /* 0x000000ffff387224 */ /* 0x000fe200078e0006 */
[----:B--2---:R-:W-:Y:S01]  /*1a6b0*/  MOV R2, R0 ;  /* 0x0000000000027202 */ /* 0x004fe20000000f00 */
[----:B------:R-:W-:Y:S01]  /*1a6c0*/  IMAD.MOV.U32 R62, RZ, RZ, 0x1f ;  /* 0x0000001fff3e7424 */ /* 0x000fe200078e00ff */
[----:B------:R-:W-:Y:S02]  /*1a6d0*/  MOV R3, 0x1a6f0 ;  /* 0x0001a6f000037802 */ /* 0x000fe40000000f00 */
[----:B-1----:R-:W-:Y:S05]  /*1a6e0*/  CALL.REL.NOINC `($__internal_19_$__cuda_sm70_shflsync_idx_p) ;  /* 0x0000015000007944 */ /* 0x002fea0003c00000 */
[----:B------:R-:W-:Y:S01]  /*1a6f0*/  IMAD.MOV.U32 R8, RZ, RZ, R62 ;  /* 0x000000ffff087224 */ /* 0x000fe200078e003e */
[----:B------:R-:W-:Y:S01]  /*1a700*/  MOV R2, R0 ;  /* 0x0000000000027202 */ /* 0x000fe20000000f00 */
[----:B------:R-:W-:Y:S01]  /*1a710*/  IMAD.MOV.U32 R56, RZ, RZ, R7 ;  /* 0x000000ffff387224 */ /* 0x000fe200078e0007 */
[----:B------:R-:W-:-:S02]  /*1a720*/  MOV R62, 0x1f ;  /* 0x0000001f003e7802 */ /* 0x000fc40000000f00 */
[----:B------:R-:W-:Y:S02]  /*1a730*/  MOV R3, 0x1a750 ;  /* 0x0001a75000037802 */ /* 0x000fe40000000f00 */
[----:B------:R-:W-:Y:S05]  /*1a740*/  CALL.REL.NOINC `($__internal_19_$__cuda_sm70_shflsync_idx_p) ;  /* 0x000000f000007944 */ /* 0x000fea0003c00000 */
[----:B------:R-:W-:Y:S01]  /*1a750*/  MOV R7, R62 ;  /* 0x0000003e00077202 */ /* 0x000fe20000000f00 */
[----:B------:R-:W-:Y:S05]  /*1a760*/  BRA `(.L_x_1619) ;  /* 0xffff96d000007947 */ /* 0x000fea000383ffff */
.L_x_1543:
[----:B------:R-:W-:Y:S01]  /*1a770*/  IMAD.MOV.U32 R56, RZ, RZ, R4 ;  /* 0x000000ffff387224 */ /* 0x000fe200078e0004 */
[----:B--2---:R-:W-:Y:S01]  /*1a780*/  MOV R2, R0 ;  /* 0x0000000000027202 */ /* 0x004fe20000000f00 */
[----:B------:R-:W-:Y:S01]  /*1a790*/  IMAD.MOV.U32 R62, RZ, RZ, 0x1f ;  /* 0x0000001fff3e7424 */ /* 0x000fe200078e00ff */
[----:B------:R-:W-:Y:S02]  /*1a7a0*/  MOV R3, 0x1a7c0 ;  /* 0x0001a7c000037802 */ /* 0x000fe40000000f00 */
[----:B-1--4-:R-:W-:Y:S05]  /*1a7b0*/  CALL.REL.NOINC `($__internal_19_$__cuda_sm70_shflsync_idx_p) ;  /* 0x0000008000007944 */ /* 0x012fea0003c00000 */
[----:B------:R-:W-:Y:S01]  /*1a7c0*/  MOV R11, R62 ;  /* 0x0000003e000b7202 */ /* 0x000fe20000000f00 */
[----:B------:R-:W-:Y:S05]  /*1a7d0*/  BRA `(.L_x_1542) ;  /* 0xffff96c000007947 */ /* 0x000fea000383ffff */
        .weak           $__internal_18_$__cuda_sm70_shflsync_bfly_p
        .type           $__internal_18_$__cuda_sm70_shflsync_bfly_p,@function
        .size           $__internal_18_$__cuda_sm70_shflsync_bfly_p,($__internal_19_$__cuda_sm70_shflsync_idx_p - $__internal_18_$__cuda_sm70_shflsync_bfly_p)
$__internal_18_$__cuda_sm70_shflsync_bfly_p:
[----:B------:R-:W-:Y:S02]  /*1a7e0*/  MOV R9, 0xffffffff ;  /* 0xffffffff00097802 */ /* 0x000fe40000000f00 */
[----:B------:R-:W-:Y:S02]  /*1a7f0*/  MOV R3, 0x1f ;  /* 0x0000001f00037802 */ /* 0x000fe40000000f00 */
[----:B------:R-:W-:Y:S04]  /*1a800*/  WARPSYNC R9 ;  /* 0x0000000900007348 */ /* 0x000fe80003800000 */
[----:B------:R1:W2:Y:S02]  /*1a810*/  SHFL.BFLY PT, R0, R4, R0, R3 ;  /* 0x0c00000004007389 */ /* 0x0002a400000e0003 */
[----:B-1----:R-:W-:-:S04]  /*1a820*/  MOV R3, 0x0 ;  /* 0x0000000000037802 */ /* 0x002fc80000000f00 */
[----:B--2---:R-:W-:Y:S05]  /*1a830*/  RET.REL.NODEC R2 `(_ZN7cutlass13device_kernelIN5flash19enable_sm80_to_sm89INS1_16FlashAttnFwdSm80INS1_25CollectiveMainloopFwdSm80ILi4ELi1ELb0EN4cute5tupleIJNS5_1CILi128EEENS7_ILi80EEENS7_ILi64EEEEEELi64ENS_10bfloat16_tEfNS_4arch4Sm80ELb1ELb0ELb1ELb1ELb1ELb0ELb1ELb1EEENS1_21CollectiveEpilogueFwdINS6_IJS8_SA_S9_EEENS6_IJNS7_ILi1EEESI_SI_EEESC_SE_Li128ELb1ELb1ELb1ELb0EEENS1_36VarlenDynamicPersistentTileSchedulerILi128ELi80ELi128ELi128ELb1ELb1ELb0ELb1ELb1ELb1EEEEEEEEEvNT_6ParamsE) ;  /* 0xfffe57c002007950 */ /* 0x004fea0003c3ffff */
        .weak           $__internal_19_$__cuda_sm70_shflsync_idx_p
        .type           $__internal_19_$__cuda_sm70_shflsync_idx_p,@function
        .size           $__internal_19_$__cuda_sm70_shflsync_idx_p,($__internal_20_$__cuda_sm70_shflsync_up_p - $__internal_19_$__cuda_sm70_shflsync_idx_p)
$__internal_19_$__cuda_sm70_shflsync_idx_p:
[----:B------:R-:W-:-:S04]  /*1a840*/  MOV R69, 0xffffffff ;  /* 0xffffffff00457802 */ /* 0x000fc80000000f00 */
[----:B------:R-:W-:Y:S04]  /*1a850*/  WARPSYNC R69 ;  /* 0x0000004500007348 */ /* 0x000fe80003800000 */
[----:B------:R1:W2:Y:S02]  /*1a860*/  SHFL.IDX PT, R62, R56, R2, R62 ;  /* 0x00000002383e7389 */ /* 0x0002a400000e003e */
[----:B-1----:R-:W-:Y:S02]  /*1a870*/  MOV R2, R3 ;  /* 0x0000000300027202 */ /* 0x002fe40000000f00 */
[----:B------:R-:W-:-:S04]  /*1a880*/  MOV R3, 0x0 ;  /* 0x0000000000037802 */ /* 0x000fc80000000f00 */
[----:B--2---:R-:W-:Y:S05]  /*1a890*/  RET.REL.NODEC R2 `(_ZN7cutlass13device_kernelIN5flash19enable_sm80_to_sm89INS1_16FlashAttnFwdSm80INS1_25CollectiveMainloopFwdSm80ILi4ELi1ELb0EN4cute5tupleIJNS5_1CILi128EEENS7_ILi80EEENS7_ILi64EEEEEELi64ENS_10bfloat16_tEfNS_4arch4Sm80ELb1ELb0ELb1ELb1ELb1ELb0ELb1ELb1EEENS1_21CollectiveEpilogueFwdINS6_IJS8_SA_S9_EEENS6_IJNS7_ILi1EEESI_SI_EEESC_SE_Li128ELb1ELb1ELb1ELb0EEENS1_36VarlenDynamicPersistentTileSchedulerILi128ELi80ELi128ELi128ELb1ELb1ELb0ELb1ELb1ELb1EEEEEEEEEvNT_6ParamsE) ;  /* 0xfffe576002007950 */ /* 0x004fea0003c3ffff */
        .weak           $__internal_20_$__cuda_sm70_shflsync_up_p
        .type           $__internal_20_$__cuda_sm70_shflsync_up_p,@function
        .size           $__internal_20_$__cuda_sm70_shflsync_up_p,($__internal_21_$__cuda_sm70_votesync_ballot - $__internal_20_$__cuda_sm70_shflsync_up_p)
$__internal_20_$__cuda_sm70_shflsync_up_p:
[----:B------:R-:W-:Y:S02]  /*1a8a0*/  IMAD.MOV.U32 R4, RZ, RZ, RZ ;  /* 0x000000ffff047224 */ /* 0x000fe400078e00ff */
[----:B------:R-:W-:-:S04]  /*1a8b0*/  IMAD.MOV.U32 R10, RZ, RZ, -0x1 ;  /* 0xffffffffff0a7424 */ /* 0x000fc800078e00ff */
[----:B------:R-:W-:Y:S04]  /*1a8c0*/  WARPSYNC R10 ;  /* 0x0000000a00007348 */ /* 0x000fe80003800000 */
[----:B------:R1:W2:Y:S02]  /*1a8d0*/  SHFL.UP PT, R4, R0, R2, R4 ;  /* 0x0400000200047389 */ /* 0x0002a400000e0004 */
[----:B-1----:R-:W-:Y:S02]  /*1a8e0*/  MOV R2, R3 ;  /* 0x0000000300027202 */ /* 0x002fe40000000f00 */
[----:B------:R-:W-:-:S04]  /*1a8f0*/  MOV R3, 0x0 ;  /* 0x0000000000037802 */ /* 0x000fc80000000f00 */
[----:B--2---:R-:W-:Y:S05]  /*1a900*/  RET.REL.NODEC R2 `(_ZN7cutlass13device_kernelIN5flash19enable_sm80_to_sm89INS1_16FlashAttnFwdSm80INS1_25CollectiveMainloopFwdSm80ILi4ELi1ELb0EN4cute5tupleIJNS5_1CILi128EEENS7_ILi80EEENS7_ILi64EEEEEELi64ENS_10bfloat16_tEfNS_4arch4Sm80ELb1ELb0ELb1ELb1ELb1ELb0ELb1ELb1EEENS1_21CollectiveEpilogueFwdINS6_IJS8_SA_S9_EEENS6_IJNS7_ILi1EEESI_SI_EEESC_SE_Li128ELb1ELb1ELb1ELb0EEENS1_36VarlenDynamicPersistentTileSchedulerILi128ELi80ELi128ELi128ELb1ELb1ELb0ELb1ELb1ELb1EEEEEEEEEvNT_6ParamsE) ;  /* 0xfffe56f002007950 */ /* 0x004fea0003c3ffff */
        .weak           $__internal_21_$__cuda_sm70_votesync_ballot
        .type           $__internal_21_$__cuda_sm70_votesync_ballot,@function
        .size           $__internal_21_$__cuda_sm70_votesync_ballot,(.L_x_1934 - $__internal_21_$__cuda_sm70_votesync_ballot)
$__internal_21_$__cuda_sm70_votesync_ballot:
[----:B------:R-:W-:Y:S01]  /*1a910*/  ISETP.NE.U32.AND P0, PT, R0, 0x1, PT ;  /* 0x000000010000780c */ /* 0x000fe20003f05070 */
[----:B------:R-:W-:-:S04]  /*1a920*/  IMAD.MOV.U32 R3, RZ, RZ, -0x1 ;  /* 0xffffffffff037424 */ /* 0x000fc800078e00ff */
[----:B------:R-:W-:Y:S08]  /*1a930*/  WARPSYNC R3 ;  /* 0x0000000300007348 */ /* 0x000ff00003800000 */
[----:B------:R-:W-:-:S04]  /*1a940*/  VOTE.ANY R0, PT, !P0 ;  /* 0x0000000000007806 */ /* 0x000fc800040e0100 */
[----:B------:R-:W-:Y:S01]  /*1a950*/  LOP3.LUT R0, R0, R3, RZ, 0xc0, !PT ;  /* 0x0000000300007212 */ /* 0x000fe200078ec0ff */
[----:B------:R-:W-:-:S04]  /*1a960*/  IMAD.MOV.U32 R3, RZ, RZ, 0x0 ;  /* 0x00000000ff037424 */ /* 0x000fc800078e00ff */
[----:B------:R-:W-:Y:S05]  /*1a970*/  RET.REL.NODEC R2 `(_ZN7cutlass13device_kernelIN5flash19enable_sm80_to_sm89INS1_16FlashAttnFwdSm80INS1_25CollectiveMainloopFwdSm80ILi4ELi1ELb0EN4cute5tupleIJNS5_1CILi128EEENS7_ILi80EEENS7_ILi64EEEEEELi64ENS_10bfloat16_tEfNS_4arch4Sm80ELb1ELb0ELb1ELb1ELb1ELb0ELb1ELb1EEENS1_21CollectiveEpilogueFwdINS6_IJS8_SA_S9_EEENS6_IJNS7_ILi1EEESI_SI_EEESC_SE_Li128ELb1ELb1ELb1ELb0EEENS1_36VarlenDynamicPersistentTileSchedulerILi128ELi80ELi128ELi128ELb1ELb1ELb0ELb1ELb1ELb1EEEEEEEEEvNT_6ParamsE) ;  /* 0xfffe568002007950 */ /* 0x000fea0003c3ffff */
.L_x_1620:
        /* <DEDUP_REMOVED lines=16> */
.L_x_1934:


//--------------------- .text._ZN7cutlass13device_kernelIN5flash19enable_sm80_to_sm89INS1_16FlashAttnFwdSm80INS1_25CollectiveMainloopFwdSm80ILi4ELi1ELb0EN4cute5tupleIJNS5_1CILi128EEENS7_ILi80EEENS7_ILi64EEEEEELi64ENS_10bfloat16_tEfNS_4arch4Sm80ELb1ELb0ELb1ELb1ELb1ELb1ELb1ELb1EEENS1_21CollectiveEpilogueFwdINS6_IJS8_SA_S9_EEENS6_IJNS7_ILi1EEESI_SI_EEESC_SE_Li128ELb1ELb1ELb1ELb0EEENS1_36VarlenDynamicPersistentTileSchedulerILi128ELi80ELi128ELi128ELb1ELb1ELb0ELb1ELb1ELb1EEEEEEEEEvNT_6ParamsE --------------------------
	.section	.text._ZN7cutlass13device_kernelIN5flash19enable_sm80_to_sm89INS1_16FlashAttnFwdSm80INS1_25CollectiveMainloopFwdSm80ILi4ELi1ELb0EN4cute5tupleIJNS5_1CILi128EEENS7_ILi80EEENS7_ILi64EEEEEELi64ENS_10bfloat16_tEfNS_4arch4Sm80ELb1ELb0ELb1ELb1ELb1ELb1ELb1ELb1EEENS1_21CollectiveEpilogueFwdINS6_IJS8_SA_S9_EEENS6_IJNS7_ILi1EEESI_SI_EEESC_SE_Li128ELb1ELb1ELb1ELb0EEENS1_36VarlenDynamicPersistentTileSchedulerILi128ELi80ELi128ELi128ELb1ELb1ELb0ELb1ELb1ELb1EEEEEEEEEvNT_6ParamsE,"ax",@progbits
	.sectioninfo	@"SHI_REGISTERS=255"
	.align	128
.text._ZN7cutlass13device_kernelIN5flash19enable_sm80_to_sm89INS1_16FlashAttnFwdSm80INS1_25CollectiveMainloopFwdSm80ILi4ELi1ELb0EN4cute5tupleIJNS5_1CILi128EEENS7_ILi80EEENS7_ILi64EEEEEELi64ENS_10bfloat16_tEfNS_4arch4Sm80ELb1ELb0ELb1ELb1ELb1ELb1ELb1ELb1EEENS1_21CollectiveEpilogueFwdINS6_IJS8_SA_S9_EEENS6_IJNS7_ILi1EEESI_SI_EEESC_SE_Li128ELb1ELb1ELb1ELb0EEENS1_36VarlenDynamicPersistentTileSchedulerILi128ELi80ELi128ELi128ELb1ELb1ELb0ELb1ELb1ELb1EEEEEEEEEvNT_6ParamsE:
        .type           _ZN7cutlass13device_kernelIN5flash19enable_sm80_to_sm89INS1_16FlashAttnFwdSm80INS1_25CollectiveMainloopFwdSm80ILi4ELi1ELb0EN4cute5tupleIJNS5_1CILi128EEENS7_ILi80EEENS7_ILi64EEEEEELi64ENS_10bfloat16_tEfNS_4arch4Sm80ELb1ELb0ELb1ELb1ELb1ELb1ELb1ELb1EEENS1_21CollectiveEpilogueFwdINS6_IJS8_SA_S9_EEENS6_IJNS7_ILi1EEESI_SI_EEESC_SE_Li128ELb1ELb1ELb1ELb0EEENS1_36VarlenDynamicPersistentTileSchedulerILi128ELi80ELi128ELi128ELb1ELb1ELb0ELb1ELb1ELb1EEEEEEEEEvNT_6ParamsE,@function
        .size           _ZN7cutlass13device_kernelIN5flash19enable_sm80_to_sm89INS1_16FlashAttnFwdSm80INS1_25CollectiveMainloopFwdSm80ILi4ELi1ELb0EN4cute5tupleIJNS5_1CILi128EEENS7_ILi80EEENS7_ILi64EEEEEELi64ENS_10bfloat16_tEfNS_4arch4Sm80ELb1ELb0ELb1ELb1ELb1ELb1ELb1ELb1EEENS1_21CollectiveEpilogueFwdINS6_IJS8_SA_S9_EEENS6_IJNS7_ILi1EEESI_SI_EEESC_SE_Li128ELb1ELb1ELb1ELb0EEENS1_36VarlenDynamicPersistentTileSchedulerILi128ELi80ELi128ELi128ELb1ELb1ELb0ELb1ELb1ELb1EEEEEEEEEvNT_6ParamsE,(.L_x_1939 - _ZN7cutlass13device_kernelIN5flash19enable_sm80_to_sm89INS1_16FlashAttnFwdSm80INS1_25CollectiveMainloopFwdSm80ILi4ELi1ELb0EN4cute5tupleIJNS5_1CILi128EEENS7_ILi80EEENS7_ILi64EEEEEELi64ENS_10bfloat16_tEfNS_4arch4Sm80ELb1ELb0ELb1ELb1ELb1ELb1ELb1ELb1EEENS1_21CollectiveEpilogueFwdINS6_IJS8_SA_S9_EEENS6_IJNS7_ILi1EEESI_SI_EEESC_SE_Li128ELb1ELb1ELb1ELb0EEENS1_36VarlenDynamicPersistentTileSchedulerILi128ELi80ELi128ELi128ELb1ELb1ELb0ELb1ELb1ELb1EEEEEEEEEvNT_6ParamsE)
        .other          _ZN7cutlass13device_kernelIN5flash19enable_sm80_to_sm89INS1_16FlashAttnFwdSm80INS1_25CollectiveMainloopFwdSm80ILi4ELi1ELb0EN4cute5tupleIJNS5_1CILi128EEENS7_ILi80EEENS7_ILi64EEEEEELi64ENS_10bfloat16_tEfNS_4arch4Sm80ELb1ELb0ELb1ELb1ELb1ELb1ELb1ELb1EEENS1_21CollectiveEpilogueFwdINS6_IJS8_SA_S9_EEENS6_IJNS7_ILi1EEESI_SI_EEESC_SE_Li128ELb1ELb1ELb1ELb0EEENS1_36VarlenDynamicPersistentTileSchedulerILi128ELi80ELi128ELi128ELb1ELb1ELb0ELb1ELb1ELb1EEEEEEEEEvNT_6ParamsE,@"STO_CUDA_ENTRY STV_DEFAULT"
_ZN7cutlass13device_kernelIN5flash19enable_sm80_to_sm89INS1_16FlashAttnFwdSm80INS1_25CollectiveMainloopFwdSm80ILi4ELi1ELb0EN4cute5tupleIJNS5_1CILi128EEENS7_ILi80EEENS7_ILi64EEEEEELi64ENS_10bfloat16_tEfNS_4arch4Sm80ELb1ELb0ELb1ELb1ELb1ELb1ELb1ELb1EEENS1_21CollectiveEpilogueFwdINS6_IJS8_SA_S9_EEENS6_IJNS7_ILi1EEESI_SI_EEESC_SE_Li128ELb1ELb1ELb1ELb0EEENS1_36VarlenDynamicPersistentTileSchedulerILi128ELi80ELi128ELi128ELb1ELb1ELb0ELb1ELb1ELb1EEEEEEEEEvNT_6ParamsE:
        /* <DEDUP_REMOVED lines=54> */
.L_x_1626:
        /* <DEDUP_REMOVED lines=16> */
.L_x_1838:
        /* <DEDUP_REMOVED lines=16> */
.L_x_1839:
[----:B--2---:R-:W-:-:S05]  /*0560*/  IMAD R0, R0, c[0x0][0x538], RZ ;  /* 0x00014e0000007a24 */ /* 0x004fca00078e02ff */
[----:B------:R-:W-:-:S04]  /*0570*/  IADD3 R7, R0, R7, RZ ;  /* 0x0000000700077210 */ /* 0x000fc80007ffe0ff */
[----:B------:R-:W-:-:S13]  /*0580*/  ISETP.GT.AND P0, PT, R7, UR4, PT ;  /* 0x0000000407007c0c */ /* 0x000fda000bf04270 */
[----:B-1----:R-:W-:Y:S05]  /*0590*/  @!P0 BRA `(.L_x_1626) ;  /* 0xfffffdc000008947 */ /* 0x002fea000383ffff */
.L_x_1622:
[----:B------:R-:W-:-:S05]  /*05a0*/  IADD3 R10, -R0, R7, RZ ;  /* 0x00000007000a7210 */ /* 0x000fca0007ffe1ff */
[----:B------:R-:W-:-:S05]  /*05b0*/  IMAD R0, R4, c[0x0][0x538], R10 ;  /* 0x00014e0004007a24 */ /* 0x000fca00078e020a */
[----:B------:R-:W-:Y:S01]  /*05c0*/  ISETP.GT.AND P0, PT, R0, UR4, PT ;  /* 0x0000000400007c0c */ /* 0x000fe2000bf04270 */
[----:B------:R-:W-:-:S12]  /*05d0*/  BRA.DIV ~URZ, `(.L_x_1627) ;  /* 0x0001f4a27f007947 */ /* 0x000fd8000b800000 */
[----:B------:R-:W-:-:S04]  /*05e0*/  VOTE.ANY R7, PT, !P0 ;  /* 0x0000000000077806 */ /* 0x000fc800040e0100 */
.L_x_1840:
[----:B------:R-:W1:Y:S02]  /*05f0*/  POPC R0, R7 ;  /* 0x0000000700007309 */ /* 0x000e640000000000 */
[----:B-1----:R-:W-:-:S05]  /*0600*/  IADD3 R2, R0, R6, RZ ;  /* 0x0000000600027210 */ /* 0x002fca0007ffe0ff */
[----:B------:R1:W-:Y:S01]  /*0610*/  STL [R1+0x4c], R2 ;  /* 0x00004c0201007387 */ /* 0x0003e20000100800 */
[----:B------:R-:W-:Y:S05]  /*0620*/  BRA.DIV ~URZ, `(.L_x_1628) ;  /* 0x0001f4a27f007947 */ /* 0x000fea000b800000 */
[----:B------:R2:W3:Y:S01]  /*0630*/  SHFL.IDX PT, R12, R9, R0, 0x1f ;  /* 0x00001f00090c7589 */ /* 0x0004e200000e0000 */
[----:B------:R-:W-:-:S03]  /*0640*/  MOV R5, RZ ;  /* 0x000000ff00057202 */ /* 0x000fc60000000f00 */
[----:B------:R2:W4:Y:S04]  /*0650*/  SHFL.IDX PT, R9, R8, R0, 0x1f ;  /* 0x00001f0008097589 */ /* 0x00052800000e0000 */
.L_x_1841:
[----:B------:R-:W-:Y:S01]  /*0660*/  ISETP.NE.AND P0, PT, R7, RZ, PT ;  /* 0x000000ff0700720c */ /* 0x000fe20003f05270 */
[----:B------:R-:W-:-:S12]  /*0670*/  BSSY B0, `(.L_x_1629) ;  /* 0x0000005000007945 */ /* 0x000fd80003800000 */
[----:B------:R-:W-:Y:S05]  /*0680*/  @!P0 BRA `(.L_x_1630) ;  /* 0x0000003000008947 */ /* 0x000fea0003800000 */
[----:B--2---:R-:W-:Y:S01]  /*0690*/  IADD3 R0, R0, -0x1, RZ ;  /* 0xffffffff00007810 */ /* 0x004fe20007ffe0ff */
[----:B------:R-:W-:Y:S05]  /*06a0*/  BRA.DIV ~URZ, `(.L_x_1631) ;  /* 0x0001f5027f007947 */ /* 0x000fea000b800000 */
[----:B------:R2:W1:Y:S02]  /*06b0*/  SHFL.IDX PT, R5, R4, R0, 0x1f ;  /* 0x00001f0004057589 */ /* 0x00046400000e0000 */
.L_x_1630:
[----:B------:R-:W-:Y:S05]  /*06c0*/  BSYNC B0 ;  /* 0x0000000000007941 */ /* 0x000fea0003800000 */
.L_x_1629:
        /* <DEDUP_REMOVED lines=69> */
.L_x_1633:
        /* <DEDUP_REMOVED lines=70> */
.L_x_1634:
[----:B------:R-:W-:Y:S05]  /*0f80*/  BSYNC B0 ;  /* 0x0000000000007941 */ /* 0x000fea0003800000 */
.L_x_1632:
[----:B------:R-:W-:-:S04]  /*0f90*/  LOP3.LUT R0, RZ, R0, RZ, 0x33, !PT ;  /* 0x00000000ff007212 */ /* 0x000fc800078e33ff */
[----:B------:R-:W-:-:S05]  /*0fa0*/  IADD3 R0, R0, R12, RZ ;  /* 0x0000000c00007210 */ /* 0x000fca0007ffe0ff */
[----:B------:R2:W-:Y:S01]  /*0fb0*/  STL [R1+0x44], R0 ;  /* 0x0000440001007387 */ /* 0x0005e20000100800 */
[----:B------:R-:W-:Y:S05]  /*0fc0*/  BRA `(.L_x_1635) ;  /* 0x0000006000007947 */ /* 0x000fea0003800000 */
.L_x_1623:
[----:B------:R-:W-:Y:S01]  /*0fd0*/  MOV R0, UR4 ;  /* 0x0000000400007c02 */ /* 0x000fe20008000f00 */
[----:B------:R-:W-:Y:S04]  /*0fe0*/  STL [R1+0x44], RZ ;  /* 0x000044ff01007387 */ /* 0x000fe80000100800 */
[----:B------:R-:W-:Y:S04]  /*0ff0*/  STL [R1+0x48], RZ ;  /* 0x000048ff01007387 */ /* 0x000fe80000100800 */
[----:B------:R1:W-:Y:S02]  /*1000*/  STL [R1+0x40], R0 ;  /* 0x0000400001007387 */ /* 0x0003e40000100800 */
[----:B-1----:R-:W-:-:S05]  /*1010*/  MOV R0, c[0x0][0x53c] ;  /* 0x00014f0000007a02 */ /* 0x002fca0000000f00 */
[----:B------:R1:W-:Y:S02]  /*1020*/  STL [R1+0x4c], R0 ;  /* 0x00004c0001007387 */ /* 0x0003e40000100800 */
.L_x_1635:
        /* <DEDUP_REMOVED lines=8> */
.L_x_1621:
[----:B-12---:R-:W2:Y:S02]  /*10b0*/  LDL R0, [R1+0x4c] ;  /* 0x00004c0001007983 */ /* 0x006ea40000100800 */
[----:B--2---:R-:W-:-:S13]  /*10c0*/  ISETP.GE.AND P0, PT, R0, c[0x0][0x53c], PT ;  /* 0x00014f0000007a0c */ /* 0x004fda0003f06270 */
[----:B------:R-:W-:Y:S05]  /*10d0*/  @P0 EXIT ;  /* 0x000000000000094d */ /* 0x000fea0003800000 */
[----:B------:R-:W1:Y:S01]  /*10e0*/  S2R R15, SR_TID.X ;  /* 0x00000000000f7919 */ /* 0x000e620000002100 */
[----:B------:R-:W-:Y:S01]  /*10f0*/  IMAD.MOV.U32 R18, RZ, RZ, -0x10 ;  /* 0xfffffff0ff127424 */ /* 0x000fe200078e00ff */
[----:B------:R-:W-:Y:S01]  /*1100*/  ULDC UR4, c[0x0][0x2ac] ;  /* 0x0000ab0000047ab9 */ /* 0x000fe20000000800 */
[----:B------:R-:W-:Y:S01]  /*1110*/  IMAD.MOV.U32 R17, RZ, RZ, 0x20 ;  /* 0x00000020ff117424 */ /* 0x000fe200078e00ff */
[----:B------:R-:W-:Y:S01]  /*1120*/  ULDC UR6, c[0x0][0x1d0] ;  /* 0x0000740000067ab9 */ /* 0x000fe20000000800 */
[----:B------:R-:W-:Y:S01]  /*1130*/  IMAD.MOV.U32 R16, RZ, RZ, 0x40 ;  /* 0x00000040ff107424 */ /* 0x000fe200078e00ff */
[----:B------:R-:W-:Y:S01]  /*1140*/  UIMAD UR6, UR4, UR6, URZ ;  /* 0x00000006040672a4 */ /* 0x000fe2000f8e023f */
[----:B-1----:R-:W-:-:S04]  /*1150*/  SHF.R.S32.HI R14, RZ, 0x1f, R15 ;  /* 0x0000001fff0e7819 */ /* 0x002fc8000001140f */
[CC--:B------:R-:W-:Y:S02]  /*1160*/  LEA.HI R10, R14.reuse, R15.reuse, RZ, 0x3 ;  /* 0x0000000f0e0a7211 */ /* 0x0c0fe400078f18ff */
[----:B------:R-:W-:Y:S02]  /*1170*/  LEA.HI R2, R14, R15, RZ, 0x4 ;  /* 0x0000000f0e027211 */ /* 0x000fe400078f20ff */
[----:B------:R-:W-:Y:S02]  /*1180*/  SHF.R.S32.HI R27, RZ, 0x3, R10 ;  /* 0x00000003ff1b7819 */ /* 0x000fe4000001140a */
[----:B---3--:R-:W-:Y:S02]  /*1190*/  LOP3.LUT R4, R10, 0xfffffff8, RZ, 0xc0, !PT ;  /* 0xfffffff80a047812 */ /* 0x008fe400078ec0ff */
        /* <DEDUP_REMOVED lines=73> */
[----:B------:R-:W-:Y:S01]  /*1630*/  IADD3 R25, R93, 0x20, RZ ;  /* 0x000000205d197810 */ /* 0x000fe20007ffe0ff */
[----:B------:R-:W-:Y:S01]  /*1640*/  STL [R1+0x50], R22 ;  /* 0x0000501601007387 */ /* 0x000fe20000100800 */
[----:B------:R-:W-:Y:S01]  /*1650*/  LOP3.LUT R0, R2, R0, RZ, 0x3c, !PT ;  /* 0x0000000002007212 */ /* 0x000fe200078e3cff */
[----:B------:R-:W-:Y:S01]  /*1660*/  IMAD.IADD R15, R6, 0x1, R4 ;  /* 0x00000001060f7824 */ /* 0x000fe200078e0204 */
[----:B------:R-:W-:Y:S01]  /*1670*/  LOP3.LUT R3, R3, 0xfffffe00, RZ, 0xc0, !PT ;  /* 0xfffffe0003037812 */ /* 0x000fe200078ec0ff */
[----:B------:R-:W-:Y:S01]  /*1680*/  IMAD.SHL.U32 R6, R25, 0x40, RZ ;  /* 0x0000004019067824 */ /* 0x000fe200078e00ff */
[C---:B------:R-:W-:Y:S01]  /*1690*/  IADD3 R23, R93.reuse, 0x40, RZ ;  /* 0x000000405d177810 */ /* 0x040fe20007ffe0ff */
[----:B------:R-:W-:Y:S01]  /*16a0*/  IMAD R2, R12, 0x200, R13 ;  /* 0x000002000c027824 */ /* 0x000fe200078e020d */
[----:B------:R-:W-:Y:S01]  /*16b0*/  IADD3 R4, R0, R3, R5 ;  /* 0x0000000300047210 */ /* 0x000fe20007ffe005 */
[----:B------:R-:W-:Y:S01]  /*16c0*/  STL [R1+0x54], R21 ;  /* 0x0000541501007387 */ /* 0x000fe20000100800 */
[----:B------:R-:W-:-:S02]  /*16d0*/  IADD3 R24, R93, 0x60, RZ ;  /* 0x000000605d187810 */ /* 0x000fc40007ffe0ff */
[C---:B------:R-:W-:Y:S02]  /*16e0*/  LOP3.LUT P6, RZ, R8.reuse, 0x2, RZ, 0xc0, !PT ;  /* 0x0000000208ff7812 */ /* 0x040fe400078cc0ff */
[----:B------:R-:W-:Y:S02]  /*16f0*/  LOP3.LUT P5, RZ, R8, 0x4, RZ, 0xc0, !PT ;  /* 0x0000000408ff7812 */ /* 0x000fe400078ac0ff */
[----:B------:R-:W-:Y:S01]  /*1700*/  LOP3.LUT R5, R0, R3, RZ, 0xfc, !PT ;  /* 0x0000000300057212 */ /* 0x000fe200078efcff */
[----:B------:R-:W-:Y:S01]  /*1710*/  IMAD.SHL.U32 R3, R23, 0x40, RZ ;  /* 0x0000004017037824 */ /* 0x000fe200078e00ff */
[----:B------:R-:W-:Y:S01]  /*1720*/  SHF.R.S32.HI R7, RZ, 0x1f, R25 ;  /* 0x0000001fff077819 */ /* 0x000fe20000011419 */
[----:B------:R-:W-:Y:S01]  /*1730*/  IMAD.SHL.U32 R0, R24, 0x40, RZ ;  /* 0x0000004018007824 */ /* 0x000fe200078e00ff */
[----:B------:R-:W-:Y:S02]  /*1740*/  SHF.R.S32.HI R8, RZ, 0x1f, R23 ;  /* 0x0000001fff087819 */ /* 0x000fe40000011417 */
[----:B------:R-:W-:-:S02]  /*1750*/  LOP3.LUT P4, RZ, R9, 0x2, RZ, 0xc0, !PT ;  /* 0x0000000209ff7812 */ /* 0x000fc4000788c0ff */
[----:B------:R-:W-:Y:S02]  /*1760*/  LOP3.LUT P3, RZ, R9, 0x4, RZ, 0xc0, !PT ;  /* 0x0000000409ff7812 */ /* 0x000fe4000786c0ff */
[----:B------:R-:W-:Y:S02]  /*1770*/  SHF.R.S32.HI R9, RZ, 0x1f, R24 ;  /* 0x0000001fff097819 */ /* 0x000fe40000011418 */
[----:B------:R-:W-:Y:S02]  /*1780*/  LOP3.LUT R11, R6, 0x1c0, RZ, 0xc0, !PT ;  /* 0x000001c0060b7812 */ /* 0x000fe400078ec0ff */
[----:B------:R-:W-:Y:S02]  /*1790*/  LEA.HI R7, R7, R25, RZ, 0x3 ;  /* 0x0000001907077211 */ /* 0x000fe400078f18ff */
[----:B------:R-:W-:Y:S02]  /*17a0*/  LEA.HI R6, R8, R23, RZ, 0x3 ;  /* 0x0000001708067211 */ /* 0x000fe400078f18ff */
[----:B------:R-:W-:Y:S01]  /*17b0*/  LOP3.LUT R23, R3, 0x1c0, RZ, 0xc0, !PT ;  /* 0x000001c003177812 */ /* 0x000fe200078ec0ff */
[----:B------:R-:W-:Y:S01]  /*17c0*/  IMAD.SHL.U32 R7, R7, 0x40, RZ ;  /* 0x0000004007077824 */ /* 0x000fe200078e00ff */
[----:B------:R-:W-:Y:S01]  /*17d0*/  LEA.HI R3, R9, R24, RZ, 0x3 ;  /* 0x0000001809037211 */ /* 0x000fe200078f18ff */
[----:B------:R-:W-:Y:S01]  /*17e0*/  IMAD.SHL.U32 R6, R6, 0x40, RZ ;  /* 0x0000004006067824 */ /* 0x000fe200078e00ff */
[----:B------:R-:W-:-:S02]  /*17f0*/  LOP3.LUT R8, R0, 0x1c0, RZ, 0xc0, !PT ;  /* 0x000001c000087812 */ /* 0x000fc400078ec0ff */
[----:B------:R-:W-:Y:S01]  /*1800*/  IADD3 R92, R90, 0x10, RZ ;  /* 0x000000105a5c7810 */ /* 0x000fe20007ffe0ff */
[----:B------:R-:W-:Y:S01]  /*1810*/  IMAD.SHL.U32 R3, R3, 0x40, RZ ;  /* 0x0000004003037824 */ /* 0x000fe200078e00ff */
[----:B------:R-:W-:Y:S02]  /*1820*/  LOP3.LUT R9, R10, 0x7ffffffc, RZ, 0xc0, !PT ;  /* 0x7ffffffc0a097812 */ /* 0x000fe400078ec0ff */
[--C-:B------:R-:W-:Y:S02]  /*1830*/  LOP3.LUT R12, R11, 0x38, R84.reuse, 0xf8, !PT ;  /* 0x000000380b0c7812 */ /* 0x100fe400078ef854 */
[----:B------:R-:W-:Y:S01]  /*1840*/  SHF.R.U32.HI R13, RZ, 0x3, R11 ;  /* 0x00000003ff0d7819 */ /* 0x000fe2000001160b */
[----:B------:R-:W-:Y:S01]  /*1850*/  IMAD.IADD R9, R19, 0x1, -R9 ;  /* 0x0000000113097824 */ /* 0x000fe200078e0a09 */
[--C-:B------:R-:W-:Y:S02]  /*1860*/  LOP3.LUT R11, R23, 0x38, R84.reuse, 0xf8, !PT ;  /* 0x00000038170b7812 */ /* 0x100fe400078ef854 */
[----:B------:R-:W-:Y:S01]  /*1870*/  SHF.R.U32.HI R25, RZ, 0x3, R23 ;  /* 0x00000003ff197819 */ /* 0x000fe20000011617 */
[----:B------:R-:W-:Y:S01]  /*1880*/  IMAD.SHL.U32 R19, R9, 0x2, RZ ;  /* 0x0000000209137824 */ /* 0x000fe200078e00ff */
[----:B------:R-:W-:Y:S01]  /*1890*/  LOP3.LUT R10, R8, 0x38, R84, 0xf8, !PT ;  /* 0x00000038080a7812 */ /* 0x000fe200078ef854 */
[----:B------:R-:W-:Y:S01]  /*18a0*/  IMAD.IADD R9, R26, 0x1, R14 ;  /* 0x000000011a097824 */ /* 0x000fe200078e020e */
[----:B------:R-:W-:-:S02]  /*18b0*/  SHF.R.U32.HI R23, RZ, 0x3, R8 ;  /* 0x00000003ff177819 */ /* 0x000fc40000011608 */
[----:B------:R-:W-:Y:S02]  /*18c0*/  SHF.R.S32.HI R8, RZ, 0x1f, R92 ;  /* 0x0000001fff087819 */ /* 0x000fe4000001145c */
[----:B------:R-:W-:Y:S02]  /*18d0*/  LOP3.LUT R7, R7, 0xfffffe00, RZ, 0xc0, !PT ;  /* 0xfffffe0007077812 */ /* 0x000fe400078ec0ff */
[----:B------:R-:W-:Y:S01]  /*18e0*/  LOP3.LUT R24, R6, 0xfffffe00, RZ, 0xc0, !PT ;  /* 0xfffffe0006187812 */ /* 0x000fe200078ec0ff */
[----:B------:R1:W-:Y:S01]  /*18f0*/  STL [R1+0x98], R8 ;  /* 0x0000980801007387 */ /* 0x0003e20000100800 */
[----:B------:R-:W-:Y:S02]  /*1900*/  LOP3.LUT R3, R3, 0xfffffe00, RZ, 0xc0, !PT ;  /* 0xfffffe0003037812 */ /* 0x000fe400078ec0ff */
[----:B------:R-:W-:Y:S01]  /*1910*/  LOP3.LUT R13, R7, R12, R13, 0xf6, !PT ;  /* 0x0000000c070d7212 */ /* 0x000fe200078ef60d */
[----:B------:R2:W-:Y:S01]  /*1920*/  STL [R1+0x5c], R7 ;  /* 0x00005c0701007387 */ /* 0x0005e20000100800 */
[----:B------:R-:W-:-:S02]  /*1930*/  LOP3.LUT R12, R24, R11, R25, 0xf6, !PT ;  /* 0x0000000b180c7212 */ /* 0x000fc400078ef619 */
[----:B------:R-:W-:Y:S01]  /*1940*/  LOP3.LUT R11, R3, R10, R23, 0xf6, !PT ;  /* 0x0000000a030b7212 */ /* 0x000fe200078ef617 */
[----:B------:R-:W-:Y:S01]  /*1950*/  STL [R1+0x58], R24 ;  /* 0x0000581801007387 */ /* 0x000fe20000100800 */
[----:B------:R-:W-:Y:S02]  /*1960*/  LEA R14, R13, 0x5100, 0x1 ;  /* 0x000051000d0e7811 */ /* 0x000fe400078e08ff */
[----:B------:R-:W-:Y:S01]  /*1970*/  LEA R13, R12, 0x5100, 0x1 ;  /* 0x000051000c0d7811 */ /* 0x000fe200078e08ff */
[----:B------:R3:W-:Y:S01]  /*1980*/  STL [R1+0xf4], R3 ;  /* 0x0000f40301007387 */ /* 0x0007e20000100800 */
[----:B------:R-:W-:Y:S02]  /*1990*/  LOP3.LUT R10, R22, 0x38, R84, 0xf8, !PT ;  /* 0x00000038160a7812 */ /* 0x000fe400078ef854 */
[----:B------:R-:W-:Y:S01]  /*19a0*/  LEA R12, R11, 0x5100, 0x1 ;  /* 0x000051000b0c7811 */ /* 0x000fe200078e08ff */
[----:B------:R4:W-:Y:S01]  /*19b0*/  STL [R1+0x60], R9 ;  /* 0x0000600901007387 */ /* 0x0009e20000100800 */
[----:B------:R-:W-:-:S02]  /*19c0*/  LEA R95, R2, 0x2900, 0x1 ;  /* 0x00002900025f7811 */ /* 0x000fc400078e08ff */
[----:B------:R-:W-:Y:S01]  /*19d0*/  SHF.R.S32.HI R11, RZ, 0x1f, R19 ;  /* 0x0000001fff0b7819 */ /* 0x000fe20000011413 */
[----:B------:R-:W-:Y:S01]  /*19e0*/  STL [R1+0x34], R19 ;  /* 0x0000341301007387 */ /* 0x000fe20000100800 */
[C---:B------:R-:W-:Y:S02]  /*19f0*/  SEL R6, R17.reuse, 0xffffffe0, !P0 ;  /* 0xffffffe011067807 */ /* 0x040fe40004000000 */
[----:B------:R-:W-:Y:S01]  /*1a00*/  SEL R2, R17, 0xffffffe0, !P6 ;  /* 0xffffffe011027807 */ /* 0x000fe20007000000 */
[----:B------:R5:W-:Y:S01]  /*1a10*/  STL [R1+0xec], R14 ;  /* 0x0000ec0e01007387 */ /* 0x000be20000100800 */
[C---:B------:R-:W-:Y:S02]  /*1a20*/  SEL R0, R16.reuse, 0xffffffc0, !P3 ;  /* 0xffffffc010007807 */ /* 0x040fe40005800000 */
[----:B-1----:R-:W-:Y:S01]  /*1a30*/  SEL R8, R16, 0xffffffc0, !P2 ;  /* 0xffffffc010087807 */ /* 0x002fe20005000000 */
[----:B------:R1:W-:Y:S01]  /*1a40*/  STL [R1+0xe8], R13 ;  /* 0x0000e80d01007387 */ /* 0x0003e20000100800 */
[----:B--2---:R-:W-:Y:S01]  /*1a50*/  SEL R7, R18, 0x10, !P1 ;  /* 0x0000001012077807 */ /* 0x004fe20004800000 */
[----:B------:R-:W-:Y:S01]  /*1a60*/  IMAD.IADD R197, R95, 0x1, R0 ;  /* 0x000000015fc57824 */ /* 0x000fe200078e0200 */
[C---:B------:R-:W-:Y:S01]  /*1a70*/  IADD3 R18, R19.reuse, 0x8, RZ ;  /* 0x0000000813127810 */ /* 0x040fe20007ffe0ff */
[----:B------:R2:W-:Y:S01]  /*1a80*/  STL [R1+0xe4], R12 ;  /* 0x0000e40c01007387 */ /* 0x0005e20000100800 */
[----:B------:R-:W-:-:S02]  /*1a90*/  IADD3 R17, R19, 0x10, RZ ;  /* 0x0000001013117810 */ /* 0x000fc40007ffe0ff */
[--C-:B------:R-:W-:Y:S01]  /*1aa0*/  LOP3.LUT R10, R20, R10, R21.reuse, 0xf6, !PT ;  /* 0x0000000a140a7212 */ /* 0x100fe200078ef615 */
[----:B------:R2:W-:Y:S01]  /*1ab0*/  STL [R1+0xd4], R11 ;  /* 0x0000d40b01007387 */ /* 0x0005e20000100800 */
[----:B---3--:R-:W-:Y:S02]  /*1ac0*/  LOP3.LUT R3, R22, 0x18, R84, 0xf8, !PT ;  /* 0x0000001816037812 */ /* 0x008fe400078ef854 */
[----:B------:R-:W-:Y:S01]  /*1ad0*/  IADD3 R202, R95, 0x20, RZ ;  /* 0x000000205fca7810 */ /* 0x000fe20007ffe0ff */
[----:B------:R3:W-:Y:S01]  /*1ae0*/  STL [R1+0x8c], R18 ;  /* 0x00008c1201007387 */ /* 0x0007e20000100800 */
[----:B----4-:R-:W-:Y:S02]  /*1af0*/  LOP3.LUT R9, R20, R3, R21, 0xf6, !PT ;  /* 0x0000000314097212 */ /* 0x010fe400078ef615 */
[----:B------:R-:W-:Y:S01]  /*1b00*/  SEL R3, R16, 0xffffffc0, !P5 ;  /* 0xffffffc010037807 */ /* 0x000fe20006800000 */
[----:B------:R-:W-:Y:S01]  /*1b10*/  STL [R1+0x88], R17 ;  /* 0x0000881101007387 */ /* 0x000fe20000100800 */
[----:B------:R-:W-:-:S02]  /*1b20*/  IADD3 R16, R19, 0x18, RZ ;  /* 0x0000001813107810 */ /* 0x000fc40007ffe0ff */
[----:B------:R-:W-:Y:S02]  /*1b30*/  LEA R248, R9, 0x100, 0x1 ;  /* 0x0000010009f87811 */ /* 0x000fe400078e08ff */
[C---:B-----5:R-:W-:Y:S01]  /*1b40*/  IADD3 R14, R19.reuse, 0x20, RZ ;  /* 0x00000020130e7810 */ /* 0x060fe20007ffe0ff */
[----:B------:R-:W-:Y:S01]  /*1b50*/  STL [R1+0x84], R16 ;  /* 0x0000841001007387 */ /* 0x000fe20000100800 */
[----:B------:R-:W-:Y:S01]  /*1b60*/  LEA R9, R10, 0x5100, 0x1 ;  /* 0x000051000a097811 */ /* 0x000fe200078e08ff */
[----:B------:R-:W-:Y:S01]  /*1b70*/  IMAD.IADD R249, R8, 0x1, R248 ;  /* 0x0000000108f97824 */ /* 0x000fe200078e02f8 */
[C---:B-1----:R-:W-:Y:S01]  /*1b80*/  IADD3 R13, R19.reuse, 0x28, RZ ;  /* 0x00000028130d7810 */ /* 0x042fe20007ffe0ff */
[----:B------:R1:W-:Y:S01]  /*1b90*/  STL [R1+0x80], R14 ;  /* 0x0000800e01007387 */ /* 0x0003e20000100800 */
[----:B------:R-:W-:Y:S02]  /*1ba0*/  SHF.R.S32.HI R10, RZ, 0x1f, R17 ;  /* 0x0000001fff0a7819 */ /* 0x000fe40000011411 */
[----:B--2---:R-:W-:Y:S01]  /*1bb0*/  IADD3 R12, R19, 0x38, RZ ;  /* 0x00000038130c7810 */ /* 0x004fe20007ffe0ff */
[----:B------:R-:W-:Y:S01]  /*1bc0*/  STL [R1+0x7c], R13 ;  /* 0x00007c0d01007387 */ /* 0x000fe20000100800 */
[----:B------:R-:W-:-:S02]  /*1bd0*/  @P4 IADD3 R202, R95, -0x20, RZ ;  /* 0xffffffe05fca4810 */ /* 0x000fc40007ffe0ff */
[----:B------:R-:W-:Y:S02]  /*1be0*/  IADD3 R11, R19, 0x30, RZ ;  /* 0x00000030130b7810 */ /* 0x000fe40007ffe0ff */
[----:B------:R-:W-:Y:S01]  /*1bf0*/  LEA R198, R4, 0x5100, 0x1 ;  /* 0x0000510004c67811 */ /* 0x000fe200078e08ff */
[----:B------:R-:W-:Y:S01]  /*1c00*/  IMAD.IADD R194, R0, 0x1, R202 ;  /* 0x0000000100c27824 */ /* 0x000fe200078e02ca */
[----:B---3--:R-:W-:Y:S01]  /*1c10*/  SHF.R.S32.HI R18, RZ, 0x1f, R18 ;  /* 0x0000001fff127819 */ /* 0x008fe20000011412 */
[----:B------:R-:W-:Y:S01]  /*1c20*/  STL [R1+0x78], R11 ;  /* 0x0000780b01007387 */ /* 0x000fe20000100800 */
[----:B------:R-:W-:Y:S01]  /*1c30*/  LEA R192, R5, 0x100, 0x1 ;  /* 0x0000010005c07811 */ /* 0x000fe200078e08ff */
[----:B------:R-:W-:Y:S01]  /*1c40*/  IMAD.IADD R199, R198, 0x1, R3 ;  /* 0x00000001c6c77824 */ /* 0x000fe200078e0203 */
[----:B------:R-:W-:Y:S01]  /*1c50*/  IADD3 R219, R84, 0x20, RZ ;  /* 0x0000002054db7810 */ /* 0x000fe20007ffe0ff */
[----:B------:R2:W-:Y:S01]  /*1c60*/  STL [R1+0xe0], R9 ;  /* 0x0000e00901007387 */ /* 0x0005e20000100800 */
[----:B------:R-:W-:Y:S01]  /*1c70*/  SHF.R.S32.HI R245, RZ, 0x1f, R244 ;  /* 0x0000001ffff57819 */ /* 0x000fe200000114f4 */
[----:B------:R-:W-:Y:S01]  /*1c80*/  IMAD.IADD R193, R3, 0x1, R192 ;  /* 0x0000000103c17824 */ /* 0x000fe200078e02c0 */
[----:B------:R-:W-:Y:S01]  /*1c90*/  SHF.R.S32.HI R85, RZ, 0x1f, R84 ;  /* 0x0000001fff557819 */ /* 0x000fe20000011454 */
[----:B------:R-:W-:Y:S01]  /*1ca0*/  STL [R1+0x74], R12 ;  /* 0x0000740c01007387 */ /* 0x000fe20000100800 */
[----:B------:R-:W-:Y:S01]  /*1cb0*/  SHF.R.S32.HI R91, RZ, 0x1f, R90 ;  /* 0x0000001fff5b7819 */ /* 0x000fe2000001145a */
[----:B------:R-:W-:Y:S01]  /*1cc0*/  IMAD.IADD R201, R198, 0x1, R2 ;  /* 0x00000001c6c97824 */ /* 0x000fe200078e0202 */
[----:B------:R-:W-:Y:S01]  /*1cd0*/  SHF.R.S32.HI R250, RZ, 0x1f, R219 ;  /* 0x0000001ffffa7819 */ /* 0x000fe200000114db */
[----:B------:R-:W-:Y:S01]  /*1ce0*/  STL [R1+0xd0], R18 ;  /* 0x0000d01201007387 */ /* 0x000fe20000100800 */
[----:B-1----:R-:W-:Y:S01]  /*1cf0*/  SHF.R.S32.HI R14, RZ, 0x1f, R14 ;  /* 0x0000001fff0e7819 */ /* 0x002fe2000001140e */
[----:B------:R-:W-:Y:S01]  /*1d00*/  IMAD.IADD R196, R2, 0x1, R192 ;  /* 0x0000000102c47824 */ /* 0x000fe200078e02c0 */
[C---:B------:R-:W-:Y:S01]  /*1d10*/  IADD3 R206, R202.reuse, 0x800, RZ ;  /* 0x00000800cace7810 */ /* 0x040fe20007ffe0ff */
[----:B------:R1:W-:Y:S01]  /*1d20*/  STL [R1+0xcc], R10 ;  /* 0x0000cc0a01007387 */ /* 0x0003e20000100800 */
[----:B------:R-:W-:Y:S01]  /*1d30*/  IADD3 R205, R202, 0x1000, RZ ;  /* 0x00001000cacd7810 */ /* 0x000fe20007ffe0ff */
[----:B------:R-:W-:Y:S01]  /*1d40*/  IMAD.IADD R200, R2, 0x1, R199 ;  /* 0x0000000102c87824 */ /* 0x000fe200078e02c7 */
[----:B------:R-:W-:Y:S01]  /*1d50*/  IADD3 R204, R202, 0x1800, RZ ;  /* 0x00001800cacc7810 */ /* 0x000fe20007ffe0ff */
[----:B------:R-:W-:Y:S01]  /*1d60*/  IMAD.IADD R195, R2, 0x1, R193 ;  /* 0x0000000102c37824 */ /* 0x000fe200078e02c1 */
[----:B------:R-:W-:-:S02]  /*1d70*/  IADD3 R203, R202, 0x2000, RZ ;  /* 0x00002000cacb7810 */ /* 0x000fc40007ffe0ff */
[----:B--2---:R-:W-:-:S05]  /*1d80*/  SHF.R.S32.HI R9, RZ, 0x1f, R16 ;  /* 0x0000001fff097819 */ /* 0x004fca0000011410 */
[----:B------:R2:W-:Y:S04]  /*1d90*/  STL [R1+0xc8], R9 ;  /* 0x0000c80901007387 */ /* 0x0005e80000100800 */
[----:B------:R-:W-:Y:S01]  /*1da0*/  STL [R1+0xc4], R14 ;  /* 0x0000c40e01007387 */ /* 0x000fe20000100800 */
[----:B-1----:R-:W-:-:S05]  /*1db0*/  SHF.R.S32.HI R10, RZ, 0x1f, R13 ;  /* 0x0000001fff0a7819 */ /* 0x002fca000001140d */
[----:B------:R1:W-:Y:S01]  /*1dc0*/  STL [R1+0xc0], R10 ;  /* 0x0000c00a01007387 */ /* 0x0003e20000100800 */
[----:B--2---:R-:W-:Y:S02]  /*1dd0*/  SHF.R.S32.HI R9, RZ, 0x1f, R11 ;  /* 0x0000001fff097819 */ /* 0x004fe4000001140b */
[----:B------:R-:W-:-:S03]  /*1de0*/  LEA R11, R15, 0x80, 0x1 ;  /* 0x000000800f0b7811 */ /* 0x000fc600078e08ff */
[----:B------:R2:W-:Y:S02]  /*1df0*/  STL [R1+0xbc], R9 ;  /* 0x0000bc0901007387 */ /* 0x0005e40000100800 */
[C---:B------:R-:W-:Y:S02]  /*1e00*/  IMAD.IADD R0, R11.reuse, 0x1, R6 ;  /* 0x000000010b007824 */ /* 0x040fe400078e0206 */
[----:B-1----:R-:W-:-:S04]  /*1e10*/  IMAD.IADD R10, R11, 0x1, R8 ;  /* 0x000000010b0a7824 */ /* 0x002fc800078e0208 */
[----:B------:R-:W-:-:S04]  /*1e20*/  IMAD.IADD R4, R6, 0x1, R10 ;  /* 0x0000000106047824 */ /* 0x000fc800078e020a */
[----:B------:R-:W-:Y:S01]  /*1e30*/  IMAD.IADD R3, R7, 0x1, R4 ;  /* 0x0000000107037824 */ /* 0x000fe200078e0204 */
[----:B--2---:R-:W-:-:S05]  /*1e40*/  SHF.R.S32.HI R9, RZ, 0x1f, R12 ;  /* 0x0000001fff097819 */ /* 0x004fca000001140c */
        /* <DEDUP_REMOVED lines=14> */
.L_x_1837:
[----:B--2---:R-:W2:Y:S01]  /*1f30*/  LDL R0, [R1+0x4c] ;  /* 0x00004c0001007983 */ /* 0x004ea20000100800 */
[----:B------:R-:W-:Y:S01]  /*1f40*/  IMAD.MOV.U32 R149, RZ, RZ, 0x4 ;  /* 0x00000004ff957424 */ /* 0x000fe200078e00ff */
[----:B------:R-:W-:Y:S02]  /*1f50*/  ISETP.NE.U32.AND P0, PT, RZ, c[0x0][0x370], PT ;  /* 0x0000dc00ff007a0c */ /* 0x000fe40003f05070 */
[----:B------:R-:W-:Y:S02]  /*1f60*/  ISETP.NE.U32.AND P4, PT, RZ, c[0x0][0x360], PT ;  /* 0x0000d800ff007a0c */ /* 0x000fe40003f85070 */
[----:B------:R-:W-:Y:S01]  /*1f70*/  ISETP.NE.AND.EX P1, PT, RZ, c[0x0][0x374], PT, P0 ;  /* 0x0000dd00ff007a0c */ /* 0x000fe20003f25300 */
[----:B--2---:R-:W-:-:S05]  /*1f80*/  IMAD.WIDE R2, R0, R149, c[0x0][0x588] ;  /* 0x0001620000027625 */ /* 0x004fca00078e0295 */
[----:B------:R-:W2:Y:S01]  /*1f90*/  LDG.E R25, [R2.64] ;  /* 0x0000000802197981 */ /* 0x000ea2000c1e1900 */
[----:B------:R-:W-:Y:S01]  /*1fa0*/  ISETP.NE.AND.EX P4, PT, RZ, c[0x0][0x364], PT, P4 ;  /* 0x0000d900ff007a0c */ /* 0x000fe20003f85340 */
[----:B------:R-:W-:Y:S01]  /*1fb0*/  IMAD.MOV.U32 R9, RZ, RZ, RZ ;  /* 0x000000ffff097224 */ /* 0x000fe200078e00ff */
[----:B------:R-:W-:Y:S02]  /*1fc0*/  ISETP.NE.U32.AND P3, PT, RZ, c[0x0][0x348], PT ;  /* 0x0000d200ff007a0c */ /* 0x000fe40003f65070 */
[----:B------:R-:W-:Y:S02]  /*1fd0*/  ISETP.NE.U32.AND P5, PT, RZ, c[0x0][0x350], PT ;  /* 0x0000d400ff007a0c */ /* 0x000fe40003fa5070 */
[----:B------:R-:W-:Y:S02]  /*1fe0*/  ISETP.NE.U32.AND P6, PT, RZ, c[0x0][0x358], PT ;  /* 0x0000d600ff007a0c */ /* 0x000fe40003fc5070 */
[----:B------:R-:W-:Y:S02]  /*1ff0*/  ISETP.NE.AND.EX P3, PT, RZ, c[0x0][0x34c], PT, P3 ;  /* 0x0000d300ff007a0c */ /* 0x000fe40003f65330 */
[----:B------:R-:W-:-:S02]  /*2000*/  ISETP.NE.AND.EX P5, PT, RZ, c[0x0][0x354], PT, P5 ;  /* 0x0000d500ff007a0c */ /* 0x000fc40003fa5350 */
[----:B------:R-:W-:Y:S01]  /*2010*/  ISETP.NE.AND.EX P6, PT, RZ, c[0x0][0x35c], PT, P6 ;  /* 0x0000d700ff007a0c */ /* 0x000fe20003fc5360 */
[----:B------:R-:W-:Y:S02]  /*2020*/  IMAD.MOV.U32 R141, RZ, RZ, RZ ;  /* 0x000000ffff8d7224 */ /* 0x000fe400078e00ff */
[----:B------:R-:W-:Y:S02]  /*2030*/  IMAD.MOV.U32 R15, RZ, RZ, RZ ;  /* 0x000000ffff0f7224 */ /* 0x000fe400078e00ff */
[----:B------:R-:W-:Y:S01]  /*2040*/  IMAD.MOV.U32 R13, RZ, RZ, RZ ;  /* 0x000000ffff0d7224 */ /* 0x000fe200078e00ff */
[----:B--2---:R-:W-:Y:S01]  /*2050*/  SHF.R.S32.HI R26, RZ, 0x1f, R25 ;  /* 0x0000001fff1a7819 */ /* 0x004fe20000011419 */
[C---:B------:R-:W-:Y:S01]  /*2060*/  IMAD.SHL.U32 R17, R25.reuse, 0x4, RZ ;  /* 0x0000000419117824 */ /* 0x040fe200078e00ff */
[C---:B------:R-:W-:Y:S01]  /*2070*/  @P1 LEA R4, P0, R25.reuse, c[0x0][0x370], 0x2 ;  /* 0x0000dc0019041a11 */ /* 0x040fe200078010ff */
[----:B------:R1:W-:Y:S01]  /*2080*/  STL [R1+0x70], R25 ;  /* 0x0000701901007387 */ /* 0x0003e20000100800 */
[----:B------:R-:W-:-:S02]  /*2090*/  SHF.L.U64.HI R16, R25, 0x2, R26 ;  /* 0x0000000219107819 */ /* 0x000fc4000001021a */
[----:B------:R-:W-:Y:S01]  /*20a0*/  @P1 LEA.HI.X R5, R25, c[0x0][0x374], R26, 0x2, P0 ;  /* 0x0000dd0019051a11 */ /* 0x000fe200000f141a */
[----:B------:R1:W-:Y:S01]  /*20b0*/  STL [R1+0x90], R26 ;  /* 0x0000901a01007387 */ /* 0x0003e20000100800 */
[----:B------:R-:W-:-:S03]  /*20c0*/  @P4 IADD3 R2, P0, R17, c[0x0][0x360], RZ ;  /* 0x0000d80011024a10 */ /* 0x000fc60007f1e0ff */
[----:B------:R2:W3:Y:S01]  /*20d0*/  @P1 LDG.E R9, [R4.64] ;  /* 0x0000000804091981 */ /* 0x0004e2000c1e1900 */
[C---:B------:R-:W-:Y:S02]  /*20e0*/  @P4 IADD3.X R3, R16.reuse, c[0x0][0x364], RZ, P0, !PT ;  /* 0x0000d90010034a10 */ /* 0x040fe400007fe4ff */
[----:B------:R-:W-:Y:S01]  /*20f0*/  IADD3 R6, P2, R17, c[0x0][0x348], RZ ;  /* 0x0000d20011067a10 */ /* 0x000fe20007f5e0ff */
[----:B------:R1:W-:Y:S04]  /*2100*/  STL [R1+0x64], R17 ;  /* 0x0000641101007387 */ /* 0x0003e80000100800 */
[----:B------:R4:W3:Y:S01]  /*2110*/  @P4 LDG.E R0, [R2.64] ;  /* 0x0000000802004981 */ /* 0x0008e2000c1e1900 */
        /* <DEDUP_REMOVED lines=10> */
[----:B---3--:R1:W-:Y:S04]  /*21c0*/  STL [R1+0x28], R9 ;  /* 0x0000280901007387 */ /* 0x0083e80000100800 */
[----:B------:R1:W-:Y:S01]  /*21d0*/  @P4 STL [R1+0x30], R0 ;  /* 0x0000300001004387 */ /* 0x0003e20000100800 */
[----:B------:R-:W-:Y:S05]  /*21e0*/  @P4 BRA `(.L_x_1636) ;  /* 0x0000007000004947 */ /* 0x000fea0003800000 */
[----:B-1----:R-:W-:-:S05]  /*21f0*/  MOV R0, c[0x0][0x168] ;  /* 0x00005a0000007a02 */ /* 0x002fca0000000f00 */
[----:B------:R1:W-:Y:S01]  /*2200*/  STL [R1+0x30], R0 ;  /* 0x0000300001007387 */ /* 0x0003e20000100800 */
[----:B------:R-:W-:Y:S05]  /*2210*/  @!P3 BRA `(.L_x_1636) ;  /* 0x000000400000b947 */ /* 0x000fea0003800000 */
[----:B------:R-:W2:Y:S04]  /*2220*/  LDG.E R8, [R6.64] ;  /* 0x0000000806087981 */ /* 0x000ea8000c1e1900 */
[----:B-1----:R-:W2:Y:S02]  /*2230*/  LDG.E R0, [R6.64+0x4] ;  /* 0x0000040806007981 */ /* 0x002ea4000c1e1900 */
[----:B--2---:R-:W-:-:S05]  /*2240*/  IADD3 R0, -R8, R0, RZ ;  /* 0x0000000008007210 */ /* 0x004fca0007ffe1ff */
[----:B------:R1:W-:Y:S02]  /*2250*/  STL [R1+0x30], R0 ;  /* 0x0000300001007387 */ /* 0x0003e40000100800 */
.L_x_1636:
[----:B------:R-:W-:-:S04]  /*2260*/  ISETP.NE.U32.AND P0, PT, RZ, c[0x0][0x368], PT ;  /* 0x0000da00ff007a0c */ /* 0x000fc80003f05070 */
[----:B------:R-:W-:-:S13]  /*2270*/  ISETP.NE.AND.EX P0, PT, RZ, c[0x0][0x36c], PT, P0 ;  /* 0x0000db00ff007a0c */ /* 0x000fda0003f05300 */
[----:B------:R-:W-:Y:S05]  /*2280*/  @!P0 BRA `(.L_x_1637) ;  /* 0x0000004000008947 */ /* 0x000fea0003800000 */
[----:B-1----:R-:W-:-:S04]  /*2290*/  IADD3 R4, P0, R17, c[0x0][0x368], RZ ;  /* 0x0000da0011047a10 */ /* 0x002fc80007f1e0ff */
[----:B------:R-:W-:-:S05]  /*22a0*/  IADD3.X R5, R16, c[0x0][0x36c], RZ, P0, !PT ;  /* 0x0000db0010057a10 */ /* 0x000fca00007fe4ff */
[----:B------:R1:W5:Y:S01]  /*22b0*/  LDG.E R12, [R4.64] ;  /* 0x00000008040c7981 */ /* 0x000362000c1e1900 */
[----:B------:R-:W-:Y:S05]  /*22c0*/  BRA `(.L_x_1638) ;  /* 0x0000005000007947 */ /* 0x000fea0003800000 */
.L_x_1637:
[----:B------:R-:W-:Y:S01]  /*22d0*/  MOV R12, UR6 ;  /* 0x00000006000c7c02 */ /* 0x000fe20008000f00 */
[----:B------:R-:W-:Y:S05]  /*22e0*/  @!P5 BRA `(.L_x_1638) ;  /* 0x000000300000d947 */ /* 0x000fea0003800000 */
[----:B-1----:R-:W2:Y:S04]  /*22f0*/  LDG.E R6, [R4.64] ;  /* 0x0000000804067981 */ /* 0x002ea8000c1e1900 */
[----:B------:R-:W2:Y:S02]  /*2300*/  LDG.E R0, [R4.64+0x4] ;  /* 0x0000040804007981 */ /* 0x000ea4000c1e1900 */
[----:B--2---:R-:W-:Y:S02]  /*2310*/  IADD3 R12, -R6, R0, RZ ;  /* 0x00000000060c7210 */ /* 0x004fe40007ffe1ff */
.L_x_1638:
[----:B-1----:R-:W2:Y:S04]  /*2320*/  LDL R4, [R1+0x30] ;  /* 0x0000300001047983 */ /* 0x002ea80000100800 */
[----:B------:R-:W3:Y:S04]  /*2330*/  LDL.LU R0, [R1+0x44] ;  /* 0x0000440001007983 */ /* 0x000ee80000300800 */
[----:B------:R-:W4:Y:S04]  /*2340*/  LDL.LU R7, [R1+0x6c] ;  /* 0x00006c0001077983 */ /* 0x000f280000300800 */
[----:B------:R1:W3:Y:S04]  /*2350*/  @P6 LDG.E R5, [R2.64] ;  /* 0x0000000802056981 */ /* 0x0002e8000c1e1900 */
[----:B------:R-:W3:Y:S01]  /*2360*/  LDL R14, [R1+0x48] ;  /* 0x00004800010e7983 */ /* 0x000ee20000100800 */
[----:B------:R-:W-:Y:S01]  /*2370*/  ISETP.NE.U32.AND P0, PT, RZ, c[0x0][0x378], PT ;  /* 0x0000de00ff007a0c */ /* 0x000fe20003f05070 */
[----:B------:R-:W-:-:S03]  /*2380*/  IMAD.MOV.U32 R8, RZ, RZ, c[0x0][0x2c4] ;  /* 0x0000b100ff087624 */ /* 0x000fc600078e00ff */
[----:B------:R-:W-:Y:S01]  /*2390*/  ISETP.NE.AND.EX P1, PT, RZ, c[0x0][0x37c], PT, P0 ;  /* 0x0000df00ff007a0c */ /* 0x000fe20003f25300 */
[----:B--2---:R-:W-:Y:S02]  /*23a0*/  IMAD.MOV.U32 R6, RZ, RZ, R4 ;  /* 0x000000ffff067224 */ /* 0x004fe400078e0004 */
[----:B------:R1:W2:Y:S01]  /*23b0*/  @P6 LDG.E R4, [R2.64+0x4] ;  /* 0x0000040802046981 */ /* 0x0002a2000c1e1900 */
[----:B------:R-:W-:Y:S01]  /*23c0*/  ISETP.NE.AND P2, PT, R8, 0x1, PT ;  /* 0x000000010800780c */ /* 0x000fe20003f45270 */
[----:B-----5:R-:W-:Y:S01]  /*23d0*/  IMAD.MOV.U32 R140, RZ, RZ, R12 ;  /* 0x000000ffff8c7224 */ /* 0x020fe200078e000c */
[----:B----4-:R-:W-:Y:S01]  /*23e0*/  LOP3.LUT R7, R7, 0xffffffdf, RZ, 0xc0, !PT ;  /* 0xffffffdf07077812 */ /* 0x010fe200078ec0ff */
[----:B---3--:R-:W-:-:S10]  /*23f0*/  IMAD.SHL.U32 R0, R0, 0x80, RZ ;  /* 0x0000008000007824 */ /* 0x008fd400078e00ff */
[----:B------:R-:W-:Y:S01]  /*2400*/  @P2 LOP3.LUT R7, R7, 0x20, RZ, 0xfc, !PT ;  /* 0x0000002007072812 */ /* 0x000fe200078efcff */
[----:B------:R3:W-:Y:S01]  /*2410*/  STL [R1+0x2c], R0 ;  /* 0x00002c0001007387 */ /* 0x0007e20000100800 */
[----:B-1----:R-:W-:-:S04]  /*2420*/  @P1 IADD3 R2, P0, R17, c[0x0][0x378], RZ ;  /* 0x0000de0011021a10 */ /* 0x002fc80007f1e0ff */
[----:B------:R-:W-:Y:S01]  /*2430*/  @P1 IADD3.X R3, R16, c[0x0][0x37c], RZ, P0, !PT ;  /* 0x0000df0010031a10 */ /* 0x000fe200007fe4ff */
[----:B------:R1:W-:Y:S04]  /*2440*/  STL [R1+0x6c], R7 ;  /* 0x00006c0701007387 */ /* 0x0003e80000100800 */
[----:B------:R4:W5:Y:S01]  /*2450*/  @P1 LDG.E R140, [R2.64] ;  /* 0x00000008028c1981 */ /* 0x000962000c1e1900 */
[----:B---3--:R-:W-:Y:S01]  /*2460*/  IADD3 R0, R0, 0x7f, RZ ;  /* 0x0000007f00007810 */ /* 0x008fe20007ffe0ff */
[----:B-1----:R-:W-:Y:S02]  /*2470*/  IMAD.IADD R7, R12, 0x1, -R9 ;  /* 0x000000010c077824 */ /* 0x002fe400078e0a09 */
[----:B----4-:R-:W-:Y:S02]  /*2480*/  IMAD.MOV.U32 R2, RZ, RZ, c[0x0][0x228] ;  /* 0x00008a00ff027624 */ /* 0x010fe400078e00ff */
[----:B------:R-:W-:-:S05]  /*2490*/  @P2 IMAD.HI.U32 R3, R0, c[0x0][0x2c8], RZ ;  /* 0x0000b20000032a27 */ /* 0x000fca00078e00ff */
[----:B------:R-:W-:Y:S01]  /*24a0*/  @P2 SHF.R.U32.HI R0, RZ, c[0x0][0x2cc], R3 ;  /* 0x0000b300ff002a19 */ /* 0x000fe20000011603 */
[----:B------:R-:W-:Y:S01]  /*24b0*/  BSSY B0, `(.L_x_1639) ;  /* 0x0000037000007945 */ /* 0x000fe20003800000 */
[----:B--2---:R-:W-:-:S04]  /*24c0*/  @P6 IMAD.IADD R2, R4, 0x1, -R5 ;  /* 0x0000000104026824 */ /* 0x004fc800078e0a05 */
[----:B------:R-:W-:-:S05]  /*24d0*/  IMAD.IADD R4, R7, 0x1, R2 ;  /* 0x0000000107047824 */ /* 0x000fca00078e0202 */
[----:B------:R-:W-:Y:S01]  /*24e0*/  IADD3 R145, R4, 0x50, -R6 ;  /* 0x0000005004917810 */ /* 0x000fe20007ffe806 */
[----:B------:R1:W-:Y:S01]  /*24f0*/  STL [R1+0x38], R4 ;  /* 0x0000380401007387 */ /* 0x0003e20000100800 */
[----:B------:R-:W-:-:S03]  /*2500*/  LOP3.LUT R5, R14, 0xff000000, RZ, 0xc0, !PT ;  /* 0xff0000000e057812 */ /* 0x000fc600078ec0ff */
[----:B------:R-:W-:-:S04]  /*2510*/  IMAD.IADD R3, R145, 0x1, R0 ;  /* 0x0000000191037824 */ /* 0x000fc800078e0200 */
[----:B------:R-:W-:Y:S01]  /*2520*/  IMAD.HI R6, R3, 0x66666667, RZ ;  /* 0x6666666703067827 */ /* 0x000fe200078e02ff */
[----:B------:R-:W-:Y:S02]  /*2530*/  LOP3.LUT R3, R14, 0xff0000, RZ, 0xc0, !PT ;  /* 0x00ff00000e037812 */ /* 0x000fe400078ec0ff */
[----:B-1----:R-:W-:-:S05]  /*2540*/  IADD3 R4, R4, 0x4f, RZ ;  /* 0x0000004f04047810 */ /* 0x002fca0007ffe0ff */
[----:B------:R-:W-:Y:S01]  /*2550*/  IMAD.HI R0, R4, 0x66666667, RZ ;  /* 0x6666666704007827 */ /* 0x000fe200078e02ff */
[----:B------:R-:W-:-:S04]  /*2560*/  SHF.R.U32.HI R4, RZ, 0x8, R5 ;  /* 0x00000008ff047819 */ /* 0x000fc80000011605 */
[----:B------:R-:W-:Y:S02]  /*2570*/  LEA.HI R3, R3, R4, RZ, 0x10 ;  /* 0x0000000403037211 */ /* 0x000fe400078f80ff */
[----:B------:R-:W-:Y:S02]  /*2580*/  SHF.R.U32.HI R5, RZ, 0x1f, R0 ;  /* 0x0000001fff057819 */ /* 0x000fe40000011600 */
[----:B------:R-:W-:Y:S02]  /*2590*/  SHF.R.U32.HI R8, RZ, 0x1f, R6 ;  /* 0x0000001fff087819 */ /* 0x000fe40000011606 */
[----:B------:R-:W-:Y:S02]  /*25a0*/  SHF.R.U32.HI R9, RZ, 0x10, R3 ;  /* 0x00000010ff097819 */ /* 0x000fe40000011603 */
[----:B------:R-:W-:Y:S02]  /*25b0*/  LOP3.LUT R18, R3, 0xff, RZ, 0xc0, !PT ;  /* 0x000000ff03127812 */ /* 0x000fe400078ec0ff */
[----:B------:R-:W-:-:S02]  /*25c0*/  LEA.HI.SX32 R144, R0, R5, 0x1b ;  /* 0x0000000500907211 */ /* 0x000fc400078fdaff */
[----:B------:R-:W-:Y:S01]  /*25d0*/  LEA.HI.SX32 R0, R6, R8, 0x1b ;  /* 0x0000000806007211 */ /* 0x000fe200078fdaff */
[----:B------:R1:W-:Y:S03]  /*25e0*/  STL [R1+0x44], R9 ;  /* 0x0000440901007387 */ /* 0x0003e60000100800 */
[----:B------:R-:W-:Y:S01]  /*25f0*/  IMNMX R6, R144, R0, PT ;  /* 0x0000000090067217 */ /* 0x000fe20003800200 */
[----:B------:R1:W-:Y:S03]  /*2600*/  STL [R1+0x94], R18 ;  /* 0x0000941201007387 */ /* 0x0003e60000100800 */
[----:B------:R-:W-:Y:S02]  /*2610*/  ISETP.GE.AND P0, PT, R6, 0x1, PT ;  /* 0x000000010600780c */ /* 0x000fe40003f06270 */
[----:B------:R-:W-:Y:S01]  /*2620*/  ISETP.NE.AND P1, PT, R9, RZ, PT ;  /* 0x000000ff0900720c */ /* 0x000fe20003f25270 */
[----:B------:R-:W-:-:S03]  /*2630*/  IMAD.MOV.U32 R0, RZ, RZ, RZ ;  /* 0x000000ffff007224 */ /* 0x000fc600078e00ff */
[----:B------:R-:W-:-:S07]  /*2640*/  SEL R130, R9, c[0x0][0x338], P1 ;  /* 0x0000ce0009827a07 */ /* 0x000fce0000800000 */
[----:B------:R-:W-:Y:S05]  /*2650*/  @!P0 BRA `(.L_x_1640) ;  /* 0x000001c000008947 */ /* 0x000fea0003800000 */
[----:B------:R-:W-:Y:S02]  /*2660*/  IABS R3, R130 ;  /* 0x0000008200037213 */ /* 0x000fe40000000000 */
[----:B------:R-:W-:Y:S02]  /*2670*/  IADD3 R8, R130, -0x1, R6 ;  /* 0xffffffff82087810 */ /* 0x000fe40007ffe006 */
[----:B------:R-:W2:Y:S02]  /*2680*/  I2F.RP R0, R3 ;  /* 0x0000000300007306 */ /* 0x000ea40000209400 */
[----:B------:R-:W-:-:S06]  /*2690*/  IABS R11, R8 ;  /* 0x00000008000b7213 */ /* 0x000fcc0000000000 */
[----:B--2---:R-:W2:Y:S02]  /*26a0*/  MUFU.RCP R0, R0 ;  /* 0x0000000000007308 */ /* 0x004ea40000001000 */
[----:B--2---:R-:W-:-:S06]  /*26b0*/  IADD3 R0, R0, 0xffffffe, RZ ;  /* 0x0ffffffe00007810 */ /* 0x004fcc0007ffe0ff */
[----:B------:R-:W2:Y:S02]  /*26c0*/  F2I.FTZ.U32.TRUNC.NTZ R5, R0 ;  /* 0x0000000000057305 */ /* 0x000ea4000021f000 */
[----:B--2---:R-:W-:-:S04]  /*26d0*/  IMAD.MOV R0, RZ, RZ, -R5 ;  /* 0x000000ffff007224 */ /* 0x004fc800078e0a05 */
[----:B------:R-:W-:Y:S01]  /*26e0*/  IMAD.MOV.U32 R4, RZ, RZ, R0 ;  /* 0x000000ffff047224 */ /* 0x000fe200078e0000 */
[----:B------:R-:W-:-:S03]  /*26f0*/  IABS R0, R130 ;  /* 0x0000008200007213 */ /* 0x000fc60000000000 */
[----:B-1----:R-:W-:Y:S02]  /*2700*/  IMAD R9, R4, R3, RZ ;  /* 0x0000000304097224 */ /* 0x002fe400078e02ff */
        /* <DEDUP_REMOVED lines=17> */
.L_x_1640:
[----:B------:R-:W-:Y:S05]  /*2820*/  BSYNC B0 ;  /* 0x0000000000007941 */ /* 0x000fea0003800000 */
.L_x_1639:
[----:B------:R-:W-:-:S04]  /*2830*/  IMAD R3, R18, R0, RZ ;  /* 0x0000000012037224 */ /* 0x000fc800078e02ff */
        /* <DEDUP_REMOVED lines=17> */
[----:B-1----:R-:W1:Y:S03]  /*2950*/  S2R R9, SR_TID.X ;  /* 0x0000000000097919 */ /* 0x002e660000002100 */
        /* <DEDUP_REMOVED lines=49> */
[----:B------:R-:W-:-:S02]  /*2c70*/  ISETP.GE.AND P0, PT, R3, 0x31, PT ;  /* 0x000000310300780c */ /* 0x000fc40003f06270 */
[----:B------:R-:W-:Y:S01]  /*2c80*/  SHF.R.S32.HI R17, RZ, 0x1f, R93 ;  /* 0x0000001fff117819 */ /* 0x000fe2000001145d */
[----:B-1----:R-:W-:Y:S01]  /*2c90*/  @P1 IMAD.X R7, R5, 0x1, R149, P2 ;  /* 0x0000000105071824 */ /* 0x002fe200010e0695 */
[----:B------:R-:W-:Y:S02]  /*2ca0*/  ISETP.GE.AND P2, PT, R3, 0x21, PT ;  /* 0x000000210300780c */ /* 0x000fe40003f46270 */
[----:B------:R-:W-:-:S04]  /*2cb0*/  @P1 LEA R6, P3, R0, c[0x0][0x220], 0x1 ;  /* 0x0000880000061a11 */ /* 0x000fc800078608ff */
[----:B------:R-:W-:-:S05]  /*2cc0*/  @P1 LEA.HI.X R7, R0, c[0x0][0x224], R7, 0x1, P3 ;  /* 0x0000890000071a11 */ /* 0x000fca00018f0c07 */
[----:B------:R1:W-:Y:S02]  /*2cd0*/  @P1 LDGSTS.E.BYPASS.LTC128B.128 [R208+0x3100], [R6.64], !P6 ;  /* 0x0310000006d01fae */ /* 0x0003e4000f101d48 */
[----:B------:R-:W-:-:S04]  /*2ce0*/  @P2 LEA R0, P1, R24, R4, 0x5 ;  /* 0x0000000418002211 */ /* 0x000fc800078228ff */
[----:B------:R-:W-:Y:S01]  /*2cf0*/  @P2 LEA R18, P3, R0, c[0x0][0x220], 0x1 ;  /* 0x0000880000122a11 */ /* 0x000fe200078608ff */
[----:B------:R-:W-:Y:S01]  /*2d00*/  IMAD R10, R17, c[0x0][0x280], RZ ;  /* 0x0000a000110a7a24 */ /* 0x000fe200078e02ff */
[----:B------:R-:W-:Y:S01]  /*2d10*/  IADD3 R128, R12, R15, RZ ;  /* 0x0000000f0c807210 */ /* 0x000fe20007ffe0ff */
[----:B-1----:R-:W-:Y:S01]  /*2d20*/  @P2 IMAD.MOV.U32 R7, RZ, RZ, c[0x0][0x23c] ;  /* 0x00008f00ff072624 */ /* 0x002fe200078e00ff */
[----:B------:R-:W-:-:S04]  /*2d30*/  @P0 MOV R6, c[0x0][0x23c] ;  /* 0x00008f0000060a02 */ /* 0x000fc80000000f00 */
[----:B------:R-:W-:Y:S01]  /*2d40*/  @P2 LEA.HI.X R14, R24, R5, R7, 0x5, P1 ;  /* 0x00000005180e2211 */ /* 0x000fe200008f2c07 */
[----:B------:R-:W-:Y:S01]  /*2d50*/  @P0 IMAD R11, R6, 0x30, RZ ;  /* 0x00000030060b0824 */ /* 0x000fe200078e02ff */
[----:B------:R-:W-:Y:S01]  /*2d60*/  ISETP.GE.AND P1, PT, R3, 0x41, PT ;  /* 0x000000410300780c */ /* 0x000fe20003f26270 */
[----:B------:R-:W-:Y:S01]  /*2d70*/  @P0 IMAD.WIDE.U32 R6, R24, 0x30, R4 ;  /* 0x0000003018060825 */ /* 0x000fe200078e0004 */
[----:B------:R-:W-:-:S03]  /*2d80*/  @P2 LEA.HI.X R19, R0, c[0x0][0x224], R14, 0x1, P3 ;  /* 0x0000890000132a11 */ /* 0x000fc600018f0c0e */
[----:B------:R-:W-:Y:S01]  /*2d90*/  @P0 IMAD.IADD R3, R7, 0x1, R11 ;  /* 0x0000000107030824 */ /* 0x000fe200078e020b */
[C---:B------:R-:W-:Y:S01]  /*2da0*/  @P0 LEA R16, P3, R6.reuse, c[0x0][0x220], 0x1 ;  /* 0x0000880006100a11 */ /* 0x040fe200078608ff */
[----:B------:R-:W-:Y:S01]  /*2db0*/  IMAD R0, R17, c[0x0][0x290], RZ ;  /* 0x0000a40011007a24 */ /* 0x000fe200078e02ff */
[----:B------:R1:W-:Y:S02]  /*2dc0*/  @P2 LDGSTS.E.BYPASS.LTC128B.128 [R208+0x3900], [R18.64], !P6 ;  /* 0x0390000012d02fae */ /* 0x0003e4000f101d48 */
[----:B------:R-:W-:Y:S01]  /*2dd0*/  @P0 LEA.HI.X R17, R6, c[0x0][0x224], R3, 0x1, P3 ;  /* 0x0000890006110a11 */ /* 0x000fe200018f0c03 */
[C---:B------:R-:W-:Y:S02]  /*2de0*/  IMAD.WIDE.U32 R6, R93.reuse, c[0x0][0x290], R90 ;  /* 0x0000a4005d067a25 */ /* 0x040fe400078e005a */
[----:B------:R-:W-:Y:S02]  /*2df0*/  @P1 LEA R3, P3, R24, R4, 0x6 ;  /* 0x0000000418031211 */ /* 0x000fe400078630ff */
[C---:B------:R-:W-:Y:S01]  /*2e00*/  IMAD R0, R93.reuse, c[0x0][0x294], R0 ;  /* 0x0000a5005d007a24 */ /* 0x040fe200078e0200 */
[----:B------:R-:W-:Y:S01]  /*2e10*/  @P1 MOV R4, c[0x0][0x23c] ;  /* 0x00008f0000041a02 */ /* 0x000fe20000000f00 */
[----:B------:R-:W-:Y:S01]  /*2e20*/  IMAD.WIDE.U32 R14, R93, c[0x0][0x290], R84 ;  /* 0x0000a4005d0e7a25 */ /* 0x000fe200078e0054 */
[----:B------:R1:W-:Y:S03]  /*2e30*/  @P0 LDGSTS.E.BYPASS.LTC128B.128 [R208+0x4100], [R16.64], !P6 ;  /* 0x0410000010d00fae */ /* 0x0003e6000f101d48 */
[----:B------:R-:W-:-:S02]  /*2e40*/  IMAD.IADD R11, R7, 0x1, R0 ;  /* 0x00000001070b7824 */ /* 0x000fc400078e0200 */
[----:B------:R-:W-:Y:S01]  /*2e50*/  IMAD.IADD R7, R0, 0x1, R15 ;  /* 0x0000000100077824 */ /* 0x000fe200078e020f */
[----:B------:R-:W-:Y:S01]  /*2e60*/  @P1 LEA.HI.X R0, R24, R5, R4, 0x6, P3 ;  /* 0x0000000518001211 */ /* 0x000fe200018f3404 */
[----:B------:R-:W-:Y:S01]  /*2e70*/  IMAD.WIDE.U32 R8, R93, c[0x0][0x280], R90 ;  /* 0x0000a0005d087a25 */ /* 0x000fe200078e005a */
[----:B------:R-:W-:-:S03]  /*2e80*/  @P1 LEA R4, P3, R3, c[0x0][0x220], 0x1 ;  /* 0x0000880003041a11 */ /* 0x000fc600078608ff */
[----:B------:R-:W-:Y:S01]  /*2e90*/  IMAD R10, R93, c[0x0][0x284], R10 ;  /* 0x0000a1005d0a7a24 */ /* 0x000fe200078e020a */
[----:B------:R-:W-:Y:S01]  /*2ea0*/  @P1 LEA.HI.X R5, R3, c[0x0][0x224], R0, 0x1, P3 ;  /* 0x0000890003051a11 */ /* 0x000fe200018f0c00 */
[----:B------:R-:W-:Y:S01]  /*2eb0*/  IMAD.MOV.U32 R12, RZ, RZ, R8 ;  /* 0x000000ffff0c7224 */ /* 0x000fe200078e0008 */
[----:B-----5:R-:W-:Y:S02]  /*2ec0*/  SHF.R.S32.HI R0, RZ, 0x1f, R140 ;  /* 0x0000001fff007819 */ /* 0x020fe4000001148c */
[----:B------:R-:W-:Y:S01]  /*2ed0*/  IADD3 R13, R9, R10, RZ ;  /* 0x0000000a090d7210 */ /* 0x000fe20007ffe0ff */
[----:B------:R-:W-:Y:S01]  /*2ee0*/  IMAD.WIDE.U32 R8, R93, c[0x0][0x280], R84 ;  /* 0x0000a0005d087a25 */ /* 0x000fe200078e0054 */
[----:B------:R2:W-:Y:S03]  /*2ef0*/  @P1 LDGSTS.E.BYPASS.LTC128B.128 [R208+0x4900], [R4.64], !P6 ;  /* 0x0490000004d01fae */ /* 0x0005e6000f101d48 */
[----:B------:R-:W-:Y:S01]  /*2f00*/  IMAD R3, R0, c[0x0][0x280], RZ ;  /* 0x0000a00000037a24 */ /* 0x000fe200078e02ff */
[----:B------:R-:W-:Y:S01]  /*2f10*/  IADD3 R9, R10, R9, RZ ;  /* 0x000000090a097210 */ /* 0x000fe20007ffe0ff */
[----:B------:R-:W-:Y:S01]  /*2f20*/  IMAD R0, R0, c[0x0][0x290], RZ ;  /* 0x0000a40000007a24 */ /* 0x000fe200078e02ff */
[----:B------:R-:W-:Y:S01]  /*2f30*/  MOV R10, R6 ;  /* 0x00000006000a7202 */ /* 0x000fe20000000f00 */
[----:B------:R-:W-:Y:S01]  /*2f40*/  IMAD.MOV.U32 R6, RZ, RZ, R14 ;  /* 0x000000ffff067224 */ /* 0x000fe200078e000e */
[----:B------:R-:W-:Y:S01]  /*2f50*/  MOV R143, 0x5 ;  /* 0x00000005008f7802 */ /* 0x000fe20000000f00 */
[----:B------:R-:W-:-:S02]  /*2f60*/  IMAD.MOV.U32 R131, RZ, RZ, c[0x0][0x280] ;  /* 0x0000a000ff837624 */ /* 0x000fc400078e00ff */
[C---:B------:R-:W-:Y:S02]  /*2f70*/  IMAD R146, R134.reuse, c[0x0][0x284], RZ ;  /* 0x0000a10086927a24 */ /* 0x040fe400078e02ff */
        /* <DEDUP_REMOVED lines=43> */
[C---:B------:R-:W-:Y:S01]  /*3230*/  ISETP.GE.AND P0, PT, R84.reuse, c[0x0][0x27c], PT ;  /* 0x00009f0054007a0c */ /* 0x040fe20003f06270 */
[----:B------:R-:W-:Y:S01]  /*3240*/  IMAD R0, R21, c[0x0][0x268], RZ ;  /* 0x00009a0015007a24 */ /* 0x000fe200078e02ff */
[----:B------:R-:W-:Y:S01]  /*3250*/  IADD3 R15, R93, 0x20, RZ ;  /* 0x000000205d0f7810 */ /* 0x000fe20007ffe0ff */
        /* <DEDUP_REMOVED lines=55> */
.L_x_1676:
[----:B------:R-:W-:Y:S01]  /*35d0*/  IMAD R3, R29, 0x50, R0 ;  /* 0x000000501d037824 */ /* 0x000fe200078e0200 */
[----:B------:R-:W-:Y:S01]  /*35e0*/  ISETP.NE.AND P1, PT, R156, 0x1, PT ;  /* 0x000000019c00780c */ /* 0x000fe20003f25270 */
[----:B------:R-:W-:Y:S01]  /*35f0*/  IMAD.MOV.U32 R75, RZ, RZ, RZ ;  /* 0x000000ffff4b7224 */ /* 0x000fe200078e00ff */
[----:B------:R-:W-:Y:S04]  /*3600*/  DEPBAR.LE SB0, 0x0 ;  /* 0x000080000000791a */ /* 0x000fe80000000000 */
[----:B---3--:R-:W-:Y:S01]  /*3610*/  IMAD.IADD R4, R128, 0x1, R3 ;  /* 0x0000000180047824 */ /* 0x008fe200078e0203 */
        /* <DEDUP_REMOVED lines=29> */
[----:B-1----:R-:W-:-:S05]  /*37f0*/  @!P2 BRA `(.L_x_1643) ;  /* 0x00003c400000a947 */ /* 0x002fca0003800000 */
[-C--:B------:R-:W-:Y:S01]  /*3800*/  IMAD R6, R146, R29.reuse, RZ ;  /* 0x0000001d92067224 */ /* 0x080fe200078e02ff */
        /* <DEDUP_REMOVED lines=40> */
.L_x_1646:
[----:B------:R-:W-:Y:S05]  /*3a90*/  BSYNC B0 ;  /* 0x0000000000007941 */ /* 0x000fea0003800000 */
.L_x_1645:
        /* <DEDUP_REMOVED lines=39> */
.L_x_1648:
[----:B------:R-:W-:Y:S05]  /*3d10*/  BSYNC B0 ;  /* 0x0000000000007941 */ /* 0x000fea0003800000 */
.L_x_1647:
        /* <DEDUP_REMOVED lines=38> */
.L_x_1650:
[----:B------:R-:W-:Y:S05]  /*3f80*/  BSYNC B0 ;  /* 0x0000000000007941 */ /* 0x000fea0003800000 */
.L_x_1649:
        /* <DEDUP_REMOVED lines=74> */
.L_x_1654:
[----:B------:R-:W-:Y:S05]  /*4430*/  BSYNC B0 ;  /* 0x0000000000007941 */ /* 0x000fea0003800000 */
.L_x_1653:
        /* <DEDUP_REMOVED lines=57> */
.L_x_1652:
[----:B------:R-:W-:Y:S05]  /*47d0*/  BSYNC B1 ;  /* 0x0000000000017941 */ /* 0x000fea0003800000 */
.L_x_1651:
        /* <DEDUP_REMOVED lines=62> */
.L_x_1658:
[----:B------:R-:W-:Y:S05]  /*4bc0*/  BSYNC B0 ;  /* 0x0000000000007941 */ /* 0x000fea0003800000 */
.L_x_1657:
        /* <DEDUP_REMOVED lines=57> */
.L_x_1656:
[----:B------:R-:W-:Y:S05]  /*4f60*/  BSYNC B1 ;  /* 0x0000000000017941 */ /* 0x000fea0003800000 */
.L_x_1655:
        /* <DEDUP_REMOVED lines=61> */
.L_x_1661:
[----:B------:R-:W-:Y:S05]  /*5340*/  BSYNC B0 ;  /* 0x0000000000007941 */ /* 0x000fea0003800000 */
.L_x_1660:
        /* <DEDUP_REMOVED lines=58> */
.L_x_1644:
        /* <DEDUP_REMOVED lines=19> */
[----:B------:R-:W-:Y:S02]  /*5820*/  @!P2 IADD3.X R4, R103, R34, R142, P1, P0 ;  /* 0x000000226704a210 */ /* 0x000fe40000fe048e */
        /* <DEDUP_REMOVED lines=193> */
.L_x_1663:
[----:B----4-:R-:W-:Y:S05]  /*6440*/  BSYNC B0 ;  /* 0x0000000000007941 */ /* 0x010fea0003800000 */
.L_x_1662:
        /* <DEDUP_REMOVED lines=126> */
.L_x_1665:
[----:B------:R-:W-:Y:S05]  /*6c30*/  BSYNC B0 ;  /* 0x0000000000007941 */ /* 0x000fea0003800000 */
.L_x_1664:
        /* <DEDUP_REMOVED lines=128> */
.L_x_1643:
        /* <DEDUP_REMOVED lines=21> */
.L_x_1667:
[----:B-12---:R-:W-:Y:S05]  /*7590*/  BSYNC B0 ;  /* 0x0000000000007941 */ /* 0x006fea0003800000 */
.L_x_1666:
        /* <DEDUP_REMOVED lines=17> */
.L_x_1669:
[----:B------:R-:W-:Y:S05]  /*76b0*/  BSYNC B0 ;  /* 0x0000000000007941 */ /* 0x000fea0003800000 */
.L_x_1668:
        /* <DEDUP_REMOVED lines=16> */
.L_x_1659:
[----:B------:R-:W-:Y:S05]  /*77c0*/  BSYNC B2 ;  /* 0x0000000000027941 */ /* 0x000fea0003800000 */
.L_x_1642:
[----:B------:R-:W-:Y:S01]  /*77d0*/  IMAD R20, R29, -0x50, RZ ;  /* 0xffffffb01d147824 */ /* 0x000fe200078e02ff */
[----:B------:R-:W-:Y:S01]  /*77e0*/  BSSY B0, `(.L_x_1670) ;  /* 0x0000063000007945 */ /* 0x000fe20003800000 */
[----:B--23--:R-:W-:Y:S02]  /*77f0*/  IMAD R4, R98, c[0x0][0x208], RZ ;  /* 0x0000820062047a24 */ /* 0x00cfe400078e02ff */
        /* <DEDUP_REMOVED lines=12> */
[----:B-1----:R-:W-:Y:S02]  /*78c0*/  @P3 IADD3.X R12, RZ, R7, RZ, P0, !PT ;  /* 0x00000007ff0c3210 */ /* 0x002fe400007fe4ff */
        /* <DEDUP_REMOVED lines=80> */
[----:B------:R-:W-:Y:S01]  /*7dd0*/  @!P0 LEA.HI.X R5, R219, R5, R250, 0x1, P2 ;  /* 0x00000005db058211 */ /* 0x000fe200010f0cfa */
[----:B-1----:R-:W-:Y:S04]  /*7de0*/  @!P1 ST.E.128 [R6.64], R8 ;  /* 0x0000000806009985 */ /* 0x002fe8000c101d08 */
[----:B------:R-:W1:Y:S04]  /*7df0*/  @!P0 LDS.128 R8, [R249] ;  /* 0x00000000f9088984 */ /* 0x000e680000000c00 */
[----:B-1----:R1:W-:Y:S02]  /*7e00*/  @!P0 ST.E.128 [R4.64], R8 ;  /* 0x0000000804008985 */ /* 0x0023e4000c101d08 */
.L_x_1671:
[----:B-123--:R-:W-:Y:S05]  /*7e10*/  BSYNC B0 ;  /* 0x0000000000007941 */ /* 0x00efea0003800000 */
.L_x_1670:
        /* <DEDUP_REMOVED lines=17> */
.L_x_1673:
[----:B------:R-:W-:Y:S05]  /*7f30*/  BSYNC B0 ;  /* 0x0000000000007941 */ /* 0x000fea0003800000 */
.L_x_1672:
[----:B--2---:R2:W4:Y:S01]  /*7f40*/  SHFL.IDX PT, R5, R17, 0x2, 0x1c1f ;  /* 0x005c1f0011057f89 */ /* 0x00452200000e0000 */
[----:B------:R-:W-:Y:S01]  /*7f50*/  ISETP.GE.AND P0, PT, R3, 0x41, PT ;  /* 0x000000410300780c */ /* 0x000fe20003f06270 */
[----:B------:R-:W-:Y:S02]  /*7f60*/  BSSY B0, `(.L_x_1674) ;  /* 0x000000f000007945 */ /* 0x000fe40003800000 */
        /* <DEDUP_REMOVED lines=14> */
.L_x_1675:
[----:B------:R-:W-:Y:S05]  /*8050*/  BSYNC B0 ;  /* 0x0000000000007941 */ /* 0x000fea0003800000 */
.L_x_1674:
[C---:B------:R-:W-:Y:S02]  /*8060*/  ISETP.GT.AND P0, PT, R29.reuse, R120, PT ;  /* 0x000000781d00720c */ /* 0x040fe40003f04270 */
[----:B------:R-:W-:Y:S11]  /*8070*/  IADD3 R29, R29, -0x1, RZ ;  /* 0xffffffff1d1d7810 */ /* 0x000ff60007ffe0ff */
[----:B------:R-:W-:Y:S01]  /*8080*/  @P0 SHF.R.S32.HI R6, RZ, 0x1f, R29 ;  /* 0x0000001fff060819 */ /* 0x000fe2000001141d */
[----:B------:R-:W-:Y:S02]  /*8090*/  @P0 IMAD R3, R148, R29, RZ ;  /* 0x0000001d94030224 */ /* 0x000fe400078e02ff */
[----:B---3--:R-:W-:Y:S02]  /*80a0*/  @P0 IMAD.MOV.U32 R4, RZ, RZ, R112 ;  /* 0x000000ffff040224 */ /* 0x008fe400078e0070 */
[----:B----4-:R-:W-:Y:S02]  /*80b0*/  @P0 IMAD.MOV.U32 R5, RZ, RZ, R111 ;  /* 0x000000ffff050224 */ /* 0x010fe400078e006f */
[-C--:B------:R-:W-:Y:S02]  /*80c0*/  @P0 IMAD R3, R6, R132.reuse, R3 ;  /* 0x0000008406030224 */ /* 0x080fe400078e0203 */
[----:B------:R-:W-:Y:S04]  /*80d0*/  @P0 IMAD.WIDE.U32 R4, R29, R132, R4 ;  /* 0x000000841d040225 */ /* 0x000fe800078e0004 */
[----:B------:R-:W-:Y:S01]  /*80e0*/  @P0 IMAD.IADD R3, R5, 0x1, R3 ;  /* 0x0000000105030824 */ /* 0x000fe200078e0203 */
[----:B------:R-:W-:Y:S01]  /*80f0*/  @P0 LEA R10, P1, R4, c[0x0][0x220], 0x1 ;  /* 0x00008800040a0a11 */ /* 0x000fe200078208ff */
[----:B------:R-:W-:Y:S03]  /*8100*/  @P0 IMAD.SHL.U32 R12, R154, 0x2, RZ ;  /* 0x000000029a0c0824 */ /* 0x000fe600078e00ff */
        /* <DEDUP_REMOVED lines=22> */
.L_x_1641:
[----:B---3--:R-:W3:Y:S01]  /*8270*/  LDL R11, [R1+0x2c] ;  /* 0x00002c00010b7983 */ /* 0x008ee20000100800 */
[----:B------:R-:W-:-:S05]  /*8280*/  IMAD.MOV.U32 R0, RZ, RZ, c[0x0][0x2c4] ;  /* 0x0000b100ff007624 */ /* 0x000fca00078e00ff */
[----:B------:R-:W-:Y:S01]  /*8290*/  ISETP.NE.AND P3, PT, R0, 0x1, PT ;  /* 0x000000010000780c */ /* 0x000fe20003f65270 */
[----:B------:R-:W-:Y:S01]  /*82a0*/  BSSY B0, `(.L_x_1677) ;  /* 0x0000028000007945 */ /* 0x000fe20003800000 */
[----:B---3--:R-:W-:-:S11]  /*82b0*/  IADD3 R0, R11, 0x7f, RZ ;  /* 0x0000007f0b007810 */ /* 0x008fd60007ffe0ff */
[----:B------:R-:W-:-:S05]  /*82c0*/  @P3 IMAD.HI.U32 R2, R0, c[0x0][0x2c8], RZ ;  /* 0x0000b20000023a27 */ /* 0x000fca00078e00ff */
[----:B------:R-:W-:-:S05]  /*82d0*/  @P3 SHF.R.U32.HI R0, RZ, c[0x0][0x2cc], R2 ;  /* 0x0000b300ff003a19 */ /* 0x000fca0000011602 */
[----:B------:R-:W-:-:S04]  /*82e0*/  IMAD.IADD R0, R145, 0x1, R0 ;  /* 0x0000000191007824 */ /* 0x000fc800078e0200 */
[----:B------:R-:W-:-:S05]  /*82f0*/  IMAD.HI R0, R0, 0x66666667, RZ ;  /* 0x6666666700007827 */ /* 0x000fca00078e02ff */
[----:B------:R-:W-:-:S04]  /*8300*/  SHF.R.U32.HI R2, RZ, 0x1f, R0 ;  /* 0x0000001fff027819 */ /* 0x000fc80000011600 */
[----:B------:R-:W-:-:S04]  /*8310*/  LEA.HI.SX32 R0, R0, R2, 0x1b ;  /* 0x0000000200007211 */ /* 0x000fc800078fdaff */
[----:B------:R-:W-:-:S04]  /*8320*/  IMNMX R6, R144, R0, PT ;  /* 0x0000000090067217 */ /* 0x000fc80003800200 */
[----:B------:R-:W-:Y:S01]  /*8330*/  ISETP.GE.AND P0, PT, R6, 0x1, PT ;  /* 0x000000010600780c */ /* 0x000fe20003f06270 */
[----:B------:R-:W-:-:S12]  /*8340*/  IMAD.MOV.U32 R0, RZ, RZ, RZ ;  /* 0x000000ffff007224 */ /* 0x000fd800078e00ff */
[----:B------:R-:W-:Y:S05]  /*8350*/  @!P0 BRA `(.L_x_1678) ;  /* 0x000001c000008947 */ /* 0x000fea0003800000 */
[----:B------:R-:W-:Y:S01]  /*8360*/  IABS R2, R130 ;  /* 0x0000008200027213 */ /* 0x000fe20000000000 */
[----:B------:R-:W-:Y:S01]  /*8370*/  IMAD.MOV.U32 R4, RZ, RZ, RZ ;  /* 0x000000ffff047224 */ /* 0x000fe200078e00ff */
[----:B------:R-:W-:Y:S02]  /*8380*/  IADD3 R7, R130, -0x1, R6 ;  /* 0xffffffff82077810 */ /* 0x000fe40007ffe006 */
[----:B------:R-:W3:Y:S02]  /*8390*/  I2F.RP R0, R2 ;  /* 0x0000000200007306 */ /* 0x000ee40000209400 */
[----:B-1----:R-:W-:-:S06]  /*83a0*/  IABS R9, R7 ;  /* 0x0000000700097213 */ /* 0x002fcc0000000000 */
[----:B---3--:R-:W1:Y:S02]  /*83b0*/  MUFU.RCP R0, R0 ;  /* 0x0000000000007308 */ /* 0x008e640000001000 */
        /* <DEDUP_REMOVED lines=22> */
.L_x_1678:
[----:B------:R-:W-:Y:S05]  /*8520*/  BSYNC B0 ;  /* 0x0000000000007941 */ /* 0x000fea0003800000 */
.L_x_1677:
        /* <DEDUP_REMOVED lines=35> */
[----:B---3--:R-:W-:-:S04]  /*8760*/  IMAD R252, R2, R0, RZ ;  /* 0x0000000002fc7224 */ /* 0x008fc800078e02ff */
[--C-:B------:R-:W-:Y:S01]  /*8770*/  IMAD.IADD R2, R252, 0x1, R0.reuse ;  /* 0x00000001fc027824 */ /* 0x100fe200078e0200 */
[----:B------:R-:W-:-:S04]  /*8780*/  PRMT R0, RZ, 0x7610, R0 ;  /* 0x00007610ff007816 */ /* 0x000fc80000000000 */
[----:B------:R-:W-:-:S04]  /*8790*/  IMNMX R223, R6, R2, PT ;  /* 0x0000000206df7217 */ /* 0x000fc80003800200 */
[----:B------:R-:W-:-:S13]  /*87a0*/  ISETP.GT.AND P0, PT, R223, R252, PT ;  /* 0x000000fcdf00720c */ /* 0x000fda0003f04270 */
[----:B------:R-:W-:Y:S05]  /*87b0*/  @!P0 BRA `(.L_x_1679) ;  /* 0x00012f1000008947 */ /* 0x000fea0003800000 */
[----:B------:R-:W3:Y:S04]  /*87c0*/  LDL R3, [R1+0x64] ;  /* 0x0000640001037983 */ /* 0x000ee80000100800 */
[----:B------:R-:W4:Y:S04]  /*87d0*/  LDL R7, [R1+0x68] ;  /* 0x0000680001077983 */ /* 0x000f280000100800 */
[----:B--2---:R-:W2:Y:S04]  /*87e0*/  LDL R4, [R1+0x48] ;  /* 0x0000480001047983 */ /* 0x004ea80000100800 */
[----:B------:R-:W2:Y:S04]  /*87f0*/  LDL R5, [R1+0x90] ;  /* 0x0000900001057983 */ /* 0x000ea80000100800 */
[----:B-1----:R-:W2:Y:S01]  /*8800*/  LDL R9, [R1+0x70] ;  /* 0x0000700001097983 */ /* 0x002ea20000100800 */
[----:B------:R-:W-:-:S04]  /*8810*/  ISETP.NE.U32.AND P0, PT, RZ, c[0x0][0x340], PT ;  /* 0x0000d000ff007a0c */ /* 0x000fc80003f05070 */
[----:B------:R-:W-:Y:S02]  /*8820*/  ISETP.NE.AND.EX P1, PT, RZ, c[0x0][0x344], PT, P0 ;  /* 0x0000d100ff007a0c */ /* 0x000fe40003f25300 */
[----:B------:R-:W-:-:S05]  /*8830*/  SHF.R.S32.HI R0, RZ, 0x1f, R141 ;  /* 0x0000001fff007819 */ /* 0x000fca000001148d */
[----:B------:R-:W-:-:S04]  /*8840*/  IMAD R0, R0, c[0x0][0x178], RZ ;  /* 0x00005e0000007a24 */ /* 0x000fc800078e02ff */
[----:B------:R-:W-:Y:S02]  /*8850*/  IMAD R0, R141, c[0x0][0x17c], R0 ;  /* 0x00005f008d007a24 */ /* 0x000fe400078e0200 */
[----:B---3--:R-:W-:-:S04]  /*8860*/  @P1 IADD3 R2, P0, R3, c[0x0][0x340], RZ ;  /* 0x0000d00003021a10 */ /* 0x008fc80007f1e0ff */
[----:B----4-:R-:W-:-:S05]  /*8870*/  @P1 IADD3.X R3, R7, c[0x0][0x344], RZ, P0, !PT ;  /* 0x0000d10007031a10 */ /* 0x010fca00007fe4ff */
[----:B------:R1:W5:Y:S01]  /*8880*/  @P1 LDG.E R8, [R2.64] ;  /* 0x0000000802081981 */ /* 0x000362000c1e1900 */
[----:B------:R-:W-:Y:S02]  /*8890*/  ISETP.NE.U32.AND P0, PT, RZ, c[0x0][0x348], PT ;  /* 0x0000d200ff007a0c */ /* 0x000fe40003f05070 */
[----:B--2---:R-:W-:Y:S01]  /*88a0*/  LOP3.LUT R68, R4, 0xffff, RZ, 0xc0, !PT ;  /* 0x0000ffff04447812 */ /* 0x004fe200078ec0ff */
[----:B------:R-:W-:Y:S01]  /*88b0*/  IMAD.IADD R4, R251, 0x1, R11 ;  /* 0x00000001fb047824 */ /* 0x000fe200078e020b */
[----:B------:R-:W-:Y:S01]  /*88c0*/  ISETP.NE.AND.EX P0, PT, RZ, c[0x0][0x34c], PT, P0 ;  /* 0x0000d300ff007a0c */ /* 0x000fe20003f05300 */
[----:B------:R-:W2:Y:S01]  /*88d0*/  S2R R12, SR_TID.X ;  /* 0x00000000000c7919 */ /* 0x000ea20000002100 */
[----:B------:R-:W-:Y:S01]  /*88e0*/  ISETP.GE.AND P2, PT, R244, c[0x0][0x198], PT ;  /* 0x00006600f4007a0c */ /* 0x000fe20003f46270 */
[----:B------:R-:W-:Y:S01]  /*88f0*/  @P3 IMAD.HI.U32 R7, R4, c[0x0][0x2c8], RZ ;  /* 0x0000b20004073a27 */ /* 0x000fe200078e00ff */
[----:B------:R-:W-:Y:S02]  /*8900*/  SEL R6, R5, RZ, !P0 ;  /* 0x000000ff05067207 */ /* 0x000fe40004000000 */
[----:B------:R-:W-:-:S02]  /*8910*/  SEL R5, R9, RZ, !P0 ;  /* 0x000000ff09057207 */ /* 0x000fc40004000000 */
[----:B------:R-:W-:Y:S01]  /*8920*/  IADD3 R161, R223, -0x1, RZ ;  /* 0xffffffffdfa17810 */ /* 0x000fe20007ffe0ff */
[----:B------:R-:W-:-:S04]  /*8930*/  IMAD R6, R6, c[0x0][0x1c0], RZ ;  /* 0x0000700006067a24 */ /* 0x000fc800078e02ff */
[----:B------:R-:W-:Y:S02]  /*8940*/  IMAD R6, R5, c[0x0][0x1c4], R6 ;  /* 0x0000710005067a24 */ /* 0x000fe400078e0206 */
[----:B-1----:R-:W-:-:S04]  /*8950*/  IMAD.WIDE.U32 R2, R141, c[0x0][0x178], RZ ;  /* 0x00005e008d027a25 */ /* 0x002fc800078e00ff */
[----:B------:R-:W-:Y:S01]  /*8960*/  IMAD.IADD R3, R3, 0x1, R0 ;  /* 0x0000000103037824 */ /* 0x000fe200078e0200 */
[----:B------:R-:W-:Y:S02]  /*8970*/  MOV R0, R4 ;  /* 0x0000000400007202 */ /* 0x000fe40000000f00 */
[----:B------:R-:W-:Y:S01]  /*8980*/  @P3 SHF.R.U32.HI R0, RZ, c[0x0][0x2cc], R7 ;  /* 0x0000b300ff003a19 */ /* 0x000fe20000011607 */
[C---:B------:R-:W-:Y:S01]  /*8990*/  IMAD.WIDE.U32 R2, R68.reuse, c[0x0][0x1b8], R2 ;  /* 0x00006e0044027a25 */ /* 0x040fe200078e0002 */
[----:B--2---:R-:W-:Y:S02]  /*89a0*/  SHF.R.S32.HI R10, RZ, 0x1f, R12 ;  /* 0x0000001fff0a7819 */ /* 0x004fe4000001140c */
[----:B------:R-:W-:Y:S01]  /*89b0*/  SHF.R.S32.HI R7, RZ, 0x1f, R0 ;  /* 0x0000001fff077819 */ /* 0x000fe20000011400 */
[----:B------:R-:W-:Y:S01]  /*89c0*/  IMAD R3, R68, c[0x0][0x1bc], R3 ;  /* 0x00006f0044037a24 */ /* 0x000fe200078e0203 */
[----:B------:R-:W-:-:S03]  /*89d0*/  LEA.HI R10, R10, R12, RZ, 0x3 ;  /* 0x0000000c0a0a7211 */ /* 0x000fc600078f18ff */
[----:B------:R-:W-:Y:S01]  /*89e0*/  IMAD.WIDE.U32 R2, R5, c[0x0][0x1c0], R2 ;  /* 0x0000700005027a25 */ /* 0x000fe200078e0002 */
[----:B------:R-:W-:-:S03]  /*89f0*/  SHF.R.S32.HI R10, RZ, 0x3, R10 ;  /* 0x00000003ff0a7819 */ /* 0x000fc6000001140a */
[----:B------:R-:W-:Y:S01]  /*8a00*/  IMAD.MOV R5, RZ, RZ, -R0 ;  /* 0x000000ffff057224 */ /* 0x000fe200078e0a00 */
[----:B------:R-:W-:-:S03]  /*8a10*/  IADD3 R3, R3, R6, RZ ;  /* 0x0000000603037210 */ /* 0x000fc60007ffe0ff */
[----:B------:R-:W-:Y:S02]  /*8a20*/  IMAD R4, R5, c[0x0][0x2c4], R4 ;  /* 0x0000b10005047a24 */ /* 0x000fe400078e0204 */
[----:B------:R-:W-:Y:S02]  /*8a30*/  IMAD R5, R7, c[0x0][0x1b0], RZ ;  /* 0x00006c0007057a24 */ /* 0x000fe400078e02ff */
[----:B------:R-:W-:-:S04]  /*8a40*/  IMAD.WIDE.U32 R2, R0, c[0x0][0x1b0], R2 ;  /* 0x00006c0000027a25 */ /* 0x000fc800078e0002 */
[----:B------:R-:W-:Y:S01]  /*8a50*/  IMAD R6, R0, c[0x0][0x1b4], R5 ;  /* 0x00006d0000067a24 */ /* 0x000fe200078e0205 */
[----:B------:R-:W-:-:S03]  /*8a60*/  SHF.R.S32.HI R5, RZ, 0x1f, R4 ;  /* 0x0000001fff057819 */ /* 0x000fc60000011404 */
[----:B------:R-:W-:Y:S02]  /*8a70*/  IMAD.IADD R3, R3, 0x1, R6 ;  /* 0x0000000103037824 */ /* 0x000fe400078e0206 */
[----:B------:R-:W-:Y:S02]  /*8a80*/  IMAD R0, R5, c[0x0][0x1a8], RZ ;  /* 0x00006a0005007a24 */ /* 0x000fe400078e02ff */
[----:B------:R-:W-:-:S04]  /*8a90*/  IMAD.WIDE.U32 R2, R4, c[0x0][0x1a8], R2 ;  /* 0x00006a0004027a25 */ /* 0x000fc800078e0002 */
[----:B------:R-:W-:Y:S01]  /*8aa0*/  IMAD R0, R4, c[0x0][0x1ac], R0 ;  /* 0x00006b0004007a24 */ /* 0x000fe200078e0200 */
[----:B------:R-:W-:Y:S01]  /*8ab0*/  LEA R6, P0, R2, c[0x0][0x160], 0x1 ;  /* 0x0000580002067a11 */ /* 0x000fe200078008ff */
[----:B------:R-:W-:-:S03]  /*8ac0*/  IMAD.IADD R4, R10, 0x1, R11 ;  /* 0x000000010a047824 */ /* 0x000fc600078e020b */
[----:B------:R-:W-:-:S04]  /*8ad0*/  IADD3 R0, R3, R0, RZ ;  /* 0x0000000003007210 */ /* 0x000fc80007ffe0ff */
[----:B------:R-:W-:Y:S02]  /*8ae0*/  LEA.HI.X R5, R2, c[0x0][0x164], R0, 0x1, P0 ;  /* 0x0000590002057a11 */ /* 0x000fe400000f0c00 */
[----:B------:R-:W-:Y:S01]  /*8af0*/  @!P1 MOV R8, R9 ;  /* 0x0000000900089202 */ /* 0x000fe20000000f00 */
[----:B------:R-:W-:Y:S05]  /*8b00*/  BRA.DIV ~URZ, `(.L_x_1680) ;  /* 0x000171127f007947 */ /* 0x000fea000b800000 */
[----:B------:R1:W2:Y:S02]  /*8b10*/  SHFL.IDX PT, R7, R5, RZ, 0x181f ;  /* 0x00181fff05077589 */ /* 0x0002a400000e0000 */
.L_x_1842:
[----:B------:R-:W-:Y:S05]  /*8b20*/  BRA.DIV ~URZ, `(.L_x_1681) ;  /* 0x000171627f007947 */ /* 0x000fea000b800000 */
[----:B------:R3:W4:Y:S02]  /*8b30*/  SHFL.IDX PT, R2, R6, RZ, 0x181f ;  /* 0x00181fff06027589 */ /* 0x00072400000e0000 */
.L_x_1843:
[----:B---3--:R-:W3:Y:S01]  /*8b40*/  LDL R0, [R1+0x30] ;  /* 0x0000300001007983 */ /* 0x008ee20000100800 */
[----:B------:R-:W-:Y:S01]  /*8b50*/  BSSY B0, `(.L_x_1682) ;  /* 0x000000a000007945 */ /* 0x000fe20003800000 */
[----:B---3--:R-:W-:-:S05]  /*8b60*/  IMAD R0, R0, c[0x0][0x2c4], RZ ;  /* 0x0000b10000007a24 */ /* 0x008fca00078e02ff */
        /* <DEDUP_REMOVED lines=8> */
.L_x_1683:
[----:B------:R-:W-:Y:S05]  /*8bf0*/  BSYNC B0 ;  /* 0x0000000000007941 */ /* 0x000fea0003800000 */
.L_x_1682:
[----:B------:R-:W-:Y:S05]  /*8c00*/  BRA.DIV ~URZ, `(.L_x_1684) ;  /* 0x000170f27f007947 */ /* 0x000fea000b800000 */
[----:B--2---:R2:W3:Y:S04]  /*8c10*/  SHFL.IDX PT, R7, R5, 0x1, 0x181f ;  /* 0x00381f0005077f89 */ /* 0x0044e800000e0000 */
[----:B----4-:R2:W4:Y:S02]  /*8c20*/  SHFL.IDX PT, R2, R6, 0x1, 0x181f ;  /* 0x00381f0006027f89 */ /* 0x01052400000e0000 */
.L_x_1844:
        /* <DEDUP_REMOVED lines=10> */
.L_x_1686:
[----:B------:R-:W-:Y:S05]  /*8cd0*/  BSYNC B0 ;  /* 0x0000000000007941 */ /* 0x000fea0003800000 */
.L_x_1685:
[----:B------:R-:W-:Y:S05]  /*8ce0*/  BRA.DIV ~URZ, `(.L_x_1687) ;  /* 0x000170e27f007947 */ /* 0x000fea000b800000 */
[----:B---3--:R3:W1:Y:S02]  /*8cf0*/  SHFL.IDX PT, R7, R5, 0x2, 0x181f ;  /* 0x00581f0005077f89 */ /* 0x00866400000e0000 */
.L_x_1845:
[----:B------:R-:W-:Y:S05]  /*8d00*/  BRA.DIV ~URZ, `(.L_x_1688) ;  /* 0x000171327f007947 */ /* 0x000fea000b800000 */
[----:B----4-:R4:W2:Y:S02]  /*8d10*/  SHFL.IDX PT, R2, R6, 0x2, 0x181f ;  /* 0x00581f0006027f89 */ /* 0x0108a400000e0000 */
.L_x_1846:
        /* <DEDUP_REMOVED lines=10> */
.L_x_1690:
[----:B------:R-:W-:Y:S05]  /*8dc0*/  BSYNC B0 ;  /* 0x0000000000007941 */ /* 0x000fea0003800000 */
.L_x_1689:
[----:B------:R-:W-:Y:S05]  /*8dd0*/  BRA.DIV ~URZ, `(.L_x_1691) ;  /* 0x000170d27f007947 */ /* 0x000fea000b800000 */
[----:B-1----:R1:W3:Y:S04]  /*8de0*/  SHFL.IDX PT, R7, R5, 0x3, 0x181f ;  /* 0x00781f0005077f89 */ /* 0x0022e800000e0000 */
[----:B--2---:R1:W2:Y:S02]  /*8df0*/  SHFL.IDX PT, R2, R6, 0x3, 0x181f ;  /* 0x00781f0006027f89 */ /* 0x0042a400000e0000 */
.L_x_1847:
        /* <DEDUP_REMOVED lines=10> */
.L_x_1693:
[----:B------:R-:W-:Y:S05]  /*8ea0*/  BSYNC B0 ;  /* 0x0000000000007941 */ /* 0x000fea0003800000 */
.L_x_1692:
[----:B------:R-:W-:Y:S05]  /*8eb0*/  BRA.DIV ~URZ, `(.L_x_1694) ;  /* 0x000170c27f007947 */ /* 0x000fea000b800000 */
[----:B---3--:R3:W1:Y:S02]  /*8ec0*/  SHFL.IDX PT, R7, R5, 0x4, 0x181f ;  /* 0x00981f0005077f89 */ /* 0x00866400000e0000 */
.L_x_1848:
[----:B------:R-:W-:Y:S05]  /*8ed0*/  BRA.DIV ~URZ, `(.L_x_1695) ;  /* 0x000171127f007947 */ /* 0x000fea000b800000 */
[----:B--2---:R2:W3:Y:S02]  /*8ee0*/  SHFL.IDX PT, R2, R6, 0x4, 0x181f ;  /* 0x00981f0006027f89 */ /* 0x0044e400000e0000 */
.L_x_1849:
        /* <DEDUP_REMOVED lines=10> */
.L_x_1697:
[----:B------:R-:W-:Y:S05]  /*8f90*/  BSYNC B0 ;  /* 0x0000000000007941 */ /* 0x000fea0003800000 */
.L_x_1696:
[----:B------:R-:W-:Y:S05]  /*8fa0*/  BRA.DIV ~URZ, `(.L_x_1698) ;  /* 0x000170b27f007947 */ /* 0x000fea000b800000 */
[----:B-1----:R1:W2:Y:S04]  /*8fb0*/  SHFL.IDX PT, R7, R5, 0x5, 0x181f ;  /* 0x00b81f0005077f89 */ /* 0x0022a800000e0000 */
[----:B---3--:R1:W3:Y:S02]  /*8fc0*/  SHFL.IDX PT, R2, R6, 0x5, 0x181f ;  /* 0x00b81f0006027f89 */ /* 0x0082e400000e0000 */
.L_x_1850:
        /* <DEDUP_REMOVED lines=10> */
.L_x_1700:
[----:B------:R-:W-:Y:S05]  /*9070*/  BSYNC B0 ;  /* 0x0000000000007941 */ /* 0x000fea0003800000 */
.L_x_1699:
[----:B------:R-:W-:Y:S05]  /*9080*/  BRA.DIV ~URZ, `(.L_x_1701) ;  /* 0x000170a27f007947 */ /* 0x000fea000b800000 */
[----:B--2---:R2:W1:Y:S02]  /*9090*/  SHFL.IDX PT, R7, R5, 0x6, 0x181f ;  /* 0x00d81f0005077f89 */ /* 0x00446400000e0000 */
.L_x_1851:
[----:B------:R-:W-:Y:S05]  /*90a0*/  BRA.DIV ~URZ, `(.L_x_1702) ;  /* 0x000170f27f007947 */ /* 0x000fea000b800000 */
[----:B---3--:R3:W2:Y:S02]  /*90b0*/  SHFL.IDX PT, R2, R6, 0x6, 0x181f ;  /* 0x00d81f0006027f89 */ /* 0x0086a400000e0000 */
.L_x_1852:
        /* <DEDUP_REMOVED lines=10> */
.L_x_1704:
[----:B------:R-:W-:Y:S05]  /*9160*/  BSYNC B0 ;  /* 0x0000000000007941 */ /* 0x000fea0003800000 */
.L_x_1703:
[----:B------:R-:W-:Y:S05]  /*9170*/  BRA.DIV ~URZ, `(.L_x_1705) ;  /* 0x000170927f007947 */ /* 0x000fea000b800000 */
[----:B-12---:R-:W1:Y:S04]  /*9180*/  SHFL.IDX PT, R5, R5, 0x7, 0x181f ;  /* 0x00f81f0005057f89 */ /* 0x006e6800000e0000 */
[----:B------:R2:W3:Y:S02]  /*9190*/  SHFL.IDX PT, R3, R6, 0x7, 0x181f ;  /* 0x00f81f0006037f89 */ /* 0x0004e400000e0000 */
.L_x_1853:
        /* <DEDUP_REMOVED lines=21> */
[----:B------:R-:W-:Y:S02]  /*92f0*/  IMAD R160, R223, R160, -0x50 ;  /* 0xffffffb0dfa07424 */ /* 0x000fe400078e02a0 */
[----:B------:R-:W-:Y:S01]  /*9300*/  IMAD.MOV.U32 R220, RZ, RZ, RZ ;  /* 0x000000ffffdc7224 */ /* 0x000fe200078e00ff */
[----:B------:R-:W-:Y:S01]  /*9310*/  BAR.SYNC.DEFER_BLOCKING 0x0 ;  /* 0x0000000000007b1d */ /* 0x000fe20000010000 */
[----:B------:R-:W-:Y:S01]  /*9320*/  ISETP.NE.AND P6, PT, R2, 0x1, PT ;  /* 0x000000010200780c */ /* 0x000fe20003fc5270 */
[----:B------:R-:W-:-:S05]  /*9330*/  IMAD.IADD R3, R251, 0x1, R160 ;  /* 0x00000001fb037824 */ /* 0x000fca00078e02a0 */
[C---:B---3--:R-:W-:Y:S01]  /*9340*/  ISETP.GE.AND P0, PT, R3.reuse, R7, PT ;  /* 0x000000070300720c */ /* 0x048fe20003f06270 */
[----:B-----5:R-:W-:-:S03]  /*9350*/  IMAD.IADD R3, R3, 0x1, R168 ;  /* 0x0000000103037824 */ /* 0x020fc600078e02a8 */
[----:B------:R-:W-:-:S03]  /*9360*/  ISETP.GT.OR P0, PT, R251, 0x4f, P0 ;  /* 0x0000004ffb00780c */ /* 0x000fc60000704670 */
[----:B------:R-:W-:-:S04]  /*9370*/  @P6 IMAD.HI.U32 R4, R3, c[0x0][0x2bc], RZ ;  /* 0x0000af0003046a27 */ /* 0x000fc800078e00ff */
[----:B------:R-:W-:Y:S01]  /*9380*/  IMAD.MOV.U32 R2, RZ, RZ, R3 ;  /* 0x000000ffff027224 */ /* 0x000fe200078e0003 */
[----:B------:R-:W-:-:S05]  /*9390*/  @P6 SHF.R.U32.HI R2, RZ, c[0x0][0x2c0], R4 ;  /* 0x0000b000ff026a19 */ /* 0x000fca0000011604 */
[----:B------:R-:W-:-:S04]  /*93a0*/  @!P0 IADD3 R5, P1, R2, R166, RZ ;  /* 0x000000a602058210 */ /* 0x000fc80007f3e0ff */
[----:B--2-4-:R-:W-:Y:S02]  /*93b0*/  @!P0 LEA.HI.X.SX32 R6, R2, R163, 0x1, P1 ;  /* 0x000000a302068211 */ /* 0x014fe400008f0eff */
[----:B------:R-:W-:-:S04]  /*93c0*/  @!P0 LEA R4, P1, R5, c[0x0][0x2a0], 0x2 ;  /* 0x0000a80005048a11 */ /* 0x000fc800078210ff */
[----:B------:R-:W-:-:S05]  /*93d0*/  @!P0 LEA.HI.X R5, R5, c[0x0][0x2a4], R6, 0x2, P1 ;  /* 0x0000a90005058a11 */ /* 0x000fca00008f1406 */
[----:B------:R1:W2:Y:S01]  /*93e0*/  @!P0 LDG.E R220, [R4.64] ;  /* 0x0000000804dc8981 */ /* 0x0002a2000c1e1900 */
[----:B------:R-:W-:Y:S02]  /*93f0*/  IMAD.MOV R2, RZ, RZ, -R2 ;  /* 0x000000ffff027224 */ /* 0x000fe400078e0a02 */
[----:B------:R-:W-:Y:S01]  /*9400*/  IMAD.WIDE.U32 R164, R68, c[0x0][0x1e8], RZ ;  /* 0x00007a0044a47a25 */ /* 0x000fe200078e00ff */
        /* <DEDUP_REMOVED lines=15> */
[----:B------:R-:W-:-:S13]  /*9500*/  ISETP.GE.AND P1, PT, R60, 0x1, PT ;  /* 0x000000013c00780c */ /* 0x000fda0003f26270 */
        /* <DEDUP_REMOVED lines=10> */
[----:B------:R-:W-:-:S03]  /*95b0*/  ISETP.GE.AND P0, PT, R60, 0x11, PT ;  /* 0x000000113c00780c */ /* 0x000fc60003f06270 */
[----:B------:R-:W2:Y:S04]  /*95c0*/  SHFL.IDX PT, R4, R2, 0x1, 0x181f ;  /* 0x00381f0002047f89 */ /* 0x000ea800000e0000 */
[----:B------:R-:W3:Y:S04]  /*95d0*/  SHFL.IDX PT, R7, R3, RZ, 0x181f ;  /* 0x00181fff03077589 */ /* 0x000ee800000e0000 */
[----:B------:R-:W4:Y:S04]  /*95e0*/  SHFL.IDX PT, R5, R3, 0x1, 0x181f ;  /* 0x00381f0003057f89 */ /* 0x000f2800000e0000 */
[----:B------:R-:W5:Y:S04]  /*95f0*/  SHFL.IDX PT, R11, R2, 0x2, 0x181f ;  /* 0x00581f00020b7f89 */ /* 0x000f6800000e0000 */
[----:B------:R-:W-:Y:S01]  /*9600*/  SHFL.IDX PT, R12, R3, 0x2, 0x181f ;  /* 0x00581f00030c7f89 */ /* 0x000fe200000e0000 */
[----:B-1----:R-:W-:-:S03]  /*9610*/  @P1 LEA R6, P2, R244, R6, 0x1 ;  /* 0x00000006f4061211 */ /* 0x002fc600078408ff */
[----:B------:R-:W1:Y:S01]  /*9620*/  SHFL.IDX PT, R9, R2, 0x3, 0x181f ;  /* 0x00781f0002097f89 */ /* 0x000e6200000e0000 */
[----:B--2---:R-:W-:-:S03]  /*9630*/  @P0 LEA R4, P3, R244, R4, 0x1 ;  /* 0x00000004f4040211 */ /* 0x004fc600078608ff */
[----:B------:R-:W2:Y:S01]  /*9640*/  SHFL.IDX PT, R10, R3, 0x3, 0x181f ;  /* 0x00781f00030a7f89 */ /* 0x000ea200000e0000 */
[----:B---3--:R-:W-:-:S03]  /*9650*/  @P1 LEA.HI.X R7, R244, R7, R245, 0x1, P2 ;  /* 0x00000007f4071211 */ /* 0x008fc600010f0cf5 */
[----:B------:R5:W3:Y:S01]  /*9660*/  SHFL.IDX PT, R8, R2, 0x4, 0x181f ;  /* 0x00981f0002087f89 */ /* 0x000ae200000e0000 */
[----:B------:R-:W-:Y:S02]  /*9670*/  ISETP.GE.AND P2, PT, R60, 0x21, PT ;  /* 0x000000213c00780c */ /* 0x000fe40003f46270 */
[C---:B----4-:R-:W-:Y:S01]  /*9680*/  @P0 LEA.HI.X R5, R244.reuse, R5, R245, 0x1, P3 ;  /* 0x00000005f4050211 */ /* 0x050fe200018f0cf5 */
[----:B------:R4:W-:Y:S01]  /*9690*/  @P1 LDGSTS.E.BYPASS.LTC128B.128 [R208+0x2900], [R6.64], !P4 ;  /* 0x0290000006d01fae */ /* 0x0009e2000e101d48 */
[----:B------:R-:W-:Y:S02]  /*96a0*/  @P0 ISETP.GE.AND P3, PT, R244, c[0x0][0x1d4], PT ;  /* 0x00007500f4000a0c */ /* 0x000fe40003f66270 */
[C---:B------:R-:W-:Y:S02]  /*96b0*/  ISETP.GE.AND P4, PT, R60.reuse, 0x31, PT ;  /* 0x000000313c00780c */ /* 0x040fe40003f86270 */
[----:B------:R-:W-:-:S05]  /*96c0*/  ISETP.GE.AND P1, PT, R60, 0x41, PT ;  /* 0x000000413c00780c */ /* 0x000fca0003f26270 */
[----:B------:R-:W-:-:S04]  /*96d0*/  @P2 ISETP.GE.AND P5, PT, R244, c[0x0][0x1d4], PT ;  /* 0x00007500f4002a0c */ /* 0x000fc80003fa6270 */
[----:B------:R1:W-:Y:S01]  /*96e0*/  @P0 LDGSTS.E.BYPASS.LTC128B.128 [R208+0x3100], [R4.64], !P3 ;  /* 0x0310000004d00fae */ /* 0x0003e2000d901d48 */
[----:B-----5:R-:W-:-:S03]  /*96f0*/  @P2 LEA R2, P0, R244, R11, 0x1 ;  /* 0x0000000bf4022211 */ /* 0x020fc600078008ff */
[----:B----4-:R4:W5:Y:S01]  /*9700*/  SHFL.IDX PT, R6, R3, 0x4, 0x181f ;  /* 0x00981f0003067f89 */ /* 0x01096200000e0000 */
[----:B-1----:R-:W-:-:S04]  /*9710*/  @P4 LEA R4, P3, R244, R9, 0x1 ;  /* 0x00000009f4044211 */ /* 0x002fc800078608ff */
[C-C-:B--2---:R-:W-:Y:S02]  /*9720*/  @P4 LEA.HI.X R5, R244.reuse, R10, R245.reuse, 0x1, P3 ;  /* 0x0000000af4054211 */ /* 0x144fe400018f0cf5 */
[C---:B----4-:R-:W-:Y:S02]  /*9730*/  @P2 LEA.HI.X R3, R244.reuse, R12, R245, 0x1, P0 ;  /* 0x0000000cf4032211 */ /* 0x050fe400000f0cf5 */
[----:B------:R-:W-:-:S03]  /*9740*/  @P1 ISETP.GE.AND P0, PT, R244, c[0x0][0x1d4], PT ;  /* 0x00007500f4001a0c */ /* 0x000fc60003f06270 */
[----:B------:R3:W-:Y:S01]  /*9750*/  @P2 LDGSTS.E.BYPASS.LTC128B.128 [R208+0x3900], [R2.64], !P5 ;  /* 0x0390000002d02fae */ /* 0x0007e2000e901d48 */
[----:B------:R-:W-:Y:S02]  /*9760*/  @P4 ISETP.GE.AND P2, PT, R244, c[0x0][0x1d4], PT ;  /* 0x00007500f4004a0c */ /* 0x000fe40003f46270 */
[----:B------:R-:W-:-:S11]  /*9770*/  ISETP.GT.AND P5, PT, R251, 0x4f, PT ;  /* 0x0000004ffb00780c */ /* 0x000fd60003fa4270 */
[----:B------:R1:W-:Y:S01]  /*9780*/  @P4 LDGSTS.E.BYPASS.LTC128B.128 [R208+0x4100], [R4.64], !P2 ;  /* 0x0410000004d04fae */ /* 0x0003e2000d101d48 */
[----:B---3--:R-:W-:-:S04]  /*9790*/  @P1 LEA R2, P3, R244, R8, 0x1 ;  /* 0x00000008f4021211 */ /* 0x008fc800078608ff */
[----:B-----5:R-:W-:-:S05]  /*97a0*/  @P1 LEA.HI.X R3, R244, R6, R245, 0x1, P3 ;  /* 0x00000006f4031211 */ /* 0x020fca00018f0cf5 */
[----:B------:R1:W-:Y:S01]  /*97b0*/  @P1 LDGSTS.E.BYPASS.LTC128B.128 [R208+0x4900], [R2.64], !P0 ;  /* 0x0490000002d01fae */ /* 0x0003e2000c101d48 */
[----:B------:R-:W-:-:S03]  /*97c0*/  ISETP.LT.AND P0, PT, RZ, c[0x0][0x27c], PT ;  /* 0x00009f00ff007a0c */ /* 0x000fc60003f01270 */
[----:B------:R-:W0:Y:S10]  /*97d0*/  LDGDEPBAR ;  /* 0x00000000000079af */ /* 0x000e340000000000 */
[----:B------:R-:W-:Y:S05]  /*97e0*/  @P0 BRA `(.L_x_1706) ;  /* 0x0000002000000947 */ /* 0x000fea0003800000 */
[----:B------:R-:W-:-:S04]  /*97f0*/  DEPBAR.LE SB0, 0x1 ;  /* 0x000080400000791a */ /* 0x000fc80000000000 */
[----:B------:R-:W-:Y:S05]  /*9800*/  BRA `(.L_x_1707) ;  /* 0x00004d9000007947 */ /* 0x000fea0003800000 */
.L_x_1706:
[----:B------:R-:W2:Y:S01]  /*9810*/  LDL R75, [R1+0x2c] ;  /* 0x00002c00014b7983 */ /* 0x000ea20000100800 */
[----:B------:R-:W-:Y:S01]  /*9820*/  ULDC.U8 UR4, c[0x0][0x298] ;  /* 0x0000a60000047ab9 */ /* 0x000fe20000000000 */
[----:B-1----:R-:W-:Y:S01]  /*9830*/  SHF.R.S32.HI R2, RZ, 0x1f, R140 ;  /* 0x0000001fff027819 */ /* 0x002fe2000001148c */
        /* <DEDUP_REMOVED lines=48> */
[----:B------:R-:W-:Y:S01]  /*9b40*/  ISETP.GE.AND P0, PT, R92, c[0x0][0x27c], PT ;  /* 0x00009f005c007a0c */ /* 0x000fe20003f06270 */
[----:B------:R-:W-:-:S10]  /*9b50*/  CS2R R10, SRZ ;  /* 0x00000000000a7805 */ /* 0x000fd4000001ff00 */
[C---:B------:R-:W-:Y:S01]  /*9b60*/  @!P1 IMAD.SHL.U32 R2, R90.reuse, 0x2, RZ ;  /* 0x000000025a029824 */ /* 0x040fe200078e00ff */
[----:B------:R-:W-:Y:S01]  /*9b70*/  @!P1 SHF.L.U64.HI R3, R90, 0x1, R91 ;  /* 0x000000015a039819 */ /* 0x000fe2000001025b */
[C---:B------:R-:W-:Y:S01]  /*9b80*/  @!P0 IMAD.SHL.U32 R4, R92.reuse, 0x2, RZ ;  /* 0x000000025c048824 */ /* 0x040fe200078e00ff */
[----:B-----5:R-:W-:Y:S02]  /*9b90*/  @!P0 SHF.L.U64.HI R5, R92, 0x1, R59 ;  /* 0x000000015c058819 */ /* 0x020fe4000001023b */
[CC--:B--2---:R-:W-:Y:S02]  /*9ba0*/  @!P1 IADD3 R16, P2, R15.reuse, R2.reuse, RZ ;  /* 0x000000020f109210 */ /* 0x0c4fe40007f5e0ff */
[----:B---3--:R-:W-:Y:S02]  /*9bb0*/  @!P1 IADD3 R14, P4, R18, R2, RZ ;  /* 0x00000002120e9210 */ /* 0x008fe40007f9e0ff */
[-C--:B------:R-:W-:Y:S01]  /*9bc0*/  @!P0 IADD3 R2, P3, R15, R4.reuse, RZ ;  /* 0x000000040f028210 */ /* 0x080fe20007f7e0ff */
[--C-:B----4-:R-:W-:Y:S01]  /*9bd0*/  @!P1 IMAD.X R17, R22, 0x1, R3.reuse, P2 ;  /* 0x0000000116119824 */ /* 0x110fe200010e0603 */
[----:B------:R-:W-:Y:S01]  /*9be0*/  @!P0 IADD3 R4, P2, R18, R4, RZ ;  /* 0x0000000412048210 */ /* 0x000fe20007f5e0ff */
[C---:B-1----:R-:W-:Y:S01]  /*9bf0*/  @!P1 IMAD.X R15, R19.reuse, 0x1, R3, P4 ;  /* 0x00000001130f9824 */ /* 0x042fe200020e0603 */
[----:B------:R-:W-:Y:S01]  /*9c00*/  CS2R R6, SRZ ;  /* 0x0000000000067805 */ /* 0x000fe2000001ff00 */
[--C-:B------:R-:W-:Y:S01]  /*9c10*/  @!P0 IMAD.X R3, R22, 0x1, R5.reuse, P3 ;  /* 0x0000000116038824 */ /* 0x100fe200018e0605 */
[----:B------:R-:W-:Y:S01]  /*9c20*/  CS2R R8, SRZ ;  /* 0x0000000000087805 */ /* 0x000fe2000001ff00 */
[----:B------:R-:W-:Y:S01]  /*9c30*/  @!P0 IMAD.X R5, R19, 0x1, R5, P2 ;  /* 0x0000000113058824 */ /* 0x000fe200010e0605 */
[----:B------:R1:W5:Y:S04]  /*9c40*/  @!P1 LD.E.64 R10, [R16.64] ;  /* 0x00000008100a9980 */ /* 0x000368000c101b00 */
[----:B------:R1:W5:Y:S04]  /*9c50*/  @!P0 LD.E.64 R12, [R2.64] ;  /* 0x00000008020c8980 */ /* 0x000368000c101b00 */
[----:B------:R1:W5:Y:S04]  /*9c60*/  @!P1 LD.E.64 R6, [R14.64] ;  /* 0x000000080e069980 */ /* 0x000368000c101b00 */
[----:B------:R1:W5:Y:S02]  /*9c70*/  @!P0 LD.E.64 R8, [R4.64] ;  /* 0x0000000804088980 */ /* 0x000364000c101b00 */
.L_x_1710:
[----:B------:R-:W-:Y:S05]  /*9c80*/  BSYNC B0 ;  /* 0x0000000000007941 */ /* 0x000fea0003800000 */
.L_x_1709:
[----:B-1----:R-:W-:Y:S01]  /*9c90*/  IADD3 R2, R20, 0x20, RZ ;  /* 0x0000002014027810 */ /* 0x002fe20007ffe0ff */
[----:B-----5:R-:W-:Y:S01]  /*9ca0*/  IMAD.MOV.U32 R5, RZ, RZ, R12 ;  /* 0x000000ffff057224 */ /* 0x020fe200078e000c */
[----:B------:R1:W4:Y:S01]  /*9cb0*/  SHFL.IDX PT, R23, R24, 0x1, 0x1c1f ;  /* 0x003c1f0018177f89 */ /* 0x00032200000e0000 */
        /* <DEDUP_REMOVED lines=8> */
[----:B----4-:R1:W4:Y:S01]  /*9d40*/  SHFL.IDX PT, R22, R21, 0x1, 0x1c1f ;  /* 0x003c1f0015167f89 */ /* 0x01032200000e0000 */
[----:B------:R-:W-:Y:S01]  /*9d50*/  PRMT R49, R2, 0x5410, R3 ;  /* 0x0000541002317816 */ /* 0x000fe20000000003 */
[----:B------:R-:W-:Y:S01]  /*9d60*/  IMAD.MOV.U32 R3, RZ, RZ, R6 ;  /* 0x000000ffff037224 */ /* 0x000fe200078e0006 */
[----:B------:R-:W-:Y:S01]  /*9d70*/  MOV R2, R7 ;  /* 0x0000000700027202 */ /* 0x000fe20000000f00 */
[----:B--2---:R1:W2:Y:S01]  /*9d80*/  SHFL.IDX PT, R15, R30, 0x1, 0x1c1f ;  /* 0x003c1f001e0f7f89 */ /* 0x0042a200000e0000 */
        /* <DEDUP_REMOVED lines=8> */
[----:B------:R-:W-:Y:S01]  /*9e10*/  CS2R R38, SRZ ;  /* 0x0000000000267805 */ /* 0x000fe2000001ff00 */
[----:B------:R-:W-:-:S11]  /*9e20*/  ISETP.GE.AND P0, PT, R92, c[0x0][0x27c], PT ;  /* 0x00009f005c007a0c */ /* 0x000fd60003f06270 */
[C---:B------:R-:W-:Y:S01]  /*9e30*/  @!P1 IMAD.SHL.U32 R2, R90.reuse, 0x2, RZ ;  /* 0x000000025a029824 */ /* 0x040fe200078e00ff */
[----:B------:R-:W-:Y:S01]  /*9e40*/  @!P1 SHF.L.U64.HI R4, R90, 0x1, R91 ;  /* 0x000000015a049819 */ /* 0x000fe2000001025b */
[C---:B------:R-:W-:Y:S01]  /*9e50*/  @!P0 IMAD.SHL.U32 R3, R92.reuse, 0x2, RZ ;  /* 0x000000025c038824 */ /* 0x040fe200078e00ff */
[----:B------:R-:W-:Y:S02]  /*9e60*/  @!P0 SHF.L.U64.HI R5, R92, 0x1, R59 ;  /* 0x000000015c058819 */ /* 0x000fe4000001023b */
[CC--:B---3--:R-:W-:Y:S02]  /*9e70*/  @!P1 IADD3 R18, P2, R14.reuse, R2.reuse, RZ ;  /* 0x000000020e129210 */ /* 0x0c8fe40007f5e0ff */
[----:B--2---:R-:W-:Y:S02]  /*9e80*/  @!P1 IADD3 R16, P4, R15, R2, RZ ;  /* 0x000000020f109210 */ /* 0x004fe40007f9e0ff */
[-C--:B------:R-:W-:Y:S01]  /*9e90*/  @!P0 IADD3 R2, P3, R14, R3.reuse, RZ ;  /* 0x000000030e028210 */ /* 0x080fe20007f7e0ff */
[--C-:B------:R-:W-:Y:S01]  /*9ea0*/  @!P1 IMAD.X R19, R23, 0x1, R4.reuse, P2 ;  /* 0x0000000117139824 */ /* 0x100fe200010e0604 */
[----:B------:R-:W-:Y:S01]  /*9eb0*/  @!P0 IADD3 R14, P2, R15, R3, RZ ;  /* 0x000000030f0e8210 */ /* 0x000fe20007f5e0ff */
[----:B----4-:R-:W-:-:S02]  /*9ec0*/  @!P1 IMAD.X R17, R22, 0x1, R4, P4 ;  /* 0x0000000116119824 */ /* 0x010fc400020e0604 */
[--C-:B------:R-:W-:Y:S01]  /*9ed0*/  @!P0 IMAD.X R3, R23, 0x1, R5.reuse, P3 ;  /* 0x0000000117038824 */ /* 0x100fe200018e0605 */
[----:B------:R-:W-:Y:S01]  /*9ee0*/  CS2R R32, SRZ ;  /* 0x0000000000207805 */ /* 0x000fe2000001ff00 */
[----:B------:R-:W-:Y:S02]  /*9ef0*/  @!P0 IMAD.X R15, R22, 0x1, R5, P2 ;  /* 0x00000001160f8824 */ /* 0x000fe400010e0605 */
[----:B------:R-:W-:Y:S01]  /*9f00*/  CS2R R4, SRZ ;  /* 0x0000000000047805 */ /* 0x000fe2000001ff00 */
[----:B------:R2:W5:Y:S04]  /*9f10*/  @!P0 LD.E.64 R38, [R2.64] ;  /* 0x0000000802268980 */ /* 0x000568000c101b00 */
[----:B------:R3:W5:Y:S04]  /*9f20*/  @!P0 LD.E.64 R32, [R14.64] ;  /* 0x000000080e208980 */ /* 0x000768000c101b00 */
[----:B------:R3:W5:Y:S01]  /*9f30*/  @!P1 LD.E.64 R4, [R18.64] ;  /* 0x0000000812049980 */ /* 0x000762000c101b00 */
[----:B--2---:R-:W-:-:S06]  /*9f40*/  CS2R R2, SRZ ;  /* 0x0000000000027805 */ /* 0x004fcc000001ff00 */
[----:B------:R3:W5:Y:S02]  /*9f50*/  @!P1 LD.E.64 R2, [R16.64] ;  /* 0x0000000810029980 */ /* 0x000764000c101b00 */
.L_x_1712:
[----:B------:R-:W-:Y:S05]  /*9f60*/  BSYNC B0 ;  /* 0x0000000000007941 */ /* 0x000fea0003800000 */
.L_x_1711:
[----:B---3--:R-:W-:Y:S01]  /*9f70*/  IADD3 R14, R20, 0x40, RZ ;  /* 0x00000040140e7810 */ /* 0x008fe20007ffe0ff */
[----:B-----5:R-:W-:Y:S01]  /*9f80*/  IMAD.MOV.U32 R18, RZ, RZ, R38 ;  /* 0x000000ffff127224 */ /* 0x020fe200078e0026 */
[----:B------:R3:W1:Y:S01]  /*9f90*/  SHFL.IDX PT, R29, R24, 0x2, 0x1c1f ;  /* 0x005c1f00181d7f89 */ /* 0x00066200000e0000 */
[----:B------:R-:W-:Y:S01]  /*9fa0*/  IMAD.MOV.U32 R17, RZ, RZ, R39 ;  /* 0x000000ffff117224 */ /* 0x000fe200078e0027 */
[----:B------:R-:W-:Y:S01]  /*9fb0*/  ISETP.GE.AND P0, PT, R14, R0, PT ;  /* 0x000000000e00720c */ /* 0x000fe20003f06270 */
[----:B------:R-:W-:Y:S01]  /*9fc0*/  IMAD.MOV.U32 R16, RZ, RZ, R4 ;  /* 0x000000ffff107224 */ /* 0x000fe200078e0004 */
[----:B--2---:R3:W2:Y:S01]  /*9fd0*/  SHFL.IDX PT, R15, R25, 0x2, 0x1c1f ;  /* 0x005c1f00190f7f89 */ /* 0x0046a200000e0000 */
        /* <DEDUP_REMOVED lines=25> */
[----:B------:R-:W-:Y:S02]  /*a170*/  @!P0 SHF.L.U64.HI R27, R92, 0x1, R59 ;  /* 0x000000015c1b8819 */ /* 0x000fe4000001023b */
[CC--:B--2-4-:R-:W-:Y:S02]  /*a180*/  @!P1 IADD3 R22, P2, R15.reuse, R14.reuse, RZ ;  /* 0x0000000e0f169210 */ /* 0x0d4fe40007f5e0ff */
[C---:B-1----:R-:W-:Y:S02]  /*a190*/  @!P1 IADD3 R18, P4, R26.reuse, R14, RZ ;  /* 0x0000000e1a129210 */ /* 0x042fe40007f9e0ff */
[-C--:B------:R-:W-:Y:S01]  /*a1a0*/  @!P0 IADD3 R16, P3, R15, R17.reuse, RZ ;  /* 0x000000110f108210 */ /* 0x080fe20007f7e0ff */
[C-C-:B------:R-:W-:Y:S01]  /*a1b0*/  @!P1 IMAD.X R23, R29.reuse, 0x1, R19.reuse, P2 ;  /* 0x000000011d179824 */ /* 0x140fe200010e0613 */
[----:B------:R-:W-:Y:S01]  /*a1c0*/  @!P0 IADD3 R14, P2, R26, R17, RZ ;  /* 0x000000111a0e8210 */ /* 0x000fe20007f5e0ff */
[----:B------:R-:W-:Y:S01]  /*a1d0*/  CS2R R36, SRZ ;  /* 0x0000000000247805 */ /* 0x000fe2000001ff00 */
[----:B------:R-:W-:Y:S01]  /*a1e0*/  CS2R R40, SRZ ;  /* 0x0000000000287805 */ /* 0x000fe2000001ff00 */
[----:B------:R-:W-:Y:S01]  /*a1f0*/  @!P1 IMAD.X R19, R28, 0x1, R19, P4 ;  /* 0x000000011c139824 */ /* 0x000fe200020e0613 */
[----:B------:R1:W5:Y:S01]  /*a200*/  @!P1 LD.E.64 R34, [R22.64] ;  /* 0x0000000816229980 */ /* 0x000362000c101b00 */
[----:B------:R-:W-:-:S02]  /*a210*/  @!P0 IMAD.X R17, R29, 0x1, R27, P3 ;  /* 0x000000011d118824 */ /* 0x000fc400018e061b */
[----:B------:R-:W-:Y:S01]  /*a220*/  @!P0 IMAD.X R15, R28, 0x1, R27, P2 ;  /* 0x000000011c0f8824 */ /* 0x000fe200010e061b */
[----:B------:R1:W5:Y:S04]  /*a230*/  @!P1 LD.E.64 R36, [R18.64] ;  /* 0x0000000812249980 */ /* 0x000368000c101b00 */
[----:B------:R1:W5:Y:S04]  /*a240*/  @!P0 LD.E.64 R42, [R16.64] ;  /* 0x00000008102a8980 */ /* 0x000368000c101b00 */
[----:B------:R1:W5:Y:S02]  /*a250*/  @!P0 LD.E.64 R40, [R14.64] ;  /* 0x000000080e288980 */ /* 0x000364000c101b00 */
.L_x_1714:
[----:B------:R-:W-:Y:S05]  /*a260*/  BSYNC B0 ;  /* 0x0000000000007941 */ /* 0x000fea0003800000 */
.L_x_1713:
[----:B-1----:R-:W-:Y:S01]  /*a270*/  IADD3 R14, R20, 0x60, RZ ;  /* 0x00000060140e7810 */ /* 0x002fe20007ffe0ff */
[----:B-----5:R-:W-:Y:S01]  /*a280*/  IMAD.MOV.U32 R18, RZ, RZ, R42 ;  /* 0x000000ffff127224 */ /* 0x020fe200078e002a */
[----:B------:R-:W1:Y:S01]  /*a290*/  SHFL.IDX PT, R26, R24, 0x3, 0x1c1f ;  /* 0x007c1f00181a7f89 */ /* 0x000e6200000e0000 */
[----:B------:R-:W-:Y:S01]  /*a2a0*/  IMAD.MOV.U32 R17, RZ, RZ, R43 ;  /* 0x000000ffff117224 */ /* 0x000fe200078e002b */
[----:B------:R-:W-:Y:S01]  /*a2b0*/  ISETP.GE.AND P0, PT, R14, R0, PT ;  /* 0x000000000e00720c */ /* 0x000fe20003f06270 */
[----:B------:R-:W-:Y:S01]  /*a2c0*/  IMAD.MOV.U32 R16, RZ, RZ, R34 ;  /* 0x000000ffff107224 */ /* 0x000fe200078e0022 */
[----:B--2---:R-:W2:Y:S01]  /*a2d0*/  SHFL.IDX PT, R15, R25, 0x3, 0x1c1f ;  /* 0x007c1f00190f7f89 */ /* 0x004ea200000e0000 */
[----:B------:R-:W-:Y:S01]  /*a2e0*/  IMAD.MOV.U32 R14, RZ, RZ, R35 ;  /* 0x000000ffff0e7224 */ /* 0x000fe200078e0023 */
[----:B------:R-:W-:Y:S01]  /*a2f0*/  PRMT R58, R17, 0x5410, R18 ;  /* 0x00005410113a7816 */ /* 0x000fe20000000012 */
[----:B------:R-:W-:Y:S01]  /*a300*/  IMAD.MOV.U32 R17, RZ, RZ, R41 ;  /* 0x000000ffff117224 */ /* 0x000fe200078e0029 */
[----:B------:R-:W-:Y:S01]  /*a310*/  MOV R18, R40 ;  /* 0x0000002800127202 */ /* 0x000fe20000000f00 */
[----:B---3--:R-:W3:Y:S01]  /*a320*/  SHFL.IDX PT, R24, R21, 0x3, 0x1c1f ;  /* 0x007c1f0015187f89 */ /* 0x008ee200000e0000 */
[----:B------:R-:W-:Y:S01]  /*a330*/  PRMT R56, R14, 0x5410, R16 ;  /* 0x000054100e387816 */ /* 0x000fe20000000010 */
[----:B------:R-:W-:Y:S01]  /*a340*/  IMAD.MOV.U32 R16, RZ, RZ, R36 ;  /* 0x000000ffff107224 */ /* 0x000fe200078e0024 */
[----:B------:R-:W-:Y:S01]  /*a350*/  MOV R14, R37 ;  /* 0x00000025000e7202 */ /* 0x000fe20000000f00 */
[----:B----4-:R4:W1:Y:S01]  /*a360*/  SHFL.IDX PT, R22, R30, 0x3, 0x1c1f ;  /* 0x007c1f001e167f89 */ /* 0x01086200000e0000 */
[----:B------:R-:W-:Y:S01]  /*a370*/  BSSY B0, `(.L_x_1715) ;  /* 0x000001d000007945 */ /* 0x000fe20003800000 */
[----:B------:R-:W-:Y:S01]  /*a380*/  PRMT R57, R17, 0x5410, R18 ;  /* 0x0000541011397816 */ /* 0x000fe20000000012 */
[----:B------:R-:W-:Y:S01]  /*a390*/  CS2R R28, SRZ ;  /* 0x00000000001c7805 */ /* 0x000fe2000001ff00 */
[----:B------:R-:W-:Y:S01]  /*a3a0*/  PRMT R27, R14, 0x5410, R16 ;  /* 0x000054100e1b7816 */ /* 0x000fe20000000010 */
[----:B------:R-:W-:Y:S01]  /*a3b0*/  CS2R R44, SRZ ;  /* 0x00000000002c7805 */ /* 0x000fe2000001ff00 */
[----:B----4-:R-:W-:Y:S01]  /*a3c0*/  CS2R R30, SRZ ;  /* 0x00000000001e7805 */ /* 0x010fe2000001ff00 */
[----:B------:R-:W-:Y:S05]  /*a3d0*/  @P0 BRA `(.L_x_1716) ;  /* 0x0000016000000947 */ /* 0x000fea0003800000 */
[----:B-123--:R-:W-:Y:S01]  /*a3e0*/  ISETP.GE.AND P1, PT, R90, c[0x0][0x27c], PT ;  /* 0x00009f005a007a0c */ /* 0x00efe20003f26270 */
[----:B------:R-:W-:Y:S01]  /*a3f0*/  CS2R R46, SRZ ;  /* 0x00000000002e7805 */ /* 0x000fe2000001ff00 */
[----:B------:R-:W-:Y:S01]  /*a400*/  ISETP.GE.AND P0, PT, R92, c[0x0][0x27c], PT ;  /* 0x00009f005c007a0c */ /* 0x000fe20003f06270 */
[----:B------:R-:W-:-:S10]  /*a410*/  CS2R R28, SRZ ;  /* 0x00000000001c7805 */ /* 0x000fd4000001ff00 */
[C---:B------:R-:W-:Y:S01]  /*a420*/  @!P1 IMAD.SHL.U32 R14, R90.reuse, 0x2, RZ ;  /* 0x000000025a0e9824 */ /* 0x040fe200078e00ff */
[----:B------:R-:W-:Y:S01]  /*a430*/  @!P1 SHF.L.U64.HI R19, R90, 0x1, R91 ;  /* 0x000000015a139819 */ /* 0x000fe2000001025b */
[C---:B------:R-:W-:Y:S01]  /*a440*/  @!P0 IMAD.SHL.U32 R17, R92.reuse, 0x2, RZ ;  /* 0x000000025c118824 */ /* 0x040fe200078e00ff */
[----:B------:R-:W-:Y:S02]  /*a450*/  @!P0 SHF.L.U64.HI R23, R92, 0x1, R59 ;  /* 0x000000015c178819 */ /* 0x000fe4000001023b */
[CC--:B------:R-:W-:Y:S02]  /*a460*/  @!P1 IADD3 R20, P2, R15.reuse, R14.reuse, RZ ;  /* 0x0000000e0f149210 */ /* 0x0c0fe40007f5e0ff */
[----:B------:R-:W-:Y:S02]  /*a470*/  @!P1 IADD3 R18, P4, R22, R14, RZ ;  /* 0x0000000e16129210 */ /* 0x000fe40007f9e0ff */
[-C--:B------:R-:W-:Y:S01]  /*a480*/  @!P0 IADD3 R16, P3, R15, R17.reuse, RZ ;  /* 0x000000110f108210 */ /* 0x080fe20007f7e0ff */
[--C-:B------:R-:W-:Y:S01]  /*a490*/  @!P1 IMAD.X R21, R26, 0x1, R19.reuse, P2 ;  /* 0x000000011a159824 */ /* 0x100fe200010e0613 */
        /* <DEDUP_REMOVED lines=10> */
.L_x_1716:
[----:B-123--:R-:W-:Y:S05]  /*a540*/  BSYNC B0 ;  /* 0x0000000000007941 */ /* 0x00efea0003800000 */
.L_x_1715:
[----:B-----5:R-:W-:Y:S01]  /*a550*/  IMAD.MOV.U32 R14, RZ, RZ, R46 ;  /* 0x000000ffff0e7224 */ /* 0x020fe200078e002e */
        /* <DEDUP_REMOVED lines=67> */
.L_x_1720:
[----:B------:R-:W-:Y:S05]  /*a990*/  BSYNC B0 ;  /* 0x0000000000007941 */ /* 0x000fea0003800000 */
.L_x_1719:
[----:B------:R-:W-:-:S13]  /*a9a0*/  ISETP.GE.AND P0, PT, R92, c[0x0][0x27c], PT ;  /* 0x00009f005c007a0c */ /* 0x000fda0003f06270 */
[----:B------:R-:W-:Y:S05]  /*a9b0*/  @P0 BRA `(.L_x_1718) ;  /* 0x000002e000000947 */ /* 0x000fea0003800000 */
[----:B-1----:R-:W1:Y:S01]  /*a9c0*/  LDS.128 R16, [R249+0x5000] ;  /* 0x00500000f9107984 */ /* 0x002e620000000c00 */
        /* <DEDUP_REMOVED lines=9> */
[----:B------:R-:W-:Y:S02]  /*aa60*/  PRMT R13, R51, 0x5432, R7 ;  /* 0x00005432330d7816 */ /* 0x000fe40000000007 */
        /* <DEDUP_REMOVED lines=35> */
.L_x_1718:
[----:B------:R-:W-:Y:S05]  /*aca0*/  BSYNC B1 ;  /* 0x0000000000017941 */ /* 0x000fea0003800000 */
.L_x_1717:
        /* <DEDUP_REMOVED lines=53> */
.L_x_1724:
[----:B------:R-:W-:Y:S05]  /*b000*/  BSYNC B0 ;  /* 0x0000000000007941 */ /* 0x000fea0003800000 */
.L_x_1723:
[----:B------:R-:W-:-:S13]  /*b010*/  ISETP.GE.AND P0, PT, R92, c[0x0][0x27c], PT ;  /* 0x00009f005c007a0c */ /* 0x000fda0003f06270 */
        /* <DEDUP_REMOVED lines=47> */
.L_x_1722:
[----:B------:R-:W-:Y:S05]  /*b310*/  BSYNC B1 ;  /* 0x0000000000017941 */ /* 0x000fea0003800000 */
.L_x_1721:
        /* <DEDUP_REMOVED lines=53> */
.L_x_1728:
[----:B------:R-:W-:Y:S05]  /*b670*/  BSYNC B0 ;  /* 0x0000000000007941 */ /* 0x000fea0003800000 */
.L_x_1727:
        /* <DEDUP_REMOVED lines=48> */
.L_x_1726:
[----:B------:R-:W-:Y:S05]  /*b980*/  BSYNC B1 ;  /* 0x0000000000017941 */ /* 0x000fea0003800000 */
.L_x_1725:
        /* <DEDUP_REMOVED lines=52> */
.L_x_1731:
[----:B------:R-:W-:Y:S05]  /*bcd0*/  BSYNC B0 ;  /* 0x0000000000007941 */ /* 0x000fea0003800000 */
.L_x_1730:
        /* <DEDUP_REMOVED lines=49> */
.L_x_1708:
        /* <DEDUP_REMOVED lines=20> */
[----:B------:R-:W-:Y:S01]  /*c130*/  LEA.HI.X R21, R6, c[0x0][0x274], R7, 0x1, P0 ;  /* 0x00009d0006157a11 */ /* 0x000fe200000f0c07 */
[----:B------:R-:W-:Y:S01]  /*c140*/  IMAD.IADD R2, R5, 0x1, R2 ;  /* 0x0000000105027824 */ /* 0x000fe200078e0202 */
[----:B------:R-:W-:-:S03]  /*c150*/  LEA R3, P0, R4, c[0x0][0x288], 0x1 ;  /* 0x0000a20004037a11 */ /* 0x000fc600078008ff */
[----:B------:R-:W2:Y:S01]  /*c160*/  SHFL.IDX PT, R5, R21, RZ, 0x1c1f ;  /* 0x001c1fff15057589 */ /* 0x000ea200000e0000 */
[----:B------:R-:W-:Y:S02]  /*c170*/  LEA.HI.X R2, R4, c[0x0][0x28c], R2, 0x1, P0 ;  /* 0x0000a30004027a11 */ /* 0x000fe400000f0c02 */
[----:B------:R-:W-:Y:S01]  /*c180*/  ISETP.GE.OR P0, PT, R20, R0, P2 ;  /* 0x000000001400720c */ /* 0x000fe20001706670 */
[----:B------:R-:W3:Y:S04]  /*c190*/  SHFL.IDX PT, R9, R3, RZ, 0x1c1f ;  /* 0x001c1fff03097589 */ /* 0x000ee800000e0000 */
[----:B------:R-:W4:Y:S08]  /*c1a0*/  SHFL.IDX PT, R10, R2, RZ, 0x1c1f ;  /* 0x001c1fff020a7589 */ /* 0x000f3000000e0000 */
[C---:B------:R-:W-:Y:S01]  /*c1b0*/  @!P0 IMAD.SHL.U32 R6, R84.reuse, 0x2, RZ ;  /* 0x0000000254068824 */ /* 0x040fe200078e00ff */
[----:B------:R-:W-:-:S04]  /*c1c0*/  @!P0 SHF.L.U64.HI R7, R84, 0x1, R85 ;  /* 0x0000000154078819 */ /* 0x000fc80000010255 */
[----:B-1----:R-:W-:-:S05]  /*c1d0*/  @!P0 IADD3 R4, P1, R8, R6, RZ ;  /* 0x0000000608048210 */ /* 0x002fca0007f3e0ff */
[----:B--2---:R-:W-:Y:S01]  /*c1e0*/  @!P0 IMAD.X R5, R5, 0x1, R7, P1 ;  /* 0x0000000105058824 */ /* 0x004fe200008e0607 */
[----:B---3--:R-:W-:Y:S01]  /*c1f0*/  @!P0 IADD3 R6, P1, R9, R6, RZ ;  /* 0x0000000609068210 */ /* 0x008fe20007f3e0ff */
[----:B------:R-:W-:Y:S01]  /*c200*/  CS2R R14, SRZ ;  /* 0x00000000000e7805 */ /* 0x000fe2000001ff00 */
[----:B------:R-:W-:Y:S02]  /*c210*/  CS2R R12, SRZ ;  /* 0x00000000000c7805 */ /* 0x000fe4000001ff00 */
[----:B------:R1:W2:Y:S01]  /*c220*/  @!P0 LD.E.128 R16, [R4.64] ;  /* 0x0000000804108980 */ /* 0x0002a2000c101d00 */
[----:B----4-:R-:W-:-:S05]  /*c230*/  @!P0 IADD3.X R7, R10, R7, RZ, P1, !PT ;  /* 0x000000070a078210 */ /* 0x010fca0000ffe4ff */
[----:B------:R2:W3:Y:S01]  /*c240*/  @!P0 LD.E.128 R12, [R6.64] ;  /* 0x00000008060c8980 */ /* 0x0004e2000c101d00 */
[----:B------:R-:W-:Y:S01]  /*c250*/  BSSY B0, `(.L_x_1732) ;  /* 0x0000028000007945 */ /* 0x000fe20003800000 */
[----:B------:R-:W-:Y:S01]  /*c260*/  CS2R R10, SRZ ;  /* 0x00000000000a7805 */ /* 0x000fe2000001ff00 */
[----:B------:R-:W-:Y:S01]  /*c270*/  CS2R R8, SRZ ;  /* 0x0000000000087805 */ /* 0x000fe2000001ff00 */
[----:B------:R4:W2:Y:S04]  /*c280*/  SHFL.IDX PT, R23, R22, 0x1, 0x1c1f ;  /* 0x003c1f0016177f89 */ /* 0x0008a800000e0000 */
[----:B------:R4:W2:Y:S04]  /*c290*/  SHFL.IDX PT, R24, R3, 0x1, 0x1c1f ;  /* 0x003c1f0003187f89 */ /* 0x0008a800000e0000 */
[----:B------:R4:W2:Y:S04]  /*c2a0*/  SHFL.IDX PT, R26, R21, 0x1, 0x1c1f ;  /* 0x003c1f00151a7f89 */ /* 0x0008a800000e0000 */
[----:B------:R4:W2:Y:S01]  /*c2b0*/  SHFL.IDX PT, R25, R2, 0x1, 0x1c1f ;  /* 0x003c1f0002197f89 */ /* 0x0008a200000e0000 */
[----:B-1----:R-:W-:-:S04]  /*c2c0*/  IADD3 R4, R20, 0x20, RZ ;  /* 0x0000002014047810 */ /* 0x002fc80007ffe0ff */
[----:B------:R-:W-:Y:S01]  /*c2d0*/  ISETP.GE.AND P0, PT, R4, R0, PT ;  /* 0x000000000400720c */ /* 0x000fe20003f06270 */
[----:B--2---:R-:W-:Y:S02]  /*c2e0*/  IMAD.MOV.U32 R6, RZ, RZ, R19 ;  /* 0x000000ffff067224 */ /* 0x004fe400078e0013 */
[----:B------:R-:W-:Y:S02]  /*c2f0*/  IMAD.MOV.U32 R5, RZ, RZ, R16 ;  /* 0x000000ffff057224 */ /* 0x000fe400078e0010 */
[----:B------:R-:W-:Y:S01]  /*c300*/  IMAD.MOV.U32 R4, RZ, RZ, R17 ;  /* 0x000000ffff047224 */ /* 0x000fe200078e0011 */
[----:B------:R-:W-:Y:S01]  /*c310*/  PRMT R29, R29, 0x5410, R6 ;  /* 0x000054101d1d7816 */ /* 0x000fe20000000006 */
[----:B------:R-:W-:Y:S01]  /*c320*/  IMAD.MOV.U32 R7, RZ, RZ, R18 ;  /* 0x000000ffff077224 */ /* 0x000fe200078e0012 */
[----:B------:R-:W-:Y:S01]  /*c330*/  PRMT R31, R5, 0x7610, R31 ;  /* 0x00007610051f7816 */ /* 0x000fe2000000001f */
[----:B---3--:R-:W-:Y:S01]  /*c340*/  IMAD.MOV.U32 R6, RZ, RZ, R15 ;  /* 0x000000ffff067224 */ /* 0x008fe200078e000f */
[----:B------:R-:W-:Y:S01]  /*c350*/  PRMT R30, R4, 0x7610, R30 ;  /* 0x00007610041e7816 */ /* 0x000fe2000000001e */
[----:B------:R-:W-:Y:S01]  /*c360*/  IMAD.MOV.U32 R5, RZ, RZ, R12 ;  /* 0x000000ffff057224 */ /* 0x000fe200078e000c */
[----:B------:R-:W-:Y:S01]  /*c370*/  PRMT R32, R32, 0x5410, R7 ;  /* 0x0000541020207816 */ /* 0x000fe20000000007 */
[----:B------:R-:W-:Y:S01]  /*c380*/  IMAD.MOV.U32 R4, RZ, RZ, R13 ;  /* 0x000000ffff047224 */ /* 0x000fe200078e000d */
[----:B------:R-:W-:-:S02]  /*c390*/  MOV R7, R14 ;  /* 0x0000000e00077202 */ /* 0x000fc40000000f00 */
[----:B------:R-:W-:Y:S02]  /*c3a0*/  PRMT R34, R6, 0x7610, R34 ;  /* 0x0000761006227816 */ /* 0x000fe40000000022 */
[----:B------:R-:W-:Y:S02]  /*c3b0*/  PRMT R35, R7, 0x7610, R35 ;  /* 0x0000761007237816 */ /* 0x000fe40000000023 */
[----:B------:R-:W-:Y:S01]  /*c3c0*/  PRMT R29, R5, 0x7610, R29 ;  /* 0x00007610051d7816 */ /* 0x000fe2000000001d */
[----:B------:R-:W-:Y:S01]  /*c3d0*/  CS2R R6, SRZ ;  /* 0x0000000000067805 */ /* 0x000fe2000001ff00 */
[----:B------:R-:W-:Y:S02]  /*c3e0*/  PRMT R32, R4, 0x7610, R32 ;  /* 0x0000761004207816 */ /* 0x000fe40000000020 */
[----:B------:R-:W-:Y:S01]  /*c3f0*/  CS2R R4, SRZ ;  /* 0x0000000000047805 */ /* 0x000fe2000001ff00 */
[----:B------:R-:W-:Y:S05]  /*c400*/  @P0 BRA `(.L_x_1733) ;  /* 0x000000c000000947 */ /* 0x000fea0003800000 */
[----:B----4-:R-:W-:Y:S01]  /*c410*/  CS2R R8, SRZ ;  /* 0x0000000000087805 */ /* 0x010fe2000001ff00 */
[----:B------:R-:W-:Y:S01]  /*c420*/  CS2R R6, SRZ ;  /* 0x0000000000067805 */ /* 0x000fe2000001ff00 */
[----:B------:R-:W-:Y:S01]  /*c430*/  CS2R R4, SRZ ;  /* 0x0000000000047805 */ /* 0x000fe2000001ff00 */
[----:B------:R-:W-:Y:S05]  /*c440*/  @P2 BRA `(.L_x_1733) ;  /* 0x0000008000002947 */ /* 0x000fea0003800000 */
[C---:B------:R-:W-:Y:S01]  /*c450*/  IMAD.SHL.U32 R6, R84.reuse, 0x2, RZ ;  /* 0x0000000254067824 */ /* 0x040fe200078e00ff */
[----:B------:R-:W-:-:S04]  /*c460*/  SHF.L.U64.HI R7, R84, 0x1, R85 ;  /* 0x0000000154077819 */ /* 0x000fc80000010255 */
[-C--:B------:R-:W-:Y:S02]  /*c470*/  IADD3 R4, P1, R23, R6.reuse, RZ ;  /* 0x0000000617047210 */ /* 0x080fe40007f3e0ff */
[----:B------:R-:W-:-:S03]  /*c480*/  IADD3 R6, P0, R24, R6, RZ ;  /* 0x0000000618067210 */ /* 0x000fc60007f1e0ff */
[--C-:B------:R-:W-:Y:S02]  /*c490*/  IMAD.X R5, R26, 0x1, R7.reuse, P1 ;  /* 0x000000011a057824 */ /* 0x100fe400008e0607 */
[----:B------:R-:W-:-:S03]  /*c4a0*/  IMAD.X R7, R25, 0x1, R7, P0 ;  /* 0x0000000119077824 */ /* 0x000fc600000e0607 */
[----:B------:R1:W5:Y:S04]  /*c4b0*/  LD.E.128 R8, [R4.64] ;  /* 0x0000000804087980 */ /* 0x000368000c101d00 */
[----:B-1----:R-:W5:Y:S02]  /*c4c0*/  LD.E.128 R4, [R6.64] ;  /* 0x0000000806047980 */ /* 0x002f64000c101d00 */
.L_x_1733:
[----:B----4-:R-:W-:Y:S05]  /*c4d0*/  BSYNC B0 ;  /* 0x0000000000007941 */ /* 0x010fea0003800000 */
.L_x_1732:
[----:B------:R-:W1:Y:S01]  /*c4e0*/  SHFL.IDX PT, R26, R22, 0x2, 0x1c1f ;  /* 0x005c1f00161a7f89 */ /* 0x000e6200000e0000 */
[----:B------:R-:W-:Y:S01]  /*c4f0*/  IADD3 R23, R20, 0x40, RZ ;  /* 0x0000004014177810 */ /* 0x000fe20007ffe0ff */
[----:B------:R-:W-:Y:S01]  /*c500*/  CS2R R46, SRZ ;  /* 0x00000000002e7805 */ /* 0x000fe2000001ff00 */
[----:B------:R-:W-:Y:S01]  /*c510*/  CS2R R44, SRZ ;  /* 0x00000000002c7805 */ /* 0x000fe2000001ff00 */
[----:B------:R-:W2:Y:S01]  /*c520*/  SHFL.IDX PT, R27, R21, 0x2, 0x1c1f ;  /* 0x005c1f00151b7f89 */ /* 0x000ea200000e0000 */
[----:B------:R-:W-:-:S03]  /*c530*/  ISETP.GE.OR P0, PT, R23, R0, P2 ;  /* 0x000000001700720c */ /* 0x000fc60001706670 */
[----:B------:R-:W3:Y:S04]  /*c540*/  SHFL.IDX PT, R24, R3, 0x2, 0x1c1f ;  /* 0x005c1f0003187f89 */ /* 0x000ee800000e0000 */
[----:B------:R-:W4:Y:S06]  /*c550*/  SHFL.IDX PT, R28, R2, 0x2, 0x1c1f ;  /* 0x005c1f00021c7f89 */ /* 0x000f2c00000e0000 */
[C---:B------:R-:W-:Y:S01]  /*c560*/  @!P0 IMAD.SHL.U32 R23, R84.reuse, 0x2, RZ ;  /* 0x0000000254178824 */ /* 0x040fe200078e00ff */
[----:B------:R-:W-:-:S04]  /*c570*/  @!P0 SHF.L.U64.HI R25, R84, 0x1, R85 ;  /* 0x0000000154198819 */ /* 0x000fc80000010255 */
[----:B-1----:R-:W-:-:S05]  /*c580*/  @!P0 IADD3 R26, P1, R26, R23, RZ ;  /* 0x000000171a1a8210 */ /* 0x002fca0007f3e0ff */
[----:B--2---:R-:W-:Y:S01]  /*c590*/  @!P0 IMAD.X R27, R27, 0x1, R25, P1 ;  /* 0x000000011b1b8824 */ /* 0x004fe200008e0619 */
[----:B---3--:R-:W-:Y:S01]  /*c5a0*/  @!P0 IADD3 R24, P1, R24, R23, RZ ;  /* 0x0000001718188210 */ /* 0x008fe20007f3e0ff */
[----:B------:R-:W-:-:S03]  /*c5b0*/  CS2R R42, SRZ ;  /* 0x00000000002a7805 */ /* 0x000fc6000001ff00 */
[----:B------:R-:W2:Y:S01]  /*c5c0*/  @!P0 LD.E.128 R44, [R26.64] ;  /* 0x000000081a2c8980 */ /* 0x000ea2000c101d00 */
[----:B------:R-:W-:Y:S01]  /*c5d0*/  CS2R R40, SRZ ;  /* 0x0000000000287805 */ /* 0x000fe2000001ff00 */
[----:B----4-:R-:W-:-:S05]  /*c5e0*/  @!P0 IMAD.X R25, R28, 0x1, R25, P1 ;  /* 0x000000011c198824 */ /* 0x010fca00008e0619 */
[----:B------:R1:W3:Y:S01]  /*c5f0*/  @!P0 LD.E.128 R40, [R24.64] ;  /* 0x0000000818288980 */ /* 0x0002e2000c101d00 */
[----:B------:R-:W-:Y:S01]  /*c600*/  IADD3 R20, R20, 0x60, RZ ;  /* 0x0000006014147810 */ /* 0x000fe20007ffe0ff */
[----:B-----5:R-:W-:Y:S01]  /*c610*/  IMAD.MOV.U32 R23, RZ, RZ, R8 ;  /* 0x000000ffff177224 */ /* 0x020fe200078e0008 */
[----:B------:R-:W-:Y:S01]  /*c620*/  BSSY B0, `(.L_x_1734) ;  /* 0x000002e000007945 */ /* 0x000fe20003800000 */
[----:B------:R-:W4:Y:S01]  /*c630*/  SHFL.IDX PT, R22, R22, 0x3, 0x1c1f ;  /* 0x007c1f0016167f89 */ /* 0x000f2200000e0000 */
[----:B------:R-:W-:Y:S01]  /*c640*/  ISETP.GE.AND P0, PT, R20, R0, PT ;  /* 0x000000001400720c */ /* 0x000fe20003f06270 */
[----:B------:R-:W-:Y:S01]  /*c650*/  CS2R R54, SRZ ;  /* 0x0000000000367805 */ /* 0x000fe2000001ff00 */
[----:B------:R-:W-:Y:S01]  /*c660*/  MOV R20, R9 ;  /* 0x0000000900147202 */ /* 0x000fe20000000f00 */
[----:B------:R-:W-:Y:S01]  /*c670*/  CS2R R52, SRZ ;  /* 0x0000000000347805 */ /* 0x000fe2000001ff00 */
[----:B------:R-:W-:Y:S01]  /*c680*/  CS2R R50, SRZ ;  /* 0x0000000000327805 */ /* 0x000fe2000001ff00 */
[----:B------:R-:W-:Y:S01]  /*c690*/  CS2R R48, SRZ ;  /* 0x0000000000307805 */ /* 0x000fe2000001ff00 */
[----:B------:R-:W-:Y:S01]  /*c6a0*/  PRMT R61, R20, 0x5410, R23 ;  /* 0x00005410143d7816 */ /* 0x000fe20000000017 */
[----:B------:R-:W-:-:S02]  /*c6b0*/  IMAD.MOV.U32 R23, RZ, RZ, R4 ;  /* 0x000000ffff177224 */ /* 0x000fc400078e0004 */
[----:B------:R-:W-:-:S05]  /*c6c0*/  IMAD.MOV.U32 R20, RZ, RZ, R5 ;  /* 0x000000ffff147224 */ /* 0x000fca00078e0005 */
[----:B------:R-:W-:Y:S02]  /*c6d0*/  PRMT R59, R20, 0x5410, R23 ;  /* 0x00005410143b7816 */ /* 0x000fe40000000017 */
[----:B------:R-:W2:Y:S01]  /*c6e0*/  SHFL.IDX PT, R23, R3, 0x3, 0x1c1f ;  /* 0x007c1f0003177f89 */ /* 0x000ea200000e0000 */
[----:B-1----:R-:W-:Y:S02]  /*c6f0*/  IMAD.MOV.U32 R25, RZ, RZ, R10 ;  /* 0x000000ffff197224 */ /* 0x002fe400078e000a */
[----:B------:R-:W-:-:S05]  /*c700*/  IMAD.MOV.U32 R24, RZ, RZ, R11 ;  /* 0x000000ffff187224 */ /* 0x000fca00078e000b */
[----:B------:R-:W-:Y:S01]  /*c710*/  PRMT R63, R24, 0x5410, R25 ;  /* 0x00005410183f7816 */ /* 0x000fe20000000019 */
[----:B------:R-:W-:Y:S02]  /*c720*/  IMAD.MOV.U32 R25, RZ, RZ, R6 ;  /* 0x000000ffff197224 */ /* 0x000fe400078e0006 */
[----:B------:R-:W-:-:S05]  /*c730*/  IMAD.MOV.U32 R24, RZ, RZ, R7 ;  /* 0x000000ffff187224 */ /* 0x000fca00078e0007 */
[----:B------:R-:W-:Y:S02]  /*c740*/  PRMT R62, R24, 0x5410, R25 ;  /* 0x00005410183e7816 */ /* 0x000fe40000000019 */
[----:B------:R-:W1:Y:S04]  /*c750*/  SHFL.IDX PT, R24, R2, 0x3, 0x1c1f ;  /* 0x007c1f0002187f89 */ /* 0x000e6800000e0000 */
[----:B------:R1:W1:Y:S01]  /*c760*/  SHFL.IDX PT, R25, R21, 0x3, 0x1c1f ;  /* 0x007c1f0015197f89 */ /* 0x00026200000e0000 */
[----:B--2---:R-:W-:Y:S01]  /*c770*/  IMAD.MOV.U32 R20, RZ, RZ, R47 ;  /* 0x000000ffff147224 */ /* 0x004fe200078e002f */
[----:B-1----:R-:W-:Y:S01]  /*c780*/  MOV R21, R46 ;  /* 0x0000002e00157202 */ /* 0x002fe20000000f00 */
[----:B------:R-:W-:Y:S02]  /*c790*/  IMAD.MOV.U32 R3, RZ, RZ, R44 ;  /* 0x000000ffff037224 */ /* 0x000fe400078e002c */
[----:B------:R-:W-:Y:S01]  /*c7a0*/  IMAD.MOV.U32 R2, RZ, RZ, R45 ;  /* 0x000000ffff027224 */ /* 0x000fe200078e002d */
[----:B------:R-:W-:Y:S01]  /*c7b0*/  PRMT R67, R20, 0x5410, R21 ;  /* 0x0000541014437816 */ /* 0x000fe20000000015 */
[----:B---3--:R-:W-:-:S03]  /*c7c0*/  IMAD.MOV.U32 R21, RZ, RZ, R42 ;  /* 0x000000ffff157224 */ /* 0x008fc600078e002a */
[----:B------:R-:W-:Y:S01]  /*c7d0*/  PRMT R65, R2, 0x5410, R3 ;  /* 0x0000541002417816 */ /* 0x000fe20000000003 */
[----:B------:R-:W-:Y:S01]  /*c7e0*/  IMAD.MOV.U32 R3, RZ, RZ, R40 ;  /* 0x000000ffff037224 */ /* 0x000fe200078e0028 */
[----:B------:R-:W-:Y:S01]  /*c7f0*/  MOV R20, R43 ;  /* 0x0000002b00147202 */ /* 0x000fe20000000f00 */
[----:B------:R-:W-:-:S03]  /*c800*/  IMAD.MOV.U32 R2, RZ, RZ, R41 ;  /* 0x000000ffff027224 */ /* 0x000fc600078e0029 */
[----:B------:R-:W-:Y:S02]  /*c810*/  PRMT R66, R20, 0x5410, R21 ;  /* 0x0000541014427816 */ /* 0x000fe40000000015 */
        /* <DEDUP_REMOVED lines=13> */
[----:B------:R1:W5:Y:S02]  /*c8f0*/  LD.E.128 R48, [R2.64] ;  /* 0x0000000802307980 */ /* 0x000364000c101d00 */
.L_x_1735:
[----:B----4-:R-:W-:Y:S05]  /*c900*/  BSYNC B0 ;  /* 0x0000000000007941 */ /* 0x010fea0003800000 */
.L_x_1734:
        /* <DEDUP_REMOVED lines=28> */
[----:B------:R-:W-:Y:S02]  /*cad0*/  SHF.R.U32.HI R2, RZ, 0x10, R19 ;  /* 0x00000010ff027819 */ /* 0x000fe40000011613 */
[----:B------:R-:W-:Y:S02]  /*cae0*/  SHF.R.U64 R16, R16, 0x10, R17 ;  /* 0x0000001010107819 */ /* 0x000fe40000001211 */
[--C-:B------:R-:W-:Y:S02]  /*caf0*/  SHF.R.U64 R12, R12, 0x10, R13.reuse ;  /* 0x000000100c0c7819 */ /* 0x100fe4000000120d */
[----:B------:R-:W-:Y:S02]  /*cb00*/  SHF.R.U32.HI R3, RZ, 0x10, R13 ;  /* 0x00000010ff037819 */ /* 0x000fe4000001160d */
[C---:B------:R-:W-:Y:S02]  /*cb10*/  PRMT R36, R29.reuse, 0x5432, R2 ;  /* 0x000054321d247816 */ /* 0x040fe40000000002 */
[----:B------:R-:W-:-:S02]  /*cb20*/  PRMT R29, R29, 0x5410, R12 ;  /* 0x000054101d1d7816 */ /* 0x000fc4000000000c */
[----:B------:R-:W-:Y:S02]  /*cb30*/  PRMT R28, R32, 0x5410, R3 ;  /* 0x00005410201c7816 */ /* 0x000fe40000000003 */
[--C-:B------:R-:W-:Y:S02]  /*cb40*/  SHF.R.U64 R13, R14, 0x10, R15.reuse ;  /* 0x000000100e0d7819 */ /* 0x100fe4000000120f */
[----:B------:R-:W-:Y:S02]  /*cb50*/  SHF.R.U32.HI R14, RZ, 0x10, R15 ;  /* 0x00000010ff0e7819 */ /* 0x000fe4000001160f */
[----:B------:R-:W-:Y:S02]  /*cb60*/  PRMT R31, R31, 0x5410, R16 ;  /* 0x000054101f1f7816 */ /* 0x000fe40000000010 */
[----:B------:R-:W-:Y:S02]  /*cb70*/  PRMT R35, R35, 0x5410, R13 ;  /* 0x0000541023237816 */ /* 0x000fe4000000000d */
[----:B------:R-:W-:-:S05]  /*cb80*/  PRMT R34, R34, 0x5410, R14 ;  /* 0x0000541022227816 */ /* 0x000fca000000000e */
[----:B------:R-:W-:Y:S01]  /*cb90*/  IMAD.U32 R58, R34, 0x10000, RZ ;  /* 0x00010000223a7824 */ /* 0x000fe200078e00ff */
[----:B--2---:R-:W-:-:S04]  /*cba0*/  LOP3.LUT R0, R23, 0x38, R0, 0xf8, !PT ;  /* 0x0000003817007812 */ /* 0x004fc800078ef800 */
[----:B---3--:R-:W-:Y:S01]  /*cbb0*/  LOP3.LUT R0, R0, R22, RZ, 0x3c, !PT ;  /* 0x0000001600007212 */ /* 0x008fe200078e3cff */
[----:B----4-:R-:W1:Y:S04]  /*cbc0*/  LDS.128 R24, [R75] ;  /* 0x000000004b187984 */ /* 0x010e680000000c00 */
[----:B------:R-:W-:-:S04]  /*cbd0*/  IMAD.IADD R0, R21, 0x1, R0 ;  /* 0x0000000115007824 */ /* 0x000fc800078e0200 */
[----:B------:R-:W-:-:S05]  /*cbe0*/  IMAD.SHL.U32 R38, R0, 0x2, RZ ;  /* 0x0000000200267824 */ /* 0x000fca00078e00ff */
[----:B------:R-:W2:Y:S01]  /*cbf0*/  LDS.128 R20, [R38+0x5100] ;  /* 0x0051000026147984 */ /* 0x000ea20000000c00 */
[----:B------:R-:W-:Y:S02]  /*cc00*/  SHF.R.U32.HI R0, RZ, 0x10, R17 ;  /* 0x00000010ff007819 */ /* 0x000fe40000011611 */
[----:B------:R-:W-:-:S04]  /*cc10*/  SHF.R.U64 R17, R18, 0x10, R19 ;  /* 0x0000001012117819 */ /* 0x000fc80000001213 */
[----:B------:R-:W-:Y:S02]  /*cc20*/  PRMT R37, R32, 0x5432, R17 ;  /* 0x0000543220257816 */ /* 0x000fe40000000011 */
[----:B------:R-:W-:Y:S02]  /*cc30*/  PRMT R30, R30, 0x5410, R0 ;  /* 0x000054101e1e7816 */ /* 0x000fe40000000000 */
[C---:B-1----:R-:W-:Y:S01]  /*cc40*/  SHF.L.U32 R32, R25.reuse, 0x10, RZ ;  /* 0x0000001019207819 */ /* 0x042fe200000006ff */
[C---:B------:R-:W-:Y:S01]  /*cc50*/  IMAD.U32 R18, R26.reuse, 0x10000, RZ ;  /* 0x000100001a127824 */ /* 0x040fe200078e00ff */
[----:B------:R-:W-:Y:S01]  /*cc60*/  LOP3.LUT R19, R25, 0xffff0000, RZ, 0xc0, !PT ;  /* 0xffff000019137812 */ /* 0x000fe200078ec0ff */
[C---:B------:R-:W-:Y:S01]  /*cc70*/  IMAD.U32 R17, R27.reuse, 0x10000, RZ ;  /* 0x000100001b117824 */ /* 0x040fe200078e00ff */
[----:B------:R-:W-:Y:S02]  /*cc80*/  LOP3.LUT R25, R26, 0xffff0000, RZ, 0xc0, !PT ;  /* 0xffff00001a197812 */ /* 0x000fe400078ec0ff */
[----:B------:R-:W-:Y:S01]  /*cc90*/  LOP3.LUT R26, R27, 0xffff0000, RZ, 0xc0, !PT ;  /* 0xffff00001b1a7812 */ /* 0x000fe200078ec0ff */
[----:B------:R-:W-:-:S02]  /*cca0*/  IMAD.U32 R27, R29, 0x10000, RZ ;  /* 0x000100001d1b7824 */ /* 0x000fc400078e00ff */
[----:B--2---:R-:W-:Y:S01]  /*ccb0*/  IMAD.U32 R16, R20, 0x10000, RZ ;  /* 0x0001000014107824 */ /* 0x004fe200078e00ff */
[C---:B------:R-:W-:Y:S01]  /*ccc0*/  SHF.L.U32 R14, R21.reuse, 0x10, RZ ;  /* 0x00000010150e7819 */ /* 0x040fe200000006ff */
[----:B------:R-:W-:Y:S01]  /*ccd0*/  IMAD.U32 R33, R24, 0x10000, RZ ;  /* 0x0001000018217824 */ /* 0x000fe200078e00ff */
[----:B------:R-:W-:Y:S01]  /*cce0*/  LOP3.LUT R15, R20, 0xffff0000, RZ, 0xc0, !PT ;  /* 0xffff0000140f7812 */ /* 0x000fe200078ec0ff */
[----:B------:R-:W-:Y:S01]  /*ccf0*/  FMUL.FTZ R20, R16, R27 ;  /* 0x0000001b10147220 */ /* 0x000fe20000410000 */
[----:B------:R-:W-:Y:S01]  /*cd00*/  LOP3.LUT R13, R21, 0xffff0000, RZ, 0xc0, !PT ;  /* 0xffff0000150d7812 */ /* 0x000fe200078ec0ff */
[----:B------:R-:W-:Y:S01]  /*cd10*/  IMAD.U32 R21, R31, 0x10000, RZ ;  /* 0x000100001f157824 */ /* 0x000fe200078e00ff */
[C---:B------:R-:W-:Y:S01]  /*cd20*/  LOP3.LUT R0, R23.reuse, 0xffff0000, RZ, 0xc0, !PT ;  /* 0xffff000017007812 */ /* 0x040fe200078ec0ff */
[----:B------:R-:W-:Y:S02]  /*cd30*/  IMAD.U32 R2, R23, 0x10000, RZ ;  /* 0x0001000017027824 */ /* 0x000fe400078e00ff */
[----:B------:R-:W-:Y:S01]  /*cd40*/  IMAD.U32 R23, R28, 0x10000, RZ ;  /* 0x000100001c177824 */ /* 0x000fe200078e00ff */
[----:B------:R-:W-:Y:S01]  /*cd50*/  SHF.L.U32 R12, R22, 0x10, RZ ;  /* 0x00000010160c7819 */ /* 0x000fe200000006ff */
[-C--:B------:R-:W-:Y:S01]  /*cd60*/  FMUL.FTZ R16, R16, R21.reuse ;  /* 0x0000001510107220 */ /* 0x080fe20000410000 */
[----:B------:R-:W-:Y:S01]  /*cd70*/  LOP3.LUT R3, R22, 0xffff0000, RZ, 0xc0, !PT ;  /* 0xffff000016037812 */ /* 0x000fe200078ec0ff */
[----:B------:R-:W-:Y:S01]  /*cd80*/  FFMA.FTZ R56, R33, R21, -R20 ;  /* 0x0000001521387223 */ /* 0x000fe20000010814 */
[----:B------:R-:W-:Y:S01]  /*cd90*/  SHF.L.U32 R22, R36, 0x10, RZ ;  /* 0x0000001024167819 */ /* 0x000fe200000006ff */
[----:B------:R-:W-:-:S02]  /*cda0*/  IMAD.U32 R21, R30, 0x10000, RZ ;  /* 0x000100001e157824 */ /* 0x000fc400078e00ff */
[C---:B------:R-:W-:Y:S02]  /*cdb0*/  FMUL.FTZ R20, R14.reuse, R23 ;  /* 0x000000170e147220 */ /* 0x040fe40000410000 */
[----:B------:R-:W-:Y:S02]  /*cdc0*/  FFMA.FTZ R39, R33, R27, R16 ;  /* 0x0000001b21277223 */ /* 0x000fe40000010010 */
[-C--:B------:R-:W-:Y:S02]  /*cdd0*/  FMUL.FTZ R16, R14, R21.reuse ;  /* 0x000000150e107220 */ /* 0x080fe40000410000 */
[----:B------:R-:W-:Y:S01]  /*cde0*/  FFMA.FTZ R33, R32, R21, -R20 ;  /* 0x0000001520217223 */ /* 0x000fe20000010814 */
[----:B------:R-:W-:Y:S01]  /*cdf0*/  LOP3.LUT R21, R29, 0xffff0000, RZ, 0xc0, !PT ;  /* 0xffff00001d157812 */ /* 0x000fe200078ec0ff */
[C---:B------:R-:W-:Y:S02]  /*ce00*/  FMUL.FTZ R14, R2.reuse, R58 ;  /* 0x0000003a020e7220 */ /* 0x040fe40000410000 */
[-C--:B------:R-:W-:Y:S01]  /*ce10*/  FMUL.FTZ R2, R2, R22.reuse ;  /* 0x0000001602027220 */ /* 0x080fe20000410000 */
[----:B------:R-:W-:Y:S01]  /*ce20*/  LOP3.LUT R24, R24, 0xffff0000, RZ, 0xc0, !PT ;  /* 0xffff000018187812 */ /* 0x000fe200078ec0ff */
[----:B------:R-:W-:Y:S01]  /*ce30*/  FFMA.FTZ R27, R17, R22, -R14 ;  /* 0x00000016111b7223 */ /* 0x000fe2000001080e */
[----:B------:R-:W-:Y:S01]  /*ce40*/  LOP3.LUT R14, R31, 0xffff0000, RZ, 0xc0, !PT ;  /* 0xffff00001f0e7812 */ /* 0x000fe200078ec0ff */
[----:B------:R-:W-:Y:S01]  /*ce50*/  FFMA.FTZ R22, R17, R58, R2 ;  /* 0x0000003a11167223 */ /* 0x000fe20000010002 */
[----:B------:R-:W-:Y:S01]  /*ce60*/  LOP3.LUT R17, R30, 0xffff0000, RZ, 0xc0, !PT ;  /* 0xffff00001e117812 */ /* 0x000fe200078ec0ff */
[----:B------:R-:W-:Y:S01]  /*ce70*/  FMUL.FTZ R2, R15, R21 ;  /* 0x000000150f027220 */ /* 0x000fe20000410000 */
[----:B------:R-:W-:Y:S01]  /*ce80*/  LOP3.LUT R20, R28, 0xffff0000, RZ, 0xc0, !PT ;  /* 0xffff00001c147812 */ /* 0x000fe200078ec0ff */
[----:B------:R-:W-:-:S02]  /*ce90*/  IMAD.U32 R29, R35, 0x10000, RZ ;  /* 0x00010000231d7824 */ /* 0x000fc400078e00ff */
[----:B------:R-:W-:Y:S02]  /*cea0*/  FFMA.FTZ R23, R32, R23, R16 ;  /* 0x0000001720177223 */ /* 0x000fe40000010010 */
[-C--:B------:R-:W-:Y:S02]  /*ceb0*/  FMUL.FTZ R15, R15, R14.reuse ;  /* 0x0000000e0f0f7220 */ /* 0x080fe40000410000 */
[----:B------:R-:W-:Y:S02]  /*cec0*/  FFMA.FTZ R16, R24, R14, -R2 ;  /* 0x0000000e18107223 */ /* 0x000fe40000010802 */
[C---:B------:R-:W-:Y:S02]  /*ced0*/  FMUL.FTZ R14, R13.reuse, R20 ;  /* 0x000000140d0e7220 */ /* 0x040fe40000410000 */
[----:B------:R-:W-:Y:S02]  /*cee0*/  FMUL.FTZ R2, R13, R17 ;  /* 0x000000110d027220 */ /* 0x000fe40000410000 */
[----:B------:R-:W-:-:S02]  /*cef0*/  IMAD.U32 R28, R37, 0x10000, RZ ;  /* 0x00010000251c7824 */ /* 0x000fc400078e00ff */
[C---:B------:R-:W-:Y:S02]  /*cf00*/  FMUL.FTZ R13, R12.reuse, R29 ;  /* 0x0000001d0c0d7220 */ /* 0x040fe40000410000 */
[C---:B------:R-:W-:Y:S02]  /*cf10*/  FFMA.FTZ R17, R19.reuse, R17, -R14 ;  /* 0x0000001113117223 */ /* 0x040fe4000001080e */
[----:B------:R-:W-:Y:S02]  /*cf20*/  FFMA.FTZ R20, R19, R20, R2 ;  /* 0x0000001413147223 */ /* 0x000fe40000010002 */
[-C--:B------:R-:W-:Y:S02]  /*cf30*/  FMUL.FTZ R2, R12, R28.reuse ;  /* 0x0000001c0c027220 */ /* 0x080fe40000410000 */
[----:B------:R-:W-:Y:S01]  /*cf40*/  FFMA.FTZ R19, R18, R28, -R13 ;  /* 0x0000001c12137223 */ /* 0x000fe2000001080d */
[----:B------:R-:W-:Y:S01]  /*cf50*/  LOP3.LUT R28, R35, 0xffff0000, RZ, 0xc0, !PT ;  /* 0xffff0000231c7812 */ /* 0x000fe200078ec0ff */
[----:B------:R-:W-:Y:S01]  /*cf60*/  FFMA.FTZ R21, R24, R21, R15 ;  /* 0x0000001518157223 */ /* 0x000fe2000001000f */
[----:B------:R-:W-:-:S02]  /*cf70*/  LOP3.LUT R14, R37, 0xffff0000, RZ, 0xc0, !PT ;  /* 0xffff0000250e7812 */ /* 0x000fc400078ec0ff */
[----:B------:R-:W-:Y:S02]  /*cf80*/  LOP3.LUT R24, R34, 0xffff0000, RZ, 0xc0, !PT ;  /* 0xffff000022187812 */ /* 0x000fe400078ec0ff */
[----:B------:R-:W-:Y:S01]  /*cf90*/  LOP3.LUT R13, R36, 0xffff0000, RZ, 0xc0, !PT ;  /* 0xffff0000240d7812 */ /* 0x000fe200078ec0ff */
[----:B------:R-:W-:Y:S02]  /*cfa0*/  FFMA.FTZ R15, R18, R29, R2 ;  /* 0x0000001d120f7223 */ /* 0x000fe40000010002 */
[C---:B------:R-:W-:Y:S02]  /*cfb0*/  FMUL.FTZ R12, R3.reuse, R28 ;  /* 0x0000001c030c7220 */ /* 0x040fe40000410000 */
[----:B------:R-:W-:Y:S02]  /*cfc0*/  FMUL.FTZ R3, R3, R14 ;  /* 0x0000000e03037220 */ /* 0x000fe40000410000 */
[C---:B------:R-:W-:Y:S02]  /*cfd0*/  FMUL.FTZ R2, R0.reuse, R24 ;  /* 0x0000001800027220 */ /* 0x040fe40000410000 */
[----:B------:R-:W-:-:S02]  /*cfe0*/  FMUL.FTZ R0, R0, R13 ;  /* 0x0000000d00007220 */ /* 0x000fc40000410000 */
[C---:B------:R-:W-:Y:S02]  /*cff0*/  FFMA.FTZ R14, R25.reuse, R14, -R12 ;  /* 0x0000000e190e7223 */ /* 0x040fe4000001080c */
[----:B------:R-:W-:Y:S02]  /*d000*/  FFMA.FTZ R3, R25, R28, R3 ;  /* 0x0000001c19037223 */ /* 0x000fe40000010003 */
[C---:B------:R-:W-:Y:S02]  /*d010*/  FFMA.FTZ R2, R26.reuse, R13, -R2 ;  /* 0x0000000d1a027223 */ /* 0x040fe40000010802 */
[----:B------:R-:W-:Y:S01]  /*d020*/  FFMA.FTZ R0, R26, R24, R0 ;  /* 0x000000181a007223 */ /* 0x000fe20000010000 */
[----:B------:R-:W-:Y:S02]  /*d030*/  F2FP.BF16.PACK_AB R18, R14, R19 ;  /* 0x000000130e12723e */ /* 0x000fe400000010ff */
[----:B------:R-:W-:Y:S02]  /*d040*/  F2FP.BF16.PACK_AB R16, R16, R56 ;  /* 0x000000381010723e */ /* 0x000fe400000010ff */
[----:B------:R-:W-:-:S02]  /*d050*/  F2FP.BF16.PACK_AB R17, R17, R33 ;  /* 0x000000211111723e */ /* 0x000fc400000010ff */
[----:B------:R-:W-:Y:S02]  /*d060*/  F2FP.BF16.PACK_AB R14, R3, R15 ;  /* 0x0000000f030e723e */ /* 0x000fe400000010ff */
[----:B------:R-:W-:Y:S02]  /*d070*/  F2FP.BF16.PACK_AB R19, R2, R27 ;  /* 0x0000001b0213723e */ /* 0x000fe400000010ff */
[----:B------:R-:W-:Y:S02]  /*d080*/  F2FP.BF16.PACK_AB R12, R21, R39 ;  /* 0x00000027150c723e */ /* 0x000fe400000010ff */
[----:B------:R-:W-:Y:S02]  /*d090*/  F2FP.BF16.PACK_AB R13, R20, R23 ;  /* 0x00000017140d723e */ /* 0x000fe400000010ff */
[----:B------:R-:W-:Y:S01]  /*d0a0*/  F2FP.BF16.PACK_AB R15, R0, R22 ;  /* 0x00000016000f723e */ /* 0x000fe200000010ff */
[----:B------:R1:W-:Y:S04]  /*d0b0*/  STS.128 [R75], R16 ;  /* 0x000000104b007388 */ /* 0x0003e80000000c00 */
[----:B------:R1:W-:Y:S02]  /*d0c0*/  STS.128 [R38+0x5100], R12 ;  /* 0x0051000c26007388 */ /* 0x0003e40000000c00 */
.L_x_1737:
[----:B------:R-:W-:Y:S05]  /*d0d0*/  BSYNC B0 ;  /* 0x0000000000007941 */ /* 0x000fea0003800000 */
.L_x_1736:
        /* <DEDUP_REMOVED lines=32> */
[----:B------:R-:W-:Y:S02]  /*d2e0*/  PRMT R11, R59, 0x5432, R4 ;  /* 0x000054323b0b7816 */ /* 0x000fe40000000004 */
        /* <DEDUP_REMOVED lines=77> */
.L_x_1739:
[----:B------:R-:W-:Y:S05]  /*d7c0*/  BSYNC B0 ;  /* 0x0000000000007941 */ /* 0x000fea0003800000 */
.L_x_1738:
        /* <DEDUP_REMOVED lines=110> */
.L_x_1741:
[----:B------:R-:W-:Y:S05]  /*deb0*/  BSYNC B0 ;  /* 0x0000000000007941 */ /* 0x000fea0003800000 */
.L_x_1740:
        /* <DEDUP_REMOVED lines=109> */
.L_x_1729:
[----:B------:R-:W-:Y:S05]  /*e590*/  BSYNC B2 ;  /* 0x0000000000027941 */ /* 0x000fea0003800000 */
.L_x_1707:
[----:B------:R-:W-:Y:S01]  /*e5a0*/  IMAD R0, R73, c[0x0][0x208], RZ ;  /* 0x0000820049007a24 */ /* 0x000fe200078e02ff */
[----:B------:R-:W-:-:S04]  /*e5b0*/  DEPBAR.LE SB0, 0x0 ;  /* 0x000080000000791a */ /* 0x000fc80000000000 */
[C---:B-1----:R-:W-:Y:S01]  /*e5c0*/  IMAD.WIDE.U32 R2, R231.reuse, c[0x0][0x208], RZ ;  /* 0x00008200e7027a25 */ /* 0x042fe200078e00ff */
[----:B------:R-:W-:Y:S01]  /*e5d0*/  BAR.SYNC.DEFER_BLOCKING 0x0 ;  /* 0x0000000000007b1d */ /* 0x000fe20000010000 */
[C---:B------:R-:W-:Y:S02]  /*e5e0*/  SHF.L.U32 R37, R244.reuse, 0x1, RZ ;  /* 0x00000001f4257819 */ /* 0x040fe400000006ff */
[----:B------:R-:W-:Y:S01]  /*e5f0*/  IMAD R0, R231, c[0x0][0x20c], R0 ;  /* 0x00008300e7007a24 */ /* 0x000fe200078e0200 */
[----:B------:R-:W-:Y:S01]  /*e600*/  SHF.L.U64.HI R36, R244, 0x1, R245 ;  /* 0x00000001f4247819 */ /* 0x000fe200000102f5 */
[----:B------:R-:W-:Y:S01]  /*e610*/  IMAD.WIDE.U32 R6, R68, c[0x0][0x210], RZ ;  /* 0x0000840044067a25 */ /* 0x000fe200078e00ff */
[----:B------:R-:W-:Y:S02]  /*e620*/  BSSY B0, `(.L_x_1742) ;  /* 0x0000189000007945 */ /* 0x000fe40003800000 */
[----:B------:R-:W-:Y:S01]  /*e630*/  IADD3 R3, R3, R0, RZ ;  /* 0x0000000003037210 */ /* 0x000fe20007ffe0ff */
[----:B------:R-:W-:Y:S01]  /*e640*/  IMAD R0, R74, c[0x0][0x218], RZ ;  /* 0x000086004a007a24 */ /* 0x000fe200078e02ff */
[----:B------:R-:W-:Y:S01]  /*e650*/  STL.64 [R1+0x8], R6 ;  /* 0x0000080601007387 */ /* 0x000fe20000100a00 */
[----:B------:R-:W-:-:S02]  /*e660*/  IMAD R4, R68, c[0x0][0x214], R7 ;  /* 0x0000850044047a24 */ /* 0x000fc400078e0207 */
[----:B------:R-:W-:-:S03]  /*e670*/  IMAD.WIDE.U32 R2, R220, c[0x0][0x218], R2 ;  /* 0x00008600dc027a25 */ /* 0x000fc600078e0002 */
[----:B------:R-:W-:Y:S01]  /*e680*/  STL [R1+0x4], R4 ;  /* 0x0000040401007387 */ /* 0x000fe20000100800 */
[----:B------:R-:W-:Y:S01]  /*e690*/  IMAD R0, R220, c[0x0][0x21c], R0 ;  /* 0x00008700dc007a24 */ /* 0x000fe200078e0200 */
[----:B------:R-:W-:-:S04]  /*e6a0*/  IADD3 R2, P0, R2, R6, RZ ;  /* 0x0000000602027210 */ /* 0x000fc80007f1e0ff */
[----:B------:R-:W-:Y:S02]  /*e6b0*/  IADD3.X R3, R4, R3, R0, P0, !PT ;  /* 0x0000000304037210 */ /* 0x000fe400007fe400 */
[C---:B------:R-:W-:Y:S01]  /*e6c0*/  LEA R0, P0, R2.reuse, c[0x0][0x1f8], 0x1 ;  /* 0x00007e0002007a11 */ /* 0x040fe200078008ff */
[----:B------:R-:W-:Y:S03]  /*e6d0*/  LDSM.16.M88.4 R32, [R198] ;  /* 0x00000000c620783b */ /* 0x000fe60000000200 */
[----:B------:R-:W-:Y:S01]  /*e6e0*/  LEA.HI.X R2, R2, c[0x0][0x1fc], R3, 0x1, P0 ;  /* 0x00007f0002027a11 */ /* 0x000fe200000f0c03 */
[----:B------:R-:W1:Y:S01]  /*e6f0*/  SHFL.IDX PT, R4, R0, 0x1, 0x181f ;  /* 0x00381f0000047f89 */ /* 0x000e6200000e0000 */
[----:B------:R-:W-:-:S03]  /*e700*/  ISETP.GE.AND P0, PT, R244, c[0x0][0x1d4], PT ;  /* 0x00007500f4007a0c */ /* 0x000fc60003f06270 */
[----:B------:R-:W2:Y:S04]  /*e710*/  SHFL.IDX PT, R3, R0, RZ, 0x181f ;  /* 0x00181fff00037589 */ /* 0x000ea800000e0000 */
[----:B------:R-:W3:Y:S04]  /*e720*/  SHFL.IDX PT, R6, R0, 0x2, 0x181f ;  /* 0x00581f0000067f89 */ /* 0x000ee800000e0000 */
[----:B------:R-:W4:Y:S04]  /*e730*/  SHFL.IDX PT, R7, R2, RZ, 0x181f ;  /* 0x00181fff02077589 */ /* 0x000f2800000e0000 */
[----:B------:R-:W5:Y:S04]  /*e740*/  SHFL.IDX PT, R9, R2, 0x1, 0x181f ;  /* 0x00381f0002097f89 */ /* 0x000f6800000e0000 */
[----:B------:R-:W-:Y:S04]  /*e750*/  LDSM.16.M88.4 R52, [R95] ;  /* 0x000000005f34783b */ /* 0x000fe80000000200 */
[----:B------:R-:W5:Y:S01]  /*e760*/  SHFL.IDX PT, R14, R2, 0x2, 0x181f ;  /* 0x00581f00020e7f89 */ /* 0x000f6200000e0000 */
[----:B-1----:R-:W-:-:S03]  /*e770*/  IADD3 R8, P3, R4, R37, RZ ;  /* 0x0000002504087210 */ /* 0x002fc60007f7e0ff */
[----:B------:R-:W1:Y:S01]  /*e780*/  SHFL.IDX PT, R5, R0, 0x3, 0x181f ;  /* 0x00781f0000057f89 */ /* 0x000e6200000e0000 */
[----:B--2---:R-:W-:-:S03]  /*e790*/  IADD3 R10, P1, R3, R37, RZ ;  /* 0x00000025030a7210 */ /* 0x004fc60007f3e0ff */
[----:B------:R-:W-:Y:S01]  /*e7a0*/  SHFL.IDX PT, R0, R0, 0x4, 0x181f ;  /* 0x00981f0000007f89 */ /* 0x000fe200000e0000 */
[----:B---3--:R-:W-:-:S03]  /*e7b0*/  IADD3 R6, P4, R6, R37, RZ ;  /* 0x0000002506067210 */ /* 0x008fc60007f9e0ff */
[----:B------:R-:W2:Y:S01]  /*e7c0*/  SHFL.IDX PT, R13, R2, 0x3, 0x181f ;  /* 0x00781f00020d7f89 */ /* 0x000ea200000e0000 */
[----:B----4-:R-:W-:-:S03]  /*e7d0*/  IADD3.X R11, R7, R36, RZ, P1, !PT ;  /* 0x00000024070b7210 */ /* 0x010fc60000ffe4ff */
[----:B------:R3:W4:Y:S01]  /*e7e0*/  SHFL.IDX PT, R12, R2, 0x4, 0x181f ;  /* 0x00981f00020c7f89 */ /* 0x00072200000e0000 */
[-C--:B-----5:R-:W-:Y:S02]  /*e7f0*/  IADD3.X R9, R9, R36.reuse, RZ, P3, !PT ;  /* 0x0000002409097210 */ /* 0x0a0fe40001ffe4ff */
[----:B------:R-:W-:Y:S01]  /*e800*/  ISETP.LT.OR P3, PT, R60, 0x1, P0 ;  /* 0x000000013c00780c */ /* 0x000fe20000761670 */
[----:B------:R-:W5:Y:S04]  /*e810*/  LDSM.16.M88.4 R28, [R198+0x2000] ;  /* 0x00200000c61c783b */ /* 0x000f680000000200 */
[----:B------:R-:W-:Y:S01]  /*e820*/  LDSM.16.M88.4 R24, [R201] ;  /* 0x00000000c918783b */ /* 0x000fe20000000200 */
[----:B------:R-:W-:Y:S02]  /*e830*/  IADD3.X R7, R14, R36, RZ, P4, !PT ;  /* 0x000000240e077210 */ /* 0x000fe400027fe4ff */
[----:B------:R-:W-:Y:S01]  /*e840*/  ISETP.LT.OR P4, PT, R60, 0x11, P0 ;  /* 0x000000113c00780c */ /* 0x000fe20000781670 */
[----:B------:R-:W5:Y:S01]  /*e850*/  LDSM.16.M88.4 R48, [R202] ;  /* 0x00000000ca30783b */ /* 0x000f620000000200 */
[----:B-1----:R-:W-:-:S03]  /*e860*/  IADD3 R4, P2, R5, R37, RZ ;  /* 0x0000002505047210 */ /* 0x002fc60007f5e0ff */
[----:B------:R-:W-:Y:S01]  /*e870*/  LDSM.16.M88.4 R56, [R95+0x800] ;  /* 0x000800005f38783b */ /* 0x000fe20000000200 */
[----:B--2---:R-:W-:-:S03]  /*e880*/  IADD3.X R5, R13, R36, RZ, P2, !PT ;  /* 0x000000240d057210 */ /* 0x004fc600017fe4ff */
[----:B------:R-:W-:Y:S01]  /*e890*/  LDSM.16.M88.4 R100, [R95+0x1000] ;  /* 0x001000005f64783b */ /* 0x000fe20000000200 */
[----:B------:R-:W-:Y:S01]  /*e8a0*/  ISETP.LT.OR P2, PT, R60, 0x21, P0 ;  /* 0x000000213c00780c */ /* 0x000fe20000741670 */
[----:B------:R-:W-:Y:S01]  /*e8b0*/  HMMA.16816.F32.BF16 R72, R32, R54, RZ ;  /* 0x000000362048723c */ /* 0x000fe200000418ff */
[----:B---3--:R-:W-:Y:S01]  /*e8c0*/  IADD3 R2, P1, R0, R37, RZ ;  /* 0x0000002500027210 */ /* 0x008fe20007f3e0ff */
[----:B------:R-:W-:Y:S03]  /*e8d0*/  LDSM.16.M88.4 R108, [R95+0x1800] ;  /* 0x001800005f6c783b */ /* 0x000fe60000000200 */
[----:B----4-:R-:W-:Y:S01]  /*e8e0*/  IADD3.X R3, R12, R36, RZ, P1, !PT ;  /* 0x000000240c037210 */ /* 0x010fe20000ffe4ff */
[----:B------:R-:W-:Y:S01]  /*e8f0*/  LDSM.16.M88.4 R116, [R95+0x2000] ;  /* 0x002000005f74783b */ /* 0x000fe20000000200 */
[C---:B------:R-:W-:Y:S02]  /*e900*/  ISETP.LT.OR P1, PT, R60.reuse, 0x31, P0 ;  /* 0x000000313c00780c */ /* 0x040fe40000721670 */
[----:B------:R-:W-:Y:S01]  /*e910*/  ISETP.LT.OR P0, PT, R60, 0x41, P0 ;  /* 0x000000413c00780c */ /* 0x000fe20000701670 */
[----:B------:R-:W1:Y:S04]  /*e920*/  LDSM.16.M88.4 R20, [R201+0x2000] ;  /* 0x00200000c914783b */ /* 0x000e680000000200 */
[----:B------:R-:W-:Y:S04]  /*e930*/  LDSM.16.M88.4 R76, [R206] ;  /* 0x00000000ce4c783b */ /* 0x000fe80000000200 */
        /* <DEDUP_REMOVED lines=9> */
[----:B------:R5:W-:Y:S04]  /*e9d0*/  LDGSTS.E.BYPASS.LTC128B.128 [R208+0x1900], [R4.64], !P1 ;  /* 0x0190000004d07fae */ /* 0x000be8000c901d48 */
[----:B------:R3:W-:Y:S01]  /*e9e0*/  LDGSTS.E.BYPASS.LTC128B.128 [R208+0x2100], [R2.64], !P0 ;  /* 0x0210000002d07fae */ /* 0x0007e2000c101d48 */
[----:B------:R-:W-:-:S03]  /*e9f0*/  ISETP.GT.AND P0, PT, R161, R252, PT ;  /* 0x000000fca100720c */ /* 0x000fc60003f04270 */
[----:B------:R-:W-:Y:S04]  /*ea00*/  LDSM.16.M88.4 R44, [R197] ;  /* 0x00000000c52c783b */ /* 0x000fe80000000200 */
[----:B------:R-:W4:Y:S04]  /*ea10*/  LDSM.16.M88.4 R16, [R199] ;  /* 0x00000000c710783b */ /* 0x000f280000000200 */
[----:B------:R-:W3:Y:S01]  /*ea20*/  LDSM.16.M88.4 R12, [R199+0x2000] ;  /* 0x00200000c70c783b */ /* 0x000ee20000000200 */
[-C--:B--2---:R-:W-:Y:S03]  /*ea30*/  HMMA.16816.F32.BF16 R8, R32, R52.reuse, RZ ;  /* 0x000000342008723c */ /* 0x084fe600000418ff */
[----:B------:R-:W-:Y:S04]  /*ea40*/  LDSM.16.M88.4 R40, [R194] ;  /* 0x00000000c228783b */ /* 0x000fe80000000200 */
[----:B------:R-:W0:Y:S01]  /*ea50*/  LDGDEPBAR ;  /* 0x00000000000079af */ /* 0x000e220000000000 */
[C---:B-----5:R-:W-:Y:S08]  /*ea60*/  HMMA.16816.F32.BF16 R4, R28.reuse, R52, RZ ;  /* 0x000000341c04723c */ /* 0x060ff000000418ff */
[----:B------:R-:W-:Y:S08]  /*ea70*/  HMMA.16816.F32.BF16 R52, R28, R54, RZ ;  /* 0x000000361c34723c */ /* 0x000ff000000418ff */
[-C--:B------:R-:W-:Y:S01]  /*ea80*/  HMMA.16816.F32.BF16 R60, R24, R48.reuse, R8 ;  /* 0x00000030183c723c */ /* 0x080fe20000041808 */
[----:B------:R-:W2:Y:S07]  /*ea90*/  LDSM.16.M88.4 R8, [R200] ;  /* 0x00000000c808783b */ /* 0x000eae0000000200 */
[----:B-1----:R-:W-:Y:S01]  /*eaa0*/  HMMA.16816.F32.BF16 R68, R20, R48, R4 ;  /* 0x000000301444723c */ /* 0x002fe20000041804 */
[----:B------:R-:W1:Y:S11]  /*eab0*/  LDSM.16.M88.4 R4, [R200+0x2000] ;  /* 0x00200000c804783b */ /* 0x000e760000000200 */
[----:B------:R-:W-:Y:S04]  /*eac0*/  @!UPT UIADD3 URZ, URZ, URZ, URZ ;  /* 0x0000003f3f3ff290 */ /* 0x000fe8000fffe03f */
[-C--:B----4-:R-:W-:Y:S08]  /*ead0*/  HMMA.16816.F32.BF16 R64, R16, R44.reuse, R60 ;  /* 0x0000002c1040723c */ /* 0x090ff0000004183c */
[----:B---3--:R-:W-:Y:S08]  /*eae0*/  HMMA.16816.F32.BF16 R60, R12, R44, R68 ;  /* 0x0000002c0c3c723c */ /* 0x008ff00000041844 */
[-C--:B------:R-:W-:Y:S08]  /*eaf0*/  HMMA.16816.F32.BF16 R68, R24, R50.reuse, R72 ;  /* 0x000000321844723c */ /* 0x080ff00000041848 */
[----:B------:R-:W-:Y:S08]  /*eb00*/  HMMA.16816.F32.BF16 R48, R20, R50, R52 ;  /* 0x000000321430723c */ /* 0x000ff00000041834 */
[----:B--2---:R-:W-:Y:S08]  /*eb10*/  HMMA.16816.F32.BF16 R72, R8, R40, R64 ;  /* 0x000000280848723c */ /* 0x004ff00000041840 */
[----:B------:R-:W-:Y:S08]  /*eb20*/  HMMA.16816.F32.BF16 R64, R32, R56, RZ ;  /* 0x000000382040723c */ /* 0x000ff000000418ff */
[-C--:B------:R-:W-:Y:S08]  /*eb30*/  HMMA.16816.F32.BF16 R52, R16, R46.reuse, R68 ;  /* 0x0000002e1034723c */ /* 0x080ff00000041844 */
[----:B------:R-:W-:Y:S01]  /*eb40*/  HMMA.16816.F32.BF16 R48, R12, R46, R48 ;  /* 0x0000002e0c30723c */ /* 0x000fe20000041830 */
[----:B------:R-:W2:Y:S01]  /*eb50*/  LDSM.16.M88.4 R44, [R197+0x800] ;  /* 0x00080000c52c783b */ /* 0x000ea20000000200 */
[----:B------:R-:W-:-:S04]  /*eb60*/  FMUL.FTZ R0, R72, c[0x0][0x320] ;  /* 0x0000c80048007a20 */ /* 0x000fc80000410000 */
[----:B------:R3:W4:Y:S02]  /*eb70*/  MUFU.TANH R152, R0 ;  /* 0x0000000000987308 */ /* 0x0007240000002400 */
[----:B-1----:R-:W-:Y:S08]  /*eb80*/  HMMA.16816.F32.BF16 R96, R4, R40, R60 ;  /* 0x000000280460723c */ /* 0x002ff0000004183c */
[----:B------:R-:W-:Y:S01]  /*eb90*/  HMMA.16816.F32.BF16 R60, R28, R56, RZ ;  /* 0x000000381c3c723c */ /* 0x000fe200000418ff */
[----:B---3--:R-:W-:-:S07]  /*eba0*/  FMUL.FTZ R0, R73, c[0x0][0x320] ;  /* 0x0000c80049007a20 */ /* 0x008fce0000410000 */
[----:B------:R-:W-:Y:S01]  /*ebb0*/  HMMA.16816.F32.BF16 R68, R24, R76, R64 ;  /* 0x0000004c1844723c */ /* 0x000fe20000041840 */
[----:B------:R1:W3:Y:S07]  /*ebc0*/  MUFU.TANH R151, R0 ;  /* 0x0000000000977308 */ /* 0x0002ee0000002400 */
[----:B------:R-:W-:Y:S08]  /*ebd0*/  HMMA.16816.F32.BF16 R80, R4, R42, R48 ;  /* 0x0000002a0450723c */ /* 0x000ff00000041830 */
[----:B------:R-:W-:Y:S01]  /*ebe0*/  HMMA.16816.F32.BF16 R64, R20, R76, R60 ;  /* 0x0000004c1440723c */ /* 0x000fe2000004183c */
[----:B-1----:R-:W-:-:S04]  /*ebf0*/  FMUL.FTZ R0, R74, c[0x0][0x320] ;  /* 0x0000c8004a007a20 */ /* 0x002fc80000410000 */
[----:B------:R1:W1:Y:S03]  /*ec00*/  MUFU.TANH R158, R0 ;  /* 0x00000000009e7308 */ /* 0x0002660000002400 */
[-C--:B------:R-:W-:Y:S08]  /*ec10*/  HMMA.16816.F32.BF16 R48, R32, R58.reuse, RZ ;  /* 0x0000003a2030723c */ /* 0x080ff000000418ff */
[----:B------:R-:W-:Y:S01]  /*ec20*/  HMMA.16816.F32.BF16 R60, R28, R58, RZ ;  /* 0x0000003a1c3c723c */ /* 0x000fe200000418ff */
[----:B-1----:R-:W-:-:S07]  /*ec30*/  FMUL.FTZ R0, R75, c[0x0][0x320] ;  /* 0x0000c8004b007a20 */ /* 0x002fce0000410000 */
[----:B------:R-:W-:Y:S01]  /*ec40*/  HMMA.16816.F32.BF16 R72, R8, R42, R52 ;  /* 0x0000002a0848723c */ /* 0x000fe20000041834 */
[----:B------:R-:W1:Y:S01]  /*ec50*/  LDSM.16.M88.4 R40, [R194+0x800] ;  /* 0x00080000c228783b */ /* 0x000e620000000200 */
[----:B------:R5:W1:Y:S06]  /*ec60*/  MUFU.TANH R155, R0 ;  /* 0x00000000009b7308 */ /* 0x000a6c0000002400 */
[-C--:B--2---:R-:W-:Y:S08]  /*ec70*/  HMMA.16816.F32.BF16 R56, R16, R44.reuse, R68 ;  /* 0x0000002c1038723c */ /* 0x084ff00000041844 */
[----:B------:R-:W-:Y:S01]  /*ec80*/  HMMA.16816.F32.BF16 R52, R12, R44, R64 ;  /* 0x0000002c0c34723c */ /* 0x000fe20000041840 */
[----:B-----5:R-:W-:-:S04]  /*ec90*/  FMUL.FTZ R0, R96, c[0x0][0x320] ;  /* 0x0000c80060007a20 */ /* 0x020fc80000410000 */
[----:B------:R2:W1:Y:S03]  /*eca0*/  MUFU.TANH R154, R0 ;  /* 0x00000000009a7308 */ /* 0x0004660000002400 */
[-C--:B------:R-:W-:Y:S08]  /*ecb0*/  HMMA.16816.F32.BF16 R48, R24, R78.reuse, R48 ;  /* 0x0000004e1830723c */ /* 0x080ff00000041830 */
[----:B------:R-:W-:Y:S01]  /*ecc0*/  HMMA.16816.F32.BF16 R68, R20, R78, R60 ;  /* 0x0000004e1444723c */ /* 0x000fe2000004183c */
[----:B--2---:R-:W-:-:S07]  /*ecd0*/  FMUL.FTZ R0, R97, c[0x0][0x320] ;  /* 0x0000c80061007a20 */ /* 0x004fce0000410000 */
[----:B------:R-:W-:Y:S01]  /*ece0*/  HMMA.16816.F32.BF16 R60, R32, R100, RZ ;  /* 0x00000064203c723c */ /* 0x000fe200000418ff */
[----:B------:R2:W2:Y:S07]  /*ecf0*/  MUFU.TANH R153, R0 ;  /* 0x0000000000997308 */ /* 0x0004ae0000002400 */
[-C--:B-1----:R-:W-:Y:S08]  /*ed00*/  HMMA.16816.F32.BF16 R64, R8, R40.reuse, R56 ;  /* 0x000000280840723c */ /* 0x082ff00000041838 */
[----:B------:R-:W-:Y:S01]  /*ed10*/  HMMA.16816.F32.BF16 R76, R4, R40, R52 ;  /* 0x00000028044c723c */ /* 0x000fe20000041834 */
[----:B--2---:R-:W-:-:S04]  /*ed20*/  FMUL.FTZ R0, R98, c[0x0][0x320] ;  /* 0x0000c80062007a20 */ /* 0x004fc80000410000 */
[----:B------:R1:W2:Y:S03]  /*ed30*/  MUFU.TANH R157, R0 ;  /* 0x00000000009d7308 */ /* 0x0002a60000002400 */
[-C--:B------:R-:W-:Y:S08]  /*ed40*/  HMMA.16816.F32.BF16 R52, R16, R46.reuse, R48 ;  /* 0x0000002e1034723c */ /* 0x080ff00000041830 */
[----:B------:R-:W-:Y:S01]  /*ed50*/  HMMA.16816.F32.BF16 R48, R12, R46, R68 ;  /* 0x0000002e0c30723c */ /* 0x000fe20000041844 */
[----:B------:R-:W5:Y:S01]  /*ed60*/  LDSM.16.M88.4 R44, [R197+0x1000] ;  /* 0x00100000c52c783b */ /* 0x000f620000000200 */
[----:B-1----:R-:W-:-:S06]  /*ed70*/  FMUL.FTZ R0, R99, c[0x0][0x320] ;  /* 0x0000c80063007a20 */ /* 0x002fcc0000410000 */
[----:B------:R-:W-:Y:S01]  /*ed80*/  HMMA.16816.F32.BF16 R56, R28, R100, RZ ;  /* 0x000000641c38723c */ /* 0x000fe200000418ff */
[----:B------:R1:W1:Y:S07]  /*ed90*/  MUFU.TANH R156, R0 ;  /* 0x00000000009c7308 */ /* 0x00026e0000002400 */
[----:B------:R-:W-:Y:S01]  /*eda0*/  HMMA.16816.F32.BF16 R60, R24, R104, R60 ;  /* 0x00000068183c723c */ /* 0x000fe2000004183c */
[----:B-1----:R-:W-:-:S04]  /*edb0*/  FMUL.FTZ R0, R72, c[0x0][0x320] ;  /* 0x0000c80048007a20 */ /* 0x002fc80000410000 */
[----:B------:R1:W1:Y:S11]  /*edc0*/  MUFU.TANH R144, R0 ;  /* 0x0000000000907308 */ /* 0x0002760000002400 */
[----:B------:R-:W-:Y:S08]  /*edd0*/  HMMA.16816.F32.BF16 R56, R20, R104, R56 ;  /* 0x000000681438723c */ /* 0x000ff00000041838 */
[----:B-----5:R-:W-:Y:S01]  /*ede0*/  HMMA.16816.F32.BF16 R60, R16, R44, R60 ;  /* 0x0000002c103c723c */ /* 0x020fe2000004183c */
[----:B-1----:R-:W-:-:S04]  /*edf0*/  FMUL.FTZ R0, R73, c[0x0][0x320] ;  /* 0x0000c80049007a20 */ /* 0x002fc80000410000 */
[----:B------:R1:W1:Y:S11]  /*ee00*/  MUFU.TANH R143, R0 ;  /* 0x00000000008f7308 */ /* 0x0002760000002400 */
[----:B------:R-:W-:Y:S01]  /*ee10*/  HMMA.16816.F32.BF16 R56, R12, R44, R56 ;  /* 0x0000002c0c38723c */ /* 0x000fe20000041838 */
        /* <DEDUP_REMOVED lines=31> */
[----:B-----5:R-:W-:-:S07]  /*f010*/  FMUL.FTZ R0, R77, c[0x0][0x320] ;  /* 0x0000c8004d007a20 */ /* 0x020fce0000410000 */
[-C--:B------:R-:W-:Y:S01]  /*f020*/  HMMA.16816.F32.BF16 R52, R16, R46.reuse, R48 ;  /* 0x0000002e1034723c */ /* 0x080fe20000041830 */
[----:B------:R5:W1:Y:S11]  /*f030*/  MUFU.TANH R137, R0 ;  /* 0x0000000000897308 */ /* 0x000a760000002400 */
[----:B------:R-:W-:Y:S04]  /*f040*/  @!UPT UIADD3 URZ, URZ, URZ, URZ ;  /* 0x0000003f3f3ff290 */ /* 0x000fe8000fffe03f */
[----:B------:R-:W-:Y:S01]  /*f050*/  HMMA.16816.F32.BF16 R48, R12, R46, R68 ;  /* 0x0000002e0c30723c */ /* 0x000fe20000041844 */
[----:B------:R-:W2:Y:S01]  /*f060*/  LDSM.16.M88.4 R44, [R197+0x1800] ;  /* 0x00180000c52c783b */ /* 0x000ea20000000200 */
[----:B-----5:R-:W-:-:S04]  /*f070*/  FMUL.FTZ R0, R78, c[0x0][0x320] ;  /* 0x0000c8004e007a20 */ /* 0x020fc80000410000 */
[----:B------:R5:W1:Y:S02]  /*f080*/  MUFU.TANH R141, R0 ;  /* 0x00000000008d7308 */ /* 0x000a640000002400 */
[----:B-----5:R-:W-:Y:S02]  /*f090*/  FMUL.FTZ R0, R79, c[0x0][0x320] ;  /* 0x0000c8004f007a20 */ /* 0x020fe40000410000 */
[----:B-1----:R-:W-:Y:S04]  /*f0a0*/  HMMA.16816.F32.BF16 R76, R4, R40, R56 ;  /* 0x00000028044c723c */ /* 0x002fe80000041838 */
        /* <DEDUP_REMOVED lines=9> */
[----:B--2---:R-:W-:Y:S01]  /*f140*/  HMMA.16816.F32.BF16 R56, R12, R44, R56 ;  /* 0x0000002c0c38723c */ /* 0x004fe20000041838 */
[----:B-1----:R-:W-:-:S04]  /*f150*/  FMUL.FTZ R0, R66, c[0x0][0x320] ;  /* 0x0000c80042007a20 */ /* 0x002fc80000410000 */
[----:B------:R1:W2:Y:S02]  /*f160*/  MUFU.TANH R134, R0 ;  /* 0x0000000000867308 */ /* 0x0002a40000002400 */
        /* <DEDUP_REMOVED lines=46> */
[C---:B------:R-:W-:Y:S08]  /*f450*/  HMMA.16816.F32.BF16 R56, R32.reuse, R116, RZ ;  /* 0x000000742038723c */ /* 0x040ff000000418ff */
        /* <DEDUP_REMOVED lines=18> */
[----:B------:R-:W-:Y:S01]  /*f580*/  HMMA.16816.F32.BF16 R60, R8, R42, R52 ;  /* 0x0000002a083c723c */ /* 0x000fe20000041834 */
[----:B------:R1:W1:Y:S07]  /*f590*/  MUFU.TANH R87, R0 ;  /* 0x0000000000577308 */ /* 0x00026e0000002400 */
[----:B------:R-:W-:Y:S08]  /*f5a0*/  HMMA.16816.F32.BF16 R52, R28, R118, RZ ;  /* 0x000000761c34723c */ /* 0x000ff000000418ff */
[----:B--2---:R-:W-:Y:S01]  /*f5b0*/  HMMA.16816.F32.BF16 R28, R12, R44, R68 ;  /* 0x0000002c0c1c723c */ /* 0x004fe20000041844 */
[----:B-1----:R-:W-:-:S04]  /*f5c0*/  FMUL.FTZ R0, R74, c[0x0][0x320] ;  /* 0x0000c8004a007a20 */ /* 0x002fc80000410000 */
[----:B------:R1:W2:Y:S11]  /*f5d0*/  MUFU.TANH R125, R0 ;  /* 0x00000000007d7308 */ /* 0x0002b60000002400 */
[----:B------:R-:W-:Y:S01]  /*f5e0*/  HMMA.16816.F32.BF16 R32, R20, R122, R52 ;  /* 0x0000007a1420723c */ /* 0x000fe20000041834 */
        /* <DEDUP_REMOVED lines=19> */
[----:B-----5:R-:W-:-:S09]  /*f720*/  FMUL.FTZ R0, R77, c[0x0][0x320] ;  /* 0x0000c8004d007a20 */ /* 0x020fd20000410000 */
[-C--:B-1----:R-:W-:Y:S01]  /*f730*/  HMMA.16816.F32.BF16 R48, R8, R40.reuse, R48 ;  /* 0x000000280830723c */ /* 0x082fe20000041830 */
[----:B------:R1:W1:Y:S07]  /*f740*/  MUFU.TANH R80, R0 ;  /* 0x0000000000507308 */ /* 0x00026e0000002400 */
[----:B------:R-:W-:Y:S08]  /*f750*/  HMMA.16816.F32.BF16 R20, R4, R40, R28 ;  /* 0x000000280414723c */ /* 0x000ff0000004181c */
        /* <DEDUP_REMOVED lines=54> */
[----:B------:R-:W-:Y:S06]  /*fac0*/  BAR.SYNC.DEFER_BLOCKING 0x0 ;  /* 0x0000000000007b1d */ /* 0x000fec0000010000 */
        /* <DEDUP_REMOVED lines=29> */
.L_x_1854:
        /* <DEDUP_REMOVED lines=24> */
.L_x_1855:
        /* <DEDUP_REMOVED lines=9> */
.L_x_1743:
[----:B--234-:R-:W-:Y:S05]  /*feb0*/  BSYNC B0 ;  /* 0x0000000000007941 */ /* 0x01cfea0003800000 */
.L_x_1742:
[----:B-1----:R-:W2:Y:S01]  /*fec0*/  LDL R2, [R1+0x2c] ;  /* 0x00002c0001027983 */ /* 0x002ea20000100800 */
[----:B------:R-:W-:-:S03]  /*fed0*/  IMAD.MOV.U32 R3, RZ, RZ, c[0x0][0x2c4] ;  /* 0x0000b100ff037624 */ /* 0x000fc600078e00ff */
[----:B------:R-:W2:Y:S04]  /*fee0*/  LDL R0, [R1+0x60] ;  /* 0x0000600001007983 */ /* 0x000ea80000100800 */
[----:B------:R-:W3:Y:S04]  /*fef0*/  LDL R5, [R1+0x34] ;  /* 0x0000340001057983 */ /* 0x000ee80000100800 */
[----:B------:R-:W4:Y:S01]  /*ff00*/  LDL R4, [R1+0x30] ;  /* 0x0000300001047983 */ /* 0x000f220000100800 */
[----:B------:R-:W-:-:S03]  /*ff10*/  ISETP.NE.AND P0, PT, R3, 0x1, PT ;  /* 0x000000010300780c */ /* 0x000fc60003f05270 */
[----:B------:R-:W0:Y:S01]  /*ff20*/  LDGDEPBAR ;  /* 0x00000000000079af */ /* 0x000e220000000000 */
[----:B--2---:R-:W-:-:S09]  /*ff30*/  IMAD.IADD R0, R0, 0x1, R2 ;  /* 0x0000000100007824 */ /* 0x004fd200078e0202 */
[----:B------:R-:W-:Y:S01]  /*ff40*/  @P0 IMAD.HI.U32 R3, R0, c[0x0][0x2c8], RZ ;  /* 0x0000b20000030a27 */ /* 0x000fe200078e00ff */
[C---:B---3--:R-:W-:Y:S02]  /*ff50*/  IADD3 R2, -R5.reuse, 0x1, R159 ;  /* 0x0000000105027810 */ /* 0x048fe40007ffe19f */
[----:B------:R-:W-:Y:S02]  /*ff60*/  IADD3 R5, -R5, R159, RZ ;  /* 0x0000009f05057210 */ /* 0x000fe40007ffe1ff */
[----:B------:R-:W-:Y:S01]  /*ff70*/  @P0 SHF.R.U32.HI R0, RZ, c[0x0][0x2cc], R3 ;  /* 0x0000b300ff000a19 */ /* 0x000fe20000011603 */
[----:B----4-:R-:W-:Y:S01]  /*ff80*/  IMAD.IADD R4, R2, 0x1, -R4 ;  /* 0x0000000102047824 */ /* 0x010fe200078e0a04 */
[----:B------:R-:W-:Y:S05]  /*ff90*/  BRA.DIV ~URZ, `(.L_x_1746) ;  /* 0x000109127f007947 */ /* 0x000fea000b800000 */
[----:B------:R1:W2:Y:S02]  /*ffa0*/  SHFL.IDX PT, R2, R0, RZ, 0x1c1f ;  /* 0x001c1fff00027589 */ /* 0x0002a400000e0000 */
.L_x_1856:
[----:B--2---:R-:W-:-:S05]  /*ffb0*/  IMAD.IADD R2, R4, 0x1, R2 ;  /* 0x0000000104027824 */ /* 0x004fca00078e0202 */
[----:B------:R-:W-:-:S04]  /*ffc0*/  IMNMX R2, R5, R2, PT ;  /* 0x0000000205027217 */ /* 0x000fc80003800200 */
[C---:B------:R-:W-:Y:S02]  /*ffd0*/  ISETP.GT.AND P0, PT, R2.reuse, RZ, PT ;  /* 0x000000ff0200720c */ /* 0x040fe40003f04270 */
[----:B------:R-:W-:Y:S02]  /*ffe0*/  ISETP.GT.AND P1, PT, R2, 0x1, PT ;  /* 0x000000010200780c */ /* 0x000fe40003f24270 */
[----:B------:R-:W-:Y:S02]  /*fff0*/  FSEL R10, R152, -INF , P0 ;  /* 0xff800000980a7808 */ /* 0x000fe40000000000 */
        /* <DEDUP_REMOVED lines=27> */
[C---:B------:R-:W-:Y:S02]  /*101b0*/  ISETP.GT.AND P4, PT, R2.reuse, 0x39, PT ;  /* 0x000000390200780c */ /* 0x040fe40003f84270 */
        /* <DEDUP_REMOVED lines=18> */
[----:B------:R-:W-:Y:S02]  /*102e0*/  ISETP.GT.AND P1, PT, R2, 0x1, PT ;  /* 0x000000010200780c */ /* 0x000fe40003f24270 */
[----:B------:R-:W-:Y:S02]  /*102f0*/  FSEL R26, R154, -INF , P0 ;  /* 0xff8000009a1a7808 */ /* 0x000fe40000000000 */
[C---:B------:R-:W-:Y:S02]  /*10300*/  ISETP.GT.AND P3, PT, R2.reuse, 0x8, PT ;  /* 0x000000080200780c */ /* 0x040fe40003f64270 */
[C---:B------:R-:W-:Y:S02]  /*10310*/  ISETP.GT.AND P0, PT, R2.reuse, 0x10, PT ;  /* 0x000000100200780c */ /* 0x040fe40003f04270 */
[----:B------:R-:W-:-:S02]  /*10320*/  ISETP.GT.AND P4, PT, R2, 0x9, PT ;  /* 0x000000090200780c */ /* 0x000fc40003f84270 */
[----:B------:R-:W-:Y:S02]  /*10330*/  FSEL R27, R153, -INF , P1 ;  /* 0xff800000991b7808 */ /* 0x000fe40000800000 */
[----:B------:R-:W-:Y:S02]  /*10340*/  ISETP.GT.AND P2, PT, R2, 0x11, PT ;  /* 0x000000110200780c */ /* 0x000fe40003f44270 */
[----:B------:R-:W-:Y:S02]  /*10350*/  FSEL R30, R146, -INF , P3 ;  /* 0xff800000921e7808 */ /* 0x000fe40001800000 */
[----:B------:R-:W-:Y:S02]  /*10360*/  FSEL R32, R138, -INF , P0 ;  /* 0xff8000008a207808 */ /* 0x000fe40000000000 */
[C---:B------:R-:W-:Y:S02]  /*10370*/  ISETP.GT.AND P3, PT, R2.reuse, 0x18, PT ;  /* 0x000000180200780c */ /* 0x040fe40003f64270 */
[----:B------:R-:W-:-:S02]  /*10380*/  ISETP.GT.AND P1, PT, R2, 0x20, PT ;  /* 0x000000200200780c */ /* 0x000fc40003f24270 */
[C---:B------:R-:W-:Y:S02]  /*10390*/  ISETP.GT.AND P0, PT, R2.reuse, 0x21, PT ;  /* 0x000000210200780c */ /* 0x040fe40003f04270 */
[----:B------:R-:W-:Y:S02]  /*103a0*/  FSEL R31, R145, -INF , P4 ;  /* 0xff800000911f7808 */ /* 0x000fe40002000000 */
[----:B------:R-:W-:Y:S02]  /*103b0*/  FSEL R33, R137, -INF , P2 ;  /* 0xff80000089217808 */ /* 0x000fe40001000000 */
[----:B------:R-:W-:Y:S02]  /*103c0*/  ISETP.GT.AND P4, PT, R2, 0x19, PT ;  /* 0x000000190200780c */ /* 0x000fe40003f84270 */
[----:B------:R-:W-:Y:S02]  /*103d0*/  FSEL R34, R101, -INF , P3 ;  /* 0xff80000065227808 */ /* 0x000fe40001800000 */
[----:B------:R-:W-:-:S02]  /*103e0*/  FSEL R82, R97, -INF , P1 ;  /* 0xff80000061527808 */ /* 0x000fc40000800000 */
[----:B------:R-:W-:Y:S02]  /*103f0*/  ISETP.GT.AND P2, PT, R2, 0x30, PT ;  /* 0x000000300200780c */ /* 0x000fe40003f44270 */
[----:B------:R-:W-:Y:S02]  /*10400*/  FSEL R86, R96, -INF , P0 ;  /* 0xff80000060567808 */ /* 0x000fe40000000000 */
[C---:B------:R-:W-:Y:S02]  /*10410*/  ISETP.GT.AND P3, PT, R2.reuse, 0x28, PT ;  /* 0x000000280200780c */ /* 0x040fe40003f64270 */
[C---:B------:R-:W-:Y:S02]  /*10420*/  ISETP.GT.AND P1, PT, R2.reuse, 0x31, PT ;  /* 0x000000310200780c */ /* 0x040fe40003f24270 */
[----:B------:R-:W-:Y:S02]  /*10430*/  ISETP.GT.AND P0, PT, R2, 0x38, PT ;  /* 0x000000380200780c */ /* 0x000fe40003f04270 */
[----:B------:R-:W-:-:S02]  /*10440*/  FSEL R35, R100, -INF , P4 ;  /* 0xff80000064237808 */ /* 0x000fc40002000000 */
[----:B------:R-:W-:Y:S02]  /*10450*/  FSEL R101, R81, -INF , P2 ;  /* 0xff80000051657808 */ /* 0x000fe40001000000 */
[----:B------:R-:W-:Y:S02]  /*10460*/  ISETP.GT.AND P4, PT, R2, 0x29, PT ;  /* 0x000000290200780c */ /* 0x000fe40003f84270 */
[----:B------:R-:W-:Y:S02]  /*10470*/  FSEL R88, R88, -INF , P3 ;  /* 0xff80000058587808 */ /* 0x000fe40001800000 */
[----:B------:R-:W-:Y:S02]  /*10480*/  FSEL R100, R80, -INF , P1 ;  /* 0xff80000050647808 */ /* 0x000fe40000800000 */
[----:B------:R-:W-:Y:S02]  /*10490*/  ISETP.GT.AND P2, PT, R2, 0x41, PT ;  /* 0x000000410200780c */ /* 0x000fe40003f44270 */
[----:B------:R-:W-:-:S02]  /*104a0*/  FSEL R113, R60, -INF , P0 ;  /* 0xff8000003c717808 */ /* 0x000fc40000000000 */
[----:B------:R-:W-:Y:S02]  /*104b0*/  IMNMX R3, R5, R3, PT ;  /* 0x0000000305037217 */ /* 0x000fe40003800200 */
[C---:B------:R-:W-:Y:S02]  /*104c0*/  ISETP.GT.AND P3, PT, R2.reuse, 0x40, PT ;  /* 0x000000400200780c */ /* 0x040fe40003f64270 */
[C---:B------:R-:W-:Y:S02]  /*104d0*/  ISETP.GT.AND P1, PT, R2.reuse, 0x48, PT ;  /* 0x000000480200780c */ /* 0x040fe40003f24270 */
[----:B------:R-:W-:Y:S02]  /*104e0*/  ISETP.GT.AND P0, PT, R2, 0x49, PT ;  /* 0x000000490200780c */ /* 0x000fe40003f04270 */
[----:B------:R-:W-:Y:S02]  /*104f0*/  FSEL R97, R87, -INF , P4 ;  /* 0xff80000057617808 */ /* 0x000fe40002000000 */
[----:B------:R-:W-:-:S02]  /*10500*/  FSEL R96, R41, -INF , P2 ;  /* 0xff80000029607808 */ /* 0x000fc40001000000 */
[----:B------:R-:W-:Y:S02]  /*10510*/  FSEL R99, R44, -INF , P3 ;  /* 0xff8000002c637808 */ /* 0x000fe40001800000 */
[----:B------:R-:W-:Y:S02]  /*10520*/  ISETP.GT.AND P2, PT, R3, 0x1, PT ;  /* 0x000000010300780c */ /* 0x000fe40003f44270 */
[----:B------:R-:W-:Y:S02]  /*10530*/  FSEL R87, R25, -INF , P1 ;  /* 0xff80000019577808 */ /* 0x000fe40000800000 */
[----:B------:R-:W-:Y:S02]  /*10540*/  FSEL R83, R24, -INF , P0 ;  /* 0xff80000018537808 */ /* 0x000fe40000000000 */
[C---:B------:R-:W-:Y:S02]  /*10550*/  ISETP.GT.AND P3, PT, R3.reuse, RZ, PT ;  /* 0x000000ff0300720c */ /* 0x040fe40003f64270 */
[----:B------:R-:W-:-:S02]  /*10560*/  ISETP.GT.AND P1, PT, R3, 0x8, PT ;  /* 0x000000080300780c */ /* 0x000fc40003f24270 */
[----:B------:R-:W-:Y:S02]  /*10570*/  ISETP.GT.AND P0, PT, R3, 0x9, PT ;  /* 0x000000090300780c */ /* 0x000fe40003f04270 */
[----:B------:R-:W-:Y:S02]  /*10580*/  FSEL R13, R155, -INF , P2 ;  /* 0xff8000009b0d7808 */ /* 0x000fe40001000000 */
[----:B------:R-:W-:Y:S02]  /*10590*/  FSEL R11, R158, -INF , P3 ;  /* 0xff8000009e0b7808 */ /* 0x000fe40001800000 */
[----:B------:R-:W-:Y:S02]  /*105a0*/  ISETP.GT.AND P2, PT, R3, 0x11, PT ;  /* 0x000000110300780c */ /* 0x000fe40003f44270 */
[----:B------:R-:W-:Y:S02]  /*105b0*/  FSEL R15, R150, -INF , P1 ;  /* 0xff800000960f7808 */ /* 0x000fe40000800000 */
[----:B------:R-:W-:-:S02]  /*105c0*/  FSEL R17, R147, -INF , P0 ;  /* 0xff80000093117808 */ /* 0x000fc40000000000 */
[C---:B------:R-:W-:Y:S02]  /*105d0*/  ISETP.GT.AND P3, PT, R3.reuse, 0x10, PT ;  /* 0x000000100300780c */ /* 0x040fe40003f64270 */
[C---:B------:R-:W-:Y:S02]  /*105e0*/  ISETP.GT.AND P1, PT, R3.reuse, 0x18, PT ;  /* 0x000000180300780c */ /* 0x040fe40003f24270 */
[----:B------:R-:W-:Y:S02]  /*105f0*/  ISETP.GT.AND P0, PT, R3, 0x19, PT ;  /* 0x000000190300780c */ /* 0x000fe40003f04270 */
[----:B------:R-:W-:Y:S02]  /*10600*/  FSEL R21, R139, -INF , P2 ;  /* 0xff8000008b157808 */ /* 0x000fe40001000000 */
[----:B------:R-:W-:Y:S02]  /*10610*/  FSEL R19, R142, -INF , P3 ;  /* 0xff8000008e137808 */ /* 0x000fe40001800000 */
[----:B------:R-:W-:-:S02]  /*10620*/  ISETP.GT.AND P2, PT, R3, 0x21, PT ;  /* 0x000000210300780c */ /* 0x000fc40003f44270 */
[----:B------:R-:W-:Y:S02]  /*10630*/  FSEL R23, R134, -INF , P1 ;  /* 0xff80000086177808 */ /* 0x000fe40000800000 */
[----:B------:R-:W-:Y:S02]  /*10640*/  FSEL R28, R131, -INF , P0 ;  /* 0xff800000831c7808 */ /* 0x000fe40000000000 */
[C---:B------:R-:W-:Y:S02]  /*10650*/  ISETP.GT.AND P3, PT, R3.reuse, 0x20, PT ;  /* 0x000000200300780c */ /* 0x040fe40003f64270 */
[C---:B------:R-:W-:Y:S02]  /*10660*/  ISETP.GT.AND P1, PT, R3.reuse, 0x28, PT ;  /* 0x000000280300780c */ /* 0x040fe40003f24270 */
[----:B------:R-:W-:Y:S02]  /*10670*/  ISETP.GT.AND P0, PT, R3, 0x29, PT ;  /* 0x000000290300780c */ /* 0x000fe40003f04270 */
[----:B------:R-:W-:-:S02]  /*10680*/  FSEL R64, R127, -INF , P2 ;  /* 0xff8000007f407808 */ /* 0x000fc40001000000 */
[----:B------:R-:W-:Y:S02]  /*10690*/  FSEL R65, R130, -INF , P3 ;  /* 0xff80000082417808 */ /* 0x000fe40001800000 */
[C---:B------:R-:W-:Y:S02]  /*106a0*/  ISETP.GT.AND P2, PT, R3.reuse, 0x31, PT ;  /* 0x000000310300780c */ /* 0x040fe40003f44270 */
[----:B------:R-:W-:Y:S02]  /*106b0*/  FSEL R78, R126, -INF , P1 ;  /* 0xff8000007e4e7808 */ /* 0x000fe40000800000 */
[----:B------:R-:W-:Y:S02]  /*106c0*/  FSEL R77, R124, -INF , P0 ;  /* 0xff8000007c4d7808 */ /* 0x000fe40000000000 */
[C---:B------:R-:W-:Y:S02]  /*106d0*/  ISETP.GT.AND P3, PT, R3.reuse, 0x30, PT ;  /* 0x000000300300780c */ /* 0x040fe40003f64270 */
[----:B------:R-:W-:-:S02]  /*106e0*/  ISETP.GT.AND P1, PT, R3, 0x38, PT ;  /* 0x000000380300780c */ /* 0x000fc40003f24270 */
[----:B------:R-:W-:Y:S02]  /*106f0*/  ISETP.GT.AND P0, PT, R3, 0x39, PT ;  /* 0x000000390300780c */ /* 0x000fe40003f04270 */
[----:B------:R-:W-:Y:S02]  /*10700*/  FSEL R75, R75, -INF , P2 ;  /* 0xff8000004b4b7808 */ /* 0x000fe40001000000 */
[----:B------:R-:W-:Y:S02]  /*10710*/  FSEL R76, R115, -INF , P3 ;  /* 0xff800000734c7808 */ /* 0x000fe40001800000 */
[----:B------:R-:W-:Y:S02]  /*10720*/  ISETP.GT.AND P2, PT, R3, 0x41, PT ;  /* 0x000000410300780c */ /* 0x000fe40003f44270 */
[----:B------:R-:W-:Y:S02]  /*10730*/  FSEL R74, R74, -INF , P1 ;  /* 0xff8000004a4a7808 */ /* 0x000fe40000800000 */
[----:B------:R-:W-:-:S02]  /*10740*/  FSEL R73, R63, -INF , P0 ;  /* 0xff8000003f497808 */ /* 0x000fc40000000000 */
[----:B------:R-:W-:Y:S02]  /*10750*/  IMNMX R0, R5, R0, PT ;  /* 0x0000000005007217 */ /* 0x000fe40003800200 */
[C---:B------:R-:W-:Y:S02]  /*10760*/  ISETP.GT.AND P3, PT, R3.reuse, 0x40, PT ;  /* 0x000000400300780c */ /* 0x040fe40003f64270 */
[C---:B------:R-:W-:Y:S02]  /*10770*/  ISETP.GT.AND P1, PT, R3.reuse, 0x48, PT ;  /* 0x000000480300780c */ /* 0x040fe40003f24270 */
[----:B------:R-:W-:Y:S02]  /*10780*/  ISETP.GT.AND P0, PT, R3, 0x49, PT ;  /* 0x000000490300780c */ /* 0x000fe40003f04270 */
[----:B------:R-:W-:Y:S02]  /*10790*/  FSEL R67, R45, -INF , P2 ;  /* 0xff8000002d437808 */ /* 0x000fe40001000000 */
[----:B------:R-:W-:-:S02]  /*107a0*/  FSEL R72, R48, -INF , P3 ;  /* 0xff80000030487808 */ /* 0x000fc40001800000 */
[----:B------:R-:W-:Y:S02]  /*107b0*/  ISETP.GT.AND P2, PT, R0, 0x1, PT ;  /* 0x000000010000780c */ /* 0x000fe40003f44270 */
[----:B------:R-:W-:Y:S02]  /*107c0*/  FSEL R66, R39, -INF , P1 ;  /* 0xff80000027427808 */ /* 0x000fe40000800000 */
[----:B------:R-:W-:Y:S02]  /*107d0*/  FSEL R63, R38, -INF , P0 ;  /* 0xff800000263f7808 */ /* 0x000fe40000000000 */
[C---:B------:R-:W-:Y:S02]  /*107e0*/  ISETP.GT.AND P3, PT, R0.reuse, RZ, PT ;  /* 0x000000ff0000720c */ /* 0x040fe40003f64270 */
[C---:B------:R-:W-:Y:S02]  /*107f0*/  ISETP.GT.AND P1, PT, R0.reuse, 0x8, PT ;  /* 0x000000080000780c */ /* 0x040fe40003f24270 */
[----:B------:R-:W-:-:S02]  /*10800*/  ISETP.GT.AND P0, PT, R0, 0x9, PT ;  /* 0x000000090000780c */ /* 0x000fc40003f04270 */
[----:B------:R-:W-:Y:S02]  /*10810*/  FSEL R25, R156, -INF , P2 ;  /* 0xff8000009c197808 */ /* 0x000fe40001000000 */
[----:B------:R-:W-:Y:S02]  /*10820*/  FSEL R24, R157, -INF , P3 ;  /* 0xff8000009d187808 */ /* 0x000fe40001800000 */
[----:B------:R-:W-:Y:S02]  /*10830*/  ISETP.GT.AND P2, PT, R0, 0x11, PT ;  /* 0x000000110000780c */ /* 0x000fe40003f44270 */
[----:B------:R-:W-:Y:S02]  /*10840*/  FSEL R36, R149, -INF , P1 ;  /* 0xff80000095247808 */ /* 0x000fe40000800000 */
[----:B------:R-:W-:Y:S02]  /*10850*/  FSEL R37, R148, -INF , P0 ;  /* 0xff80000094257808 */ /* 0x000fe40000000000 */
[----:B------:R-:W-:-:S02]  /*10860*/  ISETP.GT.AND P3, PT, R0, 0x10, PT ;  /* 0x000000100000780c */ /* 0x000fc40003f64270 */
[C---:B------:R-:W-:Y:S02]  /*10870*/  ISETP.GT.AND P1, PT, R0.reuse, 0x18, PT ;  /* 0x000000180000780c */ /* 0x040fe40003f24270 */
[----:B------:R-:W-:Y:S02]  /*10880*/  ISETP.GT.AND P0, PT, R0, 0x19, PT ;  /* 0x000000190000780c */ /* 0x000fe40003f04270 */
[----:B------:R-:W-:Y:S02]  /*10890*/  FSEL R39, R140, -INF , P2 ;  /* 0xff8000008c277808 */ /* 0x000fe40001000000 */
[----:B------:R-:W-:Y:S02]  /*108a0*/  FSEL R38, R141, -INF , P3 ;  /* 0xff8000008d267808 */ /* 0x000fe40001800000 */
[----:B------:R-:W-:Y:S02]  /*108b0*/  ISETP.GT.AND P2, PT, R0, 0x21, PT ;  /* 0x000000210000780c */ /* 0x000fe40003f44270 */
[----:B------:R-:W-:-:S02]  /*108c0*/  FSEL R53, R133, -INF , P1 ;  /* 0xff80000085357808 */ /* 0x000fc40000800000 */
[----:B------:R-:W-:Y:S02]  /*108d0*/  FSEL R54, R132, -INF , P0 ;  /* 0xff80000084367808 */ /* 0x000fe40000000000 */
        /* <DEDUP_REMOVED lines=8> */
[C---:B------:R-:W-:Y:S02]  /*10960*/  ISETP.GT.AND P3, PT, R0.reuse, 0x30, PT ;  /* 0x000000300000780c */ /* 0x040fe40003f64270 */
[C---:B------:R-:W-:Y:S02]  /*10970*/  ISETP.GT.AND P1, PT, R0.reuse, 0x38, PT ;  /* 0x000000380000780c */ /* 0x040fe40003f24270 */
[----:B------:R-:W-:-:S02]  /*10980*/  ISETP.GT.AND P0, PT, R0, 0x39, PT ;  /* 0x000000390000780c */ /* 0x000fc40003f04270 */
[----:B------:R-:W-:Y:S02]  /*10990*/  FMNMX.FTZ R4, R10, R12, !PT ;  /* 0x0000000c0a047209 */ /* 0x000fe40007810000 */
[----:B------:R-:W-:Y:S02]  /*109a0*/  FSEL R80, R79, -INF , P2 ;  /* 0xff8000004f507808 */ /* 0x000fe40001000000 */
[----:B------:R-:W-:Y:S02]  /*109b0*/  ISETP.GT.AND P4, PT, R2, 0x39, PT ;  /* 0x000000390200780c */ /* 0x000fe40003f84270 */
[----:B------:R-:W-:Y:S02]  /*109c0*/  FSEL R81, R114, -INF , P3 ;  /* 0xff80000072517808 */ /* 0x000fe40001800000 */
[----:B------:R-:W-:Y:S02]  /*109d0*/  FSEL R79, R55, -INF , P1 ;  /* 0xff800000374f7808 */ /* 0x000fe40000800000 */
[----:B------:R-:W-:-:S02]  /*109e0*/  FSEL R62, R52, -INF , P0 ;  /* 0xff800000343e7808 */ /* 0x000fc40000000000 */
[----:B------:R-:W-:Y:S02]  /*109f0*/  FMNMX.FTZ R2, R14, R4, !PT ;  /* 0x000000040e027209 */ /* 0x000fe40007810000 */
[C---:B------:R-:W-:Y:S02]  /*10a00*/  ISETP.GT.AND P3, PT, R0.reuse, 0x40, PT ;  /* 0x000000400000780c */ /* 0x040fe40003f64270 */
[C---:B------:R-:W-:Y:S02]  /*10a10*/  ISETP.GT.AND P2, PT, R0.reuse, 0x41, PT ;  /* 0x000000410000780c */ /* 0x040fe40003f44270 */
[C---:B------:R-:W-:Y:S02]  /*10a20*/  ISETP.GT.AND P1, PT, R0.reuse, 0x48, PT ;  /* 0x000000480000780c */ /* 0x040fe40003f24270 */
[----:B------:R-:W-:Y:S02]  /*10a30*/  ISETP.GT.AND P0, PT, R0, 0x49, PT ;  /* 0x000000490000780c */ /* 0x000fe40003f04270 */
        /* <DEDUP_REMOVED lines=94> */
.L_x_1857:
[C---:B------:R-:W-:Y:S01]  /*11020*/  FMUL.FTZ R0, R71.reuse, c[0x0][0x2d0] ;  /* 0x0000b40047007a20 */ /* 0x040fe20000410000 */
[----:B------:R-:W-:Y:S01]  /*11030*/  FSETP.NEU.FTZ.AND P0, PT, R71, -INF , PT ;  /* 0xff8000004700780b */ /* 0x000fe20003f1d000 */
[----:B------:R-:W2:Y:S03]  /*11040*/  LDL R218, [R1+0x2c] ;  /* 0x00002c0001da7983 */ /* 0x000ea60000100800 */
[----:B------:R-:W-:Y:S01]  /*11050*/  FSEL R4, R0, RZ, P0 ;  /* 0x000000ff00047208 */ /* 0x000fe20000000000 */
[----:B------:R-:W3:Y:S04]  /*11060*/  LDL R217, [R1+0x30] ;  /* 0x0000300001d97983 */ /* 0x000ee80000100800 */
[--C-:B------:R-:W-:Y:S01]  /*11070*/  FFMA.FTZ R0, R10, c[0x0][0x2d0], -R4.reuse ;  /* 0x0000b4000a007a23 */ /* 0x100fe20000010804 */
[----:B------:R-:W3:Y:S01]  /*11080*/  LDL R216, [R1+0x38] ;  /* 0x0000380001d87983 */ /* 0x000ee20000100800 */
[C---:B------:R-:W-:Y:S01]  /*11090*/  FMUL.FTZ R3, R70.reuse, c[0x0][0x2d0] ;  /* 0x0000b40046037a20 */ /* 0x040fe20000410000 */
[----:B------:R-:W-:Y:S01]  /*110a0*/  FSETP.NEU.FTZ.AND P0, PT, R70, -INF , PT ;  /* 0xff8000004600780b */ /* 0x000fe20003f1d000 */
[----:B------:R1:W-:Y:S01]  /*110b0*/  MUFU.EX2 R121, R0 ;  /* 0x0000000000797308 */ /* 0x0003e20000000800 */
[--C-:B------:R-:W-:Y:S01]  /*110c0*/  FFMA.FTZ R2, R22, c[0x0][0x2d0], -R4.reuse ;  /* 0x0000b40016027a23 */ /* 0x100fe20000010804 */
[----:B----4-:R-:W-:Y:S01]  /*110d0*/  FMNMX.FTZ R68, R9, R8, !PT ;  /* 0x0000000809447209 */ /* 0x010fe20007810000 */
[----:B------:R-:W-:Y:S01]  /*110e0*/  WARPSYNC 0xffffffff ;  /* 0xffffffff00007948 */ /* 0x000fe20003800000 */
[----:B------:R-:W-:Y:S01]  /*110f0*/  FSEL R3, R3, RZ, P0 ;  /* 0x000000ff03037208 */ /* 0x000fe20000000000 */
[----:B------:R-:W4:Y:S01]  /*11100*/  LDSM.16.MT88.4 R48, [R192] ;  /* 0x00000000c030783b */ /* 0x000f220000004200 */
[----:B------:R-:W-:Y:S01]  /*11110*/  FSETP.NEU.FTZ.AND P0, PT, R69, -INF , PT ;  /* 0xff8000004500780b */ /* 0x000fe20003f1d000 */
[--C-:B------:R-:W-:Y:S01]  /*11120*/  FFMA.FTZ R111, R111, c[0x0][0x2d0], -R4.reuse ;  /* 0x0000b4006f6f7a23 */ /* 0x100fe20000010804 */
[----:B------:R5:W-:Y:S01]  /*11130*/  MUFU.EX2 R213, R2 ;  /* 0x0000000200d57308 */ /* 0x000be20000000800 */
[----:B------:R-:W-:Y:S01]  /*11140*/  FFMA.FTZ R5, R23, c[0x0][0x2d0], -R3 ;  /* 0x0000b40017057a23 */ /* 0x000fe20000010803 */
[----:B------:R-:W2:Y:S01]  /*11150*/  LDSM.16.MT88.4 R44, [R192+0x800] ;  /* 0x00080000c02c783b */ /* 0x000ea20000004200 */
[--C-:B------:R-:W-:Y:S01]  /*11160*/  FFMA.FTZ R110, R110, c[0x0][0x2d0], -R4.reuse ;  /* 0x0000b4006e6e7a23 */ /* 0x100fe20000010804 */
[----:B------:R-:W-:Y:S01]  /*11170*/  MOV R221, c[0x0][0x2c4] ;  /* 0x0000b10000dd7a02 */ /* 0x000fe20000000f00 */
[--C-:B------:R-:W-:Y:S01]  /*11180*/  FFMA.FTZ R109, R109, c[0x0][0x2d0], -R4.reuse ;  /* 0x0000b4006d6d7a23 */ /* 0x100fe20000010804 */
[----:B------:R-:W-:Y:S01]  /*11190*/  LDSM.16.MT88.4 R40, [R196+0x800] ;  /* 0x00080000c428783b */ /* 0x000fe20000004200 */
[--C-:B------:R-:W-:Y:S01]  /*111a0*/  FFMA.FTZ R108, R108, c[0x0][0x2d0], -R4.reuse ;  /* 0x0000b4006c6c7a23 */ /* 0x100fe20000010804 */
[----:B------:R5:W-:Y:S01]  /*111b0*/  MUFU.EX2 R211, R5 ;  /* 0x0000000500d37308 */ /* 0x000be20000000800 */
[--C-:B-1----:R-:W-:Y:S01]  /*111c0*/  FFMA.FTZ R0, R12, c[0x0][0x2d0], -R4.reuse ;  /* 0x0000b4000c007a23 */ /* 0x102fe20000010804 */
[----:B------:R-:W-:Y:S01]  /*111d0*/  ISETP.NE.AND P1, PT, R221, 0x1, PT ;  /* 0x00000001dd00780c */ /* 0x000fe20003f25270 */
[--C-:B------:R-:W-:Y:S01]  /*111e0*/  FFMA.FTZ R146, R107, c[0x0][0x2d0], -R4.reuse ;  /* 0x0000b4006b927a23 */ /* 0x100fe20000010804 */
[----:B------:R-:W-:Y:S01]  /*111f0*/  IADD3 R223, R223, -0x2, RZ ;  /* 0xfffffffedfdf7810 */ /* 0x000fe20007ffe0ff */
[----:B------:R-:W-:-:S02]  /*11200*/  FFMA.FTZ R145, R106, c[0x0][0x2d0], -R4 ;  /* 0x0000b4006a917a23 */ /* 0x000fc40000010804 */
[--C-:B------:R-:W-:Y:S01]  /*11210*/  FFMA.FTZ R144, R105, c[0x0][0x2d0], -R4.reuse ;  /* 0x0000b40069907a23 */ /* 0x100fe20000010804 */
[----:B------:R1:W-:Y:S01]  /*11220*/  MUFU.EX2 R120, R0 ;  /* 0x0000000000787308 */ /* 0x0003e20000000800 */
[----:B-----5:R-:W-:Y:S02]  /*11230*/  FMUL.FTZ R2, R69, c[0x0][0x2d0] ;  /* 0x0000b40045027a20 */ /* 0x020fe40000410000 */
[--C-:B------:R-:W-:Y:S02]  /*11240*/  FFMA.FTZ R143, R104, c[0x0][0x2d0], -R4.reuse ;  /* 0x0000b400688f7a23 */ /* 0x100fe40000010804 */
[--C-:B------:R-:W-:Y:S01]  /*11250*/  FFMA.FTZ R168, R103, c[0x0][0x2d0], -R4.reuse ;  /* 0x0000b40067a87a23 */ /* 0x100fe20000010804 */
[----:B------:R-:W-:Y:S01]  /*11260*/  FSEL R2, R2, RZ, P0 ;  /* 0x000000ff02027208 */ /* 0x000fe20000000000 */
[--C-:B------:R-:W-:Y:S01]  /*11270*/  FFMA.FTZ R172, R102, c[0x0][0x2d0], -R4.reuse ;  /* 0x0000b40066ac7a23 */ /* 0x100fe20000010804 */
[----:B------:R-:W-:Y:S01]  /*11280*/  FSETP.NEU.FTZ.AND P0, PT, R68, -INF , PT ;  /* 0xff8000004400780b */ /* 0x000fe20003f1d000 */
[----:B------:R-:W-:Y:S01]  /*11290*/  FFMA.FTZ R171, R98, c[0x0][0x2d0], -R4 ;  /* 0x0000b40062ab7a23 */ /* 0x000fe20000010804 */
[----:B------:R-:W-:Y:S01]  /*112a0*/  MUFU.EX2 R110, R110 ;  /* 0x0000006e006e7308 */ /* 0x000fe20000000800 */
[----:B------:R-:W-:-:S02]  /*112b0*/  FFMA.FTZ R5, R35, c[0x0][0x2d0], -R2 ;  /* 0x0000b40023057a23 */ /* 0x000fc40000010802 */
[--C-:B------:R-:W-:Y:S02]  /*112c0*/  FFMA.FTZ R170, R89, c[0x0][0x2d0], -R4.reuse ;  /* 0x0000b40059aa7a23 */ /* 0x100fe40000010804 */
[--C-:B------:R-:W-:Y:S02]  /*112d0*/  FFMA.FTZ R89, R65, c[0x0][0x2d0], -R3.reuse ;  /* 0x0000b40041597a23 */ /* 0x100fe40000010803 */
[----:B-1----:R-:W-:Y:S01]  /*112e0*/  FFMA.FTZ R0, R14, c[0x0][0x2d0], -R4 ;  /* 0x0000b4000e007a23 */ /* 0x002fe20000010804 */
[----:B------:R-:W-:Y:S01]  /*112f0*/  MUFU.EX2 R210, R5 ;  /* 0x0000000500d27308 */ /* 0x000fe20000000800 */
[--C-:B------:R-:W-:Y:S02]  /*11300*/  FFMA.FTZ R104, R64, c[0x0][0x2d0], -R3.reuse ;  /* 0x0000b40040687a23 */ /* 0x100fe40000010803 */
[----:B------:R-:W-:Y:S02]  /*11310*/  FFMA.FTZ R169, R66, c[0x0][0x2d0], -R3 ;  /* 0x0000b40042a97a23 */ /* 0x000fe40000010803 */
        /* <DEDUP_REMOVED lines=10> */
[--C-:B------:R-:W-:Y:S02]  /*113c0*/  FFMA.FTZ R182, R96, c[0x0][0x2d0], -R2.reuse ;  /* 0x0000b40060b67a23 */ /* 0x100fe40000010802 */
[----:B------:R-:W-:Y:S01]  /*113d0*/  FFMA.FTZ R181, R87, c[0x0][0x2d0], -R2 ;  /* 0x0000b40057b57a23 */ /* 0x000fe20000010802 */
[----:B------:R-:W-:Y:S01]  /*113e0*/  MUFU.EX2 R187, R143 ;  /* 0x0000008f00bb7308 */ /* 0x000fe20000000800 */
[----:B-1----:R-:W-:Y:S02]  /*113f0*/  FFMA.FTZ R0, R16, c[0x0][0x2d0], -R4 ;  /* 0x0000b40010007a23 */ /* 0x002fe40000010804 */
[----:B------:R-:W-:Y:S02]  /*11400*/  FFMA.FTZ R180, R83, c[0x0][0x2d0], -R2 ;  /* 0x0000b40053b47a23 */ /* 0x000fe40000010802 */
[----:B------:R-:W-:-:S02]  /*11410*/  FFMA.FTZ R175, R63, c[0x0][0x2d0], -R3 ;  /* 0x0000b4003faf7a23 */ /* 0x000fc40000010803 */
[--C-:B------:R-:W-:Y:S01]  /*11420*/  FFMA.FTZ R103, R78, c[0x0][0x2d0], -R3.reuse ;  /* 0x0000b4004e677a23 */ /* 0x100fe20000010803 */
[----:B------:R1:W5:Y:S01]  /*11430*/  MUFU.EX2 R162, R0 ;  /* 0x0000000000a27308 */ /* 0x0003620000000800 */
[--C-:B------:R-:W-:Y:S02]  /*11440*/  FFMA.FTZ R102, R77, c[0x0][0x2d0], -R3.reuse ;  /* 0x0000b4004d667a23 */ /* 0x100fe40000010803 */
[--C-:B------:R-:W-:Y:S02]  /*11450*/  FFMA.FTZ R140, R76, c[0x0][0x2d0], -R3.reuse ;  /* 0x0000b4004c8c7a23 */ /* 0x100fe40000010803 */
[--C-:B------:R-:W-:Y:S02]  /*11460*/  FFMA.FTZ R141, R75, c[0x0][0x2d0], -R3.reuse ;  /* 0x0000b4004b8d7a23 */ /* 0x100fe40000010803 */
[--C-:B------:R-:W-:Y:S02]  /*11470*/  FFMA.FTZ R142, R74, c[0x0][0x2d0], -R3.reuse ;  /* 0x0000b4004a8e7a23 */ /* 0x100fe40000010803 */
[----:B------:R-:W-:-:S02]  /*11480*/  FFMA.FTZ R147, R73, c[0x0][0x2d0], -R3 ;  /* 0x0000b40049937a23 */ /* 0x000fc40000010803 */
[--C-:B------:R-:W-:Y:S02]  /*11490*/  FFMA.FTZ R165, R72, c[0x0][0x2d0], -R3.reuse ;  /* 0x0000b40048a57a23 */ /* 0x100fe40000010803 */
[----:B------:R-:W-:Y:S02]  /*114a0*/  FFMA.FTZ R164, R67, c[0x0][0x2d0], -R3 ;  /* 0x0000b40043a47a23 */ /* 0x000fe40000010803 */
[----:B-1----:R-:W-:Y:S01]  /*114b0*/  FFMA.FTZ R0, R18, c[0x0][0x2d0], -R4 ;  /* 0x0000b40012007a23 */ /* 0x002fe20000010804 */
[----:B-----5:R-:W-:-:S03]  /*114c0*/  F2FP.BF16.PACK_AB R22, R162, R161 ;  /* 0x000000a1a216723e */ /* 0x020fc600000010ff */
[----:B------:R1:W-:Y:S02]  /*114d0*/  MUFU.EX2 R163, R0 ;  /* 0x0000000000a37308 */ /* 0x0003e40000000800 */
[----:B-1----:R-:W-:Y:S01]  /*114e0*/  FFMA.FTZ R0, R20, c[0x0][0x2d0], -R4 ;  /* 0x0000b40014007a23 */ /* 0x002fe20000010804 */
[----:B------:R-:W-:-:S05]  /*114f0*/  F2FP.BF16.PACK_AB R20, R120, R121 ;  /* 0x000000797814723e */ /* 0x000fca00000010ff */
        /* <DEDUP_REMOVED lines=8> */
[----:B------:R1:W-:Y:S02]  /*11580*/  MUFU.EX2 R6, R0 ;  /* 0x0000000000067308 */ /* 0x0003e40000000800 */
[----:B-1----:R-:W-:-:S06]  /*11590*/  FFMA.FTZ R0, R15, c[0x0][0x2d0], -R3 ;  /* 0x0000b4000f007a23 */ /* 0x002fcc0000010803 */
        /* <DEDUP_REMOVED lines=9> */
[----:B----4-:R-:W-:Y:S01]  /*11630*/  HMMA.16816.F32.BF16 R8, R20, R48, RZ ;  /* 0x000000301408723c */ /* 0x010fe200000418ff */
[----:B-1----:R-:W-:Y:S01]  /*11640*/  FFMA.FTZ R0, R28, c[0x0][0x2d0], -R3 ;  /* 0x0000b4001c007a23 */ /* 0x002fe20000010803 */
[----:B-----5:R-:W-:-:S04]  /*11650*/  F2FP.BF16.PACK_AB R13, R173, R160 ;  /* 0x000000a0ad0d723e */ /* 0x020fc800000010ff */
[----:B------:R1:W4:Y:S02]  /*11660*/  MUFU.EX2 R212, R0 ;  /* 0x0000000000d47308 */ /* 0x0003240000000800 */
[----:B-1----:R-:W-:Y:S01]  /*11670*/  FFMA.FTZ R0, R26, c[0x0][0x2d0], -R2 ;  /* 0x0000b4001a007a23 */ /* 0x002fe20000010802 */
[----:B----4-:R-:W-:-:S05]  /*11680*/  F2FP.BF16.PACK_AB R15, R212, R211 ;  /* 0x000000d3d40f723e */ /* 0x010fca00000010ff */
[----:B------:R1:W-:Y:S10]  /*11690*/  MUFU.EX2 R151, R0 ;  /* 0x0000000000977308 */ /* 0x0003f40000000800 */
[----:B--2---:R-:W-:Y:S01]  /*116a0*/  HMMA.16816.F32.BF16 R116, R12, R44, R8 ;  /* 0x0000002c0c74723c */ /* 0x004fe20000041808 */
[----:B-1----:R-:W-:-:S04]  /*116b0*/  FFMA.FTZ R0, R27, c[0x0][0x2d0], -R2 ;  /* 0x0000b4001b007a23 */ /* 0x002fc80000010802 */
[----:B------:R1:W2:Y:S02]  /*116c0*/  MUFU.EX2 R150, R0 ;  /* 0x0000000000967308 */ /* 0x0002a40000000800 */
[----:B-1----:R-:W-:Y:S01]  /*116d0*/  FFMA.FTZ R0, R30, c[0x0][0x2d0], -R2 ;  /* 0x0000b4001e007a23 */ /* 0x002fe20000010802 */
[----:B--2---:R-:W-:Y:S01]  /*116e0*/  F2FP.BF16.PACK_AB R16, R150, R151 ;  /* 0x000000979610723e */ /* 0x004fe200000010ff */
[----:B------:R-:W-:-:S04]  /*116f0*/  FADD.FTZ R3, R151, R150 ;  /* 0x0000009697037221 */ /* 0x000fc80000010000 */
[----:B------:R1:W2:Y:S08]  /*11700*/  MUFU.EX2 R152, R0 ;  /* 0x0000000000987308 */ /* 0x0002b00000000800 */
[----:B------:R-:W-:Y:S01]  /*11710*/  MUFU.EX2 R150, R64 ;  /* 0x0000004000967308 */ /* 0x000fe20000000800 */
[----:B-1----:R-:W-:-:S07]  /*11720*/  FFMA.FTZ R0, R31, c[0x0][0x2d0], -R2 ;  /* 0x0000b4001f007a23 */ /* 0x002fce0000010802 */
[----:B------:R-:W-:Y:S01]  /*11730*/  MUFU.EX2 R151, R103 ;  /* 0x0000006700977308 */ /* 0x000fe20000000800 */
[----:B--2---:R-:W-:-:S07]  /*11740*/  FADD.FTZ R3, R152, R3 ;  /* 0x0000000398037221 */ /* 0x004fce0000010000 */
[----:B------:R1:W2:Y:S02]  /*11750*/  MUFU.EX2 R154, R0 ;  /* 0x00000000009a7308 */ /* 0x0002a40000000800 */
[----:B-1----:R-:W-:Y:S01]  /*11760*/  FFMA.FTZ R0, R32, c[0x0][0x2d0], -R2 ;  /* 0x0000b40020007a23 */ /* 0x002fe20000010802 */
[C---:B--2---:R-:W-:Y:S01]  /*11770*/  F2FP.BF16.PACK_AB R18, R154.reuse, R152 ;  /* 0x000000989a12723e */ /* 0x044fe200000010ff */
[----:B------:R-:W-:-:S04]  /*11780*/  FADD.FTZ R3, R154, R3 ;  /* 0x000000039a037221 */ /* 0x000fc80000010000 */
[----:B------:R-:W-:Y:S08]  /*11790*/  MUFU.EX2 R152, R102 ;  /* 0x0000006600987308 */ /* 0x000ff00000000800 */
[----:B------:R1:W2:Y:S08]  /*117a0*/  MUFU.EX2 R167, R0 ;  /* 0x0000000000a77308 */ /* 0x0002b00000000800 */
[----:B------:R-:W-:Y:S01]  /*117b0*/  MUFU.EX2 R154, R109 ;  /* 0x0000006d009a7308 */ /* 0x000fe20000000800 */
[----:B-1----:R-:W-:-:S02]  /*117c0*/  FFMA.FTZ R0, R33, c[0x0][0x2d0], -R2 ;  /* 0x0000b40021007a23 */ /* 0x002fc40000010802 */
[----:B--2---:R-:W-:-:S05]  /*117d0*/  FADD.FTZ R3, R167, R3 ;  /* 0x00000003a7037221 */ /* 0x004fca0000010000 */
[----:B------:R1:W2:Y:S02]  /*117e0*/  MUFU.EX2 R191, R0 ;  /* 0x0000000000bf7308 */ /* 0x0002a40000000800 */
[----:B-1----:R-:W-:Y:S01]  /*117f0*/  FFMA.FTZ R0, R34, c[0x0][0x2d0], -R2 ;  /* 0x0000b40022007a23 */ /* 0x002fe20000010802 */
[C---:B--2---:R-:W-:Y:S01]  /*11800*/  F2FP.BF16.PACK_AB R8, R191.reuse, R167 ;  /* 0x000000a7bf08723e */ /* 0x044fe200000010ff */
[----:B------:R-:W1:Y:S01]  /*11810*/  LDSM.16.MT88.4 R32, [R196] ;  /* 0x00000000c420783b */ /* 0x000e620000004200 */
[----:B------:R-:W-:-:S03]  /*11820*/  FADD.FTZ R3, R191, R3 ;  /* 0x00000003bf037221 */ /* 0x000fc60000010000 */
[----:B------:R2:W4:Y:S02]  /*11830*/  MUFU.EX2 R209, R0 ;  /* 0x0000000000d17308 */ /* 0x0005240000000800 */
[----:B--2---:R-:W-:Y:S01]  /*11840*/  FMUL.FTZ R0, R68, c[0x0][0x2d0] ;  /* 0x0000b40044007a20 */ /* 0x004fe20000410000 */
[----:B----4-:R-:W-:-:S04]  /*11850*/  F2FP.BF16.PACK_AB R10, R210, R209 ;  /* 0x000000d1d20a723e */ /* 0x010fc800000010ff */
[----:B------:R-:W-:-:S05]  /*11860*/  FSEL R0, R0, RZ, P0 ;  /* 0x000000ff00007208 */ /* 0x000fca0000000000 */
[--C-:B------:R-:W-:Y:S02]  /*11870*/  FFMA.FTZ R5, R24, c[0x0][0x2d0], -R0.reuse ;  /* 0x0000b40018057a23 */ /* 0x100fe40000010800 */
[--C-:B------:R-:W-:Y:S02]  /*11880*/  FFMA.FTZ R177, R55, c[0x0][0x2d0], -R0.reuse ;  /* 0x0000b40037b17a23 */ /* 0x100fe40000010800 */
[----:B------:R2:W-:Y:S01]  /*11890*/  MUFU.EX2 R115, R5 ;  /* 0x0000000500737308 */ /* 0x0005e20000000800 */
[--C-:B------:R-:W-:Y:S02]  /*118a0*/  FFMA.FTZ R176, R52, c[0x0][0x2d0], -R0.reuse ;  /* 0x0000b40034b07a23 */ /* 0x100fe40000010800 */
[--C-:B------:R-:W-:Y:S02]  /*118b0*/  FFMA.FTZ R179, R59, c[0x0][0x2d0], -R0.reuse ;  /* 0x0000b4003bb37a23 */ /* 0x100fe40000010800 */
[--C-:B------:R-:W-:Y:S02]  /*118c0*/  FFMA.FTZ R178, R56, c[0x0][0x2d0], -R0.reuse ;  /* 0x0000b40038b27a23 */ /* 0x100fe40000010800 */
[--C-:B------:R-:W-:Y:S01]  /*118d0*/  FFMA.FTZ R86, R62, c[0x0][0x2d0], -R0.reuse ;  /* 0x0000b4003e567a23 */ /* 0x100fe20000010800 */
[----:B-1----:R-:W-:Y:S01]  /*118e0*/  HMMA.16816.F32.BF16 R28, R20, R32, RZ ;  /* 0x00000020141c723c */ /* 0x002fe200000418ff */
[----:B------:R-:W-:-:S02]  /*118f0*/  FFMA.FTZ R149, R81, c[0x0][0x2d0], -R0 ;  /* 0x0000b40051957a23 */ /* 0x000fc40000010800 */
[--C-:B------:R-:W-:Y:S02]  /*11900*/  FFMA.FTZ R88, R80, c[0x0][0x2d0], -R0.reuse ;  /* 0x0000b40050587a23 */ /* 0x100fe40000010800 */
[--C-:B------:R-:W-:Y:S02]  /*11910*/  FFMA.FTZ R87, R79, c[0x0][0x2d0], -R0.reuse ;  /* 0x0000b4004f577a23 */ /* 0x100fe40000010800 */
[--C-:B--2---:R-:W-:Y:S02]  /*11920*/  FFMA.FTZ R5, R25, c[0x0][0x2d0], -R0.reuse ;  /* 0x0000b40019057a23 */ /* 0x104fe40000010800 */
[----:B------:R-:W-:Y:S08]  /*11930*/  MUFU.EX2 R167, R87 ;  /* 0x0000005700a77308 */ /* 0x000ff00000000800 */
[----:B------:R1:W2:Y:S07]  /*11940*/  MUFU.EX2 R114, R5 ;  /* 0x0000000500727308 */ /* 0x0002ae0000000800 */
[----:B------:R-:W-:Y:S01]  /*11950*/  HMMA.16816.F32.BF16 R136, R12, R40, R28 ;  /* 0x000000280c88723c */ /* 0x000fe2000004181c */
[----:B------:R-:W-:Y:S01]  /*11960*/  MUFU.EX2 R87, R175 ;  /* 0x000000af00577308 */ /* 0x000fe20000000800 */
[----:B-1----:R-:W-:Y:S01]  /*11970*/  FFMA.FTZ R5, R36, c[0x0][0x2d0], -R0 ;  /* 0x0000b40024057a23 */ /* 0x002fe20000010800 */
[----:B--2---:R-:W-:-:S06]  /*11980*/  F2FP.BF16.PACK_AB R17, R114, R115 ;  /* 0x000000737211723e */ /* 0x004fcc00000010ff */
[----:B------:R1:W-:Y:S02]  /*11990*/  MUFU.EX2 R148, R5 ;  /* 0x0000000500947308 */ /* 0x0003e40000000800 */
[----:B-1----:R-:W-:-:S06]  /*119a0*/  FFMA.FTZ R5, R37, c[0x0][0x2d0], -R0 ;  /* 0x0000b40025057a23 */ /* 0x002fcc0000010800 */
[----:B------:R1:W2:Y:S02]  /*119b0*/  MUFU.EX2 R166, R5 ;  /* 0x0000000500a67308 */ /* 0x0002a40000000800 */
[----:B-1----:R-:W-:Y:S01]  /*119c0*/  FFMA.FTZ R5, R38, c[0x0][0x2d0], -R0 ;  /* 0x0000b40026057a23 */ /* 0x002fe20000010800 */
[----:B--2---:R-:W-:-:S05]  /*119d0*/  F2FP.BF16.PACK_AB R19, R166, R148 ;  /* 0x00000094a613723e */ /* 0x004fca00000010ff */
[----:B------:R1:W-:Y:S02]  /*119e0*/  MUFU.EX2 R184, R5 ;  /* 0x0000000500b87308 */ /* 0x0003e40000000800 */
[----:B------:R-:W-:Y:S07]  /*119f0*/  HMMA.16816.F32.BF16 R24, R16, R32, RZ ;  /* 0x000000201018723c */ /* 0x000fee00000418ff */
[----:B------:R-:W-:Y:S02]  /*11a00*/  FADD.FTZ R32, R7, R6 ;  /* 0x0000000607207221 */ /* 0x000fe40000010000 */
[----:B-1----:R-:W-:-:S02]  /*11a10*/  FFMA.FTZ R5, R39, c[0x0][0x2d0], -R0 ;  /* 0x0000b40027057a23 */ /* 0x002fc40000010800 */
[----:B------:R-:W-:Y:S02]  /*11a20*/  HMMA.16816.F32.BF16 R36, R16, R48, RZ ;  /* 0x000000301024723c */ /* 0x000fe400000418ff */
[----:B------:R1:W2:Y:S02]  /*11a30*/  MUFU.EX2 R185, R5 ;  /* 0x0000000500b97308 */ /* 0x0002a40000000800 */
[----:B-1----:R-:W-:Y:S01]  /*11a40*/  FFMA.FTZ R5, R53, c[0x0][0x2d0], -R0 ;  /* 0x0000b40035057a23 */ /* 0x002fe20000010800 */
[----:B--2---:R-:W-:-:S05]  /*11a50*/  F2FP.BF16.PACK_AB R9, R185, R184 ;  /* 0x000000b8b909723e */ /* 0x004fca00000010ff */
        /* <DEDUP_REMOVED lines=8> */
[----:B------:R-:W2:Y:S01]  /*11ae0*/  LDSM.16.MT88.4 R24, [R193+0x800] ;  /* 0x00080000c118783b */ /* 0x000ea20000004200 */
[----:B------:R-:W-:Y:S01]  /*11af0*/  FADD.FTZ R2, R121, R120 ;  /* 0x0000007879027221 */ /* 0x000fe20000010000 */
[----:B------:R-:W-:Y:S01]  /*11b00*/  MUFU.EX2 R189, R45 ;  /* 0x0000002d00bd7308 */ /* 0x000fe20000000800 */
[----:B------:R-:W-:-:S02]  /*11b10*/  FFMA.FTZ R44, R57, c[0x0][0x2d0], -R0 ;  /* 0x0000b400392c7a23 */ /* 0x000fc40000010800 */
[----:B------:R-:W-:Y:S02]  /*11b20*/  FADD.FTZ R2, R161, R2 ;  /* 0x00000002a1027221 */ /* 0x000fe40000010000 */
[--C-:B------:R-:W-:Y:S02]  /*11b30*/  FFMA.FTZ R41, R58, c[0x0][0x2d0], -R0.reuse ;  /* 0x0000b4003a297a23 */ /* 0x100fe40000010800 */
[----:B------:R-:W-:Y:S01]  /*11b40*/  FFMA.FTZ R40, R60, c[0x0][0x2d0], -R0 ;  /* 0x0000b4003c287a23 */ /* 0x000fe20000010800 */
[----:B------:R-:W-:Y:S01]  /*11b50*/  MUFU.EX2 R109, R44 ;  /* 0x0000002c006d7308 */ /* 0x000fe20000000800 */
[----:B------:R-:W-:-:S04]  /*11b60*/  FADD.FTZ R2, R162, R2 ;  /* 0x00000002a2027221 */ /* 0x000fc80000010000 */
        /* <DEDUP_REMOVED lines=11> */
[-C--:B--2---:R-:W-:Y:S01]  /*11c20*/  HMMA.16816.F32.BF16 R128, R12, R24.reuse, R28 ;  /* 0x000000180c80723c */ /* 0x084fe2000004181c */
[----:B------:R-:W1:Y:S05]  /*11c30*/  LDSM.16.MT88.4 R28, [R195] ;  /* 0x00000000c31c783b */ /* 0x000e6a0000004200 */
[----:B------:R-:W-:Y:S02]  /*11c40*/  MUFU.EX2 R88, R168 ;  /* 0x000000a800587308 */ /* 0x000fe40000000800 */
[----:B------:R-:W-:Y:S01]  /*11c50*/  HMMA.16816.F32.BF16 R120, R8, R24, R4 ;  /* 0x000000180878723c */ /* 0x000fe20000041804 */
[----:B------:R-:W2:Y:S05]  /*11c60*/  LDSM.16.MT88.4 R4, [R195+0x800] ;  /* 0x00080000c304783b */ /* 0x000eaa0000004200 */
[----:B------:R-:W-:Y:S01]  /*11c70*/  MUFU.EX2 R86, R164 ;  /* 0x000000a400567308 */ /* 0x000fe20000000800 */
[----:B------:R-:W-:-:S02]  /*11c80*/  FADD.FTZ R24, R115, R114 ;  /* 0x0000007273187221 */ /* 0x000fc40000010000 */
[----:B------:R-:W-:Y:S02]  /*11c90*/  FFMA.FTZ R25, R61, c[0x0][0x2d0], -R0 ;  /* 0x0000b4003d197a23 */ /* 0x000fe40000010800 */
[----:B------:R-:W-:Y:S02]  /*11ca0*/  FADD.FTZ R0, R158, R32 ;  /* 0x000000209e007221 */ /* 0x000fe40000010000 */
[----:B------:R-:W-:Y:S01]  /*11cb0*/  FADD.FTZ R24, R148, R24 ;  /* 0x0000001894187221 */ /* 0x000fe20000010000 */
[----:B------:R-:W-:Y:S01]  /*11cc0*/  MUFU.EX2 R158, R108 ;  /* 0x0000006c009e7308 */ /* 0x000fe20000000800 */
[----:B------:R-:W-:-:S04]  /*11cd0*/  FADD.FTZ R0, R159, R0 ;  /* 0x000000009f007221 */ /* 0x000fc80000010000 */
[----:B------:R-:W-:-:S03]  /*11ce0*/  FADD.FTZ R0, R160, R0 ;  /* 0x00000000a0007221 */ /* 0x000fc60000010000 */
[----:B------:R-:W4:Y:S01]  /*11cf0*/  MUFU.EX2 R148, R41 ;  /* 0x0000002900947308 */ /* 0x000f220000000800 */
        /* <DEDUP_REMOVED lines=9> */
[----:B--2---:R-:W-:Y:S08]  /*11d90*/  HMMA.16816.F32.BF16 R96, R8, R4, R52 ;  /* 0x000000040860723c */ /* 0x004ff00000041834 */
[----:B------:R-:W-:Y:S08]  /*11da0*/  HMMA.16816.F32.BF16 R52, R16, R50, RZ ;  /* 0x000000321034723c */ /* 0x000ff000000418ff */
[----:B------:R-:W-:Y:S07]  /*11db0*/  HMMA.16816.F32.BF16 R112, R12, R4, R56 ;  /* 0x000000040c70723c */ /* 0x000fee0000041838 */
[----:B----4-:R-:W-:Y:S01]  /*11dc0*/  F2FP.BF16.PACK_AB R5, R148, R109 ;  /* 0x0000006d9405723e */ /* 0x010fe200000010ff */
        /* <DEDUP_REMOVED lines=13> */
[----:B------:R-:W-:Y:S08]  /*11ea0*/  HMMA.16816.F32.BF16 R16, R16, R30, RZ ;  /* 0x0000001e1010723c */ /* 0x000ff000000418ff */
[C---:B------:R-:W-:Y:S01]  /*11eb0*/  HMMA.16816.F32.BF16 R72, R8.reuse, R26, R52 ;  /* 0x0000001a0848723c */ /* 0x040fe20000041834 */
[----:B------:R-:W2:Y:S08]  /*11ec0*/  MUFU.EX2 R27, R111 ;  /* 0x0000006f001b7308 */ /* 0x000eb00000000800 */
[----:B------:R-:W4:Y:S07]  /*11ed0*/  MUFU.EX2 R26, R89 ;  /* 0x00000059001a7308 */ /* 0x000f2e0000000800 */
[----:B------:R-:W-:Y:S01]  /*11ee0*/  HMMA.16816.F32.BF16 R76, R8, R6, R16 ;  /* 0x00000006084c723c */ /* 0x000fe20000041810 */
[----:B------:R-:W-:Y:S01]  /*11ef0*/  MUFU.EX2 R89, R66 ;  /* 0x0000004200597308 */ /* 0x000fe20000000800 */
[----:B--2---:R-:W-:-:S04]  /*11f00*/  FADD.FTZ R2, R27, R2 ;  /* 0x000000021b027221 */ /* 0x004fc80000010000 */
[----:B------:R-:W-:Y:S01]  /*11f10*/  FADD.FTZ R2, R110, R2 ;  /* 0x000000026e027221 */ /* 0x000fe20000010000 */
[----:B------:R-:W-:Y:S01]  /*11f20*/  F2FP.BF16.PACK_AB R6, R189, R150 ;  /* 0x00000096bd06723e */ /* 0x000fe200000010ff */
[----:B------:R-:W-:Y:S01]  /*11f30*/  FADD.FTZ R16, R166, R24 ;  /* 0x00000018a6107221 */ /* 0x000fe20000010000 */
[----:B------:R-:W2:Y:S01]  /*11f40*/  MUFU.EX2 R111, R65 ;  /* 0x00000041006f7308 */ /* 0x000ea20000000800 */
[----:B------:R-:W-:Y:S01]  /*11f50*/  F2FP.BF16.PACK_AB R7, R190, R188 ;  /* 0x000000bcbe07723e */ /* 0x000fe200000010ff */
[----:B----4-:R-:W-:Y:S01]  /*11f60*/  FADD.FTZ R0, R26, R0 ;  /* 0x000000001a007221 */ /* 0x010fe20000010000 */
[----:B------:R-:W-:Y:S01]  /*11f70*/  F2FP.BF16.PACK_AB R8, R110, R27 ;  /* 0x0000001b6e08723e */ /* 0x000fe200000010ff */
[----:B------:R-:W-:Y:S01]  /*11f80*/  FADD.FTZ R2, R154, R2 ;  /* 0x000000029a027221 */ /* 0x000fe20000010000 */
[C---:B------:R-:W-:Y:S01]  /*11f90*/  F2FP.BF16.PACK_AB R9, R108.reuse, R26 ;  /* 0x0000001a6c09723e */ /* 0x040fe200000010ff */
[----:B------:R-:W-:Y:S01]  /*11fa0*/  FADD.FTZ R0, R108, R0 ;  /* 0x000000006c007221 */ /* 0x000fe20000010000 */
[----:B------:R-:W-:Y:S01]  /*11fb0*/  F2FP.BF16.PACK_AB R10, R158, R154 ;  /* 0x0000009a9e0a723e */ /* 0x000fe200000010ff */
[----:B------:R-:W-:Y:S01]  /*11fc0*/  MUFU.EX2 R166, R155 ;  /* 0x0000009b00a67308 */ /* 0x000fe20000000800 */
[----:B------:R-:W-:Y:S01]  /*11fd0*/  F2FP.BF16.PACK_AB R11, R152, R151 ;  /* 0x00000097980b723e */ /* 0x000fe200000010ff */
[----:B------:R-:W-:-:S02]  /*11fe0*/  FADD.FTZ R0, R151, R0 ;  /* 0x0000000097007221 */ /* 0x000fc40000010000 */
[----:B------:R-:W-:Y:S02]  /*11ff0*/  FADD.FTZ R2, R158, R2 ;  /* 0x000000029e027221 */ /* 0x000fe40000010000 */
[----:B------:R-:W-:Y:S01]  /*12000*/  FADD.FTZ R0, R152, R0 ;  /* 0x0000000098007221 */ /* 0x000fe20000010000 */
[----:B--2---:R-:W-:Y:S01]  /*12010*/  F2FP.BF16.PACK_AB R4, R111, R89 ;  /* 0x000000596f04723e */ /* 0x004fe200000010ff */
[----:B-1----:R-:W-:Y:S01]  /*12020*/  HMMA.16816.F32.BF16 R64, R8, R12, R116 ;  /* 0x0000000c0840723c */ /* 0x002fe20000041874 */
[----:B------:R-:W-:Y:S07]  /*12030*/  MUFU.EX2 R26, R180 ;  /* 0x000000b4001a7308 */ /* 0x000fee0000000800 */
[C---:B------:R-:W-:Y:S01]  /*12040*/  HMMA.16816.F32.BF16 R104, R4.reuse, R14, R56 ;  /* 0x0000000e0468723c */ /* 0x040fe20000041838 */
[----:B------:R-:W-:Y:S07]  /*12050*/  MUFU.EX2 R27, R176 ;  /* 0x000000b0001b7308 */ /* 0x000fee0000000800 */
[----:B------:R-:W-:Y:S08]  /*12060*/  HMMA.16816.F32.BF16 R124, R4, R12, R124 ;  /* 0x0000000c047c723c */ /* 0x000ff0000004187c */
[C---:B------:R-:W-:Y:S01]  /*12070*/  HMMA.16816.F32.BF16 R56, R8.reuse, R14, R48 ;  /* 0x0000000e0838723c */ /* 0x040fe20000041830 */
[----:B------:R-:W1:Y:S07]  /*12080*/  LDSM.16.MT88.4 R12, [R196+0x1000] ;  /* 0x00100000c40c783b */ /* 0x000e6e0000004200 */
[-C--:B-1----:R-:W-:Y:S08]  /*12090*/  HMMA.16816.F32.BF16 R52, R8, R12.reuse, R136 ;  /* 0x0000000c0834723c */ /* 0x082ff00000041888 */
[C---:B------:R-:W-:Y:S08]  /*120a0*/  HMMA.16816.F32.BF16 R116, R4.reuse, R12, R132 ;  /* 0x0000000c0474723c */ /* 0x040ff00000041884 */
[-C--:B------:R-:W-:Y:S08]  /*120b0*/  HMMA.16816.F32.BF16 R100, R4, R14.reuse, R60 ;  /* 0x0000000e0464723c */ /* 0x080ff0000004183c */
[C---:B------:R-:W-:Y:S01]  /*120c0*/  HMMA.16816.F32.BF16 R48, R8.reuse, R14, R32 ;  /* 0x0000000e0830723c */ /* 0x040fe20000041820 */
[----:B------:R-:W1:Y:S07]  /*120d0*/  LDSM.16.MT88.4 R12, [R193+0x1000] ;  /* 0x00100000c10c783b */ /* 0x000e6e0000004200 */
[-C--:B-1----:R-:W-:Y:S08]  /*120e0*/  HMMA.16816.F32.BF16 R44, R8, R12.reuse, R128 ;  /* 0x0000000c082c723c */ /* 0x082ff00000041880 */
[C---:B------:R-:W-:Y:S01]  /*120f0*/  HMMA.16816.F32.BF16 R80, R4.reuse, R12, R120 ;  /* 0x0000000c0450723c */ /* 0x040fe20000041878 */
[----:B------:R-:W-:Y:S07]  /*12100*/  LDSM.16.MT88.4 R120, [R192+0x2000] ;  /* 0x00200000c078783b */ /* 0x000fee0000004200 */
[-C--:B------:R-:W-:Y:S08]  /*12110*/  HMMA.16816.F32.BF16 R72, R4, R14.reuse, R72 ;  /* 0x0000000e0448723c */ /* 0x080ff00000041848 */
[----:B------:R-:W-:Y:S01]  /*12120*/  HMMA.16816.F32.BF16 R36, R8, R14, R36 ;  /* 0x0000000e0824723c */ /* 0x000fe20000041824 */
[----:B------:R-:W1:Y:S07]  /*12130*/  LDSM.16.MT88.4 R12, [R195+0x1000] ;  /* 0x00100000c30c783b */ /* 0x000e6e0000004200 */
[C---:B-1----:R-:W-:Y:S01]  /*12140*/  HMMA.16816.F32.BF16 R60, R4.reuse, R12, R96 ;  /* 0x0000000c043c723c */ /* 0x042fe20000041860 */
[----:B------:R-:W-:Y:S07]  /*12150*/  MUFU.EX2 R98, R146 ;  /* 0x0000009200627308 */ /* 0x000fee0000000800 */
[----:B------:R-:W-:Y:S01]  /*12160*/  HMMA.16816.F32.BF16 R40, R4, R14, R76 ;  /* 0x0000000e0428723c */ /* 0x000fe2000004184c */
[----:B------:R-:W1:Y:S06]  /*12170*/  MUFU.EX2 R99, R145 ;  /* 0x0000009100637308 */ /* 0x000e6c0000000800 */
[----:B------:R-:W-:Y:S01]  /*12180*/  FADD.FTZ R4, R184, R16 ;  /* 0x00000010b8047221 */ /* 0x000fe20000010000 */
[C---:B------:R-:W-:Y:S01]  /*12190*/  HMMA.16816.F32.BF16 R32, R8.reuse, R12, R112 ;  /* 0x0000000c0820723c */ /* 0x040fe20000041870 */
[----:B------:R-:W-:Y:S01]  /*121a0*/  LDSM.16.MT88.4 R16, [R196+0x1800] ;  /* 0x00180000c410783b */ /* 0x000fe20000004200 */
[----:B------:R-:W-:Y:S01]  /*121b0*/  FADD.FTZ R5, R209, R3 ;  /* 0x00000003d1057221 */ /* 0x000fe20000010000 */
[----:B------:R-:W2:Y:S01]  /*121c0*/  MUFU.EX2 R97, R140 ;  /* 0x0000008c00617308 */ /* 0x000ea20000000800 */
[----:B------:R-:W-:Y:S01]  /*121d0*/  FADD.FTZ R3, R185, R4 ;  /* 0x00000004b9037221 */ /* 0x000fe20000010000 */
[----:B------:R-:W-:Y:S01]  /*121e0*/  F2FP.BF16.PACK_AB R6, R187, R186 ;  /* 0x000000babb06723e */ /* 0x000fe200000010ff */
[----:B------:R-:W-:Y:S01]  /*121f0*/  FADD.FTZ R24, R210, R5 ;  /* 0x00000005d2187221 */ /* 0x000fe20000010000 */
[----:B------:R-:W-:Y:S01]  /*12200*/  LDSM.16.MT88.4 R112, [R196+0x2000] ;  /* 0x00200000c470783b */ /* 0x000fe20000004200 */
[----:B------:R-:W-:Y:S01]  /*12210*/  HMMA.16816.F32.BF16 R28, R8, R14, R20 ;  /* 0x0000000e081c723c */ /* 0x000fe20000041814 */
[----:B-1----:R-:W-:Y:S01]  /*12220*/  F2FP.BF16.PACK_AB R4, R99, R98 ;  /* 0x000000626304723e */ /* 0x002fe200000010ff */
[----:B------:R-:W-:Y:S01]  /*12230*/  FADD.FTZ R3, R207, R3 ;  /* 0x00000003cf037221 */ /* 0x000fe20000010000 */
[----:B------:R-:W1:Y:S01]  /*12240*/  LDSM.16.MT88.4 R20, [R192+0x1800] ;  /* 0x00180000c014783b */ /* 0x000e620000004200 */
[----:B------:R-:W4:Y:S01]  /*12250*/  MUFU.EX2 R96, R141 ;  /* 0x0000008d00607308 */ /* 0x000f220000000800 */
[----:B------:R-:W-:-:S02]  /*12260*/  FADD.FTZ R2, R98, R2 ;  /* 0x0000000262027221 */ /* 0x000fc40000010000 */
[----:B------:R-:W5:Y:S01]  /*12270*/  LDSM.16.MT88.4 R12, [R193+0x1800] ;  /* 0x00180000c10c783b */ /* 0x000f620000004200 */
[----:B------:R-:W-:Y:S02]  /*12280*/  FADD.FTZ R25, R215, R3 ;  /* 0x00000003d7197221 */ /* 0x000fe40000010000 */
[----:B------:R-:W-:Y:S01]  /*12290*/  FADD.FTZ R24, R89, R24 ;  /* 0x0000001859187221 */ /* 0x000fe20000010000 */
[----:B------:R-:W3:Y:S01]  /*122a0*/  LDSM.16.MT88.4 R8, [R195+0x1800] ;  /* 0x00180000c308783b */ /* 0x000ee20000004200 */
[----:B------:R-:W-:Y:S01]  /*122b0*/  MUFU.EX2 R184, R142 ;  /* 0x0000008e00b87308 */ /* 0x000fe20000000800 */
[----:B--2---:R-:W-:Y:S02]  /*122c0*/  FADD.FTZ R0, R97, R0 ;  /* 0x0000000061007221 */ /* 0x004fe40000010000 */
[----:B------:R-:W-:-:S04]  /*122d0*/  FADD.FTZ R3, R111, R24 ;  /* 0x000000186f037221 */ /* 0x000fc80000010000 */
[----:B------:R-:W-:Y:S01]  /*122e0*/  FADD.FTZ R3, R150, R3 ;  /* 0x0000000396037221 */ /* 0x000fe20000010000 */
[----:B------:R-:W2:Y:S01]  /*122f0*/  MUFU.EX2 R185, R147 ;  /* 0x0000009300b97308 */ /* 0x000ea20000000800 */
[----:B----4-:R-:W-:Y:S02]  /*12300*/  F2FP.BF16.PACK_AB R5, R96, R97 ;  /* 0x000000616005723e */ /* 0x010fe400000010ff */
[----:B------:R-:W-:-:S05]  /*12310*/  FADD.FTZ R3, R189, R3 ;  /* 0x00000003bd037221 */ /* 0x000fca0000010000 */
[----:B------:R-:W4:Y:S01]  /*12320*/  MUFU.EX2 R76, R157 ;  /* 0x0000009d004c7308 */ /* 0x000f220000000800 */
[----:B--2---:R-:W-:-:S07]  /*12330*/  F2FP.BF16.PACK_AB R7, R185, R184 ;  /* 0x000000b8b907723e */ /* 0x004fce00000010ff */
[----:B------:R-:W2:Y:S01]  /*12340*/  MUFU.EX2 R79, R172 ;  /* 0x000000ac004f7308 */ /* 0x000ea20000000800 */
[----:B-1----:R-:W-:Y:S01]  /*12350*/  HMMA.16816.F32.BF16 R64, R4, R20, R64 ;  /* 0x000000140440723c */ /* 0x002fe20000041840 */
[----:B----4-:R-:W-:-:S06]  /*12360*/  FADD.FTZ R3, R76, R3 ;  /* 0x000000034c037221 */ /* 0x010fcc0000010000 */
[----:B------:R-:W1:Y:S01]  /*12370*/  MUFU.EX2 R89, R171 ;  /* 0x000000ab00597308 */ /* 0x000e620000000800 */
[C---:B------:R-:W-:Y:S07]  /*12380*/  HMMA.16816.F32.BF16 R56, R4.reuse, R22, R56 ;  /* 0x000000160438723c */ /* 0x040fee0000041838 */
[----:B------:R-:W4:Y:S01]  /*12390*/  MUFU.EX2 R77, R165 ;  /* 0x000000a5004d7308 */ /* 0x000f220000000800 */
[----:B--2---:R-:W-:Y:S01]  /*123a0*/  F2FP.BF16.PACK_AB R156, R79, R88 ;  /* 0x000000584f9c723e */ /* 0x004fe200000010ff */
[C---:B------:R-:W-:Y:S06]  /*123b0*/  HMMA.16816.F32.BF16 R52, R4.reuse, R16, R52 ;  /* 0x000000100434723c */ /* 0x040fec0000041834 */
[----:B------:R-:W2:Y:S01]  /*123c0*/  MUFU.EX2 R78, R169 ;  /* 0x000000a9004e7308 */ /* 0x000ea20000000800 */
[----:B-1----:R-:W-:Y:S01]  /*123d0*/  F2FP.BF16.PACK_AB R158, R160, R89 ;  /* 0x00000059a09e723e */ /* 0x002fe200000010ff */
[C---:B------:R-:W-:Y:S06]  /*123e0*/  HMMA.16816.F32.BF16 R48, R4.reuse, R18, R48 ;  /* 0x000000120430723c */ /* 0x040fec0000041830 */
[----:B------:R-:W1:Y:S01]  /*123f0*/  MUFU.EX2 R24, R181 ;  /* 0x000000b500187308 */ /* 0x000e620000000800 */
[----:B----4-:R-:W-:Y:S01]  /*12400*/  F2FP.BF16.PACK_AB R157, R86, R77 ;  /* 0x0000004d569d723e */ /* 0x010fe200000010ff */
[----:B-----5:R-:W-:Y:S01]  /*12410*/  HMMA.16816.F32.BF16 R44, R4, R12, R44 ;  /* 0x0000000c042c723c */ /* 0x020fe2000004182c */
[----:B--2---:R-:W-:-:S07]  /*12420*/  F2FP.BF16.PACK_AB R159, R87, R78 ;  /* 0x0000004e579f723e */ /* 0x004fce00000010ff */
[----:B------:R-:W-:Y:S01]  /*12430*/  HMMA.16816.F32.BF16 R36, R4, R14, R36 ;  /* 0x0000000e0424723c */ /* 0x000fe20000041824 */
[----:B-1----:R-:W-:-:S07]  /*12440*/  F2FP.BF16.PACK_AB R98, R26, R24 ;  /* 0x000000181a62723e */ /* 0x002fce00000010ff */
[C---:B---3--:R-:W-:Y:S08]  /*12450*/  HMMA.16816.F32.BF16 R32, R4.reuse, R8, R32 ;  /* 0x000000080420723c */ /* 0x048ff00000041820 */
        /* <DEDUP_REMOVED lines=19> */
[----:B------:R-:W3:Y:S01]  /*12590*/  MUFU.EX2 R15, R178 ;  /* 0x000000b2000f7308 */ /* 0x000ee20000000800 */
[----:B------:R-:W4:Y:S05]  /*125a0*/  LDSM.16.MT88.4 R8, [R195+0x2000] ;  /* 0x00200000c308783b */ /* 0x000f2a0000004200 */
[----:B------:R-:W-:Y:S01]  /*125b0*/  FADD.FTZ R4, R109, R25 ;  /* 0x000000196d047221 */ /* 0x000fe20000010000 */
[----:B------:R-:W-:Y:S01]  /*125c0*/  HMMA.16816.F32.BF16 R128, R156, R120, R64 ;  /* 0x000000789c80723c */ /* 0x000fe20000041840 */
[----:B------:R-:W5:Y:S01]  /*125d0*/  MUFU.EX2 R25, R177 ;  /* 0x000000b100197308 */ /* 0x000f620000000800 */
[----:B------:R-:W-:Y:S01]  /*125e0*/  FADD.FTZ R5, R96, R0 ;  /* 0x0000000060057221 */ /* 0x000fe20000010000 */
[----:B------:R-:W-:Y:S01]  /*125f0*/  MOV R0, R218 ;  /* 0x000000da00007202 */ /* 0x000fe20000000f00 */
[----:B------:R-:W-:Y:S01]  /*12600*/  FADD.FTZ R4, R148, R4 ;  /* 0x0000000494047221 */ /* 0x000fe20000010000 */
[----:B--2---:R-:W-:Y:S01]  /*12610*/  F2FP.BF16.PACK_AB R96, R13, R12 ;  /* 0x0000000c0d60723e */ /* 0x004fe200000010ff */
[----:B------:R-:W-:-:S02]  /*12620*/  FADD.FTZ R5, R184, R5 ;  /* 0x00000005b8057221 */ /* 0x000fc40000010000 */
[----:B------:R-:W-:Y:S01]  /*12630*/  FADD.FTZ R4, R188, R4 ;  /* 0x00000004bc047221 */ /* 0x000fe20000010000 */
[----:B---3--:R-:W-:Y:S01]  /*12640*/  F2FP.BF16.PACK_AB R97, R15, R14 ;  /* 0x0000000e0f61723e */ /* 0x008fe200000010ff */
[C---:B------:R-:W-:Y:S02]  /*12650*/  HMMA.16816.F32.BF16 R132, R156.reuse, R122, R56 ;  /* 0x0000007a9c84723c */ /* 0x040fe40000041838 */
[----:B------:R-:W-:Y:S02]  /*12660*/  FADD.FTZ R6, R190, R4 ;  /* 0x00000004be067221 */ /* 0x000fe40000010000 */
[----:B------:R-:W-:Y:S02]  /*12670*/  FADD.FTZ R4, R99, R2 ;  /* 0x0000000263047221 */ /* 0x000fe40000010000 */
[----:B------:R-:W-:Y:S01]  /*12680*/  @P1 IMAD.HI.U32 R2, R218, c[0x0][0x2c8], RZ ;  /* 0x0000b200da021a27 */ /* 0x000fe200078e00ff */
[----:B-----5:R-:W-:Y:S01]  /*12690*/  F2FP.BF16.PACK_AB R99, R27, R25 ;  /* 0x000000191b63723e */ /* 0x020fe200000010ff */
[----:B-1----:R-:W-:Y:S03]  /*126a0*/  HMMA.16816.F32.BF16 R144, R156, R104, R44 ;  /* 0x000000689c90723c */ /* 0x002fe6000004182c */
[----:B------:R-:W-:-:S04]  /*126b0*/  @P1 SHF.R.U32.HI R0, RZ, c[0x0][0x2cc], R2 ;  /* 0x0000b300ff001a19 */ /* 0x000fc80000011602 */
[----:B------:R-:W-:Y:S01]  /*126c0*/  IADD3 R0, R0, R216, -R217 ;  /* 0x000000d800007210 */ /* 0x000fe20007ffe8d9 */
[----:B------:R-:W-:Y:S04]  /*126d0*/  HMMA.16816.F32.BF16 R116, R96, R112, R116 ;  /* 0x000000706074723c */ /* 0x000fe80000041874 */
[----:B------:R-:W-:-:S04]  /*126e0*/  IMAD.HI R0, R0, 0x66666667, RZ ;  /* 0x6666666700007827 */ /* 0x000fc800078e02ff */
[----:B------:R-:W-:Y:S01]  /*126f0*/  HMMA.16816.F32.BF16 R112, R96, R114, R16 ;  /* 0x000000726070723c */ /* 0x000fe20000041810 */
[----:B------:R-:W-:-:S04]  /*12700*/  SHF.R.U32.HI R2, RZ, 0x1f, R0 ;  /* 0x0000001fff027819 */ /* 0x000fc80000011600 */
[----:B------:R-:W-:Y:S01]  /*12710*/  LEA.HI.SX32 R7, R0, R2, 0x1b ;  /* 0x0000000200077211 */ /* 0x000fe200078fdaff */
[----:B------:R-:W-:Y:S02]  /*12720*/  FADD.FTZ R2, R162, R3 ;  /* 0x00000003a2027221 */ /* 0x000fe40000010000 */
[----:B------:R-:W-:Y:S01]  /*12730*/  FADD.FTZ R3, R161, R6 ;  /* 0x00000006a1037221 */ /* 0x000fe20000010000 */
[----:B------:R-:W-:Y:S01]  /*12740*/  IMNMX R16, R252, R7, !PT ;  /* 0x00000007fc107217 */ /* 0x000fe20007800200 */
[----:B------:R-:W-:Y:S01]  /*12750*/  FADD.FTZ R0, R186, R4 ;  /* 0x00000004ba007221 */ /* 0x000fe20000010000 */
[----:B------:R-:W-:Y:S01]  /*12760*/  HMMA.16816.F32.BF16 R148, R156, R106, R36 ;  /* 0x0000006a9c94723c */ /* 0x000fe20000041824 */
[----:B------:R-:W-:Y:S01]  /*12770*/  FADD.FTZ R4, R166, R2 ;  /* 0x00000002a6047221 */ /* 0x000fe20000010000 */
[----:B------:R-:W-:Y:S01]  /*12780*/  ISETP.GE.AND P0, PT, R223, R16, PT ;  /* 0x00000010df00720c */ /* 0x000fe20003f06270 */
[----:B------:R-:W-:Y:S01]  /*12790*/  FADD.FTZ R6, R163, R3 ;  /* 0x00000003a3067221 */ /* 0x000fe20000010000 */
[----:B------:R1:W-:Y:S01]  /*127a0*/  STL [R1], R16 ;  /* 0x0000001001007387 */ /* 0x0003e20000100800 */
        /* <DEDUP_REMOVED lines=12> */
[----:B----4-:R-:W-:Y:S01]  /*12870*/  HMMA.16816.F32.BF16 R152, R156, R8, R32 ;  /* 0x000000089c98723c */ /* 0x010fe20000041820 */
        /* <DEDUP_REMOVED lines=12> */
[----:B------:R-:W-:-:S03]  /*12940*/  FADD.FTZ R247, R27, R0 ;  /* 0x000000001bf77221 */ /* 0x000fc60000010000 */
[----:B------:R-:W-:Y:S08]  /*12950*/  HMMA.16816.F32.BF16 R100, R96, R8, R60 ;  /* 0x000000086064723c */ /* 0x000ff0000004183c */
[-C--:B------:R-:W-:Y:S08]  /*12960*/  HMMA.16816.F32.BF16 R156, R156, R10.reuse, R28 ;  /* 0x0000000a9c9c723c */ /* 0x080ff0000004181c */
[----:B------:R-:W-:Y:S01]  /*12970*/  HMMA.16816.F32.BF16 R96, R96, R10, R40 ;  /* 0x0000000a6060723c */ /* 0x000fe20000041828 */
[----:B------:R-:W-:Y:S02]  /*12980*/  @!UPT UIADD3 URZ, URZ, URZ, URZ ;  /* 0x0000003f3f3ff290 */ /* 0x000fe4000fffe03f */
[----:B------:R-:W-:Y:S11]  /*12990*/  @!P0 BRA `(.L_x_1748) ;  /* 0x0000493000008947 */ /* 0x000ff60003800000 */
[----:B-1----:R-:W-:Y:S01]  /*129a0*/  IMAD.MOV.U32 R87, RZ, RZ, R70 ;  /* 0x000000ffff577224 */ /* 0x002fe200078e0046 */
[----:B------:R-:W-:Y:S01]  /*129b0*/  MOV R89, R68 ;  /* 0x0000004400597202 */ /* 0x000fe20000000f00 */
[----:B------:R-:W-:Y:S01]  /*129c0*/  IMAD.MOV.U32 R86, RZ, RZ, R71 ;  /* 0x000000ffff567224 */ /* 0x000fe200078e0047 */
[----:B------:R-:W-:-:S07]  /*129d0*/  MOV R88, R69 ;  /* 0x0000004500587202 */ /* 0x000fce0000000f00 */
.L_x_1759:
[----:B------:R-:W-:Y:S04]  /*129e0*/  DEPBAR.LE SB0, 0x0 ;  /* 0x000080000000791a */ /* 0x000fe80000000000 */
[----:B------:R-:W-:Y:S01]  /*129f0*/  WARPSYNC 0xffffffff ;  /* 0xffffffff00007948 */ /* 0x000fe20003800000 */
[----:B------:R-:W-:Y:S01]  /*12a00*/  BAR.SYNC.DEFER_BLOCKING 0x0 ;  /* 0x0000000000007b1d */ /* 0x000fe20000010000 */
[----:B------:R-:W-:Y:S05]  /*12a10*/  ISETP.GT.AND P0, PT, R252, R223, PT ;  /* 0x000000dffc00720c */ /* 0x000fea0003f04270 */
[----:B------:R1:W2:Y:S01]  /*12a20*/  LDSM.16.M88.4 R80, [R198] ;  /* 0x00000000c650783b */ /* 0x0002a20000000200 */
[----:B------:R-:W-:Y:S03]  /*12a30*/  BSSY B0, `(.L_x_1749) ;  /* 0x0000045000007945 */ /* 0x000fe60003800000 */
[----:B------:R1:W3:Y:S04]  /*12a40*/  LDSM.16.M88.4 R76, [R198+0x2000] ;  /* 0x00200000c64c783b */ /* 0x0002e80000000200 */
[----:B------:R1:W4:Y:S04]  /*12a50*/  LDSM.16.M88.4 R16, [R95] ;  /* 0x000000005f10783b */ /* 0x0003280000000200 */
        /* <DEDUP_REMOVED lines=11> */
[----:B------:R-:W-:-:S05]  /*12b10*/  @P0 BRA `(.L_x_1750) ;  /* 0x0000036000000947 */ /* 0x000fca0003800000 */
[C---:B--234-:R-:W-:Y:S01]  /*12b20*/  IMAD.WIDE.U32 R2, R231.reuse, c[0x0][0x208], RZ ;  /* 0x00008200e7027a25 */ /* 0x05cfe200078e00ff */
        /* <DEDUP_REMOVED lines=17> */
[----:B------:R2:W3:Y:S02]  /*12c40*/  SHFL.IDX PT, R7, R4, RZ, 0x181f ;  /* 0x00181fff04077589 */ /* 0x0004e400000e0000 */
.L_x_1858:
[----:B------:R-:W-:-:S05]  /*12c50*/  BRA.DIV ~URZ, `(.L_x_1752) ;  /* 0x0000ed527f007947 */ /* 0x000fca000b800000 */
[----:B------:R-:W4:Y:S01]  /*12c60*/  SHFL.IDX PT, R2, R0, RZ, 0x181f ;  /* 0x00181fff00027589 */ /* 0x000f2200000e0000 */
[----:B------:R-:W-:Y:S02]  /*12c70*/  ISETP.GE.AND P1, PT, R244, c[0x0][0x1d4], PT ;  /* 0x00007500f4007a0c */ /* 0x000fe40003f26270 */
[-C--:B----4-:R-:W-:Y:S05]  /*12c80*/  IADD3 R2, P0, R2, R5.reuse, RZ ;  /* 0x0000000502027210 */ /* 0x090fea0007f1e0ff */
[--C-:B---3--:R-:W-:Y:S01]  /*12c90*/  IMAD.X R3, R7, 0x1, R6.reuse, P0 ;  /* 0x0000000107037824 */ /* 0x108fe200000e0606 */
[----:B------:R-:W-:Y:S05]  /*12ca0*/  SEL R7, RZ, 0x10, P1 ;  /* 0x00000010ff077807 */ /* 0x000fea0000800000 */
[----:B------:R-:W-:Y:S01]  /*12cb0*/  @!PT LDS RZ, [RZ] ;  /* 0x00000000fffff984 */ /* 0x000fe20000000800 */
[----:B------:R-:W-:Y:S01]  /*12cc0*/  @!PT LDS RZ, [RZ] ;  /* 0x00000000fffff984 */ /* 0x000fe20000000800 */
[----:B------:R3:W-:Y:S04]  /*12cd0*/  LDGSTS.E.BYPASS.LTC128B.128 [R208+0x100], [R2.64], !P1 ;  /* 0x0010000002d07fae */ /* 0x0007e8000c901d48 */
[----:B---3--:R-:W3:Y:S04]  /*12ce0*/  SHFL.IDX PT, R2, R0, 0x1, 0x181f ;  /* 0x00381f0000027f89 */ /* 0x008ee800000e0000 */
[----:B------:R-:W4:Y:S01]  /*12cf0*/  SHFL.IDX PT, R3, R4, 0x1, 0x181f ;  /* 0x00381f0004037f89 */ /* 0x000f2200000e0000 */
[-C--:B---3--:R-:W-:Y:S05]  /*12d00*/  IADD3 R2, P0, R2, R5.reuse, RZ ;  /* 0x0000000502027210 */ /* 0x088fea0007f1e0ff */
[--C-:B----4-:R-:W-:Y:S05]  /*12d10*/  IMAD.X R3, R3, 0x1, R6.reuse, P0 ;  /* 0x0000000103037824 */ /* 0x110fea00000e0606 */
[----:B------:R3:W-:Y:S04]  /*12d20*/  LDGSTS.E.BYPASS.LTC128B.128 [R208+0x900], [R2.64], !P1 ;  /* 0x0090000002d07fae */ /* 0x0007e8000c901d48 */
[----:B---3--:R-:W3:Y:S04]  /*12d30*/  SHFL.IDX PT, R2, R0, 0x2, 0x181f ;  /* 0x00581f0000027f89 */ /* 0x008ee800000e0000 */
[----:B------:R-:W4:Y:S01]  /*12d40*/  SHFL.IDX PT, R3, R4, 0x2, 0x181f ;  /* 0x00581f0004037f89 */ /* 0x000f2200000e0000 */
[-C--:B---3--:R-:W-:Y:S05]  /*12d50*/  IADD3 R2, P0, R2, R5.reuse, RZ ;  /* 0x0000000502027210 */ /* 0x088fea0007f1e0ff */
[--C-:B----4-:R-:W-:Y:S05]  /*12d60*/  IMAD.X R3, R3, 0x1, R6.reuse, P0 ;  /* 0x0000000103037824 */ /* 0x110fea00000e0606 */
[----:B------:R3:W-:Y:S04]  /*12d70*/  LDGSTS.E.BYPASS.LTC128B.128 [R208+0x1100], [R2.64], !P1 ;  /* 0x0110000002d07fae */ /* 0x0007e8000c901d48 */
[----:B---3--:R-:W3:Y:S04]  /*12d80*/  SHFL.IDX PT, R2, R0, 0x3, 0x181f ;  /* 0x00781f0000027f89 */ /* 0x008ee800000e0000 */
[----:B------:R-:W4:Y:S04]  /*12d90*/  SHFL.IDX PT, R3, R4, 0x3, 0x181f ;  /* 0x00781f0004037f89 */ /* 0x000f2800000e0000 */
[----:B------:R-:W2:Y:S04]  /*12da0*/  SHFL.IDX PT, R0, R0, 0x4, 0x181f ;  /* 0x00981f0000007f89 */ /* 0x000ea800000e0000 */
[----:B--2---:R-:W2:Y:S01]  /*12db0*/  SHFL.IDX PT, R4, R4, 0x4, 0x181f ;  /* 0x00981f0004047f89 */ /* 0x004ea200000e0000 */
[----:B---3--:R-:W-:Y:S05]  /*12dc0*/  IADD3 R2, P0, R2, R5, RZ ;  /* 0x0000000502027210 */ /* 0x008fea0007f1e0ff */
[----:B----4-:R-:W-:Y:S05]  /*12dd0*/  IMAD.X R3, R3, 0x1, R6, P0 ;  /* 0x0000000103037824 */ /* 0x010fea00000e0606 */
[----:B------:R3:W-:Y:S03]  /*12de0*/  LDGSTS.E.BYPASS.LTC128B.128 [R208+0x1900], [R2.64], !P1 ;  /* 0x0190000002d07fae */ /* 0x0007e6000c901d48 */
.L_x_1859:
[C---:B---3--:R-:W-:Y:S02]  /*12df0*/  IADD3 R2, -R7.reuse, 0x10, RZ ;  /* 0x0000001007027810 */ /* 0x048fe40007ffe1ff */
[----:B------:R-:W-:Y:S02]  /*12e00*/  ISETP.NE.U32.AND P2, PT, R7, RZ, PT ;  /* 0x000000ff0700720c */ /* 0x000fe40003f45070 */
[----:B------:R-:W-:Y:S04]  /*12e10*/  LOP3.LUT R2, R2, 0xf, RZ, 0xc0, !PT ;  /* 0x0000000f02027812 */ /* 0x000fe800078ec0ff */
[----:B------:R-:W-:Y:S04]  /*12e20*/  IADD3 R2, P1, P0, R2, R0, R5 ;  /* 0x0000000002027210 */ /* 0x000fe8000783e005 */
[----:B--2---:R-:W-:Y:S05]  /*12e30*/  IADD3.X R3, RZ, R4, R6, P1, P0 ;  /* 0x00000004ff037210 */ /* 0x004fea0000fe0406 */
[----:B------:R-:W-:Y:S01]  /*12e40*/  @!PT LDS RZ, [RZ] ;  /* 0x00000000fffff984 */ /* 0x000fe20000000800 */
[----:B------:R-:W-:Y:S01]  /*12e50*/  @!PT LDS RZ, [RZ] ;  /* 0x00000000fffff984 */ /* 0x000fe20000000800 */
[----:B------:R-:W-:Y:S01]  /*12e60*/  @!PT LDS RZ, [RZ] ;  /* 0x00000000fffff984 */ /* 0x000fe20000000800 */
[----:B------:R2:W-:Y:S04]  /*12e70*/  LDGSTS.E.BYPASS.LTC128B.128.ZFILL [R208+0x2100], [R2.64], P2 ;  /* 0x0210000002d07fae */ /* 0x0005e80009141d48 */
.L_x_1750:
[----:B--234-:R-:W-:Y:S05]  /*12e80*/  BSYNC B0 ;  /* 0x0000000000007941 */ /* 0x01cfea0003800000 */
.L_x_1749:
[----:B------:R-:W0:Y:S01]  /*12e90*/  LDGDEPBAR ;  /* 0x00000000000079af */ /* 0x000e220000000000 */
[----:B------:R-:W-:Y:S01]  /*12ea0*/  WARPSYNC 0xffffffff ;  /* 0xffffffff00007948 */ /* 0x000fe20003800000 */
[-C--:B------:R-:W-:Y:S01]  /*12eb0*/  HMMA.16816.F32.BF16 R4, R80, R16.reuse, RZ ;  /* 0x000000105004723c */ /* 0x080fe200000418ff */
[----:B------:R-:W-:Y:S02]  /*12ec0*/  BSSY B0, `(.L_x_1753) ;  /* 0x0000147000007945 */ /* 0x000fe40003800000 */
[----:B------:R-:W-:Y:S05]  /*12ed0*/  ISETP.GT.AND P0, PT, R223, R252, PT ;  /* 0x000000fcdf00720c */ /* 0x000fea0003f04270 */
[C---:B------:R-:W-:Y:S08]  /*12ee0*/  HMMA.16816.F32.BF16 R8, R76.reuse, R16, RZ ;  /* 0x000000104c08723c */ /* 0x040ff000000418ff */
[-C--:B------:R-:W-:Y:S08]  /*12ef0*/  HMMA.16816.F32.BF16 R12, R76, R18.reuse, RZ ;  /* 0x000000124c0c723c */ /* 0x080ff000000418ff */
[C---:B------:R-:W-:Y:S08]  /*12f00*/  HMMA.16816.F32.BF16 R16, R80.reuse, R18, RZ ;  /* 0x000000125010723c */ /* 0x040ff000000418ff */
[-C--:B-1----:R-:W-:Y:S08]  /*12f10*/  HMMA.16816.F32.BF16 R20, R80, R32.reuse, RZ ;  /* 0x000000205014723c */ /* 0x082ff000000418ff */
        /* <DEDUP_REMOVED lines=41> */
[----:B------:R-:W5:Y:S07]  /*131b0*/  LDSM.16.M88.4 R164, [R197+0x1800] ;  /* 0x00180000c5a4783b */ /* 0x000f6e0000000200 */
        /* <DEDUP_REMOVED lines=210> */
[----:B--234-:R-:W-:Y:S01]  /*13ee0*/  MOV R220, RZ ;  /* 0x000000ff00dc7202 */ /* 0x01cfe20000000f00 */
[----:B------:R-:W2:Y:S01]  /*13ef0*/  LDL R238, [R1+0x28] ;  /* 0x0000280001ee7983 */ /* 0x000ea20000100800 */
[C---:B------:R-:W-:Y:S02]  /*13f00*/  SHF.L.U64.HI R6, R244.reuse, 0x1, R245 ;  /* 0x00000001f4067819 */ /* 0x040fe400000102f5 */
[----:B------:R-:W-:Y:S01]  /*13f10*/  SHF.L.U32 R5, R244, 0x1, RZ ;  /* 0x00000001f4057819 */ /* 0x000fe200000006ff */
[----:B------:R-:W3:Y:S04]  /*13f20*/  LDL.64 R240, [R1+0x18] ;  /* 0x0000180001f07983 */ /* 0x000ee80000100a00 */
[----:B------:R-:W4:Y:S04]  /*13f30*/  LDL R235, [R1+0x24] ;  /* 0x0000240001eb7983 */ /* 0x000f280000100800 */
[----:B------:R-:W5:Y:S04]  /*13f40*/  LDL.64 R236, [R1+0x10] ;  /* 0x0000100001ec7983 */ /* 0x000f680000100a00 */
[----:B------:R-:W3:Y:S01]  /*13f50*/  LDL R234, [R1+0x20] ;  /* 0x0000200001ea7983 */ /* 0x000ee20000100800 */
[----:B--2---:R-:W-:Y:S05]  /*13f60*/  IMAD R2, R223, 0x50, R238 ;  /* 0x00000050df027824 */ /* 0x004fea00078e02ee */
[----:B------:R-:W-:Y:S05]  /*13f70*/  IADD3 R2, R2, -0x50, R251 ;  /* 0xffffffb002027810 */ /* 0x000fea0007ffe0fb */
[----:B------:R-:W-:Y:S04]  /*13f80*/  @P6 IMAD.HI.U32 R3, R2, c[0x0][0x2bc], RZ ;  /* 0x0000af0002036a27 */ /* 0x000fe800078e00ff */
[----:B-1----:R-:W-:Y:S01]  /*13f90*/  IMAD.MOV.U32 R0, RZ, RZ, R2 ;  /* 0x000000ffff007224 */ /* 0x002fe200078e0002 */
        /* <DEDUP_REMOVED lines=23> */
.L_x_1860:
[----:B------:R-:W-:-:S05]  /*14110*/  BRA.DIV ~URZ, `(.L_x_1756) ;  /* 0x0000de627f007947 */ /* 0x000fca000b800000 */
[----:B------:R-:W3:Y:S01]  /*14120*/  SHFL.IDX PT, R2, R0, RZ, 0x181f ;  /* 0x00181fff00027589 */ /* 0x000ee200000e0000 */
[----:B------:R-:W-:Y:S03]  /*14130*/  ISETP.GE.AND P1, PT, R244, c[0x0][0x1d4], PT ;  /* 0x00007500f4007a0c */ /* 0x000fe60003f26270 */
[----:B------:R-:W-:Y:S01]  /*14140*/  SHFL.IDX PT, R8, R0, 0x4, 0x181f ;  /* 0x00981f0000087f89 */ /* 0x000fe200000e0000 */
[-C--:B---3--:R-:W-:Y:S05]  /*14150*/  IADD3 R2, P0, R2, R5.reuse, RZ ;  /* 0x0000000502027210 */ /* 0x088fea0007f1e0ff */
[--C-:B--2---:R-:W-:Y:S01]  /*14160*/  IMAD.X R3, R7, 0x1, R6.reuse, P0 ;  /* 0x0000000107037824 */ /* 0x104fe200000e0606 */
[----:B------:R-:W-:Y:S04]  /*14170*/  SEL R7, RZ, 0x10, P1 ;  /* 0x00000010ff077807 */ /* 0x000fe80000800000 */
        /* <DEDUP_REMOVED lines=14> */
[----:B-1----:R-:W1:Y:S01]  /*14260*/  SHFL.IDX PT, R4, R4, 0x4, 0x181f ;  /* 0x00981f0004047f89 */ /* 0x002e6200000e0000 */
[----:B--2---:R-:W-:Y:S05]  /*14270*/  IADD3 R2, P0, R2, R5, RZ ;  /* 0x0000000502027210 */ /* 0x004fea0007f1e0ff */
[----:B---3--:R-:W-:Y:S05]  /*14280*/  IMAD.X R3, R3, 0x1, R6, P0 ;  /* 0x0000000103037824 */ /* 0x008fea00000e0606 */
[----:B------:R2:W-:Y:S03]  /*14290*/  LDGSTS.E.BYPASS.LTC128B.128 [R208+0x4100], [R2.64], !P1 ;  /* 0x0410000002d07fae */ /* 0x0005e6000c901d48 */
.L_x_1861:
[C---:B-1----:R-:W-:Y:S02]  /*142a0*/  IADD3 R0, -R7.reuse, 0x10, RZ ;  /* 0x0000001007007810 */ /* 0x042fe40007ffe1ff */
[----:B------:R-:W-:Y:S02]  /*142b0*/  ISETP.NE.U32.AND P2, PT, R7, RZ, PT ;  /* 0x000000ff0700720c */ /* 0x000fe40003f45070 */
[----:B------:R-:W-:Y:S04]  /*142c0*/  LOP3.LUT R0, R0, 0xf, RZ, 0xc0, !PT ;  /* 0x0000000f00007812 */ /* 0x000fe800078ec0ff */
[----:B--2---:R-:W-:Y:S04]  /*142d0*/  IADD3 R2, P1, P0, R0, R8, R5 ;  /* 0x0000000800027210 */ /* 0x004fe8000783e005 */
[----:B------:R-:W-:Y:S05]  /*142e0*/  IADD3.X R3, RZ, R4, R6, P1, P0 ;  /* 0x00000004ff037210 */ /* 0x000fea0000fe0406 */
[----:B------:R-:W-:Y:S01]  /*142f0*/  @!PT LDS RZ, [RZ] ;  /* 0x00000000fffff984 */ /* 0x000fe20000000800 */
[----:B------:R-:W-:Y:S01]  /*14300*/  @!PT LDS RZ, [RZ] ;  /* 0x00000000fffff984 */ /* 0x000fe20000000800 */
[----:B------:R-:W-:Y:S01]  /*14310*/  @!PT LDS RZ, [RZ] ;  /* 0x00000000fffff984 */ /* 0x000fe20000000800 */
[----:B------:R1:W-:Y:S04]  /*14320*/  LDGSTS.E.BYPASS.LTC128B.128.ZFILL [R208+0x4900], [R2.64], P2 ;  /* 0x0490000002d07fae */ /* 0x0003e80009141d48 */
.L_x_1754:
[----:B--234-:R-:W-:Y:S05]  /*14330*/  BSYNC B0 ;  /* 0x0000000000007941 */ /* 0x01cfea0003800000 */
.L_x_1753:
[----:B------:R-:W2:Y:S01]  /*14340*/  LDL R4, [R1+0x2c] ;  /* 0x00002c0001047983 */ /* 0x000ea20000100800 */
[----:B------:R-:W-:Y:S03]  /*14350*/  IMAD.MOV.U32 R6, RZ, RZ, c[0x0][0x2c4] ;  /* 0x0000b100ff067624 */ /* 0x000fe600078e00ff */
[----:B-1----:R-:W2:Y:S02]  /*14360*/  LDL R0, [R1+0x60] ;  /* 0x0000600001007983 */ /* 0x002ea40000100800 */
[----:B------:R-:W-:Y:S02]  /*14370*/  ISETP.NE.AND P0, PT, R6, 0x1, PT ;  /* 0x000000010600780c */ /* 0x000fe40003f05270 */
[----:B------:R-:W3:Y:S04]  /*14380*/  LDL R5, [R1+0x34] ;  /* 0x0000340001057983 */ /* 0x000ee80000100800 */
[----:B------:R-:W4:Y:S04]  /*14390*/  LDL R3, [R1+0x38] ;  /* 0x0000380001037983 */ /* 0x000f280000100800 */
[----:B------:R-:W4:Y:S04]  /*143a0*/  LDL R2, [R1+0x30] ;  /* 0x0000300001027983 */ /* 0x000f280000100800 */
[----:B------:R-:W0:Y:S01]  /*143b0*/  LDGDEPBAR ;  /* 0x00000000000079af */ /* 0x000e220000000000 */
[----:B--2---:R-:W-:Y:S04]  /*143c0*/  IMAD.IADD R4, R0, 0x1, R4 ;  /* 0x0000000100047824 */ /* 0x004fe800078e0204 */
[----:B------:R-:W-:Y:S05]  /*143d0*/  @P0 IMAD.HI.U32 R0, R4, c[0x0][0x2c8], RZ ;  /* 0x0000b20004000a27 */ /* 0x000fea00078e00ff */
[----:B------:R-:W-:Y:S01]  /*143e0*/  @P0 SHF.R.U32.HI R4, RZ, c[0x0][0x2cc], R0 ;  /* 0x0000b300ff040a19 */ /* 0x000fe20000011600 */
[----:B------:R-:W-:Y:S05]  /*143f0*/  IMAD R0, R223, -0x50, RZ ;  /* 0xffffffb0df007824 */ /* 0x000fea00078e02ff */
[----:B---3--:R-:W-:Y:S04]  /*14400*/  IADD3 R0, -R5, 0x1, R0 ;  /* 0x0000000105007810 */ /* 0x008fe80007ffe100 */
[----:B----4-:R-:W-:Y:S01]  /*14410*/  IADD3 R5, -R2, R0, R3 ;  /* 0x0000000002057210 */ /* 0x010fe20007ffe103 */
[----:B------:R-:W-:-:S05]  /*14420*/  BRA.DIV ~URZ, `(.L_x_1757) ;  /* 0x0000e0b27f007947 */ /* 0x000fca000b800000 */
[----:B------:R1:W2:Y:S02]  /*14430*/  SHFL.IDX PT, R0, R4, RZ, 0x1c1f ;  /* 0x001c1fff04007589 */ /* 0x0002a400000e0000 */
.L_x_1862:
[----:B--2---:R-:W-:Y:S05]  /*14440*/  IMAD.IADD R0, R5, 0x1, R0 ;  /* 0x0000000105007824 */ /* 0x004fea00078e0200 */
[C---:B------:R-:W-:Y:S02]  /*14450*/  ISETP.GT.AND P0, PT, R0.reuse, RZ, PT ;  /* 0x000000ff0000720c */ /* 0x040fe40003f04270 */
[C---:B------:R-:W-:Y:S02]  /*14460*/  ISETP.GT.AND P1, PT, R0.reuse, 0x1, PT ;  /* 0x000000010000780c */ /* 0x040fe40003f24270 */
[C---:B------:R-:W-:Y:S02]  /*14470*/  ISETP.GT.AND P3, PT, R0.reuse, 0x8, PT ;  /* 0x000000080000780c */ /* 0x040fe40003f64270 */
        /* <DEDUP_REMOVED lines=11> */
[C---:B------:R-:W-:Y:S02]  /*14530*/  ISETP.GT.AND P0, PT, R0.reuse, 0x21, PT ;  /* 0x000000210000780c */ /* 0x040fe40003f04270 */
[----:B------:R-:W-:Y:S02]  /*14540*/  FSEL R28, R165, -INF , P2 ;  /* 0xff800000a51c7808 */ /* 0x000fe40001000000 */
        /* <DEDUP_REMOVED lines=8> */
[----:B------:R-:W-:Y:S02]  /*145d0*/  ISETP.GT.AND P0, PT, R0, 0x38, PT ;  /* 0x000000380000780c */ /* 0x000fe40003f04270 */
[----:B------:R-:W-:Y:S02]  /*145e0*/  FSEL R23, R23, -INF , P3 ;  /* 0xff80000017177808 */ /* 0x000fe40001800000 */
        /* <DEDUP_REMOVED lines=8> */
[----:B------:R-:W-:Y:S02]  /*14670*/  ISETP.GT.AND P0, PT, R0, 0x49, PT ;  /* 0x000000490000780c */ /* 0x000fe40003f04270 */
[----:B------:R-:W-:Y:S02]  /*14680*/  FSEL R17, R17, -INF , P4 ;  /* 0xff80000011117808 */ /* 0x000fe40002000000 */
        /* <DEDUP_REMOVED lines=12> */
[C---:B------:R-:W-:Y:S02]  /*14750*/  ISETP.GT.AND P1, PT, R3.reuse, 0x1, PT ;  /* 0x000000010300780c */ /* 0x040fe40003f24270 */
[C---:B------:R-:W-:Y:S02]  /*14760*/  ISETP.GT.AND P2, PT, R3.reuse, 0x8, PT ;  /* 0x000000080300780c */ /* 0x040fe40003f44270 */
        /* <DEDUP_REMOVED lines=34> */
[----:B------:R-:W-:Y:S02]  /*14990*/  ISETP.GT.AND P0, PT, R2, RZ, PT ;  /* 0x000000ff0200720c */ /* 0x000fe40003f04270 */
        /* <DEDUP_REMOVED lines=37> */
[----:B------:R-:W-:Y:S02]  /*14bf0*/  FMNMX.FTZ R2, R9, R86, !PT ;  /* 0x0000005609027209 */ /* 0x000fe40007810000 */
[----:B------:R-:W-:Y:S02]  /*14c00*/  FSEL R74, R58, -INF , P0 ;  /* 0xff8000003a4a7808 */ /* 0x000fe40000000000 */
[----:B------:R-:W-:Y:S02]  /*14c10*/  FMNMX.FTZ R2, R10, R2, !PT ;  /* 0x000000020a027209 */ /* 0x000fe40007810000 */
[----:B------:R-:W-:Y:S02]  /*14c20*/  ISETP.GT.AND P0, PT, R0, RZ, PT ;  /* 0x000000ff0000720c */ /* 0x000fe40003f04270 */
[----:B------:R-:W-:Y:S02]  /*14c30*/  FMNMX.FTZ R2, R11, R2, !PT ;  /* 0x000000020b027209 */ /* 0x000fe40007810000 */
[----:B------:R-:W-:Y:S02]  /*14c40*/  FSEL R80, R60, -INF , P3 ;  /* 0xff8000003c507808 */ /* 0x000fe40001800000 */
[----:B------:R-:W-:Y:S02]  /*14c50*/  FMNMX.FTZ R2, R16, R2, !PT ;  /* 0x0000000210027209 */ /* 0x000fe40007810000 */
[----:B------:R-:W-:Y:S02]  /*14c60*/  FSEL R67, R57, -INF , P1 ;  /* 0xff80000039437808 */ /* 0x000fe40000800000 */
[----:B------:R-:W-:Y:S02]  /*14c70*/  FMNMX.FTZ R2, R29, R2, !PT ;  /* 0x000000021d027209 */ /* 0x000fe40007810000 */
[----:B------:R-:W-:Y:S02]  /*14c80*/  ISETP.GT.AND P1, PT, R0, 0x1, PT ;  /* 0x000000010000780c */ /* 0x000fe40003f24270 */
        /* <DEDUP_REMOVED lines=14> */
[----:B------:R-:W-:Y:S02]  /*14d70*/  FMNMX.FTZ R2, R21, R2, !PT ;  /* 0x0000000215027209 */ /* 0x000fe40007810000 */
[----:B------:R-:W-:Y:S02]  /*14d80*/  ISETP.GT.AND P2, PT, R0, 0x11, PT ;  /* 0x000000110000780c */ /* 0x000fe40003f44270 */
[----:B------:R-:W-:Y:S02]  /*14d90*/  FMNMX.FTZ R2, R20, R2, !PT ;  /* 0x0000000214027209 */ /* 0x000fe40007810000 */
[----:B------:R-:W-:Y:S02]  /*14da0*/  FSEL R61, R230, -INF , P3 ;  /* 0xff800000e63d7808 */ /* 0x000fe40001800000 */
        /* <DEDUP_REMOVED lines=8> */
[C---:B------:R-:W-:Y:S02]  /*14e30*/  ISETP.GT.AND P1, PT, R0.reuse, 0x20, PT ;  /* 0x000000200000780c */ /* 0x040fe40003f24270 */
[----:B------:R-:W-:Y:S02]  /*14e40*/  ISETP.GT.AND P0, PT, R0, 0x21, PT ;  /* 0x000000210000780c */ /* 0x000fe40003f04270 */
[----:B------:R-:W-:Y:S02]  /*14e50*/  FMNMX.FTZ R2, R13, R2, !PT ;  /* 0x000000020d027209 */ /* 0x000fe40007810000 */
        /* <DEDUP_REMOVED lines=21> */
[----:B------:R-:W-:Y:S01]  /*14fb0*/  FSEL R31, R171, -INF , P4 ;  /* 0xff800000ab1f7808 */ /* 0x000fe20002000000 */
[----:B------:R-:W2:Y:S01]  /*14fc0*/  SHFL.BFLY PT, R0, R2, 0x2, 0x1f ;  /* 0x0c401f0002007f89 */ /* 0x000ea200000e0000 */
[----:B------:R-:W-:Y:S02]  /*14fd0*/  FSEL R8, R73, -INF , P3 ;  /* 0xff80000049087808 */ /* 0x000fe40001800000 */
[----:B------:R-:W-:Y:S02]  /*14fe0*/  FSEL R7, R72, -INF , P2 ;  /* 0xff80000048077808 */ /* 0x000fe40001000000 */
[----:B------:R-:W-:Y:S02]  /*14ff0*/  FSEL R6, R68, -INF , P1 ;  /* 0xff80000044067808 */ /* 0x000fe40000800000 */
[----:B------:R-:W-:Y:S02]  /*15000*/  FSEL R5, R65, -INF , P0 ;  /* 0xff80000041057808 */ /* 0x000fe40000000000 */
[----:B--2---:R-:W-:Y:S05]  /*15010*/  FMNMX.FTZ R0, R0, R2, !PT ;  /* 0x0000000200007209 */ /* 0x004fea0007810000 */
        /* <DEDUP_REMOVED lines=71> */
[----:B-12---:R-:W-:Y:S06]  /*15490*/  FMNMX.FTZ R4, R0, R2, !PT ;  /* 0x0000000200047209 */ /* 0x006fec0007810000 */
[----:B------:R1:W2:Y:S02]  /*154a0*/  SHFL.BFLY PT, R0, R4, 0x1, 0x1f ;  /* 0x0c201f0004007f89 */ /* 0x0002a400000e0000 */
.L_x_1863:
        /* <DEDUP_REMOVED lines=18> */
[--C-:B-1----:R-:W-:Y:S02]  /*155d0*/  FFMA.FTZ R4, R10, c[0x0][0x2d0], -R2.reuse ;  /* 0x0000b4000a047a23 */ /* 0x102fe40000010802 */
        /* <DEDUP_REMOVED lines=14> */
[----:B------:R-:W1:Y:S10]  /*156c0*/  MUFU.EX2 R2, R4 ;  /* 0x0000000400027308 */ /* 0x000e740000000800 */
[----:B------:R-:W-:Y:S01]  /*156d0*/  MUFU.EX2 R11, R11 ;  /* 0x0000000b000b7308 */ /* 0x000fe20000000800 */
[----:B--2---:R-:W-:Y:S01]  /*156e0*/  FFMA.FTZ R0, R65, R239, R3 ;  /* 0x000000ef41007223 */ /* 0x004fe20000010003 */
[C---:B-1----:R-:W-:Y:S03]  /*156f0*/  F2FP.BF16.PACK_AB R72, R2.reuse, R3 ;  /* 0x000000030248723e */ /* 0x042fe600000010ff */
        /* <DEDUP_REMOVED lines=32> */
[----:B-1----:R-:W-:Y:S02]  /*15900*/  FFMA.FTZ R0, R3, R243, R9 ;  /* 0x000000f303007223 */ /* 0x002fe40000010009 */
[C---:B------:R-:W-:Y:S02]  /*15910*/  FMUL.FTZ R48, R65.reuse, R148 ;  /* 0x0000009441307220 */ /* 0x040fe40000410000 */
[----:B------:R-:W-:Y:S02]  /*15920*/  FMUL.FTZ R49, R65, R149 ;  /* 0x0000009541317220 */ /* 0x000fe40000410000 */
[C---:B------:R-:W-:Y:S02]  /*15930*/  FMUL.FTZ R50, R3.reuse, R150 ;  /* 0x0000009603327220 */ /* 0x040fe40000410000 */
[----:B------:R-:W-:Y:S01]  /*15940*/  FMUL.FTZ R51, R3, R151 ;  /* 0x0000009703337220 */ /* 0x000fe20000410000 */
[----:B------:R-:W-:Y:S01]  /*15950*/  MUFU.EX2 R243, R168 ;  /* 0x000000a800f37308 */ /* 0x000fe20000000800 */
[----:B------:R-:W-:Y:S09]  /*15960*/  LDSM.16.MT88.4 R148, [R193+0x2000] ;  /* 0x00200000c194783b */ /* 0x000ff20000004200 */
[----:B------:R-:W-:Y:S01]  /*15970*/  MUFU.EX2 R169, R228 ;  /* 0x000000e400a97308 */ /* 0x000fe20000000800 */
[C---:B--2---:R-:W-:Y:S01]  /*15980*/  FADD.FTZ R38, R2.reuse, R0 ;  /* 0x0000000002267221 */ /* 0x044fe20000010000 */
[----:B------:R-:W-:Y:S01]  /*15990*/  F2FP.BF16.PACK_AB R73, R2, R9 ;  /* 0x000000090249723e */ /* 0x000fe200000010ff */
[C---:B------:R-:W-:Y:S01]  /*159a0*/  FMUL.FTZ R2, R69.reuse, c[0x0][0x2d0] ;  /* 0x0000b40045027a20 */ /* 0x040fe20000410000 */
[----:B------:R-:W-:Y:S06]  /*159b0*/  FSEL R0, R69, RZ, P0 ;  /* 0x000000ff45007208 */ /* 0x000fec0000000000 */
[----:B------:R-:W-:Y:S01]  /*159c0*/  MUFU.EX2 R168, R229 ;  /* 0x000000e500a87308 */ /* 0x000fe20000000800 */
        /* <DEDUP_REMOVED lines=12> */
[----:B------:R-:W-:Y:S01]  /*15a90*/  FMUL.FTZ R0, R0, c[0x0][0x2d0] ;  /* 0x0000b40000007a20 */ /* 0x000fe20000410000 */
[----:B------:R-:W-:Y:S01]  /*15aa0*/  LDSM.16.MT88.4 R80, [R195] ;  /* 0x00000000c350783b */ /* 0x000fe20000004200 */
[--C-:B------:R-:W-:Y:S02]  /*15ab0*/  FFMA.FTZ R19, R79, c[0x0][0x2d0], -R2.reuse ;  /* 0x0000b4004f137a23 */ /* 0x100fe40000010802 */
[--C-:B------:R-:W-:Y:S02]  /*15ac0*/  FFMA.FTZ R237, R63, c[0x0][0x2d0], -R2.reuse ;  /* 0x0000b4003fed7a23 */ /* 0x100fe40000010802 */
[--C-:B------:R-:W-:Y:S02]  /*15ad0*/  FFMA.FTZ R166, R166, c[0x0][0x2d0], -R2.reuse ;  /* 0x0000b400a6a67a23 */ /* 0x100fe40000010802 */
[--C-:B------:R-:W-:Y:S01]  /*15ae0*/  FFMA.FTZ R165, R165, c[0x0][0x2d0], -R2.reuse ;  /* 0x0000b400a5a57a23 */ /* 0x100fe20000010802 */
[----:B------:R-:W3:Y:S01]  /*15af0*/  MUFU.EX2 R0, R0 ;  /* 0x0000000000007308 */ /* 0x000ee20000000800 */
[--C-:B------:R-:W-:Y:S02]  /*15b00*/  FFMA.FTZ R164, R164, c[0x0][0x2d0], -R2.reuse ;  /* 0x0000b400a4a47a23 */ /* 0x100fe40000010802 */
[--C-:B------:R-:W-:Y:S02]  /*15b10*/  FFMA.FTZ R175, R162, c[0x0][0x2d0], -R2.reuse ;  /* 0x0000b400a2af7a23 */ /* 0x100fe40000010802 */
[----:B-1----:R-:W-:Y:S02]  /*15b20*/  FMUL.FTZ R4, R68, c[0x0][0x2d0] ;  /* 0x0000b40044047a20 */ /* 0x002fe40000410000 */
[--C-:B------:R-:W-:Y:S02]  /*15b30*/  FFMA.FTZ R177, R161, c[0x0][0x2d0], -R2.reuse ;  /* 0x0000b400a1b17a23 */ /* 0x100fe40000010802 */
[--C-:B------:R-:W-:Y:S01]  /*15b40*/  FFMA.FTZ R187, R160, c[0x0][0x2d0], -R2.reuse ;  /* 0x0000b400a0bb7a23 */ /* 0x100fe20000010802 */
[----:B------:R-:W-:Y:S01]  /*15b50*/  FSEL R4, R4, RZ, P0 ;  /* 0x000000ff04047208 */ /* 0x000fe20000000000 */
[--C-:B------:R-:W-:Y:S01]  /*15b60*/  FFMA.FTZ R233, R74, c[0x0][0x2d0], -R2.reuse ;  /* 0x0000b4004ae97a23 */ /* 0x100fe20000010802 */
[----:B------:R-:W-:Y:S01]  /*15b70*/  F2FP.BF16.PACK_AB R74, R10, R11 ;  /* 0x0000000b0a4a723e */ /* 0x000fe200000010ff */
[--C-:B------:R-:W-:Y:S02]  /*15b80*/  FFMA.FTZ R234, R67, c[0x0][0x2d0], -R2.reuse ;  /* 0x0000b40043ea7a23 */ /* 0x100fe40000010802 */
[--C-:B------:R-:W-:Y:S02]  /*15b90*/  FFMA.FTZ R239, R58, c[0x0][0x2d0], -R2.reuse ;  /* 0x0000b4003aef7a23 */ /* 0x100fe40000010802 */
[--C-:B------:R-:W-:Y:S02]  /*15ba0*/  FFMA.FTZ R167, R167, c[0x0][0x2d0], -R2.reuse ;  /* 0x0000b400a7a77a23 */ /* 0x100fe40000010802 */
[----:B------:R-:W-:Y:S01]  /*15bb0*/  FFMA.FTZ R163, R163, c[0x0][0x2d0], -R2 ;  /* 0x0000b400a3a37a23 */ /* 0x000fe20000010802 */
[----:B------:R-:W-:Y:S01]  /*15bc0*/  FSEL R2, R68, RZ, P0 ;  /* 0x000000ff44027208 */ /* 0x000fe20000000000 */
[--C-:B--2---:R-:W-:Y:S02]  /*15bd0*/  FFMA.FTZ R9, R30, c[0x0][0x2d0], -R4.reuse ;  /* 0x0000b4001e097a23 */ /* 0x104fe40000010804 */
[--C-:B------:R-:W-:Y:S02]  /*15be0*/  FFMA.FTZ R225, R32, c[0x0][0x2d0], -R4.reuse ;  /* 0x0000b40020e17a23 */ /* 0x100fe40000010804 */
[----:B------:R1:W-:Y:S01]  /*15bf0*/  MUFU.EX2 R32, R9 ;  /* 0x0000000900207308 */ /* 0x0003e20000000800 */
[----:B------:R-:W-:Y:S02]  /*15c00*/  FADD.FTZ R2, -R2, R89 ;  /* 0x0000005902027221 */ /* 0x000fe40000010100 */
[--C-:B------:R-:W-:Y:S02]  /*15c10*/  FFMA.FTZ R207, R36, c[0x0][0x2d0], -R4.reuse ;  /* 0x0000b40024cf7a23 */ /* 0x100fe40000010804 */
[----:B------:R-:W-:Y:S02]  /*15c20*/  FMUL.FTZ R2, R2, c[0x0][0x2d0] ;  /* 0x0000b40002027a20 */ /* 0x000fe40000410000 */
[----:B---3--:R-:W-:Y:S02]  /*15c30*/  FMUL.FTZ R45, R0, R105 ;  /* 0x00000069002d7220 */ /* 0x008fe40000410000 */
[--C-:B------:R-:W-:Y:S02]  /*15c40*/  FFMA.FTZ R18, R62, c[0x0][0x2d0], -R4.reuse ;  /* 0x0000b4003e127a23 */ /* 0x100fe40000010804 */
[----:B------:R-:W2:Y:S01]  /*15c50*/  MUFU.EX2 R2, R2 ;  /* 0x0000000200027308 */ /* 0x000ea20000000800 */
[--C-:B------:R-:W-:Y:S02]  /*15c60*/  FFMA.FTZ R17, R61, c[0x0][0x2d0], -R4.reuse ;  /* 0x0000b4003d117a23 */ /* 0x100fe40000010804 */
[--C-:B------:R-:W-:Y:S01]  /*15c70*/  FFMA.FTZ R16, R76, c[0x0][0x2d0], -R4.reuse ;  /* 0x0000b4004c107a23 */ /* 0x100fe20000010804 */
[----:B------:R-:W-:Y:S01]  /*15c80*/  F2FP.BF16.PACK_AB R76, R20, R21 ;  /* 0x00000015144c723e */ /* 0x000fe200000010ff */
        /* <DEDUP_REMOVED lines=17> */
[C---:B------:R-:W-:Y:S02]  /*15da0*/  FFMA.FTZ R4, R0.reuse, R246, R21 ;  /* 0x000000f600047223 */ /* 0x040fe40000010015 */
[----:B------:R-:W-:Y:S02]  /*15db0*/  FMUL.FTZ R56, R0, R100 ;  /* 0x0000006400387220 */ /* 0x000fe40000410000 */
[----:B------:R-:W-:Y:S02]  /*15dc0*/  FADD.FTZ R100, R20, R4 ;  /* 0x0000000414647221 */ /* 0x000fe40000010000 */
[----:B------:R-:W3:Y:S01]  /*15dd0*/  LDSM.16.MT88.4 R20, [R192] ;  /* 0x00000000c014783b */ /* 0x000ee20000004200 */
[----:B------:R-:W-:Y:S01]  /*15de0*/  FADD.FTZ R8, R11, R12 ;  /* 0x0000000c0b087221 */ /* 0x000fe20000010000 */
[----:B------:R-:W-:Y:S01]  /*15df0*/  MUFU.EX2 R176, R188 ;  /* 0x000000bc00b07308 */ /* 0x000fe20000000800 */
[C---:B------:R-:W-:Y:S02]  /*15e00*/  FMUL.FTZ R60, R0.reuse, R96 ;  /* 0x00000060003c7220 */ /* 0x040fe40000410000 */
[C---:B------:R-:W-:Y:S02]  /*15e10*/  FMUL.FTZ R61, R0.reuse, R97 ;  /* 0x00000061003d7220 */ /* 0x040fe40000410000 */
[C---:B------:R-:W-:Y:S02]  /*15e20*/  FMUL.FTZ R40, R0.reuse, R108 ;  /* 0x0000006c00287220 */ /* 0x040fe40000410000 */
[C---:B------:R-:W-:Y:S02]  /*15e30*/  FMUL.FTZ R41, R0.reuse, R109 ;  /* 0x0000006d00297220 */ /* 0x040fe40000410000 */
[C---:B------:R-:W-:Y:S01]  /*15e40*/  FMUL.FTZ R44, R0.reuse, R104 ;  /* 0x00000068002c7220 */ /* 0x040fe20000410000 */
[----:B------:R-:W-:Y:S01]  /*15e50*/  MUFU.EX2 R109, R180 ;  /* 0x000000b4006d7308 */ /* 0x000fe20000000800 */
[----:B------:R-:W-:Y:S02]  /*15e60*/  FMUL.FTZ R57, R0, R101 ;  /* 0x0000006500397220 */ /* 0x000fe40000410000 */
[----:B------:R-:W-:Y:S02]  /*15e70*/  FADD.FTZ R66, R10, R8 ;  /* 0x000000080a427221 */ /* 0x000fe40000010000 */
[C---:B------:R-:W-:Y:S02]  /*15e80*/  FMUL.FTZ R8, R0.reuse, R124 ;  /* 0x0000007c00087220 */ /* 0x040fe40000410000 */
[C---:B-1----:R-:W-:Y:S02]  /*15e90*/  FMUL.FTZ R9, R0.reuse, R125 ;  /* 0x0000007d00097220 */ /* 0x042fe40000410000 */
[C---:B------:R-:W-:Y:S01]  /*15ea0*/  FMUL.FTZ R12, R0.reuse, R120 ;  /* 0x00000078000c7220 */ /* 0x040fe20000410000 */
[----:B------:R1:W-:Y:S01]  /*15eb0*/  MUFU.EX2 R104, R55 ;  /* 0x0000003700687308 */ /* 0x0003e20000000800 */
[C---:B------:R-:W-:Y:S02]  /*15ec0*/  FMUL.FTZ R13, R0.reuse, R121 ;  /* 0x00000079000d7220 */ /* 0x040fe40000410000 */
[C---:B------:R-:W-:Y:S02]  /*15ed0*/  FMUL.FTZ R24, R0.reuse, R116 ;  /* 0x0000007400187220 */ /* 0x040fe40000410000 */
[C---:B------:R-:W-:Y:S02]  /*15ee0*/  FMUL.FTZ R25, R0.reuse, R117 ;  /* 0x0000007500197220 */ /* 0x040fe40000410000 */
[C---:B------:R-:W-:Y:S02]  /*15ef0*/  FMUL.FTZ R28, R0.reuse, R112 ;  /* 0x00000070001c7220 */ /* 0x040fe40000410000 */
[----:B------:R-:W-:Y:S01]  /*15f00*/  FMUL.FTZ R29, R0, R113 ;  /* 0x00000071001d7220 */ /* 0x000fe20000410000 */
[----:B------:R-:W4:Y:S01]  /*15f10*/  MUFU.EX2 R101, R18 ;  /* 0x0000001200657308 */ /* 0x000f220000000800 */
[C---:B--2---:R-:W-:Y:S02]  /*15f20*/  FMUL.FTZ R59, R2.reuse, R103 ;  /* 0x00000067023b7220 */ /* 0x044fe40000410000 */
[C---:B------:R-:W-:Y:S02]  /*15f30*/  FMUL.FTZ R58, R2.reuse, R102 ;  /* 0x00000066023a7220 */ /* 0x040fe40000410000 */
[C---:B------:R-:W-:Y:S02]  /*15f40*/  FMUL.FTZ R6, R3.reuse, R130 ;  /* 0x0000008203067220 */ /* 0x040fe40000410000 */
[----:B------:R-:W-:Y:S02]  /*15f50*/  FMUL.FTZ R7, R3, R131 ;  /* 0x0000008303077220 */ /* 0x000fe40000410000 */
[C---:B------:R-:W-:Y:S01]  /*15f60*/  FMUL.FTZ R4, R65.reuse, R128 ;  /* 0x0000008041047220 */ /* 0x040fe20000410000 */
[----:B------:R-:W2:Y:S01]  /*15f70*/  MUFU.EX2 R0, R14 ;  /* 0x0000000e00007308 */ /* 0x000ea20000000800 */
[C---:B------:R-:W-:Y:S02]  /*15f80*/  FMUL.FTZ R5, R65.reuse, R129 ;  /* 0x0000008141057220 */ /* 0x040fe40000410000 */
[C---:B------:R-:W-:Y:S01]  /*15f90*/  FMUL.FTZ R10, R2.reuse, R126 ;  /* 0x0000007e020a7220 */ /* 0x040fe20000410000 */
[----:B-1----:R-:W-:Y:S01]  /*15fa0*/  LDSM.16.MT88.4 R52, [R193] ;  /* 0x00000000c134783b */ /* 0x002fe20000004200 */
[C---:B------:R-:W-:Y:S02]  /*15fb0*/  FMUL.FTZ R11, R2.reuse, R127 ;  /* 0x0000007f020b7220 */ /* 0x040fe40000410000 */
[C---:B------:R-:W-:Y:S02]  /*15fc0*/  FMUL.FTZ R15, R2.reuse, R123 ;  /* 0x0000007b020f7220 */ /* 0x040fe40000410000 */
[C---:B------:R-:W-:Y:S01]  /*15fd0*/  FFMA.FTZ R89, R2.reuse, R247, R32 ;  /* 0x000000f702597223 */ /* 0x040fe20000010020 */
[----:B------:R1:W-:Y:S01]  /*15fe0*/  MUFU.EX2 R103, R37 ;  /* 0x0000002500677308 */ /* 0x0003e20000000800 */
[----:B------:R-:W-:Y:S01]  /*15ff0*/  FMUL.FTZ R33, R65, R141 ;  /* 0x0000008d41217220 */ /* 0x000fe20000410000 */
[----:B------:R-:W5:Y:S01]  /*16000*/  LDL R247, [R1] ;  /* 0x0000000001f77983 */ /* 0x000f620000100800 */
[----:B------:R-:W-:Y:S01]  /*16010*/  FMUL.FTZ R34, R3, R142 ;  /* 0x0000008e03227220 */ /* 0x000fe20000410000 */
[----:B----4-:R-:W-:Y:S01]  /*16020*/  F2FP.BF16.PACK_AB R77, R101, R32 ;  /* 0x00000020654d723e */ /* 0x010fe200000010ff */
[----:B------:R-:W-:Y:S02]  /*16030*/  FMUL.FTZ R18, R3, R134 ;  /* 0x0000008603127220 */ /* 0x000fe40000410000 */
[----:B------:R-:W-:Y:S02]  /*16040*/  FMUL.FTZ R32, R65, R140 ;  /* 0x0000008c41207220 */ /* 0x000fe40000410000 */
[----:B------:R-:W-:Y:S01]  /*16050*/  FMUL.FTZ R35, R3, R143 ;  /* 0x0000008f03237220 */ /* 0x000fe20000410000 */
[----:B------:R4:W-:Y:S01]  /*16060*/  MUFU.EX2 R102, R17 ;  /* 0x0000001100667308 */ /* 0x0009e20000000800 */
[----:B------:R-:W-:Y:S01]  /*16070*/  LDSM.16.MT88.4 R140, [R196+0x2000] ;  /* 0x00200000c48c783b */ /* 0x000fe20000004200 */
[----:B------:R-:W-:Y:S01]  /*16080*/  FMUL.FTZ R46, R2, R106 ;  /* 0x0000006a022e7220 */ /* 0x000fe20000410000 */
[----:B--2---:R-:W-:Y:S01]  /*16090*/  F2FP.BF16.PACK_AB R75, R104, R0 ;  /* 0x00000000684b723e */ /* 0x004fe200000010ff */
[----:B------:R-:W-:Y:S02]  /*160a0*/  FADD.FTZ R88, R0, R38 ;  /* 0x0000002600587221 */ /* 0x000fe40000010000 */
[C---:B------:R-:W-:Y:S02]  /*160b0*/  FMUL.FTZ R47, R2.reuse, R107 ;  /* 0x0000006b022f7220 */ /* 0x040fe40000410000 */
[C---:B------:R-:W-:Y:S02]  /*160c0*/  FMUL.FTZ R62, R2.reuse, R98 ;  /* 0x00000062023e7220 */ /* 0x040fe40000410000 */
[----:B------:R-:W2:Y:S01]  /*160d0*/  MUFU.EX2 R121, R19 ;  /* 0x0000001300797308 */ /* 0x000ea20000000800 */
[-C--:B---3--:R-:W-:Y:S01]  /*160e0*/  HMMA.16816.F32.BF16 R4, R72, R20.reuse, R4 ;  /* 0x000000144804723c */ /* 0x088fe20000041804 */
[----:B-1----:R-:W1:Y:S04]  /*160f0*/  LDSM.16.MT88.4 R36, [R196] ;  /* 0x00000000c424783b */ /* 0x002e680000004200 */
[C---:B------:R-:W-:Y:S02]  /*16100*/  FMUL.FTZ R14, R2.reuse, R122 ;  /* 0x0000007a020e7220 */ /* 0x040fe40000410000 */
[C---:B------:R-:W-:Y:S02]  /*16110*/  FMUL.FTZ R26, R2.reuse, R118 ;  /* 0x00000076021a7220 */ /* 0x040fe40000410000 */
[----:B------:R-:W3:Y:S03]  /*16120*/  MUFU.EX2 R120, R16 ;  /* 0x0000001000787308 */ /* 0x000ee60000000800 */
[C---:B------:R-:W-:Y:S02]  /*16130*/  FMUL.FTZ R27, R2.reuse, R119 ;  /* 0x00000077021b7220 */ /* 0x040fe40000410000 */
[----:B----4-:R-:W-:Y:S02]  /*16140*/  FMUL.FTZ R17, R65, R133 ;  /* 0x0000008541117220 */ /* 0x010fe40000410000 */
[C---:B------:R-:W-:Y:S02]  /*16150*/  FMUL.FTZ R63, R2.reuse, R99 ;  /* 0x00000063023f7220 */ /* 0x040fe40000410000 */
[----:B------:R-:W4:Y:S01]  /*16160*/  LDSM.16.MT88.4 R96, [R192+0x800] ;  /* 0x00080000c060783b */ /* 0x000f220000004200 */
[----:B------:R-:W-:Y:S01]  /*16170*/  MUFU.EX2 R108, R178 ;  /* 0x000000b2006c7308 */ /* 0x000fe20000000800 */
[C---:B------:R-:W-:Y:S02]  /*16180*/  FMUL.FTZ R42, R2.reuse, R110 ;  /* 0x0000006e022a7220 */ /* 0x040fe40000410000 */
[C---:B------:R-:W-:Y:S01]  /*16190*/  FMUL.FTZ R43, R2.reuse, R111 ;  /* 0x0000006f022b7220 */ /* 0x040fe20000410000 */
[----:B--2---:R-:W-:Y:S01]  /*161a0*/  F2FP.BF16.PACK_AB R78, R121, R103 ;  /* 0x00000067794e723e */ /* 0x004fe200000010ff */
[C---:B------:R-:W-:Y:S02]  /*161b0*/  FMUL.FTZ R19, R3.reuse, R135 ;  /* 0x0000008703137220 */ /* 0x040fe40000410000 */
[----:B------:R-:W-:Y:S02]  /*161c0*/  FMUL.FTZ R67, R3, R159 ;  /* 0x0000009f03437220 */ /* 0x000fe40000410000 */
[C---:B------:R-:W-:Y:S01]  /*161d0*/  FMUL.FTZ R30, R2.reuse, R114 ;  /* 0x00000072021e7220 */ /* 0x040fe20000410000 */
[----:B------:R-:W-:Y:S01]  /*161e0*/  MUFU.EX2 R111, R182 ;  /* 0x000000b6006f7308 */ /* 0x000fe20000000800 */
[----:B------:R-:W-:Y:S02]  /*161f0*/  FMUL.FTZ R31, R2, R115 ;  /* 0x00000073021f7220 */ /* 0x000fe40000410000 */
[----:B------:R-:W-:Y:S01]  /*16200*/  FADD.FTZ R0, R64, R66 ;  /* 0x0000004240007221 */ /* 0x000fe20000010000 */
[----:B---3--:R-:W-:Y:S01]  /*16210*/  F2FP.BF16.PACK_AB R79, R120, R102 ;  /* 0x00000066784f723e */ /* 0x008fe200000010ff */
[----:B------:R-:W-:Y:S02]  /*16220*/  FMUL.FTZ R16, R65, R132 ;  /* 0x0000008441107220 */ /* 0x000fe40000410000 */
[----:B------:R-:W-:Y:S01]  /*16230*/  LDSM.16.MT88.4 R132, [R192+0x2000] ;  /* 0x00200000c084783b */ /* 0x000fe20000004200 */
[----:B------:R-:W-:Y:S02]  /*16240*/  FMUL.FTZ R66, R3, R158 ;  /* 0x0000009e03427220 */ /* 0x000fe40000410000 */
[----:B------:R-:W-:Y:S01]  /*16250*/  MUFU.EX2 R110, R179 ;  /* 0x000000b3006e7308 */ /* 0x000fe20000000800 */
[C---:B------:R-:W-:Y:S07]  /*16260*/  HMMA.16816.F32.BF16 R8, R76.reuse, R20, R8 ;  /* 0x000000144c08723c */ /* 0x040fee0000041808 */
[C---:B------:R-:W-:Y:S01]  /*16270*/  FMUL.FTZ R20, R65.reuse, R136 ;  /* 0x0000008841147220 */ /* 0x040fe20000410000 */
[-C--:B------:R-:W-:Y:S01]  /*16280*/  HMMA.16816.F32.BF16 R12, R76, R22.reuse, R12 ;  /* 0x000000164c0c723c */ /* 0x080fe2000004180c */
[----:B------:R-:W2:Y:S03]  /*16290*/  MUFU.EX2 R2, R184 ;  /* 0x000000b800027308 */ /* 0x000ea60000000800 */
[----:B------:R-:W-:Y:S04]  /*162a0*/  FMUL.FTZ R21, R65, R137 ;  /* 0x0000008941157220 */ /* 0x000fe80000410000 */
[C---:B------:R-:W-:Y:S03]  /*162b0*/  HMMA.16816.F32.BF16 R16, R72.reuse, R22, R16 ;  /* 0x000000164810723c */ /* 0x040fe60000041810 */
[----:B------:R-:W-:Y:S04]  /*162c0*/  MUFU.EX2 R179, R186 ;  /* 0x000000ba00b37308 */ /* 0x000fe80000000800 */
[C---:B------:R-:W-:Y:S02]  /*162d0*/  FMUL.FTZ R22, R3.reuse, R138 ;  /* 0x0000008a03167220 */ /* 0x040fe40000410000 */
[----:B------:R-:W-:Y:S04]  /*162e0*/  FMUL.FTZ R23, R3, R139 ;  /* 0x0000008b03177220 */ /* 0x000fe80000410000 */
[----:B------:R-:W-:Y:S03]  /*162f0*/  MUFU.EX2 R115, R173 ;  /* 0x000000ad00737308 */ /* 0x000fe60000000800 */
[-C--:B-1----:R-:W-:Y:S03]  /*16300*/  HMMA.16816.F32.BF16 R20, R72, R36.reuse, R20 ;  /* 0x000000244814723c */ /* 0x082fe60000041814 */
[----:B--2---:R-:W-:Y:S04]  /*16310*/  FADD.FTZ R0, R2, R0 ;  /* 0x0000000002007221 */ /* 0x004fe80000010000 */
[----:B------:R-:W-:Y:S01]  /*16320*/  FADD.FTZ R0, R87, R0 ;  /* 0x0000000057007221 */ /* 0x000fe20000010000 */
[C---:B------:R-:W-:Y:S01]  /*16330*/  HMMA.16816.F32.BF16 R24, R76.reuse, R36, R24 ;  /* 0x000000244c18723c */ /* 0x040fe20000041818 */
[----:B------:R-:W1:Y:S03]  /*16340*/  MUFU.EX2 R123, R172 ;  /* 0x000000ac007b7308 */ /* 0x000e660000000800 */
[----:B------:R-:W-:Y:S03]  /*16350*/  FADD.FTZ R0, R86, R0 ;  /* 0x0000000056007221 */ /* 0x000fe60000010000 */
[----:B------:R-:W-:Y:S01]  /*16360*/  FMUL.FTZ R36, R65, R144 ;  /* 0x0000009041247220 */ /* 0x000fe20000410000 */
[-C--:B------:R-:W-:Y:S03]  /*16370*/  HMMA.16816.F32.BF16 R28, R76, R38.reuse, R28 ;  /* 0x000000264c1c723c */ /* 0x080fe6000004181c */
[----:B------:R-:W-:Y:S01]  /*16380*/  MUFU.EX2 R126, R171 ;  /* 0x000000ab007e7308 */ /* 0x000fe20000000800 */
[----:B------:R-:W-:Y:S02]  /*16390*/  FADD.FTZ R0, R111, R0 ;  /* 0x000000006f007221 */ /* 0x000fe40000010000 */
[----:B------:R-:W-:Y:S02]  /*163a0*/  FMUL.FTZ R37, R65, R145 ;  /* 0x0000009141257220 */ /* 0x000fe40000410000 */
[C---:B------:R-:W-:Y:S04]  /*163b0*/  HMMA.16816.F32.BF16 R32, R72.reuse, R38, R32 ;  /* 0x000000264820723c */ /* 0x040fe80000041820 */
[----:B------:R-:W-:Y:S01]  /*163c0*/  FADD.FTZ R0, R109, R0 ;  /* 0x000000006d007221 */ /* 0x000fe20000010000 */
[----:B------:R-:W-:Y:S02]  /*163d0*/  MUFU.EX2 R171, R190 ;  /* 0x000000be00ab7308 */ /* 0x000fe40000000800 */
[C---:B------:R-:W-:Y:S02]  /*163e0*/  FMUL.FTZ R38, R3.reuse, R146 ;  /* 0x0000009203267220 */ /* 0x040fe40000410000 */
[----:B------:R-:W-:Y:S03]  /*163f0*/  FMUL.FTZ R39, R3, R147 ;  /* 0x0000009303277220 */ /* 0x000fe60000410000 */
[----:B------:R-:W-:Y:S03]  /*16400*/  FADD.FTZ R0, R110, R0 ;  /* 0x000000006e007221 */ /* 0x000fe60000010000 */
[----:B------:R-:W2:Y:S01]  /*16410*/  MUFU.EX2 R128, R170 ;  /* 0x000000aa00807308 */ /* 0x000ea20000000800 */
[-C--:B------:R-:W-:Y:S08]  /*16420*/  HMMA.16816.F32.BF16 R36, R72, R52.reuse, R36 ;  /* 0x000000344824723c */ /* 0x080ff00000041824 */
[C---:B------:R-:W-:Y:S01]  /*16430*/  HMMA.16816.F32.BF16 R40, R76.reuse, R52, R40 ;  /* 0x000000344c28723c */ /* 0x040fe20000041828 */
[----:B------:R-:W-:Y:S06]  /*16440*/  MUFU.EX2 R114, R167 ;  /* 0x000000a700727308 */ /* 0x000fec0000000800 */
[C---:B------:R-:W-:Y:S01]  /*16450*/  FMUL.FTZ R52, R65.reuse, R152 ;  /* 0x0000009841347220 */ /* 0x040fe20000410000 */
[-C--:B------:R-:W-:Y:S03]  /*16460*/  HMMA.16816.F32.BF16 R44, R76, R54.reuse, R44 ;  /* 0x000000364c2c723c */ /* 0x080fe6000004182c */
[----:B------:R-:W3:Y:S01]  /*16470*/  MUFU.EX2 R124, R166 ;  /* 0x000000a6007c7308 */ /* 0x000ee20000000800 */
[----:B------:R-:W-:Y:S04]  /*16480*/  FMUL.FTZ R53, R65, R153 ;  /* 0x0000009941357220 */ /* 0x000fe80000410000 */
[C---:B------:R-:W-:Y:S05]  /*16490*/  HMMA.16816.F32.BF16 R48, R72.reuse, R54, R48 ;  /* 0x000000364830723c */ /* 0x040fea0000041830 */
[----:B------:R-:W-:Y:S02]  /*164a0*/  MUFU.EX2 R127, R165 ;  /* 0x000000a5007f7308 */ /* 0x000fe40000000800 */
[C---:B------:R-:W-:Y:S02]  /*164b0*/  FMUL.FTZ R54, R3.reuse, R154 ;  /* 0x0000009a03367220 */ /* 0x040fe40000410000 */
[----:B------:R-:W-:Y:S03]  /*164c0*/  FMUL.FTZ R55, R3, R155 ;  /* 0x0000009b03377220 */ /* 0x000fe60000410000 */
[----:B------:R-:W-:Y:S03]  /*164d0*/  FADD.FTZ R3, R103, R100 ;  /* 0x0000006467037221 */ /* 0x000fe60000010000 */
[----:B------:R-:W-:Y:S01]  /*164e0*/  MUFU.EX2 R166, R222 ;  /* 0x000000de00a67308 */ /* 0x000fe20000000800 */
[-C--:B------:R-:W-:Y:S08]  /*164f0*/  HMMA.16816.F32.BF16 R52, R72, R80.reuse, R52 ;  /* 0x000000504834723c */ /* 0x080ff00000041834 */
[C---:B------:R-:W-:Y:S01]  /*16500*/  HMMA.16816.F32.BF16 R56, R76.reuse, R80, R56 ;  /* 0x000000504c38723c */ /* 0x040fe20000041838 */
[----:B------:R-:W2:Y:S07]  /*16510*/  MUFU.EX2 R246, R164 ;  /* 0x000000a400f67308 */ /* 0x000eae0000000800 */
[-C--:B------:R-:W-:Y:S03]  /*16520*/  HMMA.16816.F32.BF16 R60, R76, R82.reuse, R60 ;  /* 0x000000524c3c723c */ /* 0x080fe6000004183c */
[----:B------:R-:W-:Y:S04]  /*16530*/  MUFU.EX2 R117, R162 ;  /* 0x000000a200757308 */ /* 0x000fe80000000800 */
[----:B------:R-:W-:Y:S01]  /*16540*/  F2FP.BF16.PACK_AB R76, R2, R64 ;  /* 0x00000040024c723e */ /* 0x000fe200000010ff */
[C---:B------:R-:W-:Y:S01]  /*16550*/  FMUL.FTZ R64, R65.reuse, R156 ;  /* 0x0000009c41407220 */ /* 0x040fe20000410000 */
[----:B------:R-:W-:Y:S03]  /*16560*/  F2FP.BF16.PACK_AB R78, R86, R87 ;  /* 0x00000057564e723e */ /* 0x000fe600000010ff */
[----:B------:R-:W-:Y:S01]  /*16570*/  FMUL.FTZ R65, R65, R157 ;  /* 0x0000009d41417220 */ /* 0x000fe20000410000 */
[----:B------:R-:W3:Y:S01]  /*16580*/  MUFU.EX2 R118, R161 ;  /* 0x000000a100767308 */ /* 0x000ee20000000800 */
[----:B------:R-:W-:Y:S01]  /*16590*/  FADD.FTZ R2, R101, R89 ;  /* 0x0000005965027221 */ /* 0x000fe20000010000 */
[----:B-1----:R-:W-:Y:S01]  /*165a0*/  F2FP.BF16.PACK_AB R77, R123, R115 ;  /* 0x000000737b4d723e */ /* 0x002fe200000010ff */
[----:B------:R-:W-:Y:S01]  /*165b0*/  FADD.FTZ R87, R104, R88 ;  /* 0x0000005868577221 */ /* 0x000fe20000010000 */
[----:B--2---:R-:W-:Y:S01]  /*165c0*/  F2FP.BF16.PACK_AB R79, R128, R126 ;  /* 0x0000007e804f723e */ /* 0x004fe200000010ff */
[----:B------:R-:W-:Y:S01]  /*165d0*/  LDSM.16.MT88.4 R104, [R193+0x1000] ;  /* 0x00100000c168783b */ /* 0x000fe20000004200 */
[----:B------:R-:W-:Y:S04]  /*165e0*/  HMMA.16816.F32.BF16 R64, R72, R82, R64 ;  /* 0x000000524840723c */ /* 0x000fe80000041840 */
[----:B------:R-:W1:Y:S01]  /*165f0*/  MUFU.EX2 R125, R160 ;  /* 0x000000a0007d7308 */ /* 0x000e620000000800 */
[----:B------:R-:W-:Y:S01]  /*16600*/  FADD.FTZ R86, R102, R2 ;  /* 0x0000000266567221 */ /* 0x000fe20000010000 */
[----:B------:R-:W-:Y:S01]  /*16610*/  F2FP.BF16.PACK_AB R157, R168, R169 ;  /* 0x000000a9a89d723e */ /* 0x000fe200000010ff */
[----:B------:R-:W2:Y:S01]  /*16620*/  LDSM.16.MT88.4 R80, [R196+0x800] ;  /* 0x00080000c450783b */ /* 0x000ea20000004200 */
[-C--:B----4-:R-:W-:Y:S05]  /*16630*/  HMMA.16816.F32.BF16 R4, R76, R96.reuse, R4 ;  /* 0x000000604c04723c */ /* 0x090fea0000041804 */
[----:B---3--:R-:W-:Y:S01]  /*16640*/  F2FP.BF16.PACK_AB R72, R124, R114 ;  /* 0x000000727c48723e */ /* 0x008fe200000010ff */
[----:B------:R-:W-:Y:S01]  /*16650*/  FADD.FTZ R2, R108, R0 ;  /* 0x000000006c027221 */ /* 0x000fe20000010000 */
[----:B------:R-:W-:Y:S01]  /*16660*/  F2FP.BF16.PACK_AB R74, R246, R127 ;  /* 0x0000007ff64a723e */ /* 0x000fe200000010ff */
[----:B------:R-:W3:Y:S01]  /*16670*/  LDSM.16.MT88.4 R100, [R193+0x800] ;  /* 0x00080000c164783b */ /* 0x000ee20000004200 */
[----:B------:R-:W-:Y:S03]  /*16680*/  MUFU.EX2 R165, R224 ;  /* 0x000000e000a57308 */ /* 0x000fe60000000800 */
[----:B------:R-:W-:Y:S01]  /*16690*/  F2FP.BF16.PACK_AB R73, R118, R117 ;  /* 0x000000757649723e */ /* 0x000fe200000010ff */
[----:B------:R-:W-:Y:S02]  /*166a0*/  FADD.FTZ R0, R121, R3 ;  /* 0x0000000379007221 */ /* 0x000fe40000010000 */
[----:B------:R-:W-:Y:S02]  /*166b0*/  FADD.FTZ R3, R115, R87 ;  /* 0x0000005773037221 */ /* 0x000fe40000010000 */
[----:B------:R-:W-:Y:S02]  /*166c0*/  FADD.FTZ R87, R114, R0 ;  /* 0x0000000072577221 */ /* 0x000fe40000010000 */
[----:B------:R-:W-:Y:S01]  /*166d0*/  MUFU.EX2 R164, R225 ;  /* 0x000000e100a47308 */ /* 0x000fe20000000800 */
[----:B-1----:R-:W-:Y:S01]  /*166e0*/  F2FP.BF16.PACK_AB R75, R183, R125 ;  /* 0x0000007db74b723e */ /* 0x002fe200000010ff */
[----:B------:R-:W-:Y:S02]  /*166f0*/  FADD.FTZ R86, R120, R86 ;  /* 0x0000005678567221 */ /* 0x000fe40000010000 */
[----:B------:R-:W-:Y:S02]  /*16700*/  FADD.FTZ R3, R123, R3 ;  /* 0x000000037b037221 */ /* 0x000fe40000010000 */
[----:B------:R-:W-:Y:S02]  /*16710*/  FADD.FTZ R87, R124, R87 ;  /* 0x000000577c577221 */ /* 0x000fe40000010000 */
[C---:B------:R-:W-:Y:S02]  /*16720*/  HMMA.16816.F32.BF16 R8, R72.reuse, R96, R8 ;  /* 0x000000604808723c */ /* 0x040fe40000041808 */
[----:B------:R-:W-:Y:S06]  /*16730*/  MUFU.EX2 R162, R226 ;  /* 0x000000e200a27308 */ /* 0x000fec0000000800 */
[-C--:B------:R-:W-:Y:S04]  /*16740*/  HMMA.16816.F32.BF16 R12, R72, R98.reuse, R12 ;  /* 0x00000062480c723c */ /* 0x080fe8000004180c */
[----:B------:R-:W1:Y:S04]  /*16750*/  MUFU.EX2 R184, R174 ;  /* 0x000000ae00b87308 */ /* 0x000e680000000800 */
[C---:B------:R-:W-:Y:S01]  /*16760*/  HMMA.16816.F32.BF16 R16, R76.reuse, R98, R16 ;  /* 0x000000624c10723c */ /* 0x040fe20000041810 */
[----:B------:R-:W4:Y:S05]  /*16770*/  LDSM.16.MT88.4 R96, [R195+0x800] ;  /* 0x00080000c360783b */ /* 0x000f2a0000004200 */
[----:B------:R-:W-:Y:S02]  /*16780*/  MUFU.EX2 R174, R189 ;  /* 0x000000bd00ae7308 */ /* 0x000fe40000000800 */
[-C--:B--2---:R-:W-:Y:S08]  /*16790*/  HMMA.16816.F32.BF16 R20, R76, R80.reuse, R20 ;  /* 0x000000504c14723c */ /* 0x084ff00000041814 */
[C---:B------:R-:W-:Y:S01]  /*167a0*/  HMMA.16816.F32.BF16 R24, R72.reuse, R80, R24 ;  /* 0x000000504818723c */ /* 0x040fe20000041818 */
[----:B------:R-:W-:Y:S07]  /*167b0*/  MUFU.EX2 R182, R163 ;  /* 0x000000a300b67308 */ /* 0x000fee0000000800 */
[-C--:B------:R-:W-:Y:S03]  /*167c0*/  HMMA.16816.F32.BF16 R28, R72, R82.reuse, R28 ;  /* 0x00000052481c723c */ /* 0x080fe6000004181c */
[----:B------:R-:W2:Y:S05]  /*167d0*/  MUFU.EX2 R180, R175 ;  /* 0x000000af00b47308 */ /* 0x000eaa0000000800 */
[C---:B------:R-:W-:Y:S01]  /*167e0*/  HMMA.16816.F32.BF16 R32, R76.reuse, R82, R32 ;  /* 0x000000524c20723c */ /* 0x040fe20000041820 */
[----:B------:R-:W1:Y:S04]  /*167f0*/  LDSM.16.MT88.4 R80, [R192+0x1000] ;  /* 0x00100000c050783b */ /* 0x000e680000004200 */
[----:B------:R-:W-:Y:S03]  /*16800*/  MUFU.EX2 R155, R177 ;  /* 0x000000b1009b7308 */ /* 0x000fe60000000800 */
[-C--:B---3--:R-:W-:Y:S03]  /*16810*/  HMMA.16816.F32.BF16 R36, R76, R100.reuse, R36 ;  /* 0x000000644c24723c */ /* 0x088fe60000041824 */
[C---:B-----5:R-:W-:Y:S02]  /*16820*/  ISETP.GT.AND P0, PT, R223.reuse, R247, PT ;  /* 0x000000f7df00720c */ /* 0x060fe40003f04270 */
[----:B------:R-:W-:Y:S02]  /*16830*/  IADD3 R223, R223, -0x1, RZ ;  /* 0xffffffffdfdf7810 */ /* 0x000fe40007ffe0ff */
[----:B------:R-:W3:Y:S01]  /*16840*/  MUFU.EX2 R175, R187 ;  /* 0x000000bb00af7308 */ /* 0x000ee20000000800 */
[C---:B------:R-:W-:Y:S08]  /*16850*/  HMMA.16816.F32.BF16 R40, R72.reuse, R100, R40 ;  /* 0x000000644828723c */ /* 0x040ff00000041828 */
[-C--:B------:R-:W-:Y:S01]  /*16860*/  HMMA.16816.F32.BF16 R44, R72, R102.reuse, R44 ;  /* 0x00000066482c723c */ /* 0x080fe2000004182c */
[----:B------:R-:W-:Y:S07]  /*16870*/  MUFU.EX2 R154, R181 ;  /* 0x000000b5009a7308 */ /* 0x000fee0000000800 */
[C---:B------:R-:W-:Y:S01]  /*16880*/  HMMA.16816.F32.BF16 R48, R76.reuse, R102, R48 ;  /* 0x000000664c30723c */ /* 0x040fe20000041830 */
[----:B------:R-:W5:Y:S02]  /*16890*/  LDSM.16.MT88.4 R100, [R196+0x1000] ;  /* 0x00100000c464783b */ /* 0x000f640000004200 */
[----:B------:R-:W1:Y:S05]  /*168a0*/  MUFU.EX2 R153, R191 ;  /* 0x000000bf00997308 */ /* 0x000e6a0000000800 */
[-C--:B----4-:R-:W-:Y:S05]  /*168b0*/  HMMA.16816.F32.BF16 R52, R76, R96.reuse, R52 ;  /* 0x000000604c34723c */ /* 0x090fea0000041834 */
[----:B------:R-:W-:Y:S03]  /*168c0*/  MUFU.EX2 R152, R207 ;  /* 0x000000cf00987308 */ /* 0x000fe60000000800 */
[C---:B------:R-:W-:Y:S07]  /*168d0*/  HMMA.16816.F32.BF16 R56, R72.reuse, R96, R56 ;  /* 0x000000604838723c */ /* 0x040fee0000041838 */
[----:B------:R-:W4:Y:S01]  /*168e0*/  MUFU.EX2 R170, R209 ;  /* 0x000000d100aa7308 */ /* 0x000f220000000800 */
[-C--:B------:R-:W-:Y:S07]  /*168f0*/  HMMA.16816.F32.BF16 R60, R72, R98.reuse, R60 ;  /* 0x00000062483c723c */ /* 0x080fee000004183c */
[----:B------:R-:W-:Y:S01]  /*16900*/  F2FP.BF16.PACK_AB R72, R109, R111 ;  /* 0x0000006f6d48723e */ /* 0x000fe200000010ff */
[----:B------:R-:W-:Y:S01]  /*16910*/  HMMA.16816.F32.BF16 R64, R76, R98, R64 ;  /* 0x000000624c40723c */ /* 0x000fe20000041840 */
[----:B------:R-:W5:Y:S01]  /*16920*/  LDSM.16.MT88.4 R96, [R195+0x1000] ;  /* 0x00100000c360783b */ /* 0x000f620000004200 */
[----:B------:R-:W4:Y:S02]  /*16930*/  MUFU.EX2 R89, R218 ;  /* 0x000000da00597308 */ /* 0x000f240000000800 */
[----:B------:R-:W-:Y:S02]  /*16940*/  F2FP.BF16.PACK_AB R74, R108, R110 ;  /* 0x0000006e6c4a723e */ /* 0x000fe400000010ff */
[----:B------:R-:W-:Y:S02]  /*16950*/  F2FP.BF16.PACK_AB R73, R243, R242 ;  /* 0x000000f2f349723e */ /* 0x000fe400000010ff */
[----:B-1----:R-:W-:Y:S01]  /*16960*/  F2FP.BF16.PACK_AB R75, R185, R184 ;  /* 0x000000b8b94b723e */ /* 0x002fe200000010ff */
[----:B------:R-:W-:Y:S03]  /*16970*/  LDSM.16.MT88.4 R108, [R195+0x1800] ;  /* 0x00180000c36c783b */ /* 0x000fe60000004200 */
[----:B--2---:R-:W-:Y:S01]  /*16980*/  F2FP.BF16.PACK_AB R76, R180, R182 ;  /* 0x000000b6b44c723e */ /* 0x004fe200000010ff */
[----:B------:R-:W1:Y:S01]  /*16990*/  MUFU.EX2 R88, R217 ;  /* 0x000000d900587308 */ /* 0x000e620000000800 */
[----:B---3--:R-:W-:Y:S01]  /*169a0*/  F2FP.BF16.PACK_AB R78, R175, R155 ;  /* 0x0000009baf4e723e */ /* 0x008fe200000010ff */
[-C--:B------:R-:W-:Y:S05]  /*169b0*/  HMMA.16816.F32.BF16 R4, R72, R80.reuse, R4 ;  /* 0x000000504804723c */ /* 0x080fea0000041804 */
[----:B------:R-:W-:Y:S02]  /*169c0*/  F2FP.BF16.PACK_AB R77, R153, R154 ;  /* 0x0000009a994d723e */ /* 0x000fe400000010ff */
[----:B----4-:R-:W-:Y:S01]  /*169d0*/  F2FP.BF16.PACK_AB R79, R170, R152 ;  /* 0x00000098aa4f723e */ /* 0x010fe200000010ff */
[----:B------:R-:W2:Y:S01]  /*169e0*/  MUFU.EX2 R113, R216 ;  /* 0x000000d800717308 */ /* 0x000ea20000000800 */
[----:B------:R-:W-:Y:S05]  /*169f0*/  FADD.FTZ R0, R89, R2 ;  /* 0x0000000259007221 */ /* 0x000fea0000010000 */
[C---:B------:R-:W-:Y:S04]  /*16a00*/  HMMA.16816.F32.BF16 R8, R76.reuse, R80, R8 ;  /* 0x000000504c08723c */ /* 0x040fe80000041808 */
[----:B------:R-:W3:Y:S04]  /*16a10*/  MUFU.EX2 R112, R215 ;  /* 0x000000d700707308 */ /* 0x000ee80000000800 */
[-C--:B------:R-:W-:Y:S04]  /*16a20*/  HMMA.16816.F32.BF16 R12, R76, R82.reuse, R12 ;  /* 0x000000524c0c723c */ /* 0x080fe8000004180c */
[----:B-1----:R-:W-:Y:S02]  /*16a30*/  FADD.FTZ R0, R88, R0 ;  /* 0x0000000058007221 */ /* 0x002fe40000010000 */
[----:B------:R-:W-:Y:S02]  /*16a40*/  MUFU.EX2 R172, R213 ;  /* 0x000000d500ac7308 */ /* 0x000fe40000000800 */
[C---:B------:R-:W-:Y:S01]  /*16a50*/  HMMA.16816.F32.BF16 R16, R72.reuse, R82, R16 ;  /* 0x000000524810723c */ /* 0x040fe20000041810 */
[----:B------:R-:W1:Y:S03]  /*16a60*/  LDSM.16.MT88.4 R80, [R192+0x1800] ;  /* 0x00180000c050783b */ /* 0x000e660000004200 */
[----:B--2---:R-:W-:Y:S04]  /*16a70*/  FADD.FTZ R0, R113, R0 ;  /* 0x0000000071007221 */ /* 0x004fe80000010000 */
[-C--:B-----5:R-:W-:Y:S01]  /*16a80*/  HMMA.16816.F32.BF16 R20, R72, R100.reuse, R20 ;  /* 0x000000644814723c */ /* 0x0a0fe20000041814 */
        /* <DEDUP_REMOVED lines=9> */
[----:B------:R-:W2:Y:S06]  /*16b20*/  LDSM.16.MT88.4 R100, [R196+0x1800] ;  /* 0x00180000c464783b */ /* 0x000eac0000004200 */
        /* <DEDUP_REMOVED lines=17> */
[----:B------:R-:W-:Y:S03]  /*16c40*/  MUFU.EX2 R167, R230 ;  /* 0x000000e600a77308 */ /* 0x000fe60000000800 */
[----:B-----5:R-:W-:Y:S02]  /*16c50*/  FADD.FTZ R0, R116, R0 ;  /* 0x0000000074007221 */ /* 0x020fe40000010000 */
[----:B------:R-:W-:Y:S02]  /*16c60*/  FADD.FTZ R2, R154, R2 ;  /* 0x000000029a027221 */ /* 0x000fe40000010000 */
[-C--:B------:R-:W-:Y:S03]  /*16c70*/  HMMA.16816.F32.BF16 R60, R76, R98.reuse, R60 ;  /* 0x000000624c3c723c */ /* 0x080fe6000004183c */
[----:B------:R-:W4:Y:S01]  /*16c80*/  MUFU.EX2 R163, R235 ;  /* 0x000000eb00a37308 */ /* 0x000f220000000800 */
[----:B------:R-:W-:Y:S01]  /*16c90*/  FADD.FTZ R2, R153, R2 ;  /* 0x0000000299027221 */ /* 0x000fe20000010000 */
[----:B-1----:R-:W-:Y:S03]  /*16ca0*/  F2FP.BF16.PACK_AB R158, R114, R116 ;  /* 0x00000074729e723e */ /* 0x002fe600000010ff */
[----:B------:R-:W-:Y:S04]  /*16cb0*/  HMMA.16816.F32.BF16 R64, R72, R98, R64 ;  /* 0x000000624840723c */ /* 0x000fe80000041840 */
[----:B------:R-:W-:Y:S01]  /*16cc0*/  F2FP.BF16.PACK_AB R76, R88, R89 ;  /* 0x00000059584c723e */ /* 0x000fe200000010ff */
[----:B------:R-:W-:Y:S01]  /*16cd0*/  MUFU.EX2 R161, R233 ;  /* 0x000000e900a17308 */ /* 0x000fe20000000800 */
        /* <DEDUP_REMOVED lines=9> */
[----:B------:R-:W-:Y:S01]  /*16d70*/  F2FP.BF16.PACK_AB R73, R165, R166 ;  /* 0x000000a6a549723e */ /* 0x000fe200000010ff */
[-C--:B------:R-:W-:Y:S05]  /*16d80*/  HMMA.16816.F32.BF16 R4, R76, R80.reuse, R4 ;  /* 0x000000504c04723c */ /* 0x080fea0000041804 */
[----:B------:R-:W-:Y:S01]  /*16d90*/  F2FP.BF16.PACK_AB R75, R162, R164 ;  /* 0x000000a4a24b723e */ /* 0x000fe200000010ff */
[----:B------:R-:W5:Y:S01]  /*16da0*/  MUFU.EX2 R160, R234 ;  /* 0x000000ea00a07308 */ /* 0x000f620000000800 */
[----:B----4-:R-:W-:Y:S01]  /*16db0*/  F2FP.BF16.PACK_AB R159, R163, R167 ;  /* 0x000000a7a39f723e */ /* 0x010fe200000010ff */
[----:B------:R-:W-:Y:S04]  /*16dc0*/  FADD.FTZ R2, R165, R2 ;  /* 0x00000002a5027221 */ /* 0x000fe80000010000 */
[C---:B------:R-:W-:Y:S04]  /*16dd0*/  HMMA.16816.F32.BF16 R8, R72.reuse, R80, R8 ;  /* 0x000000504808723c */ /* 0x040fe80000041808 */
[----:B------:R-:W4:Y:S01]  /*16de0*/  MUFU.EX2 R89, R237 ;  /* 0x000000ed00597308 */ /* 0x000f220000000800 */
[----:B------:R-:W-:Y:S03]  /*16df0*/  FADD.FTZ R2, R164, R2 ;  /* 0x00000002a4027221 */ /* 0x000fe60000010000 */
[-C--:B------:R-:W-:Y:S04]  /*16e00*/  HMMA.16816.F32.BF16 R12, R72, R82.reuse, R12 ;  /* 0x00000052480c723c */ /* 0x080fe8000004180c */
[----:B-1----:R-:W-:Y:S02]  /*16e10*/  FADD.FTZ R239, R114, R0 ;  /* 0x0000000072ef7221 */ /* 0x002fe40000010000 */
[----:B------:R-:W-:Y:S01]  /*16e20*/  MUFU.EX2 R81, R240 ;  /* 0x000000f000517308 */ /* 0x000fe20000000800 */
[----:B------:R-:W-:Y:S01]  /*16e30*/  FADD.FTZ R0, R126, R3 ;  /* 0x000000037e007221 */ /* 0x000fe20000010000 */
[C---:B------:R-:W-:Y:S04]  /*16e40*/  HMMA.16816.F32.BF16 R16, R76.reuse, R82, R16 ;  /* 0x000000524c10723c */ /* 0x040fe80000041810 */
[----:B------:R-:W-:Y:S01]  /*16e50*/  FADD.FTZ R0, R128, R0 ;  /* 0x0000000080007221 */ /* 0x000fe20000010000 */
[----:B-----5:R-:W-:Y:S01]  /*16e60*/  F2FP.BF16.PACK_AB R96, R160, R161 ;  /* 0x000000a1a060723e */ /* 0x020fe200000010ff */
[----:B------:R-:W-:Y:S01]  /*16e70*/  FADD.FTZ R3, R127, R87 ;  /* 0x000000577f037221 */ /* 0x000fe20000010000 */
[----:B------:R-:W-:Y:S01]  /*16e80*/  MOV R87, R70 ;  /* 0x0000004600577202 */ /* 0x000fe20000000f00 */
[-C--:B--2---:R-:W-:Y:S01]  /*16e90*/  HMMA.16816.F32.BF16 R20, R76, R100.reuse, R20 ;  /* 0x000000644c14723c */ /* 0x084fe20000041814 */
[----:B------:R-:W-:Y:S03]  /*16ea0*/  MUFU.EX2 R82, R236 ;  /* 0x000000ec00527308 */ /* 0x000fe60000000800 */
[----:B----4-:R-:W-:Y:S01]  /*16eb0*/  F2FP.BF16.PACK_AB R98, R88, R89 ;  /* 0x000000595862723e */ /* 0x010fe200000010ff */
[----:B------:R-:W-:Y:S02]  /*16ec0*/  FADD.FTZ R3, R246, R3 ;  /* 0x00000003f6037221 */ /* 0x000fe40000010000 */
[----:B------:R-:W-:Y:S01]  /*16ed0*/  FADD.FTZ R0, R242, R0 ;  /* 0x00000000f2007221 */ /* 0x000fe20000010000 */
[C---:B------:R-:W-:Y:S03]  /*16ee0*/  HMMA.16816.F32.BF16 R24, R72.reuse, R100, R24 ;  /* 0x000000644818723c */ /* 0x040fe60000041818 */
[----:B------:R-:W1:Y:S01]  /*16ef0*/  MUFU.EX2 R83, R238 ;  /* 0x000000ee00537308 */ /* 0x000e620000000800 */
[----:B------:R-:W-:Y:S02]  /*16f00*/  FADD.FTZ R3, R182, R3 ;  /* 0x00000003b6037221 */ /* 0x000fe40000010000 */
[----:B------:R-:W-:Y:S02]  /*16f10*/  FADD.FTZ R0, R243, R0 ;  /* 0x00000000f3007221 */ /* 0x000fe40000010000 */
[-C--:B------:R-:W-:Y:S04]  /*16f20*/  HMMA.16816.F32.BF16 R28, R72, R102.reuse, R28 ;  /* 0x00000066481c723c */ /* 0x080fe8000004181c */
[----:B------:R-:W-:Y:S01]  /*16f30*/  FADD.FTZ R3, R180, R3 ;  /* 0x00000003b4037221 */ /* 0x000fe20000010000 */
[----:B------:R-:W2:Y:S01]  /*16f40*/  MUFU.EX2 R80, R241 ;  /* 0x000000f100507308 */ /* 0x000ea20000000800 */
[----:B------:R-:W-:Y:S02]  /*16f50*/  FADD.FTZ R0, R184, R0 ;  /* 0x00000000b8007221 */ /* 0x000fe40000010000 */
[C---:B------:R-:W-:Y:S04]  /*16f60*/  HMMA.16816.F32.BF16 R32, R76.reuse, R102, R32 ;  /* 0x000000664c20723c */ /* 0x040fe80000041820 */
[----:B------:R-:W-:Y:S02]  /*16f70*/  FADD.FTZ R3, R155, R3 ;  /* 0x000000039b037221 */ /* 0x000fe40000010000 */
[----:B------:R-:W-:Y:S02]  /*16f80*/  FADD.FTZ R0, R185, R0 ;  /* 0x00000000b9007221 */ /* 0x000fe40000010000 */
[-C--:B---3--:R-:W-:Y:S04]  /*16f90*/  HMMA.16816.F32.BF16 R36, R76, R104.reuse, R36 ;  /* 0x000000684c24723c */ /* 0x088fe80000041824 */
[----:B-1----:R-:W-:Y:S01]  /*16fa0*/  F2FP.BF16.PACK_AB R97, R83, R82 ;  /* 0x000000525361723e */ /* 0x002fe200000010ff */
[----:B------:R-:W-:Y:S02]  /*16fb0*/  FADD.FTZ R3, R175, R3 ;  /* 0x00000003af037221 */ /* 0x000fe40000010000 */
[----:B------:R-:W-:Y:S01]  /*16fc0*/  FADD.FTZ R0, R172, R0 ;  /* 0x00000000ac007221 */ /* 0x000fe20000010000 */
[C---:B------:R-:W-:Y:S04]  /*16fd0*/  HMMA.16816.F32.BF16 R40, R72.reuse, R104, R40 ;  /* 0x000000684828723c */ /* 0x040fe80000041828 */
[----:B------:R-:W-:Y:S01]  /*16fe0*/  FADD.FTZ R3, R171, R3 ;  /* 0x00000003ab037221 */ /* 0x000fe20000010000 */
[----:B--2---:R-:W-:Y:S01]  /*16ff0*/  F2FP.BF16.PACK_AB R99, R80, R81 ;  /* 0x000000515063723e */ /* 0x004fe200000010ff */
        /* <DEDUP_REMOVED lines=45> */
.L_x_1748:
[----:B-1----:R-:W-:-:S13]  /*172d0*/  ISETP.GE.AND P0, PT, R223, R252, PT ;  /* 0x000000fcdf00720c */ /* 0x002fda0003f06270 */
[----:B------:R-:W-:Y:S05]  /*172e0*/  @!P0 BRA `(.L_x_1760) ;  /* 0x00003c7000008947 */ /* 0x000fea0003800000 */
[----:B------:R-:W-:Y:S01]  /*172f0*/  IMAD.MOV.U32 R87, RZ, RZ, R70 ;  /* 0x000000ffff577224 */ /* 0x000fe200078e0046 */
[----:B------:R-:W-:Y:S01]  /*17300*/  MOV R89, R68 ;  /* 0x0000004400597202 */ /* 0x000fe20000000f00 */
[----:B------:R-:W-:Y:S01]  /*17310*/  IMAD.MOV.U32 R86, RZ, RZ, R71 ;  /* 0x000000ffff567224 */ /* 0x000fe200078e0047 */
[----:B------:R-:W-:Y:S02]  /*17320*/  MOV R88, R69 ;  /* 0x0000004500587202 */ /* 0x000fe40000000f00 */
.L_x_1767:
[----:B------:R-:W2:Y:S01]  /*17330*/  LDL.64 R6, [R1+0x8] ;  /* 0x0000080001067983 */ /* 0x000ea20000100a00 */
        /* <DEDUP_REMOVED lines=35> */
.L_x_1864:
        /* <DEDUP_REMOVED lines=324> */
.L_x_1865:
        /* <DEDUP_REMOVED lines=25> */
.L_x_1866:
        /* <DEDUP_REMOVED lines=9> */
.L_x_1763:
[----:B--234-:R-:W-:Y:S05]  /*18bd0*/  BSYNC B0 ;  /* 0x0000000000007941 */ /* 0x01cfea0003800000 */
.L_x_1762:
        /* <DEDUP_REMOVED lines=97> */
.L_x_1867:
[C---:B------:R-:W-:Y:S01]  /*191f0*/  FMUL.FTZ R2, R71.reuse, c[0x0][0x2d0] ;  /* 0x0000b40047027a20 */ /* 0x040fe20000410000 */
[----:B--2---:R-:W-:Y:S01]  /*19200*/  FMNMX.FTZ R68, R0, R4, !PT ;  /* 0x0000000400447209 */ /* 0x004fe20007810000 */
[----:B------:R-:W-:Y:S01]  /*19210*/  FADD.FTZ R0, -R71, R86 ;  /* 0x0000005647007221 */ /* 0x000fe20000010100 */
[----:B------:R-:W-:Y:S01]  /*19220*/  WARPSYNC 0xffffffff ;  /* 0xffffffff00007948 */ /* 0x000fe20003800000 */
[--C-:B-1----:R-:W-:Y:S01]  /*19230*/  FFMA.FTZ R4, R188, c[0x0][0x2d0], -R2.reuse ;  /* 0x0000b400bc047a23 */ /* 0x102fe20000010802 */
[----:B------:R-:W-:Y:S01]  /*19240*/  LDSM.16.MT88.4 R52, [R193] ;  /* 0x00000000c134783b */ /* 0x000fe20000004200 */
[----:B------:R-:W-:Y:S01]  /*19250*/  FMUL.FTZ R0, R0, c[0x0][0x2d0] ;  /* 0x0000b40000007a20 */ /* 0x000fe20000410000 */
[----:B------:R-:W-:Y:S01]  /*19260*/  ISETP.GT.AND P0, PT, R223, R252, PT ;  /* 0x000000fcdf00720c */ /* 0x000fe20003f04270 */
        /* <DEDUP_REMOVED lines=183> */
[C---:B------:R-:W-:Y:S02]  /*19de0*/  FMUL.FTZ R7, R3.reuse, R131 ;  /* 0x0000008303077220 */ /* 0x040fe40000410000 */
        /* <DEDUP_REMOVED lines=58> */
[----:B---3--:R-:W-:Y:S01]  /*1a190*/  FADD.FTZ R3, R123, R3 ;  /* 0x000000037b037221 */ /* 0x008fe20000010000 */
        /* <DEDUP_REMOVED lines=122> */
[----:B------:R-:W-:Y:S01]  /*1a940*/  MUFU.EX2 R167, R241 ;  /* 0x000000f100a77308 */ /* 0x000fe20000000800 */
[----:B------:R-:W-:Y:S01]  /*1a950*/  F2FP.BF16.PACK_AB R72, R175, R172 ;  /* 0x000000acaf48723e */ /* 0x000fe200000010ff */
[----:B------:R-:W-:Y:S01]  /*1a960*/  FADD.FTZ R2, R166, R2 ;  /* 0x00000002a6027221 */ /* 0x000fe20000010000 */
[----:B------:R-:W-:Y:S01]  /*1a970*/  F2FP.BF16.PACK_AB R74, R178, R177 ;  /* 0x000000b1b24a723e */ /* 0x000fe200000010ff */
[-C--:B------:R-:W-:Y:S05]  /*1a980*/  HMMA.16816.F32.BF16 R4, R76, R80.reuse, R4 ;  /* 0x000000504c04723c */ /* 0x080fea0000041804 */
[C---:B------:R-:W-:Y:S01]  /*1a990*/  F2FP.BF16.PACK_AB R73, R165.reuse, R166 ;  /* 0x000000a6a549723e */ /* 0x040fe200000010ff */
[----:B------:R-:W4:Y:S01]  /*1a9a0*/  MUFU.EX2 R163, R242 ;  /* 0x000000f200a37308 */ /* 0x000f220000000800 */
        /* <DEDUP_REMOVED lines=8> */
[----:B------:R-:W-:Y:S01]  /*1aa30*/  FADD.FTZ R3, R127, R87 ;  /* 0x000000577f037221 */ /* 0x000fe20000010000 */
[----:B------:R-:W-:Y:S01]  /*1aa40*/  MOV R87, R70 ;  /* 0x0000004600577202 */ /* 0x000fe20000000f00 */
[-C--:B------:R-:W-:Y:S04]  /*1aa50*/  HMMA.16816.F32.BF16 R12, R72, R82.reuse, R12 ;  /* 0x00000052480c723c */ /* 0x080fe8000004180c */
[----:B------:R-:W1:Y:S01]  /*1aa60*/  MUFU.EX2 R160, R224 ;  /* 0x000000e000a07308 */ /* 0x000e620000000800 */
[----:B------:R-:W-:Y:S02]  /*1aa70*/  FADD.FTZ R0, R128, R0 ;  /* 0x0000000080007221 */ /* 0x000fe40000010000 */
[----:B------:R-:W-:Y:S01]  /*1aa80*/  FADD.FTZ R3, R243, R3 ;  /* 0x00000003f3037221 */ /* 0x000fe20000010000 */
[C---:B------:R-:W-:Y:S04]  /*1aa90*/  HMMA.16816.F32.BF16 R16, R76.reuse, R82, R16 ;  /* 0x000000524c10723c */ /* 0x040fe80000041810 */
[----:B----4-:R-:W-:Y:S01]  /*1aaa0*/  F2FP.BF16.PACK_AB R159, R163, R167 ;  /* 0x000000a7a39f723e */ /* 0x010fe200000010ff */
[----:B------:R-:W-:Y:S01]  /*1aab0*/  FADD.FTZ R3, R183, R3 ;  /* 0x00000003b7037221 */ /* 0x000fe20000010000 */
[----:B------:R-:W-:Y:S01]  /*1aac0*/  MUFU.EX2 R89, R225 ;  /* 0x000000e100597308 */ /* 0x000fe20000000800 */
[----:B------:R-:W-:Y:S01]  /*1aad0*/  FADD.FTZ R0, R230, R0 ;  /* 0x00000000e6007221 */ /* 0x000fe20000010000 */
[-C--:B--2---:R-:W-:Y:S04]  /*1aae0*/  HMMA.16816.F32.BF16 R20, R76, R100.reuse, R20 ;  /* 0x000000644c14723c */ /* 0x084fe80000041814 */
[----:B------:R-:W-:Y:S02]  /*1aaf0*/  FADD.FTZ R3, R182, R3 ;  /* 0x00000003b6037221 */ /* 0x000fe40000010000 */
        /* <DEDUP_REMOVED lines=70> */
.L_x_1760:
[----:B------:R-:W-:Y:S05]  /*1af60*/  BRA.DIV ~URZ, `(.L_x_1768) ;  /* 0x00008e227f007947 */ /* 0x000fea000b800000 */
[----:B------:R1:W2:Y:S02]  /*1af70*/  SHFL.BFLY PT, R0, R239, 0x2, 0x1f ;  /* 0x0c401f00ef007f89 */ /* 0x0002a400000e0000 */
.L_x_1868:
        /* <DEDUP_REMOVED lines=15> */
.L_x_1869:
        /* <DEDUP_REMOVED lines=102> */
.L_x_1679:
        /* <DEDUP_REMOVED lines=8> */
[----:B------:R-:W3:Y:S08]  /*1b750*/  FLO.U32 R3, UR4 ;  /* 0x0000000400037d00 */ /* 0x000ef000080e0000 */
[----:B------:R-:W4:Y:S01]  /*1b760*/  POPC R2, UR4 ;  /* 0x0000000400027d09 */ /* 0x000f220008000000 */
[----:B---3--:R-:W-:Y:S01]  /*1b770*/  ISETP.EQ.U32.AND P0, PT, R3, R4, PT ;  /* 0x000000040300720c */ /* 0x008fe20003f02070 */
[----:B------:R-:W-:-:S12]  /*1b780*/  IMAD.MOV.U32 R4, RZ, RZ, c[0x0][0x560] ;  /* 0x00015800ff047624 */ /* 0x000fd800078e00ff */
[----:B----4-:R3:W4:Y:S04]  /*1b790*/  @P0 ATOMG.E.ADD.STRONG.GPU PT, R2, [R4.64], R2 ;  /* 0x00000002040209a8 */ /* 0x01072800081ee1c8 */
[----:B---3--:R-:W3:Y:S04]  /*1b7a0*/  S2R R4, SR_LTMASK ;  /* 0x0000000000047919 */ /* 0x008ee80000003900 */
[----:B----4-:R3:W4:Y:S02]  /*1b7b0*/  SHFL.IDX PT, R3, R2, R3, 0x1f ;  /* 0x00001f0302037589 */ /* 0x01072400000e0000 */
[----:B---3--:R-:W-:-:S06]  /*1b7c0*/  LOP3.LUT R2, R4, UR4, RZ, 0xc0, !PT ;  /* 0x0000000404027c12 */ /* 0x008fcc000f8ec0ff */
[----:B------:R-:W4:Y:S02]  /*1b7d0*/  POPC R2, R2 ;  /* 0x0000000200027309 */ /* 0x000f240000000000 */
[----:B----45:R-:W-:-:S05]  /*1b7e0*/  IADD3 R6, R3, c[0x0][0xc], R2 ;  /* 0x0000030003067a10 */ /* 0x030fca0007ffe002 */
[----:B------:R3:W-:Y:S02]  /*1b7f0*/  STL [R1+0x40], R6 ;  /* 0x0000400601007387 */ /* 0x0007e40000100800 */
.L_x_1771:
[----:B---3--:R-:W-:Y:S05]  /*1b800*/  BSYNC B0 ;  /* 0x0000000000007941 */ /* 0x008fea0003800000 */
.L_x_1770:
[----:B------:R-:W-:Y:S01]  /*1b810*/  PRMT R0, R0, 0x9910, RZ ;  /* 0x0000991000007816 */ /* 0x000fe200000000ff */
[----:B------:R-:W-:Y:S01]  /*1b820*/  BSSY B1, `(.L_x_1772) ;  /* 0x00002f1000017945 */ /* 0x000fe20003800000 */
[----:B-----5:R-:W-:Y:S02]  /*1b830*/  IMAD.MOV.U32 R57, RZ, RZ, R6 ;  /* 0x000000ffff397224 */ /* 0x020fe400078e0006 */
[----:B------:R-:W-:-:S13]  /*1b840*/  ISETP.NE.AND P0, PT, R0, RZ, PT ;  /* 0x000000ff0000720c */ /* 0x000fda0003f05270 */
[----:B------:R-:W-:Y:S05]  /*1b850*/  @!P0 BRA `(.L_x_1773) ;  /* 0x000022f000008947 */ /* 0x000fea0003800000 */
[----:B------:R-:W3:Y:S04]  /*1b860*/  LDL R6, [R1+0x9c] ;  /* 0x00009c0001067983 */ /* 0x000ee80000100800 */
[----:B------:R-:W4:Y:S04]  /*1b870*/  LDL R5, [R1+0xac] ;  /* 0x0000ac0001057983 */ /* 0x000f280000100800 */
[----:B-12---:R-:W2:Y:S04]  /*1b880*/  LDL R9, [R1+0xb4] ;  /* 0x0000b40001097983 */ /* 0x006ea80000100800 */
        /* <DEDUP_REMOVED lines=18> */
[----:B------:R-:W-:Y:S04]  /*1b9b0*/  STS [R6+0x2000], R3 ;  /* 0x0020000306007388 */ /* 0x000fe80000000800 */
[----:B------:R3:W-:Y:S01]  /*1b9c0*/  STS [R6+0x2400], R2 ;  /* 0x0024000206007388 */ /* 0x0007e20000000800 */
[----:B-1----:R-:W-:-:S03]  /*1b9d0*/  F2FP.BF16.PACK_AB R0, R35, R34 ;  /* 0x000000222300723e */ /* 0x002fc600000010ff */
[----:B---3--:R-:W3:Y:S01]  /*1b9e0*/  LDL R6, [R1+0xa8] ;  /* 0x0000a80001067983 */ /* 0x008ee20000100800 */
[----:B------:R-:W-:Y:S02]  /*1b9f0*/  F2FP.BF16.PACK_AB R3, R79, R78 ;  /* 0x0000004e4f03723e */ /* 0x000fe400000010ff */
[----:B------:R-:W-:Y:S01]  /*1ba00*/  F2FP.BF16.PACK_AB R2, R131, R130 ;  /* 0x000000828302723e */ /* 0x000fe200000010ff */
[----:B------:R1:W-:Y:S04]  /*1ba10*/  STS [R5+0x2000], R0 ;  /* 0x0020000005007388 */ /* 0x0003e80000000800 */
[----:B------:R4:W-:Y:S04]  /*1ba20*/  STS [R5+0x2400], R4 ;  /* 0x0024000405007388 */ /* 0x0009e80000000800 */
[----:B--2---:R2:W-:Y:S04]  /*1ba30*/  STS [R9], R3 ;  /* 0x0000000309007388 */ /* 0x0045e80000000800 */
[----:B------:R2:W-:Y:S04]  /*1ba40*/  STS [R9+0x400], R2 ;  /* 0x0004000209007388 */ /* 0x0005e80000000800 */
[----:B------:R-:W3:Y:S01]  /*1ba50*/  LDL.LU R11, [R1+0x64] ;  /* 0x00006400010b7983 */ /* 0x000ee20000300800 */
[----:B-1----:R-:W-:-:S02]  /*1ba60*/  F2FP.BF16.PACK_AB R0, R81, R80 ;  /* 0x000000505100723e */ /* 0x002fc400000010ff */
[----:B----4-:R-:W-:-:S03]  /*1ba70*/  F2FP.BF16.PACK_AB R4, R39, R38 ;  /* 0x000000262704723e */ /* 0x010fc600000010ff */
[----:B------:R1:W-:Y:S01]  /*1ba80*/  STS [R8], R0 ;  /* 0x0000000008007388 */ /* 0x0003e20000000800 */
[----:B------:R-:W-:Y:S02]  /*1ba90*/  F2FP.BF16.PACK_AB R5, R59, R58 ;  /* 0x0000003a3b05723e */ /* 0x000fe400000010ff */
[----:B--2---:R-:W-:Y:S02]  /*1baa0*/  F2FP.BF16.PACK_AB R3, R133, R132 ;  /* 0x000000848503723e */ /* 0x004fe400000010ff */
[----:B------:R-:W-:-:S03]  /*1bab0*/  F2FP.BF16.PACK_AB R2, R41, R40 ;  /* 0x000000282902723e */ /* 0x000fc600000010ff */
[----:B------:R-:W-:Y:S04]  /*1bac0*/  STS [R8+0x400], R3 ;  /* 0x0004000308007388 */ /* 0x000fe80000000800 */
[----:B------:R-:W-:Y:S04]  /*1bad0*/  STS [R9+0x2000], R4 ;  /* 0x0020000409007388 */ /* 0x000fe80000000800 */
[----:B------:R2:W-:Y:S01]  /*1bae0*/  STS [R9+0x2400], R2 ;  /* 0x0024000209007388 */ /* 0x0005e20000000800 */
[----:B-1----:R-:W-:-:S03]  /*1baf0*/  F2FP.BF16.PACK_AB R0, R43, R42 ;  /* 0x0000002a2b00723e */ /* 0x002fc600000010ff */
[----:B--2---:R-:W2:Y:S01]  /*1bb00*/  LDL.LU R9, [R1+0x68] ;  /* 0x0000680001097983 */ /* 0x004ea20000300800 */
        /* <DEDUP_REMOVED lines=15> */
[----:B---3--:R1:W-:Y:S04]  /*1bc00*/  STS [R6], R2 ;  /* 0x0000000206007388 */ /* 0x0083e80000000800 */
[----:B------:R3:W-:Y:S04]  /*1bc10*/  STS [R6+0x400], R0 ;  /* 0x0004000006007388 */ /* 0x0007e80000000800 */
[----:B------:R3:W-:Y:S04]  /*1bc20*/  STS [R7+0x2000], R4 ;  /* 0x0020000407007388 */ /* 0x0007e80000000800 */
[----:B------:R3:W-:Y:S01]  /*1bc30*/  STS [R7+0x2400], R3 ;  /* 0x0024000307007388 */ /* 0x0007e20000000800 */
[----:B-1----:R-:W-:-:S02]  /*1bc40*/  F2FP.BF16.PACK_AB R2, R51, R50 ;  /* 0x000000323302723e */ /* 0x002fc400000010ff */
[----:B---3--:R-:W-:-:S03]  /*1bc50*/  F2FP.BF16.PACK_AB R0, R47, R46 ;  /* 0x0000002e2f00723e */ /* 0x008fc600000010ff */
        /* <DEDUP_REMOVED lines=12> */
[----:B---3--:R-:W-:Y:S02]  /*1bd20*/  F2FP.BF16.PACK_AB R3, R29, R28 ;  /* 0x0000001c1d03723e */ /* 0x008fe400000010ff */
[----:B--2---:R-:W-:-:S05]  /*1bd30*/  F2FP.BF16.PACK_AB R2, R33, R32 ;  /* 0x000000202102723e */ /* 0x004fca00000010ff */
        /* <DEDUP_REMOVED lines=20> */
.L_x_1774:
        /* <DEDUP_REMOVED lines=70> */
[----:B---3--:R-:W-:-:S05]  /*1c2e0*/  IMAD.IADD R6, R61, 0x1, R56 ;  /* 0x000000013d067824 */ /* 0x008fca00078e0238 */
        /* <DEDUP_REMOVED lines=25> */
[----:B-1----:R-:W-:Y:S01]  /*1c480*/  IADD3 R8, R251, R56, RZ ;  /* 0x00000038fb087210 */ /* 0x002fe20007ffe0ff */
        /* <DEDUP_REMOVED lines=39> */
[----:B------:R-:W-:Y:S01]  /*1c700*/  IADD3 R4, R10, R56, RZ ;  /* 0x000000380a047210 */ /* 0x000fe20007ffe0ff */
[----:B------:R-:W-:Y:S05]  /*1c710*/  BRA.DIV ~URZ, `(.L_x_1776) ;  /* 0x000078f27f007947 */ /* 0x000fea000b800000 */
[----:B-1234-:R1:W2:Y:S02]  /*1c720*/  SHFL.IDX PT, R7, R5, RZ, 0x181f ;  /* 0x00181fff05077589 */ /* 0x01e2a400000e0000 */
.L_x_1870:
[----:B------:R-:W-:Y:S05]  /*1c730*/  BRA.DIV ~URZ, `(.L_x_1777) ;  /* 0x000079427f007947 */ /* 0x000fea000b800000 */
[----:B------:R3:W4:Y:S02]  /*1c740*/  SHFL.IDX PT, R2, R6, RZ, 0x181f ;  /* 0x00181fff06027589 */ /* 0x00072400000e0000 */
.L_x_1871:
[----:B------:R-:W-:-:S13]  /*1c750*/  ISETP.GE.OR P0, PT, R4, R0, P2 ;  /* 0x000000000400720c */ /* 0x000fda0001706670 */
[----:B----4-:R-:W-:-:S04]  /*1c760*/  @!P0 LEA R2, P1, R244, R2, 0x1 ;  /* 0x00000002f4028211 */ /* 0x010fc800078208ff */
[----:B--2---:R-:W-:-:S05]  /*1c770*/  @!P0 LEA.HI.X R3, R244, R7, R245, 0x1, P1 ;  /* 0x00000007f4038211 */ /* 0x004fca00008f0cf5 */
[----:B------:R2:W-:Y:S01]  /*1c780*/  @!P0 ST.E.128 [R2.64], R12 ;  /* 0x0000000c02008985 */ /* 0x0005e2000c101d08 */
[----:B------:R-:W-:Y:S05]  /*1c790*/  BRA.DIV ~URZ, `(.L_x_1778) ;  /* 0x000079527f007947 */ /* 0x000fea000b800000 */
[----:B------:R4:W1:Y:S04]  /*1c7a0*/  SHFL.IDX PT, R7, R5, 0x1, 0x181f ;  /* 0x00381f0005077f89 */ /* 0x00086800000e0000 */
[----:B--2---:R4:W2:Y:S02]  /*1c7b0*/  SHFL.IDX PT, R2, R6, 0x1, 0x181f ;  /* 0x00381f0006027f89 */ /* 0x0048a400000e0000 */
.L_x_1872:
[----:B------:R-:W-:-:S04]  /*1c7c0*/  IADD3 R3, R4, 0x10, RZ ;  /* 0x0000001004037810 */ /* 0x000fc80007ffe0ff */
[----:B------:R-:W-:-:S13]  /*1c7d0*/  ISETP.GE.OR P0, PT, R3, R0, P2 ;  /* 0x000000000300720c */ /* 0x000fda0001706670 */
[----:B--2---:R-:W-:-:S04]  /*1c7e0*/  @!P0 LEA R2, P1, R244, R2, 0x1 ;  /* 0x00000002f4028211 */ /* 0x004fc800078208ff */
[----:B-1----:R-:W-:-:S05]  /*1c7f0*/  @!P0 LEA.HI.X R3, R244, R7, R245, 0x1, P1 ;  /* 0x00000007f4038211 */ /* 0x002fca00008f0cf5 */
[----:B------:R1:W-:Y:S01]  /*1c800*/  @!P0 ST.E.128 [R2.64], R16 ;  /* 0x0000001002008985 */ /* 0x0003e2000c101d08 */
[----:B------:R-:W-:Y:S05]  /*1c810*/  BRA.DIV ~URZ, `(.L_x_1779) ;  /* 0x000079a27f007947 */ /* 0x000fea000b800000 */
[----:B------:R2:W1:Y:S02]  /*1c820*/  SHFL.IDX PT, R7, R5, 0x2, 0x181f ;  /* 0x00581f0005077f89 */ /* 0x00046400000e0000 */
.L_x_1873:
[----:B------:R-:W-:Y:S05]  /*1c830*/  BRA.DIV ~URZ, `(.L_x_1780) ;  /* 0x000079f27f007947 */ /* 0x000fea000b800000 */
[----:B-1----:R1:W2:Y:S02]  /*1c840*/  SHFL.IDX PT, R2, R6, 0x2, 0x181f ;  /* 0x00581f0006027f89 */ /* 0x0022a400000e0000 */
.L_x_1874:
        /* <DEDUP_REMOVED lines=8> */
.L_x_1875:
[----:B------:R-:W-:-:S04]  /*1c8d0*/  IADD3 R3, R4, 0x30, RZ ;  /* 0x0000003004037810 */ /* 0x000fc80007ffe0ff */
[----:B------:R-:W-:-:S13]  /*1c8e0*/  ISETP.GE.OR P0, PT, R3, R0, P2 ;  /* 0x000000000300720c */ /* 0x000fda0001706670 */
[----:B--2---:R-:W-:-:S04]  /*1c8f0*/  @!P0 LEA R2, P1, R244, R2, 0x1 ;  /* 0x00000002f4028211 */ /* 0x004fc800078208ff */
[----:B------:R-:W-:-:S05]  /*1c900*/  @!P0 LEA.HI.X R3, R244, R7, R245, 0x1, P1 ;  /* 0x00000007f4038211 */ /* 0x000fca00008f0cf5 */
[----:B------:R2:W-:Y:S01]  /*1c910*/  @!P0 ST.E.128 [R2.64], R24 ;  /* 0x0000001802008985 */ /* 0x0005e2000c101d08 */
[----:B------:R-:W-:Y:S05]  /*1c920*/  BRA.DIV ~URZ, `(.L_x_1782) ;  /* 0x00007a427f007947 */ /* 0x000fea000b800000 */
[----:B------:R1:W2:Y:S02]  /*1c930*/  SHFL.IDX PT, R7, R5, 0x4, 0x181f ;  /* 0x00981f0005077f89 */ /* 0x0002a400000e0000 */
.L_x_1876:
[----:B------:R-:W-:Y:S05]  /*1c940*/  BRA.DIV ~URZ, `(.L_x_1783) ;  /* 0x00007a927f007947 */ /* 0x000fea000b800000 */
[----:B--2---:R2:W1:Y:S02]  /*1c950*/  SHFL.IDX PT, R2, R6, 0x4, 0x181f ;  /* 0x00981f0006027f89 */ /* 0x00446400000e0000 */
.L_x_1877:
        /* <DEDUP_REMOVED lines=8> */
.L_x_1878:
[----:B------:R-:W-:-:S04]  /*1c9e0*/  IADD3 R3, R4, 0x50, RZ ;  /* 0x0000005004037810 */ /* 0x000fc80007ffe0ff */
[----:B------:R-:W-:-:S13]  /*1c9f0*/  ISETP.GE.OR P0, PT, R3, R0, P2 ;  /* 0x000000000300720c */ /* 0x000fda0001706670 */
[----:B---3--:R-:W-:-:S04]  /*1ca00*/  @!P0 LEA R2, P1, R244, R2, 0x1 ;  /* 0x00000002f4028211 */ /* 0x008fc800078208ff */
[----:B--2---:R-:W-:-:S05]  /*1ca10*/  @!P0 LEA.HI.X R3, R244, R7, R245, 0x1, P1 ;  /* 0x00000007f4038211 */ /* 0x004fca00008f0cf5 */
[----:B------:R2:W-:Y:S01]  /*1ca20*/  @!P0 ST.E.128 [R2.64], R32 ;  /* 0x0000002002008985 */ /* 0x0005e2000c101d08 */
[----:B------:R-:W-:Y:S05]  /*1ca30*/  BRA.DIV ~URZ, `(.L_x_1785) ;  /* 0x00007ae27f007947 */ /* 0x000fea000b800000 */
[----:B------:R3:W1:Y:S02]  /*1ca40*/  SHFL.IDX PT, R7, R5, 0x6, 0x181f ;  /* 0x00d81f0005077f89 */ /* 0x00066400000e0000 */
.L_x_1879:
[----:B------:R-:W-:Y:S05]  /*1ca50*/  BRA.DIV ~URZ, `(.L_x_1786) ;  /* 0x00007b327f007947 */ /* 0x000fea000b800000 */
[----:B--2---:R2:W3:Y:S02]  /*1ca60*/  SHFL.IDX PT, R2, R6, 0x6, 0x181f ;  /* 0x00d81f0006027f89 */ /* 0x0044e400000e0000 */
.L_x_1880:
        /* <DEDUP_REMOVED lines=8> */
.L_x_1881:
[----:B------:R-:W-:-:S04]  /*1caf0*/  IADD3 R2, R4, 0x70, RZ ;  /* 0x0000007004027810 */ /* 0x000fc80007ffe0ff */
[----:B------:R-:W-:-:S13]  /*1cb00*/  ISETP.GE.OR P0, PT, R2, R0, P2 ;  /* 0x000000000200720c */ /* 0x000fda0001706670 */
[----:B------:R-:W-:Y:S05]  /*1cb10*/  @P0 BRA `(.L_x_1788) ;  /* 0x00001c1000000947 */ /* 0x000fea0003800000 */
[----:B----4-:R-:W-:-:S04]  /*1cb20*/  LEA R2, P0, R244, R3, 0x1 ;  /* 0x00000003f4027211 */ /* 0x010fc800078008ff */
[----:B---3--:R-:W-:-:S05]  /*1cb30*/  LEA.HI.X R3, R244, R5, R245, 0x1, P0 ;  /* 0x00000005f4037211 */ /* 0x008fca00000f0cf5 */
[----:B------:R3:W-:Y:S01]  /*1cb40*/  ST.E.128 [R2.64], R40 ;  /* 0x0000002802007985 */ /* 0x0007e2000c101d08 */
[----:B------:R-:W-:Y:S05]  /*1cb50*/  BRA `(.L_x_1788) ;  /* 0x00001bd000007947 */ /* 0x000fea0003800000 */
.L_x_1775:
        /* <DEDUP_REMOVED lines=33> */
.L_x_1882:
[----:B------:R-:W-:Y:S05]  /*1cd70*/  BRA.DIV ~URZ, `(.L_x_1790) ;  /* 0x000079c27f007947 */ /* 0x000fea000b800000 */
[----:B------:R3:W4:Y:S02]  /*1cd80*/  SHFL.IDX PT, R0, R12, RZ, 0x1c1f ;  /* 0x001c1fff0c007589 */ /* 0x00072400000e0000 */
.L_x_1883:
        /* <DEDUP_REMOVED lines=50> */
.L_x_1792:
[----:B------:R-:W-:Y:S05]  /*1d0b0*/  BSYNC B0 ;  /* 0x0000000000007941 */ /* 0x000fea0003800000 */
.L_x_1791:
[----:B------:R-:W-:Y:S05]  /*1d0c0*/  BRA.DIV ~URZ, `(.L_x_1793) ;  /* 0x000076e27f007947 */ /* 0x000fea000b800000 */
[----:B--2---:R2:W1:Y:S04]  /*1d0d0*/  SHFL.IDX PT, R4, R5, 0x1, 0x1c1f ;  /* 0x003c1f0005047f89 */ /* 0x00446800000e0000 */
[----:B----4-:R2:W4:Y:S02]  /*1d0e0*/  SHFL.IDX PT, R0, R12, 0x1, 0x1c1f ;  /* 0x003c1f000c007f89 */ /* 0x01052400000e0000 */
.L_x_1884:
        /* <DEDUP_REMOVED lines=50> */
.L_x_1795:
[----:B------:R-:W-:Y:S05]  /*1d410*/  BSYNC B0 ;  /* 0x0000000000007941 */ /* 0x000fea0003800000 */
.L_x_1794:
[----:B------:R-:W-:Y:S05]  /*1d420*/  BRA.DIV ~URZ, `(.L_x_1796) ;  /* 0x000074527f007947 */ /* 0x000fea000b800000 */
[----:B-1----:R1:W2:Y:S02]  /*1d430*/  SHFL.IDX PT, R4, R5, 0x2, 0x1c1f ;  /* 0x005c1f0005047f89 */ /* 0x0022a400000e0000 */
.L_x_1885:
[----:B------:R-:W-:Y:S05]  /*1d440*/  BRA.DIV ~URZ, `(.L_x_1797) ;  /* 0x000074a27f007947 */ /* 0x000fea000b800000 */
[----:B----4-:R4:W1:Y:S02]  /*1d450*/  SHFL.IDX PT, R0, R12, 0x2, 0x1c1f ;  /* 0x005c1f000c007f89 */ /* 0x01086400000e0000 */
.L_x_1886:
[----:B--23--:R-:W2:Y:S01]  /*1d460*/  LDL R2, [R1+0x6c] ;  /* 0x00006c0001027983 */ /* 0x00cea20000100800 */
[----:B------:R-:W-:Y:S01]  /*1d470*/  BSSY B0, `(.L_x_1798) ;  /* 0x0000033000007945 */ /* 0x000fe20003800000 */
[----:B--2---:R-:W-:-:S13]  /*1d480*/  LOP3.LUT P0, RZ, R2, 0x1, RZ, 0xc0, !PT ;  /* 0x0000000102ff7812 */ /* 0x004fda000780c0ff */
[----:B------:R-:W-:Y:S05]  /*1d490*/  @P0 BRA `(.L_x_1799) ;  /* 0x0000030000000947 */ /* 0x000fea0003800000 */
[----:B------:R-:W2:Y:S04]  /*1d4a0*/  LDL R8, [R1+0x34] ;  /* 0x0000340001087983 */ /* 0x000ea80000100800 */
        /* <DEDUP_REMOVED lines=47> */
.L_x_1799:
[----:B------:R-:W-:Y:S05]  /*1d7a0*/  BSYNC B0 ;  /* 0x0000000000007941 */ /* 0x000fea0003800000 */
.L_x_1798:
[----:B------:R-:W-:Y:S05]  /*1d7b0*/  BRA.DIV ~URZ, `(.L_x_1800) ;  /* 0x000071a27f007947 */ /* 0x000fea000b800000 */
[----:B------:R3:W2:Y:S04]  /*1d7c0*/  SHFL.IDX PT, R4, R5, 0x3, 0x1c1f ;  /* 0x007c1f0005047f89 */ /* 0x0006a800000e0000 */
[----:B-1----:R3:W1:Y:S02]  /*1d7d0*/  SHFL.IDX PT, R0, R12, 0x3, 0x1c1f ;  /* 0x007c1f000c007f89 */ /* 0x00266400000e0000 */
.L_x_1887:
[----:B--2---:R-:W2:Y:S02]  /*1d7e0*/  LDL R2, [R1+0x6c] ;  /* 0x00006c0001027983 */ /* 0x004ea40000100800 */
[----:B--2---:R-:W-:-:S13]  /*1d7f0*/  LOP3.LUT P0, RZ, R2, 0x2, RZ, 0xc0, !PT ;  /* 0x0000000202ff7812 */ /* 0x004fda000780c0ff */
[----:B------:R-:W-:Y:S05]  /*1d800*/  @P0 BRA `(.L_x_1788) ;  /* 0x00000f2000000947 */ /* 0x000fea0003800000 */
[----:B------:R-:W2:Y:S04]  /*1d810*/  LDL R6, [R1+0x34] ;  /* 0x0000340001067983 */ /* 0x000ea80000100800 */
[----:B------:R-:W5:Y:S04]  /*1d820*/  LDL R10, [R1+0x8c] ;  /* 0x00008c00010a7983 */ /* 0x000f680000100800 */
[----:B---3--:R-:W3:Y:S04]  /*1d830*/  LDL R7, [R1+0xd4] ;  /* 0x0000d40001077983 */ /* 0x008ee80000100800 */
[----:B----4-:R-:W4:Y:S04]  /*1d840*/  LDL R18, [R1+0x84] ;  /* 0x0000840001127983 */ /* 0x010f280000100800 */
[----:B------:R-:W3:Y:S04]  /*1d850*/  LDL R8, [R1+0x88] ;  /* 0x0000880001087983 */ /* 0x000ee80000100800 */
        /* <DEDUP_REMOVED lines=11> */
[----:B-----5:R-:W-:-:S11]  /*1d910*/  ISETP.GE.AND P5, PT, R10, c[0x0][0x3c8], PT ;  /* 0x0000f2000a007a0c */ /* 0x020fd60003fa6270 */
[----:B-1----:R-:W-:-:S04]  /*1d920*/  @!P0 LEA R2, P1, R6, R0, 0x2 ;  /* 0x0000000006028211 */ /* 0x002fc800078210ff */
[----:B---3--:R-:W-:Y:S02]  /*1d930*/  @!P0 LEA.HI.X R3, R6, R4, R7, 0x2, P1 ;  /* 0x0000000406038211 */ /* 0x008fe400008f1407 */
        /* <DEDUP_REMOVED lines=33> */
.L_x_1773:
[----:B------:R-:W3:Y:S04]  /*1db50*/  LDL.LU R0, [R1+0x64] ;  /* 0x0000640001007983 */ /* 0x000ee80000300800 */
[----:B------:R-:W4:Y:S01]  /*1db60*/  LDL.LU R7, [R1+0x68] ;  /* 0x0000680001077983 */ /* 0x000f220000300800 */
[----:B------:R-:W-:Y:S02]  /*1db70*/  ISETP.NE.U32.AND P0, PT, RZ, c[0x0][0x508], PT ;  /* 0x00014200ff007a0c */ /* 0x000fe40003f05070 */
[----:B------:R-:W-:Y:S01]  /*1db80*/  ISETP.NE.U32.AND P3, PT, RZ, c[0x0][0x500], PT ;  /* 0x00014000ff007a0c */ /* 0x000fe20003f65070 */
[----:B--2---:R-:W2:Y:S01]  /*1db90*/  LDL.LU R6, [R1+0x44] ;  /* 0x0000440001067983 */ /* 0x004ea20000300800 */
[----:B------:R-:W-:Y:S01]  /*1dba0*/  ISETP.NE.AND.EX P2, PT, RZ, c[0x0][0x50c], PT, P0 ;  /* 0x00014300ff007a0c */ /* 0x000fe20003f45300 */
[----:B-1----:R-:W-:Y:S01]  /*1dbb0*/  IMAD.MOV.U32 R18, RZ, RZ, c[0x0][0x388] ;  /* 0x0000e200ff127624 */ /* 0x002fe200078e00ff */
[----:B------:R-:W-:-:S02]  /*1dbc0*/  ISETP.NE.AND.EX P3, PT, RZ, c[0x0][0x504], PT, P3 ;  /* 0x00014100ff007a0c */ /* 0x000fc40003f65330 */
[----:B---3--:R-:W-:-:S09]  /*1dbd0*/  IADD3 R2, P1, R0, c[0x0][0x500], RZ ;  /* 0x0001400000027a10 */ /* 0x008fd20007f3e0ff */
[----:B------:R-:W-:Y:S01]  /*1dbe0*/  @P2 IADD3 R4, P0, R0, c[0x0][0x508], RZ ;  /* 0x0001420000042a10 */ /* 0x000fe20007f1e0ff */
[----:B------:R-:W-:Y:S01]  /*1dbf0*/  IMAD.MOV.U32 R0, RZ, RZ, RZ ;  /* 0x000000ffff007224 */ /* 0x000fe200078e00ff */
[C---:B----4-:R-:W-:Y:S02]  /*1dc00*/  IADD3.X R3, R7.reuse, c[0x0][0x504], RZ, P1, !PT ;  /* 0x0001410007037a10 */ /* 0x050fe40000ffe4ff */
[----:B------:R-:W-:-:S03]  /*1dc10*/  @P2 IADD3.X R5, R7, c[0x0][0x50c], RZ, P0, !PT ;  /* 0x0001430007052a10 */ /* 0x000fc600007fe4ff */
[----:B------:R1:W5:Y:S04]  /*1dc20*/  @P3 LDG.E R0, [R2.64] ;  /* 0x0000000802003981 */ /* 0x000368000c1e1900 */
[----:B------:R1:W5:Y:S01]  /*1dc30*/  @P2 LDG.E R18, [R4.64] ;  /* 0x0000000804122981 */ /* 0x000362000c1e1900 */
[----:B--2---:R-:W-:-:S04]  /*1dc40*/  ISETP.NE.AND P0, PT, R6, RZ, PT ;  /* 0x000000ff0600720c */ /* 0x004fc80003f05270 */
[----:B------:R-:W-:Y:S01]  /*1dc50*/  SEL R19, R6, c[0x0][0x3d4], P0 ;  /* 0x0000f50006137a07 */ /* 0x000fe20000000000 */
[----:B------:R-:W-:Y:S05]  /*1dc60*/  @P2 BRA `(.L_x_1801) ;  /* 0x0000004000002947 */ /* 0x000fea0003800000 */
[----:B------:R-:W-:Y:S05]  /*1dc70*/  @!P3 BRA `(.L_x_1801) ;  /* 0x000000300000b947 */ /* 0x000fea0003800000 */
[----:B-1----:R1:W2:Y:S04]  /*1dc80*/  LDG.E R4, [R2.64] ;  /* 0x0000000802047981 */ /* 0x0022a8000c1e1900 */
[----:B-1----:R-:W2:Y:S02]  /*1dc90*/  LDG.E R2, [R2.64+0x4] ;  /* 0x0000040802027981 */ /* 0x002ea4000c1e1900 */
[----:B--2--5:R-:W-:Y:S02]  /*1dca0*/  IADD3 R18, -R4, R2, RZ ;  /* 0x0000000204127210 */ /* 0x024fe40007ffe1ff */
.L_x_1801:
        /* <DEDUP_REMOVED lines=60> */
.L_x_1803:
[----:B------:R-:W-:Y:S05]  /*1e070*/  BSYNC B0 ;  /* 0x0000000000007941 */ /* 0x000fea0003800000 */
.L_x_1802:
        /* <DEDUP_REMOVED lines=20> */
[----:B--2---:R-:W-:-:S04]  /*1e1c0*/  IADD3 R4, R251, R11, RZ ;  /* 0x0000000bfb047210 */ /* 0x004fc80007ffe0ff */
        /* <DEDUP_REMOVED lines=20> */
.L_x_1888:
[----:B------:R-:W-:Y:S05]  /*1e310*/  BRA.DIV ~URZ, `(.L_x_1805) ;  /* 0x000067827f007947 */ /* 0x000fea000b800000 */
[----:B------:R3:W4:Y:S02]  /*1e320*/  SHFL.IDX PT, R2, R6, RZ, 0x181f ;  /* 0x00181fff06027589 */ /* 0x00072400000e0000 */
.L_x_1889:
        /* <DEDUP_REMOVED lines=8> */
.L_x_1890:
[----:B------:R-:W-:-:S04]  /*1e3b0*/  IADD3 R3, R0, 0x10, RZ ;  /* 0x0000001000037810 */ /* 0x000fc80007ffe0ff */
[----:B------:R-:W-:-:S13]  /*1e3c0*/  ISETP.GE.OR P0, PT, R3, R4, P2 ;  /* 0x000000040300720c */ /* 0x000fda0001706670 */
[----:B--2---:R-:W-:-:S04]  /*1e3d0*/  @!P0 LEA R2, P1, R244, R2, 0x1 ;  /* 0x00000002f4028211 */ /* 0x004fc800078208ff */
[----:B-1----:R-:W-:-:S05]  /*1e3e0*/  @!P0 LEA.HI.X R3, R244, R7, R245, 0x1, P1 ;  /* 0x00000007f4038211 */ /* 0x002fca00008f0cf5 */
[----:B------:R1:W-:Y:S01]  /*1e3f0*/  @!P0 ST.E.128 [R2.64], RZ ;  /* 0x000000ff02008985 */ /* 0x0003e2000c101d08 */
[----:B------:R-:W-:Y:S05]  /*1e400*/  BRA.DIV ~URZ, `(.L_x_1807) ;  /* 0x000067d27f007947 */ /* 0x000fea000b800000 */
[----:B------:R2:W1:Y:S02]  /*1e410*/  SHFL.IDX PT, R7, R5, 0x2, 0x181f ;  /* 0x00581f0005077f89 */ /* 0x00046400000e0000 */
.L_x_1891:
[----:B------:R-:W-:Y:S05]  /*1e420*/  BRA.DIV ~URZ, `(.L_x_1808) ;  /* 0x000068227f007947 */ /* 0x000fea000b800000 */
[----:B-1----:R1:W2:Y:S02]  /*1e430*/  SHFL.IDX PT, R2, R6, 0x2, 0x181f ;  /* 0x00581f0006027f89 */ /* 0x0022a400000e0000 */
.L_x_1892:
        /* <DEDUP_REMOVED lines=8> */
.L_x_1893:
[----:B------:R-:W-:-:S04]  /*1e4c0*/  IADD3 R3, R0, 0x30, RZ ;  /* 0x0000003000037810 */ /* 0x000fc80007ffe0ff */
[----:B------:R-:W-:-:S13]  /*1e4d0*/  ISETP.GE.OR P0, PT, R3, R4, P2 ;  /* 0x000000040300720c */ /* 0x000fda0001706670 */
[----:B--2---:R-:W-:-:S04]  /*1e4e0*/  @!P0 LEA R2, P1, R244, R2, 0x1 ;  /* 0x00000002f4028211 */ /* 0x004fc800078208ff */
[----:B------:R-:W-:-:S05]  /*1e4f0*/  @!P0 LEA.HI.X R3, R244, R7, R245, 0x1, P1 ;  /* 0x00000007f4038211 */ /* 0x000fca00008f0cf5 */
[----:B------:R2:W-:Y:S01]  /*1e500*/  @!P0 ST.E.128 [R2.64], RZ ;  /* 0x000000ff02008985 */ /* 0x0005e2000c101d08 */
[----:B------:R-:W-:Y:S05]  /*1e510*/  BRA.DIV ~URZ, `(.L_x_1810) ;  /* 0x000068727f007947 */ /* 0x000fea000b800000 */
[----:B------:R1:W2:Y:S02]  /*1e520*/  SHFL.IDX PT, R7, R5, 0x4, 0x181f ;  /* 0x00981f0005077f89 */ /* 0x0002a400000e0000 */
.L_x_1894:
[----:B------:R-:W-:Y:S05]  /*1e530*/  BRA.DIV ~URZ, `(.L_x_1811) ;  /* 0x000068c27f007947 */ /* 0x000fea000b800000 */
[----:B--2---:R2:W1:Y:S02]  /*1e540*/  SHFL.IDX PT, R2, R6, 0x4, 0x181f ;  /* 0x00981f0006027f89 */ /* 0x00446400000e0000 */
.L_x_1895:
        /* <DEDUP_REMOVED lines=8> */
.L_x_1896:
[----:B------:R-:W-:-:S04]  /*1e5d0*/  IADD3 R3, R0, 0x50, RZ ;  /* 0x0000005000037810 */ /* 0x000fc80007ffe0ff */
[----:B------:R-:W-:-:S13]  /*1e5e0*/  ISETP.GE.OR P0, PT, R3, R4, P2 ;  /* 0x000000040300720c */ /* 0x000fda0001706670 */
[----:B---3--:R-:W-:-:S04]  /*1e5f0*/  @!P0 LEA R2, P1, R244, R2, 0x1 ;  /* 0x00000002f4028211 */ /* 0x008fc800078208ff */
[----:B--2---:R-:W-:-:S05]  /*1e600*/  @!P0 LEA.HI.X R3, R244, R7, R245, 0x1, P1 ;  /* 0x00000007f4038211 */ /* 0x004fca00008f0cf5 */
[----:B------:R2:W-:Y:S01]  /*1e610*/  @!P0 ST.E.128 [R2.64], RZ ;  /* 0x000000ff02008985 */ /* 0x0005e2000c101d08 */
[----:B------:R-:W-:Y:S05]  /*1e620*/  BRA.DIV ~URZ, `(.L_x_1813) ;  /* 0x000069127f007947 */ /* 0x000fea000b800000 */
[----:B------:R3:W1:Y:S02]  /*1e630*/  SHFL.IDX PT, R7, R5, 0x6, 0x181f ;  /* 0x00d81f0005077f89 */ /* 0x00066400000e0000 */
.L_x_1897:
[----:B------:R-:W-:Y:S05]  /*1e640*/  BRA.DIV ~URZ, `(.L_x_1814) ;  /* 0x000069627f007947 */ /* 0x000fea000b800000 */
[----:B--2---:R2:W3:Y:S02]  /*1e650*/  SHFL.IDX PT, R2, R6, 0x6, 0x181f ;  /* 0x00d81f0006027f89 */ /* 0x0044e400000e0000 */
.L_x_1898:
        /* <DEDUP_REMOVED lines=8> */
.L_x_1899:
[----:B------:R-:W-:-:S04]  /*1e6e0*/  IADD3 R0, R0, 0x70, RZ ;  /* 0x0000007000007810 */ /* 0x000fc80007ffe0ff */
[----:B------:R-:W-:-:S13]  /*1e6f0*/  ISETP.GE.OR P0, PT, R0, R4, P2 ;  /* 0x000000040000720c */ /* 0x000fda0001706670 */
[----:B----4-:R-:W-:-:S04]  /*1e700*/  @!P0 LEA R2, P1, R244, R2, 0x1 ;  /* 0x00000002f4028211 */ /* 0x010fc800078208ff */
[----:B---3--:R-:W-:-:S05]  /*1e710*/  @!P0 LEA.HI.X R3, R244, R5, R245, 0x1, P1 ;  /* 0x00000005f4038211 */ /* 0x008fca00008f0cf5 */
[----:B------:R3:W-:Y:S04]  /*1e720*/  @!P0 ST.E.128 [R2.64], RZ ;  /* 0x000000ff02008985 */ /* 0x0007e8000c101d08 */
.L_x_1788:
[----:B------:R-:W-:Y:S05]  /*1e730*/  BSYNC B1 ;  /* 0x0000000000017941 */ /* 0x000fea0003800000 */
.L_x_1772:
        /* <DEDUP_REMOVED lines=15> */
.L_x_1900:
[----:B------:R-:W-:Y:S05]  /*1e830*/  BRA.DIV ~URZ, `(.L_x_1818) ;  /* 0x000069227f007947 */ /* 0x000fea000b800000 */
[----:B------:R3:W4:Y:S02]  /*1e840*/  SHFL.IDX PT, R8, R57, 0x1, 0x1f ;  /* 0x00201f0039087f89 */ /* 0x00072400000e0000 */
.L_x_1901:
        /* <DEDUP_REMOVED lines=19> */
.L_x_1902:
        /* <DEDUP_REMOVED lines=16> */
.L_x_1903:
[----:B---3--:R-:W-:Y:S01]  /*1ea80*/  IMAD R0, R0, c[0x0][0x538], RZ ;  /* 0x00014e0000007a24 */ /* 0x008fe200078e02ff */
[----:B------:R-:W-:Y:S04]  /*1ea90*/  BSSY B1, `(.L_x_1821) ;  /* 0x00000ce000017945 */ /* 0x000fe80003800000 */
[----:B----4-:R-:W-:-:S04]  /*1eaa0*/  IADD3 R8, R0, R8, RZ ;  /* 0x0000000800087210 */ /* 0x010fc80007ffe0ff */
[----:B--2---:R-:W-:-:S13]  /*1eab0*/  ISETP.GT.AND P0, PT, R8, R9, PT ;  /* 0x000000090800720c */ /* 0x004fda0003f04270 */
[----:B------:R-:W-:Y:S05]  /*1eac0*/  @P0 BRA `(.L_x_1822) ;  /* 0x0000025000000947 */ /* 0x000fea0003800000 */
.L_x_1826:
        /* <DEDUP_REMOVED lines=17> */
.L_x_1904:
        /* <DEDUP_REMOVED lines=16> */
.L_x_1905:
[----:B--2---:R-:W-:-:S05]  /*1ece0*/  IMAD R0, R0, c[0x0][0x538], RZ ;  /* 0x00014e0000007a24 */ /* 0x004fca00078e02ff */
[----:B------:R-:W-:-:S04]  /*1ecf0*/  IADD3 R8, R0, R8, RZ ;  /* 0x0000000800087210 */ /* 0x000fc80007ffe0ff */
[----:B------:R-:W-:-:S13]  /*1ed00*/  ISETP.GT.AND P0, PT, R8, R9, PT ;  /* 0x000000090800720c */ /* 0x000fda0003f04270 */
[----:B-1----:R-:W-:Y:S05]  /*1ed10*/  @!P0 BRA `(.L_x_1826) ;  /* 0xfffffdb000008947 */ /* 0x002fea000383ffff */
.L_x_1822:
[----:B------:R-:W-:-:S05]  /*1ed20*/  IADD3 R8, -R0, R8, RZ ;  /* 0x0000000800087210 */ /* 0x000fca0007ffe1ff */
[----:B------:R-:W-:-:S05]  /*1ed30*/  IMAD R0, R4, c[0x0][0x538], R8 ;  /* 0x00014e0004007a24 */ /* 0x000fca00078e0208 */
[----:B------:R-:W-:Y:S01]  /*1ed40*/  ISETP.GT.AND P0, PT, R0, R9, PT ;  /* 0x000000090000720c */ /* 0x000fe20003f04270 */
[----:B------:R-:W-:-:S12]  /*1ed50*/  BRA.DIV ~URZ, `(.L_x_1827) ;  /* 0x000068627f007947 */ /* 0x000fd8000b800000 */
[----:B------:R-:W-:-:S03]  /*1ed60*/  VOTE.ANY R5, PT, !P0 ;  /* 0x0000000000057806 */ /* 0x000fc600040e0100 */
.L_x_1906:
[----:B------:R-:W2:Y:S01]  /*1ed70*/  LDL.LU R2, [R1+0x4c] ;  /* 0x00004c0001027983 */ /* 0x000ea20000300800 */
[----:B------:R-:W2:Y:S02]  /*1ed80*/  POPC R0, R5 ;  /* 0x0000000500007309 */ /* 0x000ea40000000000 */
[----:B--2---:R-:W-:-:S05]  /*1ed90*/  IADD3 R2, R0, R2, RZ ;  /* 0x0000000200027210 */ /* 0x004fca0007ffe0ff */
[----:B------:R2:W-:Y:S01]  /*1eda0*/  STL [R1+0x4c], R2 ;  /* 0x00004c0201007387 */ /* 0x0005e20000100800 */
[----:B------:R-:W-:Y:S05]  /*1edb0*/  BRA.DIV ~URZ, `(.L_x_1828) ;  /* 0x000068527f007947 */ /* 0x000fea000b800000 */
[----:B------:R3:W4:Y:S04]  /*1edc0*/  SHFL.IDX PT, R6, R6, R0, 0x1f ;  /* 0x00001f0006067589 */ /* 0x00072800000e0000 */
[----:B------:R3:W1:Y:S02]  /*1edd0*/  SHFL.IDX PT, R7, R7, R0, 0x1f ;  /* 0x00001f0007077589 */ /* 0x00066400000e0000 */
.L_x_1907:
[----:B------:R-:W-:Y:S01]  /*1ede0*/  ISETP.NE.AND P0, PT, R5, RZ, PT ;  /* 0x000000ff0500720c */ /* 0x000fe20003f05270 */
[----:B------:R-:W-:-:S12]  /*1edf0*/  BSSY B0, `(.L_x_1829) ;  /* 0x0000005000007945 */ /* 0x000fd80003800000 */
[----:B------:R-:W-:Y:S05]  /*1ee00*/  @!P0 BRA `(.L_x_1830) ;  /* 0x0000003000008947 */ /* 0x000fea0003800000 */
[----:B---3--:R-:W-:Y:S01]  /*1ee10*/  IADD3 R0, R0, -0x1, RZ ;  /* 0xffffffff00007810 */ /* 0x008fe20007ffe0ff */
[----:B------:R-:W-:Y:S05]  /*1ee20*/  BRA.DIV ~URZ, `(.L_x_1831) ;  /* 0x000068b27f007947 */ /* 0x000fea000b800000 */
[----:B------:R3:W2:Y:S02]  /*1ee30*/  SHFL.IDX PT, R10, R4, R0, 0x1f ;  /* 0x00001f00040a7589 */ /* 0x0006a400000e0000 */
.L_x_1830:
[----:B------:R-:W-:Y:S05]  /*1ee40*/  BSYNC B0 ;  /* 0x0000000000007941 */ /* 0x000fea0003800000 */
.L_x_1829:
        /* <DEDUP_REMOVED lines=68> */
.L_x_1833:
        /* <DEDUP_REMOVED lines=68> */
.L_x_1834:
[----:B------:R-:W-:Y:S05]  /*1f6d0*/  BSYNC B0 ;  /* 0x0000000000007941 */ /* 0x000fea0003800000 */
.L_x_1832:
[----:B------:R-:W-:-:S04]  /*1f6e0*/  LOP3.LUT R2, RZ, R2, RZ, 0x33, !PT ;  /* 0x00000002ff027212 */ /* 0x000fc800078e33ff */
[----:B-1----:R-:W-:-:S05]  /*1f6f0*/  IADD3 R0, R2, R6, RZ ;  /* 0x0000000602007210 */ /* 0x002fca0007ffe0ff */
[----:B------:R1:W-:Y:S01]  /*1f700*/  STL [R1+0x44], R0 ;  /* 0x0000440001007387 */ /* 0x0003e20000100800 */
[----:B------:R-:W-:Y:S05]  /*1f710*/  BRA `(.L_x_1835) ;  /* 0x0000005000007947 */ /* 0x000fea0003800000 */
.L_x_1823:
[----:B------:R-:W-:Y:S01]  /*1f720*/  MOV R0, c[0x0][0x53c] ;  /* 0x00014f0000007a02 */ /* 0x000fe20000000f00 */
[----:B------:R2:W-:Y:S04]  /*1f730*/  STL [R1+0x40], R9 ;  /* 0x0000400901007387 */ /* 0x0005e80000100800 */
[----:B------:R2:W-:Y:S04]  /*1f740*/  STL [R1+0x44], RZ ;  /* 0x000044ff01007387 */ /* 0x0005e80000100800 */
[----:B------:R2:W-:Y:S04]  /*1f750*/  STL [R1+0x48], RZ ;  /* 0x000048ff01007387 */ /* 0x0005e80000100800 */
[----:B------:R2:W-:Y:S02]  /*1f760*/  STL [R1+0x4c], R0 ;  /* 0x00004c0001007387 */ /* 0x0005e40000100800 */
.L_x_1835:
[----:B------:R-:W-:Y:S05]  /*1f770*/  BSYNC B1 ;  /* 0x0000000000017941 */ /* 0x000fea0003800000 */
.L_x_1821:
        /* <DEDUP_REMOVED lines=9> */
.L_x_1816:
[----:B--2---:R-:W2:Y:S02]  /*1f810*/  LDL R0, [R1+0x4c] ;  /* 0x00004c0001007983 */ /* 0x004ea40000100800 */
[----:B--2---:R-:W-:-:S13]  /*1f820*/  ISETP.GE.AND P0, PT, R0, c[0x0][0x53c], PT ;  /* 0x00014f0000007a0c */ /* 0x004fda0003f06270 */
[----:B-1--4-:R-:W-:Y:S01]  /*1f830*/  @P0 CALL.REL.NOINC `(.L_x_1836) ;  /* 0x0000001000000944 */ /* 0x012fe20003c00000 */
[----:B------:R-:W-:Y:S05]  /*1f840*/  BRA `(.L_x_1837) ;  /* 0xfffe26e000007947 */ /* 0x000fea000383ffff */
.L_x_1836:
[----:B------:R-:W-:Y:S05]  /*1f850*/  EXIT ;  /* 0x000000000000794d */ /* 0x000fea0003800000 */
.L_x_1624:
[----:B------:R-:W-:Y:S01]  /*1f860*/  IMAD.MOV.U32 R0, RZ, RZ, R5 ;  /* 0x000000ffff007224 */ /* 0x000fe200078e0005 */
[----:B------:R-:W-:Y:S02]  /*1f870*/  MOV R2, 0x1 ;  /* 0x0000000100027802 */ /* 0x000fe40000000f00 */
[----:B------:R-:W-:Y:S02]  /*1f880*/  MOV R3, 0x1f8a0 ;  /* 0x0001f8a000037802 */ /* 0x000fe40000000f00 */
[----:B------:R-:W-:Y:S05]  /*1f890*/  CALL.REL.NOINC `($__internal_24_$__cuda_sm70_shflsync_up_p) ;  /* 0x00005f7000007944 */ /* 0x000fea0003c00000 */
[----:B------:R-:W-:Y:S01]  /*1f8a0*/  MOV R0, R4 ;  /* 0x0000000400007202 */ /* 0x000fe20000000f00 */
[----:B------:R-:W-:Y:S05]  /*1f8b0*/  BRA `(.L_x_1838) ;  /* 0xfffe0ba000007947 */ /* 0x000fea000383ffff */
.L_x_1625:
[----:B------:R-:W-:Y:S01]  /*1f8c0*/  IMAD.MOV.U32 R0, RZ, RZ, R5 ;  /* 0x000000ffff007224 */ /* 0x000fe200078e0005 */
[----:B------:R-:W-:Y:S02]  /*1f8d0*/  MOV R2, 0x2 ;  /* 0x0000000200027802 */ /* 0x000fe40000000f00 */
[----:B------:R-:W-:Y:S02]  /*1f8e0*/  MOV R3, 0x1f900 ;  /* 0x0001f90000037802 */ /* 0x000fe40000000f00 */
[----:B------:R-:W-:Y:S05]  /*1f8f0*/  CALL.REL.NOINC `($__internal_24_$__cuda_sm70_shflsync_up_p) ;  /* 0x00005f1000007944 */ /* 0x000fea0003c00000 */
[----:B------:R-:W-:Y:S01]  /*1f900*/  SEL R0, R4, RZ, P4 ;  /* 0x000000ff04007207 */ /* 0x000fe20002000000 */
[----:B------:R-:W-:Y:S01]  /*1f910*/  IMAD.MOV.U32 R2, RZ, RZ, 0x4 ;  /* 0x00000004ff027424 */ /* 0x000fe200078e00ff */
[----:B------:R-:W-:-:S03]  /*1f920*/  MOV R3, 0x1f950 ;  /* 0x0001f95000037802 */ /* 0x000fc60000000f00 */
[----:B------:R-:W-:Y:S02]  /*1f930*/  IMAD.IADD R0, R5, 0x1, R0 ;  /* 0x0000000105007824 */ /* 0x000fe400078e0200 */
        /* <DEDUP_REMOVED lines=13> */
[----:B------:R-:W-:Y:S02]  /*1fa10*/  MOV R61, 0x1f ;  /* 0x0000001f003d7802 */ /* 0x000fe40000000f00 */
[----:B------:R-:W-:Y:S01]  /*1fa20*/  MOV R3, 0x1fa60 ;  /* 0x0001fa6000037802 */ /* 0x000fe20000000f00 */
[----:B------:R-:W-:-:S04]  /*1fa30*/  IMAD.IADD R4, R0, 0x1, R4 ;  /* 0x0000000100047824 */ /* 0x000fc800078e0204 */
[----:B------:R-:W-:Y:S02]  /*1fa40*/  IMAD.MOV.U32 R56, RZ, RZ, R4 ;  /* 0x000000ffff387224 */ /* 0x000fe400078e0004 */
[----:B------:R-:W-:Y:S05]  /*1fa50*/  CALL.REL.NOINC `($__internal_23_$__cuda_sm70_shflsync_idx_p) ;  /* 0x00005d5000007944 */ /* 0x000fea0003c00000 */
[----:B------:R-:W-:Y:S01]  /*1fa60*/  MOV R0, R62 ;  /* 0x0000003e00007202 */ /* 0x000fe20000000f00 */
[----:B------:R-:W-:Y:S05]  /*1fa70*/  BRA `(.L_x_1839) ;  /* 0xfffe0ae000007947 */ /* 0x000fea000383ffff */
.L_x_1627:
[----:B------:R-:W-:Y:S02]  /*1fa80*/  SEL R0, RZ, 0x1, P0 ;  /* 0x00000001ff007807 */ /* 0x000fe40000000000 */
[----:B------:R-:W-:Y:S02]  /*1fa90*/  MOV R2, 0x1fab0 ;  /* 0x0001fab000027802 */ /* 0x000fe40000000f00 */
[----:B------:R-:W-:Y:S05]  /*1faa0*/  CALL.REL.NOINC `($__internal_25_$__cuda_sm70_votesync_ballot) ;  /* 0x00005dd000007944 */ /* 0x000fea0003c00000 */
[----:B------:R-:W-:Y:S01]  /*1fab0*/  MOV R7, R0 ;  /* 0x0000000000077202 */ /* 0x000fe20000000f00 */
[----:B------:R-:W-:Y:S05]  /*1fac0*/  BRA `(.L_x_1840) ;  /* 0xfffe0b2000007947 */ /* 0x000fea000383ffff */
.L_x_1628:
[----:B------:R-:W-:Y:S01]  /*1fad0*/  IMAD.MOV.U32 R56, RZ, RZ, R9 ;  /* 0x000000ffff387224 */ /* 0x000fe200078e0009 */
[----:B-1----:R-:W-:Y:S01]  /*1fae0*/  MOV R2, R0 ;  /* 0x0000000000027202 */ /* 0x002fe20000000f00 */
[----:B------:R-:W-:Y:S01]  /*1faf0*/  IMAD.MOV.U32 R61, RZ, RZ, 0x1f ;  /* 0x0000001fff3d7424 */ /* 0x000fe200078e00ff */
[----:B------:R-:W-:Y:S02]  /*1fb00*/  MOV R3, 0x1fb20 ;  /* 0x0001fb2000037802 */ /* 0x000fe40000000f00 */
[----:B------:R-:W-:Y:S05]  /*1fb10*/  CALL.REL.NOINC `($__internal_23_$__cuda_sm70_shflsync_idx_p) ;  /* 0x00005c9000007944 */ /* 0x000fea0003c00000 */
[----:B------:R-:W-:Y:S01]  /*1fb20*/  IMAD.MOV.U32 R12, RZ, RZ, R62 ;  /* 0x000000ffff0c7224 */ /* 0x000fe200078e003e */
[----:B------:R-:W-:Y:S01]  /*1fb30*/  MOV R56, R8 ;  /* 0x0000000800387202 */ /* 0x000fe20000000f00 */
[----:B------:R-:W-:Y:S01]  /*1fb40*/  IMAD.MOV.U32 R5, RZ, RZ, RZ ;  /* 0x000000ffff057224 */ /* 0x000fe200078e00ff */
[----:B------:R-:W-:Y:S01]  /*1fb50*/  MOV R2, R0 ;  /* 0x0000000000027202 */ /* 0x000fe20000000f00 */
[----:B------:R-:W-:Y:S01]  /*1fb60*/  IMAD.MOV.U32 R61, RZ, RZ, 0x1f ;  /* 0x0000001fff3d7424 */ /* 0x000fe200078e00ff */
[----:B------:R-:W-:-:S02]  /*1fb70*/  MOV R3, 0x1fb90 ;  /* 0x0001fb9000037802 */ /* 0x000fc40000000f00 */
[----:B------:R-:W-:Y:S05]  /*1fb80*/  CALL.REL.NOINC `($__internal_23_$__cuda_sm70_shflsync_idx_p) ;  /* 0x00005c2000007944 */ /* 0x000fea0003c00000 */
[----:B------:R-:W-:Y:S01]  /*1fb90*/  MOV R9, R62 ;  /* 0x0000003e00097202 */ /* 0x000fe20000000f00 */
[----:B------:R-:W-:Y:S05]  /*1fba0*/  BRA `(.L_x_1841) ;  /* 0xfffe0ab000007947 */ /* 0x000fea000383ffff */
.L_x_1631:
[----:B------:R-:W-:Y:S01]  /*1fbb0*/  IMAD.MOV.U32 R56, RZ, RZ, R4 ;  /* 0x000000ffff387224 */ /* 0x000fe200078e0004 */
[----:B-1----:R-:W-:Y:S01]  /*1fbc0*/  MOV R2, R0 ;  /* 0x0000000000027202 */ /* 0x002fe20000000f00 */
[----:B------:R-:W-:Y:S01]  /*1fbd0*/  IMAD.MOV.U32 R61, RZ, RZ, 0x1f ;  /* 0x0000001fff3d7424 */ /* 0x000fe200078e00ff */
[----:B------:R-:W-:-:S02]  /*1fbe0*/  MOV R3, 0x1fc00 ;  /* 0x0001fc0000037802 */ /* 0x000fc40000000f00 */
[----:B---34-:R-:W-:Y:S05]  /*1fbf0*/  CALL.REL.NOINC `($__internal_23_$__cuda_sm70_shflsync_idx_p) ;  /* 0x00005bb000007944 */ /* 0x018fea0003c00000 */
[----:B------:R-:W-:Y:S01]  /*1fc00*/  MOV R5, R62 ;  /* 0x0000003e00057202 */ /* 0x000fe20000000f00 */
[----:B------:R-:W-:Y:S05]  /*1fc10*/  BRA `(.L_x_1630) ;  /* 0xfffe0aa000007947 */ /* 0x000fea000383ffff */
.L_x_1680:
[----:B------:R-:W-:Y:S01]  /*1fc20*/  IMAD.MOV.U32 R56, RZ, RZ, R5 ;  /* 0x000000ffff387224 */ /* 0x000fe200078e0005 */
[----:B------:R-:W-:Y:S01]  /*1fc30*/  MOV R2, RZ ;  /* 0x000000ff00027202 */ /* 0x000fe20000000f00 */
[----:B------:R-:W-:Y:S01]  /*1fc40*/  IMAD.MOV.U32 R61, RZ, RZ, 0x181f ;  /* 0x0000181fff3d7424 */ /* 0x000fe200078e00ff */
[----:B------:R-:W-:-:S02]  /*1fc50*/  MOV R3, 0x1fc70 ;  /* 0x0001fc7000037802 */ /* 0x000fc40000000f00 */
[----:B-----5:R-:W-:Y:S05]  /*1fc60*/  CALL.REL.NOINC `($__internal_23_$__cuda_sm70_shflsync_idx_p) ;  /* 0x00005b4000007944 */ /* 0x020fea0003c00000 */
[----:B------:R-:W-:Y:S01]  /*1fc70*/  MOV R7, R62 ;  /* 0x0000003e00077202 */ /* 0x000fe20000000f00 */
[----:B------:R-:W-:Y:S05]  /*1fc80*/  BRA `(.L_x_1842) ;  /* 0xfffe8e9000007947 */ /* 0x000fea000383ffff */
.L_x_1681:
[----:B------:R-:W-:Y:S01]  /*1fc90*/  IMAD.MOV.U32 R56, RZ, RZ, R6 ;  /* 0x000000ffff387224 */ /* 0x000fe200078e0006 */
[----:B------:R-:W-:Y:S01]  /*1fca0*/  MOV R2, RZ ;  /* 0x000000ff00027202 */ /* 0x000fe20000000f00 */
[----:B------:R-:W-:Y:S01]  /*1fcb0*/  IMAD.MOV.U32 R61, RZ, RZ, 0x181f ;  /* 0x0000181fff3d7424 */ /* 0x000fe200078e00ff */
[----:B------:R-:W-:-:S02]  /*1fcc0*/  MOV R3, 0x1fce0 ;  /* 0x0001fce000037802 */ /* 0x000fc40000000f00 */
[----:B-12--5:R-:W-:Y:S05]  /*1fcd0*/  CALL.REL.NOINC `($__internal_23_$__cuda_sm70_shflsync_idx_p) ;  /* 0x00005ad000007944 */ /* 0x026fea0003c00000 */
[----:B------:R-:W-:Y:S01]  /*1fce0*/  MOV R2, R62 ;  /* 0x0000003e00027202 */ /* 0x000fe20000000f00 */
[----:B------:R-:W-:Y:S05]  /*1fcf0*/  BRA `(.L_x_1843) ;  /* 0xfffe8e4000007947 */ /* 0x000fea000383ffff */
.L_x_1684:
[----:B------:R-:W-:Y:S01]  /*1fd00*/  IMAD.MOV.U32 R56, RZ, RZ, R5 ;  /* 0x000000ffff387224 */ /* 0x000fe200078e0005 */
[----:B--2-4-:R-:W-:Y:S01]  /*1fd10*/  MOV R2, 0x1 ;  /* 0x0000000100027802 */ /* 0x014fe20000000f00 */
[----:B------:R-:W-:Y:S01]  /*1fd20*/  IMAD.MOV.U32 R61, RZ, RZ, 0x181f ;  /* 0x0000181fff3d7424 */ /* 0x000fe200078e00ff */
[----:B------:R-:W-:-:S02]  /*1fd30*/  MOV R3, 0x1fd50 ;  /* 0x0001fd5000037802 */ /* 0x000fc40000000f00 */
[----:B-1---5:R-:W-:Y:S05]  /*1fd40*/  CALL.REL.NOINC `($__internal_23_$__cuda_sm70_shflsync_idx_p) ;  /* 0x00005a6000007944 */ /* 0x022fea0003c00000 */
[----:B------:R-:W-:Y:S01]  /*1fd50*/  IMAD.MOV.U32 R7, RZ, RZ, R62 ;  /* 0x000000ffff077224 */ /* 0x000fe200078e003e */
[----:B------:R-:W-:Y:S01]  /*1fd60*/  MOV R2, 0x1 ;  /* 0x0000000100027802 */ /* 0x000fe20000000f00 */
[----:B------:R-:W-:Y:S01]  /*1fd70*/  IMAD.MOV.U32 R56, RZ, RZ, R6 ;  /* 0x000000ffff387224 */ /* 0x000fe200078e0006 */
[----:B------:R-:W-:-:S02]  /*1fd80*/  MOV R61, 0x181f ;  /* 0x0000181f003d7802 */ /* 0x000fc40000000f00 */
[----:B------:R-:W-:Y:S02]  /*1fd90*/  MOV R3, 0x1fdb0 ;  /* 0x0001fdb000037802 */ /* 0x000fe40000000f00 */
[----:B------:R-:W-:Y:S05]  /*1fda0*/  CALL.REL.NOINC `($__internal_23_$__cuda_sm70_shflsync_idx_p) ;  /* 0x00005a0000007944 */ /* 0x000fea0003c00000 */
[----:B------:R-:W-:Y:S01]  /*1fdb0*/  MOV R2, R62 ;  /* 0x0000003e00027202 */ /* 0x000fe20000000f00 */
[----:B------:R-:W-:Y:S05]  /*1fdc0*/  BRA `(.L_x_1844) ;  /* 0xfffe8e6000007947 */ /* 0x000fea000383ffff */
.L_x_1687:
[----:B------:R-:W-:Y:S01]  /*1fdd0*/  IMAD.MOV.U32 R56, RZ, RZ, R5 ;  /* 0x000000ffff387224 */ /* 0x000fe200078e0005 */
[----:B---34-:R-:W-:Y:S01]  /*1fde0*/  MOV R2, 0x2 ;  /* 0x0000000200027802 */ /* 0x018fe20000000f00 */
[----:B------:R-:W-:Y:S01]  /*1fdf0*/  IMAD.MOV.U32 R61, RZ, RZ, 0x181f ;  /* 0x0000181fff3d7424 */ /* 0x000fe200078e00ff */
[----:B------:R-:W-:Y:S02]  /*1fe00*/  MOV R3, 0x1fe20 ;  /* 0x0001fe2000037802 */ /* 0x000fe40000000f00 */
[----:B-12--5:R-:W-:Y:S05]  /*1fe10*/  CALL.REL.NOINC `($__internal_23_$__cuda_sm70_shflsync_idx_p) ;  /* 0x0000599000007944 */ /* 0x026fea0003c00000 */
[----:B------:R-:W-:Y:S01]  /*1fe20*/  MOV R7, R62 ;  /* 0x0000003e00077202 */ /* 0x000fe20000000f00 */
[----:B------:R-:W-:Y:S05]  /*1fe30*/  BRA `(.L_x_1845) ;  /* 0xfffe8ec000007947 */ /* 0x000fea000383ffff */
.L_x_1688:
[----:B------:R-:W-:Y:S01]  /*1fe40*/  IMAD.MOV.U32 R56, RZ, RZ, R6 ;  /* 0x000000ffff387224 */ /* 0x000fe200078e0006 */
[----:B----4-:R-:W-:Y:S01]  /*1fe50*/  MOV R2, 0x2 ;  /* 0x0000000200027802 */ /* 0x010fe20000000f00 */
[----:B------:R-:W-:Y:S01]  /*1fe60*/  IMAD.MOV.U32 R61, RZ, RZ, 0x181f ;  /* 0x0000181fff3d7424 */ /* 0x000fe200078e00ff */
[----:B------:R-:W-:Y:S02]  /*1fe70*/  MOV R3, 0x1fe90 ;  /* 0x0001fe9000037802 */ /* 0x000fe40000000f00 */
[----:B-123-5:R-:W-:Y:S05]  /*1fe80*/  CALL.REL.NOINC `($__internal_23_$__cuda_sm70_shflsync_idx_p) ;  /* 0x0000592000007944 */ /* 0x02efea0003c00000 */
[----:B------:R-:W-:Y:S01]  /*1fe90*/  MOV R2, R62 ;  /* 0x0000003e00027202 */ /* 0x000fe20000000f00 */
[----:B------:R-:W-:Y:S05]  /*1fea0*/  BRA `(.L_x_1846) ;  /* 0xfffe8e7000007947 */ /* 0x000fea000383ffff */
.L_x_1691:
[----:B------:R-:W-:Y:S01]  /*1feb0*/  IMAD.MOV.U32 R56, RZ, RZ, R5 ;  /* 0x000000ffff387224 */ /* 0x000fe200078e0005 */
[----:B-12---:R-:W-:Y:S01]  /*1fec0*/  MOV R2, 0x3 ;  /* 0x0000000300027802 */ /* 0x006fe20000000f00 */
[----:B------:R-:W-:Y:S01]  /*1fed0*/  IMAD.MOV.U32 R61, RZ, RZ, 0x181f ;  /* 0x0000181fff3d7424 */ /* 0x000fe200078e00ff */
[----:B------:R-:W-:-:S02]  /*1fee0*/  MOV R3, 0x1ff00 ;  /* 0x0001ff0000037802 */ /* 0x000fc40000000f00 */
[----:B---345:R-:W-:Y:S05]  /*1fef0*/  CALL.REL.NOINC `($__internal_23_$__cuda_sm70_shflsync_idx_p) ;  /* 0x000058b000007944 */ /* 0x038fea0003c00000 */
        /* <DEDUP_REMOVED lines=8> */
.L_x_1694:
[----:B------:R-:W-:Y:S01]  /*1ff80*/  IMAD.MOV.U32 R56, RZ, RZ, R5 ;  /* 0x000000ffff387224 */ /* 0x000fe200078e0005 */
[----:B--2---:R-:W-:Y:S01]  /*1ff90*/  MOV R2, 0x4 ;  /* 0x0000000400027802 */ /* 0x004fe20000000f00 */
[----:B------:R-:W-:Y:S01]  /*1ffa0*/  IMAD.MOV.U32 R61, RZ, RZ, 0x181f ;  /* 0x0000181fff3d7424 */ /* 0x000fe200078e00ff */
[----:B------:R-:W-:Y:S02]  /*1ffb0*/  MOV R3, 0x1ffd0 ;  /* 0x0001ffd000037802 */ /* 0x000fe40000000f00 */
[----:B-1-345:R-:W-:Y:S05]  /*1ffc0*/  CALL.REL.NOINC `($__internal_23_$__cuda_sm70_shflsync_idx_p) ;  /* 0x000057e000007944 */ /* 0x03afea0003c00000 */
[----:B------:R-:W-:Y:S01]  /*1ffd0*/  MOV R7, R62 ;  /* 0x0000003e00077202 */ /* 0x000fe20000000f00 */
[----:B------:R-:W-:Y:S05]  /*1ffe0*/  BRA `(.L_x_1848) ;  /* 0xfffe8ee000007947 */ /* 0x000fea000383ffff */
.L_x_1695:
[----:B------:R-:W-:Y:S01]  /*1fff0*/  IMAD.MOV.U32 R56, RZ, RZ, R6 ;  /* 0x000000ffff387224 */ /* 0x000fe200078e0006 */
[----:B--2---:R-:W-:Y:S01]  /*20000*/  MOV R2, 0x4 ;  /* 0x0000000400027802 */ /* 0x004fe20000000f00 */
[----:B------:R-:W-:Y:S01]  /*20010*/  IMAD.MOV.U32 R61, RZ, RZ, 0x181f ;  /* 0x0000181fff3d7424 */ /* 0x000fe200078e00ff */
[----:B------:R-:W-:Y:S02]  /*20020*/  MOV R3, 0x20040 ;  /* 0x0002004000037802 */ /* 0x000fe40000000f00 */
[----:B-1-345:R-:W-:Y:S05]  /*20030*/  CALL.REL.NOINC `($__internal_23_$__cuda_sm70_shflsync_idx_p) ;  /* 0x0000577000007944 */ /* 0x03afea0003c00000 */
[----:B------:R-:W-:Y:S01]  /*20040*/  MOV R2, R62 ;  /* 0x0000003e00027202 */ /* 0x000fe20000000f00 */
[----:B------:R-:W-:Y:S05]  /*20050*/  BRA `(.L_x_1849) ;  /* 0xfffe8e9000007947 */ /* 0x000fea000383ffff */
.L_x_1698:
[----:B------:R-:W-:Y:S01]  /*20060*/  IMAD.MOV.U32 R56, RZ, RZ, R5 ;  /* 0x000000ffff387224 */ /* 0x000fe200078e0005 */
[----:B-1-3--:R-:W-:Y:S01]  /*20070*/  MOV R2, 0x5 ;  /* 0x0000000500027802 */ /* 0x00afe20000000f00 */
[----:B------:R-:W-:Y:S01]  /*20080*/  IMAD.MOV.U32 R61, RZ, RZ, 0x181f ;  /* 0x0000181fff3d7424 */ /* 0x000fe200078e00ff */
[----:B------:R-:W-:-:S02]  /*20090*/  MOV R3, 0x200b0 ;  /* 0x000200b000037802 */ /* 0x000fc40000000f00 */
[----:B--2-45:R-:W-:Y:S05]  /*200a0*/  CALL.REL.NOINC `($__internal_23_$__cuda_sm70_shflsync_idx_p) ;  /* 0x0000570000007944 */ /* 0x034fea0003c00000 */
        /* <DEDUP_REMOVED lines=8> */
.L_x_1701:
[----:B------:R-:W-:Y:S01]  /*20130*/  IMAD.MOV.U32 R56, RZ, RZ, R5 ;  /* 0x000000ffff387224 */ /* 0x000fe200078e0005 */
[----:B--23--:R-:W-:Y:S01]  /*20140*/  MOV R2, 0x6 ;  /* 0x0000000600027802 */ /* 0x00cfe20000000f00 */
[----:B------:R-:W-:Y:S01]  /*20150*/  IMAD.MOV.U32 R61, RZ, RZ, 0x181f ;  /* 0x0000181fff3d7424 */ /* 0x000fe200078e00ff */
[----:B------:R-:W-:Y:S02]  /*20160*/  MOV R3, 0x20180 ;  /* 0x0002018000037802 */ /* 0x000fe40000000f00 */
[----:B-1--45:R-:W-:Y:S05]  /*20170*/  CALL.REL.NOINC `($__internal_23_$__cuda_sm70_shflsync_idx_p) ;  /* 0x0000563000007944 */ /* 0x032fea0003c00000 */
[----:B------:R-:W-:Y:S01]  /*20180*/  MOV R7, R62 ;  /* 0x0000003e00077202 */ /* 0x000fe20000000f00 */
[----:B------:R-:W-:Y:S05]  /*20190*/  BRA `(.L_x_1851) ;  /* 0xfffe8f0000007947 */ /* 0x000fea000383ffff */
.L_x_1702:
[----:B------:R-:W-:Y:S01]  /*201a0*/  IMAD.MOV.U32 R56, RZ, RZ, R6 ;  /* 0x000000ffff387224 */ /* 0x000fe200078e0006 */
[----:B---3--:R-:W-:Y:S01]  /*201b0*/  MOV R2, 0x6 ;  /* 0x0000000600027802 */ /* 0x008fe20000000f00 */
[----:B------:R-:W-:Y:S01]  /*201c0*/  IMAD.MOV.U32 R61, RZ, RZ, 0x181f ;  /* 0x0000181fff3d7424 */ /* 0x000fe200078e00ff */
[----:B------:R-:W-:Y:S02]  /*201d0*/  MOV R3, 0x201f0 ;  /* 0x000201f000037802 */ /* 0x000fe40000000f00 */
[----:B-12-45:R-:W-:Y:S05]  /*201e0*/  CALL.REL.NOINC `($__internal_23_$__cuda_sm70_shflsync_idx_p) ;  /* 0x000055c000007944 */ /* 0x036fea0003c00000 */
[----:B------:R-:W-:Y:S01]  /*201f0*/  MOV R2, R62 ;  /* 0x0000003e00027202 */ /* 0x000fe20000000f00 */
[----:B------:R-:W-:Y:S05]  /*20200*/  BRA `(.L_x_1852) ;  /* 0xfffe8eb000007947 */ /* 0x000fea000383ffff */
.L_x_1705:
        /* <DEDUP_REMOVED lines=13> */
.L_x_1744:
[----:B------:R-:W-:Y:S01]  /*202e0*/  IMAD.MOV.U32 R56, RZ, RZ, R4 ;  /* 0x000000ffff387224 */ /* 0x000fe200078e0004 */
[----:B------:R-:W-:Y:S01]  /*202f0*/  MOV R2, RZ ;  /* 0x000000ff00027202 */ /* 0x000fe20000000f00 */
[----:B------:R-:W-:Y:S01]  /*20300*/  IMAD.MOV.U32 R61, RZ, RZ, 0x181f ;  /* 0x0000181fff3d7424 */ /* 0x000fe200078e00ff */
[----:B------:R-:W-:Y:S02]  /*20310*/  MOV R3, 0x20330 ;  /* 0x0002033000037802 */ /* 0x000fe40000000f00 */
[----:B------:R-:W-:Y:S05]  /*20320*/  CALL.REL.NOINC `($__internal_23_$__cuda_sm70_shflsync_idx_p) ;  /* 0x0000548000007944 */ /* 0x000fea0003c00000 */
[----:B------:R-:W-:Y:S01]  /*20330*/  MOV R7, R62 ;  /* 0x0000003e00077202 */ /* 0x000fe20000000f00 */
[----:B------:R-:W-:Y:S05]  /*20340*/  BRA `(.L_x_1854) ;  /* 0xfffef95000007947 */ /* 0x000fea000383ffff */
.L_x_1745:
[----:B------:R-:W-:Y:S01]  /*20350*/  IMAD.MOV.U32 R56, RZ, RZ, R0 ;  /* 0x000000ffff387224 */ /* 0x000fe200078e0000 */
[----:B------:R-:W-:Y:S01]  /*20360*/  MOV R2, RZ ;  /* 0x000000ff00027202 */ /* 0x000fe20000000f00 */
[----:B------:R-:W-:Y:S01]  /*20370*/  IMAD.MOV.U32 R61, RZ, RZ, 0x181f ;  /* 0x0000181fff3d7424 */ /* 0x000fe200078e00ff */
[----:B------:R-:W-:Y:S02]  /*20380*/  MOV R3, 0x203a0 ;  /* 0x000203a000037802 */ /* 0x000fe40000000f00 */
[----:B-12---:R-:W-:Y:S05]  /*20390*/  CALL.REL.NOINC `($__internal_23_$__cuda_sm70_shflsync_idx_p) ;  /* 0x0000541000007944 */ /* 0x006fea0003c00000 */
        /* <DEDUP_REMOVED lines=12> */
[----:B------:R-:W-:Y:S05]  /*20460*/  CALL.REL.NOINC `($__internal_23_$__cuda_sm70_shflsync_idx_p) ;  /* 0x0000534000007944 */ /* 0x000fea0003c00000 */
[----:B------:R-:W-:Y:S01]  /*20470*/  IMAD.MOV.U32 R6, RZ, RZ, R62 ;  /* 0x000000ffff067224 */ /* 0x000fe200078e003e */
[----:B------:R-:W-:Y:S01]  /*20480*/  MOV R2, 0x1 ;  /* 0x0000000100027802 */ /* 0x000fe20000000f00 */
[----:B------:R-:W-:Y:S01]  /*20490*/  IMAD.MOV.U32 R56, RZ, RZ, R0 ;  /* 0x000000ffff387224 */ /* 0x000fe200078e0000 */
[----:B------:R-:W-:Y:S02]  /*204a0*/  MOV R61, 0x181f ;  /* 0x0000181f003d7802 */ /* 0x000fe40000000f00 */
[----:B------:R-:W-:Y:S02]  /*204b0*/  MOV R3, 0x204d0 ;  /* 0x000204d000037802 */ /* 0x000fe40000000f00 */
[----:B------:R-:W-:Y:S05]  /*204c0*/  CALL.REL.NOINC `($__internal_23_$__cuda_sm70_shflsync_idx_p) ;  /* 0x000052e000007944 */ /* 0x000fea0003c00000 */
        /* <DEDUP_REMOVED lines=60> */
[----:B------:R-:W-:Y:S01]  /*20890*/  MOV R0, R62 ;  /* 0x0000003e00007202 */ /* 0x000fe20000000f00 */
[----:B------:R-:W-:Y:S05]  /*208a0*/  BRA `(.L_x_1855) ;  /* 0xfffef57000007947 */ /* 0x000fea000383ffff */
.L_x_1746:
[----:B------:R-:W-:Y:S01]  /*208b0*/  IMAD.MOV.U32 R56, RZ, RZ, R0 ;  /* 0x000000ffff387224 */ /* 0x000fe200078e0000 */
[----:B------:R-:W-:Y:S01]  /*208c0*/  MOV R2, RZ ;  /* 0x000000ff00027202 */ /* 0x000fe20000000f00 */
[----:B------:R-:W-:Y:S01]  /*208d0*/  IMAD.MOV.U32 R61, RZ, RZ, 0x1c1f ;  /* 0x00001c1fff3d7424 */ /* 0x000fe200078e00ff */
[----:B------:R-:W-:-:S02]  /*208e0*/  MOV R3, 0x20900 ;  /* 0x0002090000037802 */ /* 0x000fc40000000f00 */
[----:B------:R-:W-:Y:S05]  /*208f0*/  CALL.REL.NOINC `($__internal_23_$__cuda_sm70_shflsync_idx_p) ;  /* 0x00004eb000007944 */ /* 0x000fea0003c00000 */
[----:B------:R-:W-:Y:S01]  /*20900*/  MOV R2, R62 ;  /* 0x0000003e00027202 */ /* 0x000fe20000000f00 */
[----:B------:R-:W-:Y:S05]  /*20910*/  BRA `(.L_x_1856) ;  /* 0xfffef69000007947 */ /* 0x000fea000383ffff */
.L_x_1747:
[----:B------:R-:W-:Y:S01]  /*20920*/  IMAD.MOV.U32 R56, RZ, RZ, R0 ;  /* 0x000000ffff387224 */ /* 0x000fe200078e0000 */
[----:B------:R-:W-:Y:S01]  /*20930*/  MOV R2, 0x1 ;  /* 0x0000000100027802 */ /* 0x000fe20000000f00 */
[----:B------:R-:W-:Y:S01]  /*20940*/  IMAD.MOV.U32 R61, RZ, RZ, 0x1c1f ;  /* 0x00001c1fff3d7424 */ /* 0x000fe200078e00ff */
[----:B------:R-:W-:-:S02]  /*20950*/  MOV R3, 0x20970 ;  /* 0x0002097000037802 */ /* 0x000fc40000000f00 */
[----:B-1----:R-:W-:Y:S05]  /*20960*/  CALL.REL.NOINC `($__internal_23_$__cuda_sm70_shflsync_idx_p) ;  /* 0x00004e4000007944 */ /* 0x002fea0003c00000 */
[----:B------:R-:W-:Y:S01]  /*20970*/  IMAD.IADD R2, R4, 0x1, R62 ;  /* 0x0000000104027824 */ /* 0x000fe200078e023e */
[----:B------:R-:W-:Y:S01]  /*20980*/  MOV R3, 0x20c60 ;  /* 0x00020c6000037802 */ /* 0x000fe20000000f00 */
[----:B------:R-:W-:-:S02]  /*20990*/  IMAD.MOV.U32 R56, RZ, RZ, R0 ;  /* 0x000000ffff387224 */ /* 0x000fc400078e0000 */
[----:B------:R-:W-:Y:S01]  /*209a0*/  IMAD.MOV.U32 R61, RZ, RZ, 0x1c1f ;  /* 0x00001c1fff3d7424 */ /* 0x000fe200078e00ff */
        /* <DEDUP_REMOVED lines=10> */
[----:B------:R-:W-:Y:S02]  /*20a50*/  ISETP.GT.AND P4, PT, R2, 0x19, PT ;  /* 0x000000190200780c */ /* 0x000fe40003f84270 */
        /* <DEDUP_REMOVED lines=30> */
[----:B------:R-:W-:Y:S02]  /*20c40*/  FSEL R63, R38, -INF , P0 ;  /* 0xff800000263f7808 */ /* 0x000fe40000000000 */
[----:B------:R-:W-:Y:S05]  /*20c50*/  CALL.REL.NOINC `($__internal_23_$__cuda_sm70_shflsync_idx_p) ;  /* 0x00004b5000007944 */ /* 0x000fea0003c00000 */
[----:B------:R-:W-:Y:S01]  /*20c60*/  IMAD.IADD R2, R4, 0x1, R62 ;  /* 0x0000000104027824 */ /* 0x000fe200078e023e */
[----:B------:R-:W-:Y:S01]  /*20c70*/  MOV R3, 0x20f50 ;  /* 0x00020f5000037802 */ /* 0x000fe20000000f00 */
[----:B------:R-:W-:Y:S02]  /*20c80*/  IMAD.MOV.U32 R56, RZ, RZ, R0 ;  /* 0x000000ffff387224 */ /* 0x000fe400078e0000 */
        /* <DEDUP_REMOVED lines=45> */
[----:B------:R-:W-:Y:S02]  /*20f60*/  FMNMX.FTZ R0, R10, R12, !PT ;  /* 0x0000000c0a007209 */ /* 0x000fe40007810000 */
[----:B------:R-:W-:Y:S02]  /*20f70*/  FMNMX.FTZ R3, R26, R27, !PT ;  /* 0x0000001b1a037209 */ /* 0x000fe40007810000 */
[----:B------:R-:W-:-:S02]  /*20f80*/  IMNMX R5, R5, R4, PT ;  /* 0x0000000405057217 */ /* 0x000fc40003800200 */
[----:B------:R-:W-:Y:S02]  /*20f90*/  FMNMX.FTZ R71, R14, R0, !PT ;  /* 0x000000000e477209 */ /* 0x000fe40007810000 */
[C---:B------:R-:W-:Y:S02]  /*20fa0*/  ISETP.GT.AND P0, PT, R5.reuse, RZ, PT ;  /* 0x000000ff0500720c */ /* 0x040fe40003f04270 */
[C---:B------:R-:W-:Y:S02]  /*20fb0*/  ISETP.GT.AND P1, PT, R5.reuse, 0x1, PT ;  /* 0x000000010500780c */ /* 0x040fe40003f24270 */
[----:B------:R-:W-:Y:S02]  /*20fc0*/  ISETP.GT.AND P3, PT, R5, 0x8, PT ;  /* 0x000000080500780c */ /* 0x000fe40003f64270 */
[----:B------:R-:W-:Y:S02]  /*20fd0*/  FSEL R24, R157, -INF , P0 ;  /* 0xff8000009d187808 */ /* 0x000fe40000000000 */
[----:B------:R-:W-:-:S02]  /*20fe0*/  FSEL R25, R156, -INF , P1 ;  /* 0xff8000009c197808 */ /* 0x000fc40000800000 */
        /* <DEDUP_REMOVED lines=10> */
[----:B------:R-:W-:Y:S02]  /*21090*/  FMNMX.FTZ R2, R15, R2, !PT ;  /* 0x000000020f027209 */ /* 0x000fe40007810000 */
[----:B------:R-:W-:-:S02]  /*210a0*/  ISETP.GT.AND P2, PT, R5, 0x11, PT ;  /* 0x000000110500780c */ /* 0x000fc40003f44270 */
[----:B------:R-:W-:Y:S02]  /*210b0*/  FSEL R38, R141, -INF , P0 ;  /* 0xff8000008d267808 */ /* 0x000fe40000000000 */
[----:B------:R-:W-:Y:S02]  /*210c0*/  FMNMX.FTZ R0, R37, R0, !PT ;  /* 0x0000000025007209 */ /* 0x000fe40007810000 */
[----:B------:R-:W-:Y:S02]  /*210d0*/  FMNMX.FTZ R71, R18, R71, !PT ;  /* 0x0000004712477209 */ /* 0x000fe40007810000 */
[----:B------:R-:W-:Y:S02]  /*210e0*/  FMNMX.FTZ R2, R17, R2, !PT ;  /* 0x0000000211027209 */ /* 0x000fe40007810000 */
[----:B------:R-:W-:Y:S02]  /*210f0*/  ISETP.GT.AND P3, PT, R5, 0x18, PT ;  /* 0x000000180500780c */ /* 0x000fe40003f64270 */
[----:B------:R-:W-:-:S02]  /*21100*/  FSEL R39, R140, -INF , P2 ;  /* 0xff8000008c277808 */ /* 0x000fc40001000000 */
[----:B------:R-:W-:Y:S02]  /*21110*/  FMNMX.FTZ R0, R38, R0, !PT ;  /* 0x0000000026007209 */ /* 0x000fe40007810000 */
        /* <DEDUP_REMOVED lines=85> */
[----:B------:R-:W-:Y:S01]  /*21670*/  FMNMX.FTZ R69, R87, R69, !PT ;  /* 0x0000004557457209 */ /* 0x000fe20007810000 */
[----:B------:R-:W-:Y:S01]  /*21680*/  IMAD.MOV.U32 R4, RZ, RZ, R71 ;  /* 0x000000ffff047224 */ /* 0x000fe200078e0047 */
[----:B------:R-:W-:Y:S01]  /*21690*/  FMNMX.FTZ R8, R52, R0, !PT ;  /* 0x0000000034087209 */ /* 0x000fe20007810000 */
[----:B------:R-:W-:Y:S01]  /*216a0*/  IMAD.MOV.U32 R0, RZ, RZ, 0x2 ;  /* 0x00000002ff007424 */ /* 0x000fe200078e00ff */
[----:B------:R-:W-:Y:S02]  /*216b0*/  FMNMX.FTZ R70, R63, R70, !PT ;  /* 0x000000463f467209 */ /* 0x000fe40007810000 */
[----:B------:R-:W-:-:S02]  /*216c0*/  FMNMX.FTZ R69, R83, R69, !PT ;  /* 0x0000004553457209 */ /* 0x000fc40007810000 */
[----:B------:R-:W-:Y:S02]  /*216d0*/  MOV R2, 0x216f0 ;  /* 0x000216f000027802 */ /* 0x000fe40000000f00 */
[----:B------:R-:W-:Y:S05]  /*216e0*/  CALL.REL.NOINC `($__internal_22_$__cuda_sm70_shflsync_bfly_p) ;  /* 0x0000406000007944 */ /* 0x000fea0003c00000 */
[----:B------:R-:W-:Y:S01]  /*216f0*/  FMNMX.FTZ R71, R71, R0, !PT ;  /* 0x0000000047477209 */ /* 0x000fe20007810000 */
[----:B------:R-:W-:Y:S01]  /*21700*/  IMAD.MOV.U32 R0, RZ, RZ, 0x1 ;  /* 0x00000001ff007424 */ /* 0x000fe200078e00ff */
[----:B------:R-:W-:-:S03]  /*21710*/  MOV R2, 0x21740 ;  /* 0x0002174000027802 */ /* 0x000fc60000000f00 */
[----:B------:R-:W-:Y:S02]  /*21720*/  IMAD.MOV.U32 R4, RZ, RZ, R71 ;  /* 0x000000ffff047224 */ /* 0x000fe400078e0047 */
[----:B------:R-:W-:Y:S05]  /*21730*/  CALL.REL.NOINC `($__internal_22_$__cuda_sm70_shflsync_bfly_p) ;  /* 0x0000401000007944 */ /* 0x000fea0003c00000 */
[----:B------:R-:W-:Y:S01]  /*21740*/  FMNMX.FTZ R71, R71, R0, !PT ;  /* 0x0000000047477209 */ /* 0x000fe20007810000 */
[----:B------:R-:W-:Y:S01]  /*21750*/  IMAD.MOV.U32 R4, RZ, RZ, R70 ;  /* 0x000000ffff047224 */ /* 0x000fe200078e0046 */
[----:B------:R-:W-:Y:S01]  /*21760*/  MOV R2, 0x21790 ;  /* 0x0002179000027802 */ /* 0x000fe20000000f00 */
[----:B------:R-:W-:Y:S02]  /*21770*/  IMAD.MOV.U32 R0, RZ, RZ, 0x2 ;  /* 0x00000002ff007424 */ /* 0x000fe400078e00ff */
        /* <DEDUP_REMOVED lines=26> */
[----:B------:R-:W-:Y:S01]  /*21920*/  MOV R9, R0 ;  /* 0x0000000000097202 */ /* 0x000fe20000000f00 */
[----:B------:R-:W-:Y:S05]  /*21930*/  BRA `(.L_x_1857) ;  /* 0xfffef6e000007947 */ /* 0x000fea000383ffff */
.L_x_1751:
[----:B------:R-:W-:Y:S01]  /*21940*/  MOV R2, RZ ;  /* 0x000000ff00027202 */ /* 0x000fe20000000f00 */
[----:B------:R-:W-:Y:S01]  /*21950*/  IMAD.MOV.U32 R56, RZ, RZ, R4 ;  /* 0x000000ffff387224 */ /* 0x000fe200078e0004 */
[----:B------:R-:W-:Y:S01]  /*21960*/  MOV R3, 0x21990 ;  /* 0x0002199000037802 */ /* 0x000fe20000000f00 */
[----:B------:R-:W-:Y:S02]  /*21970*/  IMAD.MOV.U32 R61, RZ, RZ, 0x181f ;  /* 0x0000181fff3d7424 */ /* 0x000fe400078e00ff */
[----:B-1----:R-:W-:Y:S05]  /*21980*/  CALL.REL.NOINC `($__internal_23_$__cuda_sm70_shflsync_idx_p) ;  /* 0x00003e2000007944 */ /* 0x002fea0003c00000 */
[----:B------:R-:W-:Y:S01]  /*21990*/  MOV R7, R62 ;  /* 0x0000003e00077202 */ /* 0x000fe20000000f00 */
[----:B------:R-:W-:-:S05]  /*219a0*/  BRA `(.L_x_1858) ;  /* 0xffff12a000007947 */ /* 0x000fca000383ffff */
.L_x_1752:
[----:B------:R-:W-:Y:S01]  /*219b0*/  MOV R2, RZ ;  /* 0x000000ff00027202 */ /* 0x000fe20000000f00 */
[----:B------:R-:W-:Y:S01]  /*219c0*/  IMAD.MOV.U32 R56, RZ, RZ, R0 ;  /* 0x000000ffff387224 */ /* 0x000fe200078e0000 */
[----:B------:R-:W-:Y:S01]  /*219d0*/  MOV R3, 0x21a00 ;  /* 0x00021a0000037802 */ /* 0x000fe20000000f00 */
[----:B------:R-:W-:Y:S02]  /*219e0*/  IMAD.MOV.U32 R61, RZ, RZ, 0x181f ;  /* 0x0000181fff3d7424 */ /* 0x000fe400078e00ff */
[----:B-123--:R-:W-:Y:S05]  /*219f0*/  CALL.REL.NOINC `($__internal_23_$__cuda_sm70_shflsync_idx_p) ;  /* 0x00003db000007944 */ /* 0x00efea0003c00000 */
[----:B------:R-:W-:Y:S01]  /*21a00*/  IMAD.MOV.U32 R56, RZ, RZ, R4 ;  /* 0x000000ffff387224 */ /* 0x000fe200078e0004 */
[----:B------:R-:W-:Y:S01]  /*21a10*/  ISETP.GE.AND P0, PT, R244, c[0x0][0x1d4], PT ;  /* 0x00007500f4007a0c */ /* 0x000fe20003f06270 */
[----:B------:R-:W-:Y:S01]  /*21a20*/  IMAD.MOV.U32 R61, RZ, RZ, 0x181f ;  /* 0x0000181fff3d7424 */ /* 0x000fe200078e00ff */
[----:B------:R-:W-:Y:S05]  /*21a30*/  IADD3 R2, P1, R62, R5, RZ ;  /* 0x000000053e027210 */ /* 0x000fea0007f3e0ff */
[----:B------:R-:W-:Y:S01]  /*21a40*/  IMAD.X R3, R7, 0x1, R6, P1 ;  /* 0x0000000107037824 */ /* 0x000fe200008e0606 */
[----:B------:R-:W-:Y:S05]  /*21a50*/  SEL R7, RZ, 0x10, P0 ;  /* 0x00000010ff077807 */ /* 0x000fea0000000000 */
[----:B------:R-:W-:Y:S01]  /*21a60*/  @!PT LDS RZ, [RZ] ;  /* 0x00000000fffff984 */ /* 0x000fe20000000800 */
[----:B------:R-:W-:Y:S01]  /*21a70*/  @!PT LDS RZ, [RZ] ;  /* 0x00000000fffff984 */ /* 0x000fe20000000800 */
[----:B------:R-:W-:Y:S01]  /*21a80*/  @!PT LDS RZ, [RZ] ;  /* 0x00000000fffff984 */ /* 0x000fe20000000800 */
[----:B------:R1:W-:Y:S02]  /*21a90*/  LDGSTS.E.BYPASS.LTC128B.128 [R208+0x100], [R2.64], !P0 ;  /* 0x0010000002d07fae */ /* 0x0003e4000c101d48 */
[----:B-1----:R-:W-:Y:S01]  /*21aa0*/  MOV R3, 0x21ad0 ;  /* 0x00021ad000037802 */ /* 0x002fe20000000f00 */
[----:B------:R-:W-:Y:S03]  /*21ab0*/  IMAD.MOV.U32 R2, RZ, RZ, 0x1 ;  /* 0x00000001ff027424 */ /* 0x000fe600078e00ff */
[----:B------:R-:W-:Y:S05]  /*21ac0*/  CALL.REL.NOINC `($__internal_23_$__cuda_sm70_shflsync_idx_p) ;  /* 0x00003ce000007944 */ /* 0x000fea0003c00000 */
[----:B------:R-:W-:Y:S01]  /*21ad0*/  MOV R2, 0x1 ;  /* 0x0000000100027802 */ /* 0x000fe20000000f00 */
[----:B------:R-:W-:Y:S01]  /*21ae0*/  IMAD.MOV.U32 R8, RZ, RZ, R62 ;  /* 0x000000ffff087224 */ /* 0x000fe200078e003e */
[----:B------:R-:W-:Y:S01]  /*21af0*/  MOV R61, 0x181f ;  /* 0x0000181f003d7802 */ /* 0x000fe20000000f00 */
[----:B------:R-:W-:Y:S01]  /*21b00*/  IMAD.MOV.U32 R56, RZ, RZ, R0 ;  /* 0x000000ffff387224 */ /* 0x000fe200078e0000 */
[----:B------:R-:W-:Y:S02]  /*21b10*/  MOV R3, 0x21b30 ;  /* 0x00021b3000037802 */ /* 0x000fe40000000f00 */
[----:B------:R-:W-:Y:S05]  /*21b20*/  CALL.REL.NOINC `($__internal_23_$__cuda_sm70_shflsync_idx_p) ;  /* 0x00003c8000007944 */ /* 0x000fea0003c00000 */
        /* <DEDUP_REMOVED lines=60> */
[----:B------:R-:W-:Y:S01]  /*21ef0*/  MOV R0, R62 ;  /* 0x0000003e00007202 */ /* 0x000fe20000000f00 */
[----:B------:R-:W-:-:S05]  /*21f00*/  BRA `(.L_x_1859) ;  /* 0xffff0ee000007947 */ /* 0x000fca000383ffff */
.L_x_1755:
[----:B------:R-:W-:Y:S01]  /*21f10*/  MOV R2, RZ ;  /* 0x000000ff00027202 */ /* 0x000fe20000000f00 */
[----:B------:R-:W-:Y:S01]  /*21f20*/  IMAD.MOV.U32 R56, RZ, RZ, R4 ;  /* 0x000000ffff387224 */ /* 0x000fe200078e0004 */
[----:B------:R-:W-:Y:S01]  /*21f30*/  MOV R3, 0x21f60 ;  /* 0x00021f6000037802 */ /* 0x000fe20000000f00 */
[----:B------:R-:W-:Y:S02]  /*21f40*/  IMAD.MOV.U32 R61, RZ, RZ, 0x181f ;  /* 0x0000181fff3d7424 */ /* 0x000fe400078e00ff */
[----:B------:R-:W-:Y:S05]  /*21f50*/  CALL.REL.NOINC `($__internal_23_$__cuda_sm70_shflsync_idx_p) ;  /* 0x0000385000007944 */ /* 0x000fea0003c00000 */
[----:B------:R-:W-:Y:S01]  /*21f60*/  MOV R7, R62 ;  /* 0x0000003e00077202 */ /* 0x000fe20000000f00 */
[----:B------:R-:W-:-:S05]  /*21f70*/  BRA `(.L_x_1860) ;  /* 0xffff219000007947 */ /* 0x000fca000383ffff */
.L_x_1756:
[----:B------:R-:W-:Y:S01]  /*21f80*/  MOV R2, RZ ;  /* 0x000000ff00027202 */ /* 0x000fe20000000f00 */
[----:B------:R-:W-:Y:S01]  /*21f90*/  IMAD.MOV.U32 R56, RZ, RZ, R0 ;  /* 0x000000ffff387224 */ /* 0x000fe200078e0000 */
[----:B------:R-:W-:Y:S01]  /*21fa0*/  MOV R3, 0x21fd0 ;  /* 0x00021fd000037802 */ /* 0x000fe20000000f00 */
[----:B------:R-:W-:Y:S02]  /*21fb0*/  IMAD.MOV.U32 R61, RZ, RZ, 0x181f ;  /* 0x0000181fff3d7424 */ /* 0x000fe400078e00ff */
[----:B-12---:R-:W-:Y:S05]  /*21fc0*/  CALL.REL.NOINC `($__internal_23_$__cuda_sm70_shflsync_idx_p) ;  /* 0x000037e000007944 */ /* 0x006fea0003c00000 */
        /* <DEDUP_REMOVED lines=81> */
.L_x_1757:
[----:B------:R-:W-:Y:S01]  /*224e0*/  MOV R2, RZ ;  /* 0x000000ff00027202 */ /* 0x000fe20000000f00 */
[----:B------:R-:W-:Y:S01]  /*224f0*/  IMAD.MOV.U32 R56, RZ, RZ, R4 ;  /* 0x000000ffff387224 */ /* 0x000fe200078e0004 */
[----:B------:R-:W-:Y:S01]  /*22500*/  MOV R3, 0x22530 ;  /* 0x0002253000037802 */ /* 0x000fe20000000f00 */
[----:B------:R-:W-:Y:S02]  /*22510*/  IMAD.MOV.U32 R61, RZ, RZ, 0x1c1f ;  /* 0x00001c1fff3d7424 */ /* 0x000fe400078e00ff */
[----:B------:R-:W-:Y:S05]  /*22520*/  CALL.REL.NOINC `($__internal_23_$__cuda_sm70_shflsync_idx_p) ;  /* 0x0000328000007944 */ /* 0x000fea0003c00000 */
[----:B------:R-:W-:Y:S01]  /*22530*/  MOV R0, R62 ;  /* 0x0000003e00007202 */ /* 0x000fe20000000f00 */
[----:B------:R-:W-:-:S05]  /*22540*/  BRA `(.L_x_1862) ;  /* 0xffff1ef000007947 */ /* 0x000fca000383ffff */
.L_x_1758:
[----:B------:R-:W-:Y:S01]  /*22550*/  MOV R2, 0x1 ;  /* 0x0000000100027802 */ /* 0x000fe20000000f00 */
[----:B------:R-:W-:Y:S01]  /*22560*/  IMAD.MOV.U32 R56, RZ, RZ, R4 ;  /* 0x000000ffff387224 */ /* 0x000fe200078e0004 */
[----:B------:R-:W-:Y:S01]  /*22570*/  MOV R3, 0x225a0 ;  /* 0x000225a000037802 */ /* 0x000fe20000000f00 */
[----:B------:R-:W-:Y:S02]  /*22580*/  IMAD.MOV.U32 R61, RZ, RZ, 0x1c1f ;  /* 0x00001c1fff3d7424 */ /* 0x000fe400078e00ff */
[----:B-1----:R-:W-:Y:S05]  /*22590*/  CALL.REL.NOINC `($__internal_23_$__cuda_sm70_shflsync_idx_p) ;  /* 0x0000321000007944 */ /* 0x002fea0003c00000 */
[----:B------:R-:W-:Y:S01]  /*225a0*/  MOV R3, 0x22880 ;  /* 0x0002288000037802 */ /* 0x000fe20000000f00 */
[----:B------:R-:W-:Y:S02]  /*225b0*/  IMAD.IADD R62, R5, 0x1, R62 ;  /* 0x00000001053e7824 */ /* 0x000fe400078e023e */
[----:B------:R-:W-:Y:S02]  /*225c0*/  IMAD.MOV.U32 R56, RZ, RZ, R4 ;  /* 0x000000ffff387224 */ /* 0x000fe400078e0004 */
[----:B------:R-:W-:Y:S01]  /*225d0*/  IMAD.MOV.U32 R2, RZ, RZ, 0x2 ;  /* 0x00000002ff027424 */ /* 0x000fe200078e00ff */
[C---:B------:R-:W-:Y:S01]  /*225e0*/  ISETP.GT.AND P0, PT, R62.reuse, RZ, PT ;  /* 0x000000ff3e00720c */ /* 0x040fe20003f04270 */
[----:B------:R-:W-:Y:S01]  /*225f0*/  IMAD.MOV.U32 R61, RZ, RZ, 0x1c1f ;  /* 0x00001c1fff3d7424 */ /* 0x000fe200078e00ff */
        /* <DEDUP_REMOVED lines=36> */
[----:B------:R-:W-:Y:S02]  /*22840*/  FSEL R40, R32, -INF , P2 ;  /* 0xff80000020287808 */ /* 0x000fe40001000000 */
[----:B------:R-:W-:Y:S02]  /*22850*/  FSEL R39, R31, -INF , P1 ;  /* 0xff8000001f277808 */ /* 0x000fe40000800000 */
[----:B------:R-:W-:Y:S02]  /*22860*/  FSEL R38, R30, -INF , P0 ;  /* 0xff8000001e267808 */ /* 0x000fe40000000000 */
[----:B------:R-:W-:Y:S05]  /*22870*/  CALL.REL.NOINC `($__internal_23_$__cuda_sm70_shflsync_idx_p) ;  /* 0x00002f3000007944 */ /* 0x000fea0003c00000 */
        /* <DEDUP_REMOVED lines=169> */
[----:B------:R-:W-:Y:S05]  /*23310*/  CALL.REL.NOINC `($__internal_22_$__cuda_sm70_shflsync_bfly_p) ;  /* 0x0000243000007944 */ /* 0x000fea0003c00000 */
[----:B------:R-:W-:Y:S01]  /*23320*/  FMNMX.FTZ R4, R4, R0, !PT ;  /* 0x0000000004047209 */ /* 0x000fe20007810000 */
[----:B------:R-:W-:Y:S01]  /*23330*/  IMAD.MOV.U32 R0, RZ, RZ, 0x1 ;  /* 0x00000001ff007424 */ /* 0x000fe200078e00ff */
[----:B------:R-:W-:Y:S02]  /*23340*/  MOV R2, 0x23360 ;  /* 0x0002336000027802 */ /* 0x000fe40000000f00 */
        /* <DEDUP_REMOVED lines=28> */
[----:B------:R-:W-:-:S05]  /*23510*/  BRA `(.L_x_1863) ;  /* 0xffff1f9000007947 */ /* 0x000fca000383ffff */
.L_x_1761:
[----:B-1--4-:R-:W-:Y:S01]  /*23520*/  MOV R61, 0x181f ;  /* 0x0000181f003d7802 */ /* 0x012fe20000000f00 */
[----:B------:R-:W-:Y:S01]  /*23530*/  IMAD.MOV.U32 R2, RZ, RZ, RZ ;  /* 0x000000ffff027224 */ /* 0x000fe200078e00ff */
[----:B------:R-:W-:Y:S02]  /*23540*/  MOV R3, 0x23560 ;  /* 0x0002356000037802 */ /* 0x000fe40000000f00 */
[----:B------:R-:W-:Y:S05]  /*23550*/  CALL.REL.NOINC `($__internal_23_$__cuda_sm70_shflsync_idx_p) ;  /* 0x0000225000007944 */ /* 0x000fea0003c00000 */
[----:B------:R-:W-:Y:S01]  /*23560*/  MOV R58, R62 ;  /* 0x0000003e003a7202 */ /* 0x000fe20000000f00 */
[----:B------:R-:W-:-:S05]  /*23570*/  BRA `(.L_x_1864) ;  /* 0xffff3ff000007947 */ /* 0x000fca000383ffff */
.L_x_1764:
[----:B------:R-:W-:Y:S01]  /*23580*/  MOV R2, RZ ;  /* 0x000000ff00027202 */ /* 0x000fe20000000f00 */
[----:B------:R-:W-:Y:S01]  /*23590*/  IMAD.MOV.U32 R56, RZ, RZ, R4 ;  /* 0x000000ffff387224 */ /* 0x000fe200078e0004 */
[----:B------:R-:W-:Y:S01]  /*235a0*/  MOV R3, 0x235d0 ;  /* 0x000235d000037802 */ /* 0x000fe20000000f00 */
[----:B------:R-:W-:Y:S02]  /*235b0*/  IMAD.MOV.U32 R61, RZ, RZ, 0x181f ;  /* 0x0000181fff3d7424 */ /* 0x000fe400078e00ff */
[----:B------:R-:W-:Y:S05]  /*235c0*/  CALL.REL.NOINC `($__internal_23_$__cuda_sm70_shflsync_idx_p) ;  /* 0x000021e000007944 */ /* 0x000fea0003c00000 */
[----:B------:R-:W-:Y:S01]  /*235d0*/  MOV R7, R62 ;  /* 0x0000003e00077202 */ /* 0x000fe20000000f00 */
[----:B------:R-:W-:-:S05]  /*235e0*/  BRA `(.L_x_1865) ;  /* 0xffff53c000007947 */ /* 0x000fca000383ffff */
.L_x_1765:
[----:B------:R-:W-:Y:S01]  /*235f0*/  MOV R2, RZ ;  /* 0x000000ff00027202 */ /* 0x000fe20000000f00 */
[----:B------:R-:W-:Y:S01]  /*23600*/  IMAD.MOV.U32 R56, RZ, RZ, R0 ;  /* 0x000000ffff387224 */ /* 0x000fe200078e0000 */
[----:B------:R-:W-:Y:S01]  /*23610*/  MOV R3, 0x23640 ;  /* 0x0002364000037802 */ /* 0x000fe20000000f00 */
[----:B------:R-:W-:Y:S02]  /*23620*/  IMAD.MOV.U32 R61, RZ, RZ, 0x181f ;  /* 0x0000181fff3d7424 */ /* 0x000fe400078e00ff */
[----:B-12---:R-:W-:Y:S05]  /*23630*/  CALL.REL.NOINC `($__internal_23_$__cuda_sm70_shflsync_idx_p) ;  /* 0x0000217000007944 */ /* 0x006fea0003c00000 */
        /* <DEDUP_REMOVED lines=82> */
.L_x_1766:
[----:B------:R-:W-:Y:S02]  /*23b60*/  MOV R0, 0x2 ;  /* 0x0000000200007802 */ /* 0x000fe40000000f00 */
        /* <DEDUP_REMOVED lines=34> */
.L_x_1768:
[----:B------:R-:W-:Y:S01]  /*23d90*/  IMAD.MOV.U32 R4, RZ, RZ, R239 ;  /* 0x000000ffff047224 */ /* 0x000fe200078e00ef */
[----:B------:R-:W-:-:S02]  /*23da0*/  MOV R0, 0x2 ;  /* 0x0000000200007802 */ /* 0x000fc40000000f00 */
[----:B------:R-:W-:Y:S02]  /*23db0*/  MOV R2, 0x23dd0 ;  /* 0x00023dd000027802 */ /* 0x000fe40000000f00 */
[----:B------:R-:W-:Y:S05]  /*23dc0*/  CALL.REL.NOINC `($__internal_22_$__cuda_sm70_shflsync_bfly_p) ;  /* 0x0000198000007944 */ /* 0x000fea0003c00000 */
[----:B------:R-:W-:Y:S05]  /*23dd0*/  BRA `(.L_x_1868) ;  /* 0xffff71a000007947 */ /* 0x000fea000383ffff */
.L_x_1769:
[----:B------:R-:W-:Y:S01]  /*23de0*/  IMAD.MOV.U32 R4, RZ, RZ, R5 ;  /* 0x000000ffff047224 */ /* 0x000fe200078e0005 */
[----:B------:R-:W-:Y:S02]  /*23df0*/  MOV R0, 0x1 ;  /* 0x0000000100007802 */ /* 0x000fe40000000f00 */
[----:B------:R-:W-:Y:S02]  /*23e00*/  MOV R2, 0x23e20 ;  /* 0x00023e2000027802 */ /* 0x000fe40000000f00 */
[----:B-1----:R-:W-:Y:S05]  /*23e10*/  CALL.REL.NOINC `($__internal_22_$__cuda_sm70_shflsync_bfly_p) ;  /* 0x0000193000007944 */ /* 0x002fea0003c00000 */
[----:B------:R-:W-:Y:S01]  /*23e20*/  FADD.FTZ R5, R5, R0 ;  /* 0x0000000005057221 */ /* 0x000fe20000010000 */
[----:B------:R-:W-:Y:S02]  /*23e30*/  MOV R4, R243 ;  /* 0x000000f300047202 */ /* 0x000fe40000000f00 */
[----:B------:R-:W-:Y:S02]  /*23e40*/  MOV R0, 0x2 ;  /* 0x0000000200007802 */ /* 0x000fe40000000f00 */
[----:B------:R-:W-:Y:S02]  /*23e50*/  MOV R2, 0x23e70 ;  /* 0x00023e7000027802 */ /* 0x000fe40000000f00 */
[----:B------:R-:W-:Y:S05]  /*23e60*/  CALL.REL.NOINC `($__internal_22_$__cuda_sm70_shflsync_bfly_p) ;  /* 0x000018e000007944 */ /* 0x000fea0003c00000 */
[----:B------:R-:W-:Y:S01]  /*23e70*/  FADD.FTZ R6, R243, R0 ;  /* 0x00000000f3067221 */ /* 0x000fe20000010000 */
[----:B------:R-:W-:Y:S02]  /*23e80*/  MOV R0, 0x1 ;  /* 0x0000000100007802 */ /* 0x000fe40000000f00 */
[----:B------:R-:W-:-:S02]  /*23e90*/  MOV R2, 0x23ec0 ;  /* 0x00023ec000027802 */ /* 0x000fc40000000f00 */
[----:B------:R-:W-:Y:S02]  /*23ea0*/  MOV R4, R6 ;  /* 0x0000000600047202 */ /* 0x000fe40000000f00 */
[----:B------:R-:W-:Y:S05]  /*23eb0*/  CALL.REL.NOINC `($__internal_22_$__cuda_sm70_shflsync_bfly_p) ;  /* 0x0000189000007944 */ /* 0x000fea0003c00000 */
[----:B------:R-:W-:Y:S01]  /*23ec0*/  FADD.FTZ R6, R6, R0 ;  /* 0x0000000006067221 */ /* 0x000fe20000010000 */
[----:B------:R-:W-:Y:S02]  /*23ed0*/  MOV R4, R246 ;  /* 0x000000f600047202 */ /* 0x000fe40000000f00 */
[----:B------:R-:W-:Y:S02]  /*23ee0*/  MOV R0, 0x2 ;  /* 0x0000000200007802 */ /* 0x000fe40000000f00 */
[----:B------:R-:W-:Y:S02]  /*23ef0*/  MOV R2, 0x23f10 ;  /* 0x00023f1000027802 */ /* 0x000fe40000000f00 */
[----:B------:R-:W-:Y:S05]  /*23f00*/  CALL.REL.NOINC `($__internal_22_$__cuda_sm70_shflsync_bfly_p) ;  /* 0x0000184000007944 */ /* 0x000fea0003c00000 */
[----:B------:R-:W-:Y:S01]  /*23f10*/  FADD.FTZ R7, R246, R0 ;  /* 0x00000000f6077221 */ /* 0x000fe20000010000 */
[----:B------:R-:W-:Y:S02]  /*23f20*/  MOV R0, 0x1 ;  /* 0x0000000100007802 */ /* 0x000fe40000000f00 */
[----:B------:R-:W-:Y:S02]  /*23f30*/  MOV R2, 0x23f60 ;  /* 0x00023f6000027802 */ /* 0x000fe40000000f00 */
[----:B------:R-:W-:-:S02]  /*23f40*/  MOV R4, R7 ;  /* 0x0000000700047202 */ /* 0x000fc40000000f00 */
[----:B------:R-:W-:Y:S05]  /*23f50*/  CALL.REL.NOINC `($__internal_22_$__cuda_sm70_shflsync_bfly_p) ;  /* 0x000017f000007944 */ /* 0x000fea0003c00000 */
[----:B------:R-:W-:Y:S01]  /*23f60*/  FADD.FTZ R7, R7, R0 ;  /* 0x0000000007077221 */ /* 0x000fe20000010000 */
[----:B------:R-:W-:-:S02]  /*23f70*/  MOV R4, R247 ;  /* 0x000000f700047202 */ /* 0x000fc40000000f00 */
[----:B------:R-:W-:Y:S02]  /*23f80*/  MOV R0, 0x2 ;  /* 0x0000000200007802 */ /* 0x000fe40000000f00 */
[----:B------:R-:W-:Y:S02]  /*23f90*/  MOV R2, 0x23fb0 ;  /* 0x00023fb000027802 */ /* 0x000fe40000000f00 */
[----:B------:R-:W-:Y:S05]  /*23fa0*/  CALL.REL.NOINC `($__internal_22_$__cuda_sm70_shflsync_bfly_p) ;  /* 0x000017a000007944 */ /* 0x000fea0003c00000 */
[----:B------:R-:W-:Y:S01]  /*23fb0*/  FADD.FTZ R4, R247, R0 ;  /* 0x00000000f7047221 */ /* 0x000fe20000010000 */
[----:B------:R-:W-:Y:S02]  /*23fc0*/  MOV R0, 0x1 ;  /* 0x0000000100007802 */ /* 0x000fe40000000f00 */
[----:B------:R-:W-:Y:S02]  /*23fd0*/  MOV R2, 0x23ff0 ;  /* 0x00023ff000027802 */ /* 0x000fe40000000f00 */
[----:B------:R-:W-:Y:S05]  /*23fe0*/  CALL.REL.NOINC `($__internal_22_$__cuda_sm70_shflsync_bfly_p) ;  /* 0x0000176000007944 */ /* 0x000fea0003c00000 */
[----:B------:R-:W-:Y:S01]  /*23ff0*/  MOV R8, R0 ;  /* 0x0000000000087202 */ /* 0x000fe20000000f00 */
[----:B------:R-:W-:Y:S05]  /*24000*/  BRA `(.L_x_1869) ;  /* 0xffff706000007947 */ /* 0x000fea000383ffff */
.L_x_1776:
[----:B-1234-:R-:W-:Y:S01]  /*24010*/  IMAD.MOV.U32 R56, RZ, RZ, R5 ;  /* 0x000000ffff387224 */ /* 0x01efe200078e0005 */
[----:B------:R-:W-:Y:S01]  /*24020*/  MOV R2, RZ ;  /* 0x000000ff00027202 */ /* 0x000fe20000000f00 */
[----:B------:R-:W-:Y:S01]  /*24030*/  IMAD.MOV.U32 R61, RZ, RZ, 0x181f ;  /* 0x0000181fff3d7424 */ /* 0x000fe200078e00ff */
[----:B------:R-:W-:Y:S02]  /*24040*/  MOV R3, 0x24060 ;  /* 0x0002406000037802 */ /* 0x000fe40000000f00 */
[----:B------:R-:W-:Y:S05]  /*24050*/  CALL.REL.NOINC `($__internal_23_$__cuda_sm70_shflsync_idx_p) ;  /* 0x0000175000007944 */ /* 0x000fea0003c00000 */
[----:B------:R-:W-:Y:S01]  /*24060*/  MOV R7, R62 ;  /* 0x0000003e00077202 */ /* 0x000fe20000000f00 */
[----:B------:R-:W-:Y:S05]  /*24070*/  BRA `(.L_x_1870) ;  /* 0xffff86b000007947 */ /* 0x000fea000383ffff */
.L_x_1777:
[----:B------:R-:W-:Y:S01]  /*24080*/  IMAD.MOV.U32 R56, RZ, RZ, R6 ;  /* 0x000000ffff387224 */ /* 0x000fe200078e0006 */
[----:B------:R-:W-:Y:S01]  /*24090*/  MOV R2, RZ ;  /* 0x000000ff00027202 */ /* 0x000fe20000000f00 */
[----:B------:R-:W-:Y:S01]  /*240a0*/  IMAD.MOV.U32 R61, RZ, RZ, 0x181f ;  /* 0x0000181fff3d7424 */ /* 0x000fe200078e00ff */
[----:B------:R-:W-:-:S02]  /*240b0*/  MOV R3, 0x240d0 ;  /* 0x000240d000037802 */ /* 0x000fc40000000f00 */
[----:B-12---:R-:W-:Y:S05]  /*240c0*/  CALL.REL.NOINC `($__internal_23_$__cuda_sm70_shflsync_idx_p) ;  /* 0x000016e000007944 */ /* 0x006fea0003c00000 */
[----:B------:R-:W-:Y:S01]  /*240d0*/  MOV R2, R62 ;  /* 0x0000003e00027202 */ /* 0x000fe20000000f00 */
[----:B------:R-:W-:Y:S05]  /*240e0*/  BRA `(.L_x_1871) ;  /* 0xffff866000007947 */ /* 0x000fea000383ffff */
.L_x_1778:
[----:B------:R-:W-:Y:S01]  /*240f0*/  IMAD.MOV.U32 R56, RZ, RZ, R5 ;  /* 0x000000ffff387224 */ /* 0x000fe200078e0005 */
[----:B--2---:R-:W-:Y:S01]  /*24100*/  MOV R2, 0x1 ;  /* 0x0000000100027802 */ /* 0x004fe20000000f00 */
[----:B------:R-:W-:Y:S01]  /*24110*/  IMAD.MOV.U32 R61, RZ, RZ, 0x181f ;  /* 0x0000181fff3d7424 */ /* 0x000fe200078e00ff */
[----:B------:R-:W-:-:S02]  /*24120*/  MOV R3, 0x24140 ;  /* 0x0002414000037802 */ /* 0x000fc40000000f00 */
[----:B-1-3--:R-:W-:Y:S05]  /*24130*/  CALL.REL.NOINC `($__internal_23_$__cuda_sm70_shflsync_idx_p) ;  /* 0x0000167000007944 */ /* 0x00afea0003c00000 */
        /* <DEDUP_REMOVED lines=8> */
.L_x_1779:
[----:B------:R-:W-:Y:S01]  /*241c0*/  IMAD.MOV.U32 R56, RZ, RZ, R5 ;  /* 0x000000ffff387224 */ /* 0x000fe200078e0005 */
[----:B-1----:R-:W-:Y:S01]  /*241d0*/  MOV R2, 0x2 ;  /* 0x0000000200027802 */ /* 0x002fe20000000f00 */
[----:B------:R-:W-:Y:S01]  /*241e0*/  IMAD.MOV.U32 R61, RZ, RZ, 0x181f ;  /* 0x0000181fff3d7424 */ /* 0x000fe200078e00ff */
[----:B------:R-:W-:Y:S02]  /*241f0*/  MOV R3, 0x24210 ;  /* 0x0002421000037802 */ /* 0x000fe40000000f00 */
[----:B---34-:R-:W-:Y:S05]  /*24200*/  CALL.REL.NOINC `($__internal_23_$__cuda_sm70_shflsync_idx_p) ;  /* 0x000015a000007944 */ /* 0x018fea0003c00000 */
[----:B------:R-:W-:Y:S01]  /*24210*/  MOV R7, R62 ;  /* 0x0000003e00077202 */ /* 0x000fe20000000f00 */
[----:B------:R-:W-:Y:S05]  /*24220*/  BRA `(.L_x_1873) ;  /* 0xffff860000007947 */ /* 0x000fea000383ffff */
.L_x_1780:
[----:B------:R-:W-:Y:S01]  /*24230*/  IMAD.MOV.U32 R56, RZ, RZ, R6 ;  /* 0x000000ffff387224 */ /* 0x000fe200078e0006 */
[----:B-1----:R-:W-:Y:S01]  /*24240*/  MOV R2, 0x2 ;  /* 0x0000000200027802 */ /* 0x002fe20000000f00 */
[----:B------:R-:W-:Y:S01]  /*24250*/  IMAD.MOV.U32 R61, RZ, RZ, 0x181f ;  /* 0x0000181fff3d7424 */ /* 0x000fe200078e00ff */
[----:B------:R-:W-:Y:S02]  /*24260*/  MOV R3, 0x24280 ;  /* 0x0002428000037802 */ /* 0x000fe40000000f00 */
[----:B--234-:R-:W-:Y:S05]  /*24270*/  CALL.REL.NOINC `($__internal_23_$__cuda_sm70_shflsync_idx_p) ;  /* 0x0000153000007944 */ /* 0x01cfea0003c00000 */
[----:B------:R-:W-:Y:S01]  /*24280*/  MOV R2, R62 ;  /* 0x0000003e00027202 */ /* 0x000fe20000000f00 */
[----:B------:R-:W-:Y:S05]  /*24290*/  BRA `(.L_x_1874) ;  /* 0xffff85b000007947 */ /* 0x000fea000383ffff */
.L_x_1781:
[----:B------:R-:W-:Y:S01]  /*242a0*/  IMAD.MOV.U32 R56, RZ, RZ, R5 ;  /* 0x000000ffff387224 */ /* 0x000fe200078e0005 */
[----:B--2---:R-:W-:Y:S01]  /*242b0*/  MOV R2, 0x3 ;  /* 0x0000000300027802 */ /* 0x004fe20000000f00 */
[----:B------:R-:W-:Y:S01]  /*242c0*/  IMAD.MOV.U32 R61, RZ, RZ, 0x181f ;  /* 0x0000181fff3d7424 */ /* 0x000fe200078e00ff */
[----:B------:R-:W-:-:S02]  /*242d0*/  MOV R3, 0x242f0 ;  /* 0x000242f000037802 */ /* 0x000fc40000000f00 */
[----:B-1-34-:R-:W-:Y:S05]  /*242e0*/  CALL.REL.NOINC `($__internal_23_$__cuda_sm70_shflsync_idx_p) ;  /* 0x000014c000007944 */ /* 0x01afea0003c00000 */
        /* <DEDUP_REMOVED lines=8> */
.L_x_1782:
[----:B------:R-:W-:Y:S01]  /*24370*/  IMAD.MOV.U32 R56, RZ, RZ, R5 ;  /* 0x000000ffff387224 */ /* 0x000fe200078e0005 */
[----:B--2---:R-:W-:Y:S01]  /*24380*/  MOV R2, 0x4 ;  /* 0x0000000400027802 */ /* 0x004fe20000000f00 */
[----:B------:R-:W-:Y:S01]  /*24390*/  IMAD.MOV.U32 R61, RZ, RZ, 0x181f ;  /* 0x0000181fff3d7424 */ /* 0x000fe200078e00ff */
[----:B------:R-:W-:Y:S02]  /*243a0*/  MOV R3, 0x243c0 ;  /* 0x000243c000037802 */ /* 0x000fe40000000f00 */
[----:B-1-34-:R-:W-:Y:S05]  /*243b0*/  CALL.REL.NOINC `($__internal_23_$__cuda_sm70_shflsync_idx_p) ;  /* 0x000013f000007944 */ /* 0x01afea0003c00000 */
[----:B------:R-:W-:Y:S01]  /*243c0*/  MOV R7, R62 ;  /* 0x0000003e00077202 */ /* 0x000fe20000000f00 */
[----:B------:R-:W-:Y:S05]  /*243d0*/  BRA `(.L_x_1876) ;  /* 0xffff856000007947 */ /* 0x000fea000383ffff */
.L_x_1783:
[----:B------:R-:W-:Y:S01]  /*243e0*/  IMAD.MOV.U32 R56, RZ, RZ, R6 ;  /* 0x000000ffff387224 */ /* 0x000fe200078e0006 */
[----:B--2---:R-:W-:Y:S01]  /*243f0*/  MOV R2, 0x4 ;  /* 0x0000000400027802 */ /* 0x004fe20000000f00 */
[----:B------:R-:W-:Y:S01]  /*24400*/  IMAD.MOV.U32 R61, RZ, RZ, 0x181f ;  /* 0x0000181fff3d7424 */ /* 0x000fe200078e00ff */
[----:B------:R-:W-:Y:S02]  /*24410*/  MOV R3, 0x24430 ;  /* 0x0002443000037802 */ /* 0x000fe40000000f00 */
[----:B-1-34-:R-:W-:Y:S05]  /*24420*/  CALL.REL.NOINC `($__internal_23_$__cuda_sm70_shflsync_idx_p) ;  /* 0x0000138000007944 */ /* 0x01afea0003c00000 */
[----:B------:R-:W-:Y:S01]  /*24430*/  MOV R2, R62 ;  /* 0x0000003e00027202 */ /* 0x000fe20000000f00 */
[----:B------:R-:W-:Y:S05]  /*24440*/  BRA `(.L_x_1877) ;  /* 0xffff851000007947 */ /* 0x000fea000383ffff */
.L_x_1784:
[----:B------:R-:W-:Y:S01]  /*24450*/  IMAD.MOV.U32 R56, RZ, RZ, R5 ;  /* 0x000000ffff387224 */ /* 0x000fe200078e0005 */
[----:B-1----:R-:W-:Y:S01]  /*24460*/  MOV R2, 0x5 ;  /* 0x0000000500027802 */ /* 0x002fe20000000f00 */
[----:B------:R-:W-:Y:S01]  /*24470*/  IMAD.MOV.U32 R61, RZ, RZ, 0x181f ;  /* 0x0000181fff3d7424 */ /* 0x000fe200078e00ff */
[----:B------:R-:W-:-:S02]  /*24480*/  MOV R3, 0x244a0 ;  /* 0x000244a000037802 */ /* 0x000fc40000000f00 */
[----:B--234-:R-:W-:Y:S05]  /*24490*/  CALL.REL.NOINC `($__internal_23_$__cuda_sm70_shflsync_idx_p) ;  /* 0x0000131000007944 */ /* 0x01cfea0003c00000 */
        /* <DEDUP_REMOVED lines=8> */
.L_x_1785:
[----:B------:R-:W-:Y:S01]  /*24520*/  IMAD.MOV.U32 R56, RZ, RZ, R5 ;  /* 0x000000ffff387224 */ /* 0x000fe200078e0005 */
[----:B--2---:R-:W-:Y:S01]  /*24530*/  MOV R2, 0x6 ;  /* 0x0000000600027802 */ /* 0x004fe20000000f00 */
[----:B------:R-:W-:Y:S01]  /*24540*/  IMAD.MOV.U32 R61, RZ, RZ, 0x181f ;  /* 0x0000181fff3d7424 */ /* 0x000fe200078e00ff */
[----:B------:R-:W-:Y:S02]  /*24550*/  MOV R3, 0x24570 ;  /* 0x0002457000037802 */ /* 0x000fe40000000f00 */
[----:B-1--4-:R-:W-:Y:S05]  /*24560*/  CALL.REL.NOINC `($__internal_23_$__cuda_sm70_shflsync_idx_p) ;  /* 0x0000124000007944 */ /* 0x012fea0003c00000 */
[----:B------:R-:W-:Y:S01]  /*24570*/  MOV R7, R62 ;  /* 0x0000003e00077202 */ /* 0x000fe20000000f00 */
[----:B------:R-:W-:Y:S05]  /*24580*/  BRA `(.L_x_1879) ;  /* 0xffff84c000007947 */ /* 0x000fea000383ffff */
.L_x_1786:
[----:B------:R-:W-:Y:S01]  /*24590*/  IMAD.MOV.U32 R56, RZ, RZ, R6 ;  /* 0x000000ffff387224 */ /* 0x000fe200078e0006 */
[----:B--2---:R-:W-:Y:S01]  /*245a0*/  MOV R2, 0x6 ;  /* 0x0000000600027802 */ /* 0x004fe20000000f00 */
[----:B------:R-:W-:Y:S01]  /*245b0*/  IMAD.MOV.U32 R61, RZ, RZ, 0x181f ;  /* 0x0000181fff3d7424 */ /* 0x000fe200078e00ff */
[----:B------:R-:W-:Y:S02]  /*245c0*/  MOV R3, 0x245e0 ;  /* 0x000245e000037802 */ /* 0x000fe40000000f00 */
[----:B-1-34-:R-:W-:Y:S05]  /*245d0*/  CALL.REL.NOINC `($__internal_23_$__cuda_sm70_shflsync_idx_p) ;  /* 0x000011d000007944 */ /* 0x01afea0003c00000 */
[----:B------:R-:W-:Y:S01]  /*245e0*/  MOV R2, R62 ;  /* 0x0000003e00027202 */ /* 0x000fe20000000f00 */
[----:B------:R-:W-:Y:S05]  /*245f0*/  BRA `(.L_x_1880) ;  /* 0xffff847000007947 */ /* 0x000fea000383ffff */
.L_x_1787:
[----:B------:R-:W-:Y:S01]  /*24600*/  IMAD.MOV.U32 R56, RZ, RZ, R5 ;  /* 0x000000ffff387224 */ /* 0x000fe200078e0005 */
[----:B-1----:R-:W-:Y:S01]  /*24610*/  MOV R2, 0x7 ;  /* 0x0000000700027802 */ /* 0x002fe20000000f00 */
[----:B------:R-:W-:Y:S01]  /*24620*/  IMAD.MOV.U32 R61, RZ, RZ, 0x181f ;  /* 0x0000181fff3d7424 */ /* 0x000fe200078e00ff */
[----:B------:R-:W-:-:S02]  /*24630*/  MOV R3, 0x24650 ;  /* 0x0002465000037802 */ /* 0x000fc40000000f00 */
[----:B--2-4-:R-:W-:Y:S05]  /*24640*/  CALL.REL.NOINC `($__internal_23_$__cuda_sm70_shflsync_idx_p) ;  /* 0x0000116000007944 */ /* 0x014fea0003c00000 */
        /* <DEDUP_REMOVED lines=8> */
.L_x_1789:
[----:B------:R-:W-:Y:S01]  /*246d0*/  IMAD.MOV.U32 R56, RZ, RZ, R5 ;  /* 0x000000ffff387224 */ /* 0x000fe200078e0005 */
[----:B------:R-:W-:Y:S01]  /*246e0*/  MOV R2, RZ ;  /* 0x000000ff00027202 */ /* 0x000fe20000000f00 */
[----:B------:R-:W-:Y:S01]  /*246f0*/  IMAD.MOV.U32 R61, RZ, RZ, 0x1c1f ;  /* 0x00001c1fff3d7424 */ /* 0x000fe200078e00ff */
[----:B------:R-:W-:Y:S02]  /*24700*/  MOV R3, 0x24720 ;  /* 0x0002472000037802 */ /* 0x000fe40000000f00 */
[----:B------:R-:W-:Y:S05]  /*24710*/  CALL.REL.NOINC `($__internal_23_$__cuda_sm70_shflsync_idx_p) ;  /* 0x0000109000007944 */ /* 0x000fea0003c00000 */
[----:B------:R-:W-:Y:S01]  /*24720*/  MOV R4, R62 ;  /* 0x0000003e00047202 */ /* 0x000fe20000000f00 */
[----:B------:R-:W-:Y:S05]  /*24730*/  BRA `(.L_x_1882) ;  /* 0xffff863000007947 */ /* 0x000fea000383ffff */
.L_x_1790:
[----:B------:R-:W-:Y:S01]  /*24740*/  IMAD.MOV.U32 R56, RZ, RZ, R12 ;  /* 0x000000ffff387224 */ /* 0x000fe200078e000c */
[----:B------:R-:W-:Y:S01]  /*24750*/  MOV R2, RZ ;  /* 0x000000ff00027202 */ /* 0x000fe20000000f00 */
[----:B------:R-:W-:Y:S01]  /*24760*/  IMAD.MOV.U32 R61, RZ, RZ, 0x1c1f ;  /* 0x00001c1fff3d7424 */ /* 0x000fe200078e00ff */
[----:B------:R-:W-:Y:S02]  /*24770*/  MOV R3, 0x24790 ;  /* 0x0002479000037802 */ /* 0x000fe40000000f00 */
[----:B-12---:R-:W-:Y:S05]  /*24780*/  CALL.REL.NOINC `($__internal_23_$__cuda_sm70_shflsync_idx_p) ;  /* 0x0000102000007944 */ /* 0x006fea0003c00000 */
[----:B------:R-:W-:Y:S01]  /*24790*/  MOV R0, R62 ;  /* 0x0000003e00007202 */ /* 0x000fe20000000f00 */
[----:B------:R-:W-:Y:S05]  /*247a0*/  BRA `(.L_x_1883) ;  /* 0xffff85e000007947 */ /* 0x000fea000383ffff */
.L_x_1793:
[----:B------:R-:W-:Y:S01]  /*247b0*/  IMAD.MOV.U32 R56, RZ, RZ, R5 ;  /* 0x000000ffff387224 */ /* 0x000fe200078e0005 */
[----:B---3--:R-:W-:Y:S01]  /*247c0*/  MOV R2, 0x1 ;  /* 0x0000000100027802 */ /* 0x008fe20000000f00 */
        /* <DEDUP_REMOVED lines=11> */
.L_x_1796:
[----:B------:R-:W-:Y:S01]  /*24880*/  IMAD.MOV.U32 R56, RZ, RZ, R5 ;  /* 0x000000ffff387224 */ /* 0x000fe200078e0005 */
[----:B--23--:R-:W-:Y:S01]  /*24890*/  MOV R2, 0x2 ;  /* 0x0000000200027802 */ /* 0x00cfe20000000f00 */
[----:B------:R-:W-:Y:S01]  /*248a0*/  IMAD.MOV.U32 R61, RZ, RZ, 0x1c1f ;  /* 0x00001c1fff3d7424 */ /* 0x000fe200078e00ff */
[----:B------:R-:W-:Y:S02]  /*248b0*/  MOV R3, 0x248d0 ;  /* 0x000248d000037802 */ /* 0x000fe40000000f00 */
[----:B-1--4-:R-:W-:Y:S05]  /*248c0*/  CALL.REL.NOINC `($__internal_23_$__cuda_sm70_shflsync_idx_p) ;  /* 0x00000ee000007944 */ /* 0x012fea0003c00000 */
[----:B------:R-:W-:Y:S01]  /*248d0*/  MOV R4, R62 ;  /* 0x0000003e00047202 */ /* 0x000fe20000000f00 */
[----:B------:R-:W-:Y:S05]  /*248e0*/  BRA `(.L_x_1885) ;  /* 0xffff8b5000007947 */ /* 0x000fea000383ffff */
.L_x_1797:
[----:B------:R-:W-:Y:S01]  /*248f0*/  IMAD.MOV.U32 R56, RZ, RZ, R12 ;  /* 0x000000ffff387224 */ /* 0x000fe200078e000c */
[----:B--23--:R-:W-:Y:S01]  /*24900*/  MOV R2, 0x2 ;  /* 0x0000000200027802 */ /* 0x00cfe20000000f00 */
[----:B------:R-:W-:Y:S01]  /*24910*/  IMAD.MOV.U32 R61, RZ, RZ, 0x1c1f ;  /* 0x00001c1fff3d7424 */ /* 0x000fe200078e00ff */
[----:B------:R-:W-:Y:S02]  /*24920*/  MOV R3, 0x24940 ;  /* 0x0002494000037802 */ /* 0x000fe40000000f00 */
[----:B-1--4-:R-:W-:Y:S05]  /*24930*/  CALL.REL.NOINC `($__internal_23_$__cuda_sm70_shflsync_idx_p) ;  /* 0x00000e7000007944 */ /* 0x012fea0003c00000 */
[----:B------:R-:W-:Y:S01]  /*24940*/  MOV R0, R62 ;  /* 0x0000003e00007202 */ /* 0x000fe20000000f00 */
[----:B------:R-:W-:Y:S05]  /*24950*/  BRA `(.L_x_1886) ;  /* 0xffff8b0000007947 */ /* 0x000fea000383ffff */
.L_x_1800:
[----:B------:R-:W-:Y:S01]  /*24960*/  IMAD.MOV.U32 R56, RZ, RZ, R5 ;  /* 0x000000ffff387224 */ /* 0x000fe200078e0005 */
[----:B--2---:R-:W-:Y:S01]  /*24970*/  MOV R2, 0x3 ;  /* 0x0000000300027802 */ /* 0x004fe20000000f00 */
[----:B------:R-:W-:Y:S01]  /*24980*/  IMAD.MOV.U32 R61, RZ, RZ, 0x1c1f ;  /* 0x00001c1fff3d7424 */ /* 0x000fe200078e00ff */
[----:B------:R-:W-:-:S02]  /*24990*/  MOV R3, 0x249b0 ;  /* 0x000249b000037802 */ /* 0x000fc40000000f00 */
[----:B-1--4-:R-:W-:Y:S05]  /*249a0*/  CALL.REL.NOINC `($__internal_23_$__cuda_sm70_shflsync_idx_p) ;  /* 0x00000e0000007944 */ /* 0x012fea0003c00000 */
        /* <DEDUP_REMOVED lines=8> */
.L_x_1804:
[----:B------:R-:W-:Y:S01]  /*24a30*/  IMAD.MOV.U32 R56, RZ, RZ, R5 ;  /* 0x000000ffff387224 */ /* 0x000fe200078e0005 */
[----:B------:R-:W-:Y:S01]  /*24a40*/  MOV R2, RZ ;  /* 0x000000ff00027202 */ /* 0x000fe20000000f00 */
[----:B------:R-:W-:Y:S01]  /*24a50*/  IMAD.MOV.U32 R61, RZ, RZ, 0x181f ;  /* 0x0000181fff3d7424 */ /* 0x000fe200078e00ff */
[----:B------:R-:W-:Y:S02]  /*24a60*/  MOV R3, 0x24a80 ;  /* 0x00024a8000037802 */ /* 0x000fe40000000f00 */
[----:B------:R-:W-:Y:S05]  /*24a70*/  CALL.REL.NOINC `($__internal_23_$__cuda_sm70_shflsync_idx_p) ;  /* 0x00000d3000007944 */ /* 0x000fea0003c00000 */
[----:B------:R-:W-:Y:S01]  /*24a80*/  MOV R7, R62 ;  /* 0x0000003e00077202 */ /* 0x000fe20000000f00 */
[----:B------:R-:W-:Y:S05]  /*24a90*/  BRA `(.L_x_1888) ;  /* 0xffff987000007947 */ /* 0x000fea000383ffff */
.L_x_1805:
[----:B------:R-:W-:Y:S01]  /*24aa0*/  IMAD.MOV.U32 R56, RZ, RZ, R6 ;  /* 0x000000ffff387224 */ /* 0x000fe200078e0006 */
[----:B------:R-:W-:Y:S01]  /*24ab0*/  MOV R2, RZ ;  /* 0x000000ff00027202 */ /* 0x000fe20000000f00 */
[----:B------:R-:W-:Y:S01]  /*24ac0*/  IMAD.MOV.U32 R61, RZ, RZ, 0x181f ;  /* 0x0000181fff3d7424 */ /* 0x000fe200078e00ff */
[----:B------:R-:W-:Y:S02]  /*24ad0*/  MOV R3, 0x24af0 ;  /* 0x00024af000037802 */ /* 0x000fe40000000f00 */
[----:B-12---:R-:W-:Y:S05]  /*24ae0*/  CALL.REL.NOINC `($__internal_23_$__cuda_sm70_shflsync_idx_p) ;  /* 0x00000cc000007944 */ /* 0x006fea0003c00000 */
[----:B------:R-:W-:Y:S01]  /*24af0*/  MOV R2, R62 ;  /* 0x0000003e00027202 */ /* 0x000fe20000000f00 */
[----:B------:R-:W-:Y:S05]  /*24b00*/  BRA `(.L_x_1889) ;  /* 0xffff982000007947 */ /* 0x000fea000383ffff */
.L_x_1806:
        /* <DEDUP_REMOVED lines=13> */
.L_x_1807:
[----:B------:R-:W-:Y:S01]  /*24be0*/  IMAD.MOV.U32 R56, RZ, RZ, R5 ;  /* 0x000000ffff387224 */ /* 0x000fe200078e0005 */
[----:B-1----:R-:W-:Y:S01]  /*24bf0*/  MOV R2, 0x2 ;  /* 0x0000000200027802 */ /* 0x002fe20000000f00 */
[----:B------:R-:W-:Y:S01]  /*24c00*/  IMAD.MOV.U32 R61, RZ, RZ, 0x181f ;  /* 0x0000181fff3d7424 */ /* 0x000fe200078e00ff */
[----:B------:R-:W-:Y:S02]  /*24c10*/  MOV R3, 0x24c30 ;  /* 0x00024c3000037802 */ /* 0x000fe40000000f00 */
[----:B---34-:R-:W-:Y:S05]  /*24c20*/  CALL.REL.NOINC `($__internal_23_$__cuda_sm70_shflsync_idx_p) ;  /* 0x00000b8000007944 */ /* 0x018fea0003c00000 */
[----:B------:R-:W-:Y:S01]  /*24c30*/  MOV R7, R62 ;  /* 0x0000003e00077202 */ /* 0x000fe20000000f00 */
[----:B------:R-:W-:Y:S05]  /*24c40*/  BRA `(.L_x_1891) ;  /* 0xffff97d000007947 */ /* 0x000fea000383ffff */
.L_x_1808:
[----:B------:R-:W-:Y:S01]  /*24c50*/  IMAD.MOV.U32 R56, RZ, RZ, R6 ;  /* 0x000000ffff387224 */ /* 0x000fe200078e0006 */
[----:B-1----:R-:W-:Y:S01]  /*24c60*/  MOV R2, 0x2 ;  /* 0x0000000200027802 */ /* 0x002fe20000000f00 */
[----:B------:R-:W-:Y:S01]  /*24c70*/  IMAD.MOV.U32 R61, RZ, RZ, 0x181f ;  /* 0x0000181fff3d7424 */ /* 0x000fe200078e00ff */
[----:B------:R-:W-:Y:S02]  /*24c80*/  MOV R3, 0x24ca0 ;  /* 0x00024ca000037802 */ /* 0x000fe40000000f00 */
[----:B--234-:R-:W-:Y:S05]  /*24c90*/  CALL.REL.NOINC `($__internal_23_$__cuda_sm70_shflsync_idx_p) ;  /* 0x00000b1000007944 */ /* 0x01cfea0003c00000 */
[----:B------:R-:W-:Y:S01]  /*24ca0*/  MOV R2, R62 ;  /* 0x0000003e00027202 */ /* 0x000fe20000000f00 */
[----:B------:R-:W-:Y:S05]  /*24cb0*/  BRA `(.L_x_1892) ;  /* 0xffff978000007947 */ /* 0x000fea000383ffff */
.L_x_1809:
        /* <DEDUP_REMOVED lines=13> */
.L_x_1810:
[----:B------:R-:W-:Y:S01]  /*24d90*/  IMAD.MOV.U32 R56, RZ, RZ, R5 ;  /* 0x000000ffff387224 */ /* 0x000fe200078e0005 */
[----:B--2---:R-:W-:Y:S01]  /*24da0*/  MOV R2, 0x4 ;  /* 0x0000000400027802 */ /* 0x004fe20000000f00 */
[----:B------:R-:W-:Y:S01]  /*24db0*/  IMAD.MOV.U32 R61, RZ, RZ, 0x181f ;  /* 0x0000181fff3d7424 */ /* 0x000fe200078e00ff */
[----:B------:R-:W-:Y:S02]  /*24dc0*/  MOV R3, 0x24de0 ;  /* 0x00024de000037802 */ /* 0x000fe40000000f00 */
[----:B-1-34-:R-:W-:Y:S05]  /*24dd0*/  CALL.REL.NOINC `($__internal_23_$__cuda_sm70_shflsync_idx_p) ;  /* 0x000009d000007944 */ /* 0x01afea0003c00000 */
[----:B------:R-:W-:Y:S01]  /*24de0*/  MOV R7, R62 ;  /* 0x0000003e00077202 */ /* 0x000fe20000000f00 */
[----:B------:R-:W-:Y:S05]  /*24df0*/  BRA `(.L_x_1894) ;  /* 0xffff973000007947 */ /* 0x000fea000383ffff */
.L_x_1811:
[----:B------:R-:W-:Y:S01]  /*24e00*/  IMAD.MOV.U32 R56, RZ, RZ, R6 ;  /* 0x000000ffff387224 */ /* 0x000fe200078e0006 */
[----:B--2---:R-:W-:Y:S01]  /*24e10*/  MOV R2, 0x4 ;  /* 0x0000000400027802 */ /* 0x004fe20000000f00 */
[----:B------:R-:W-:Y:S01]  /*24e20*/  IMAD.MOV.U32 R61, RZ, RZ, 0x181f ;  /* 0x0000181fff3d7424 */ /* 0x000fe200078e00ff */
[----:B------:R-:W-:Y:S02]  /*24e30*/  MOV R3, 0x24e50 ;  /* 0x00024e5000037802 */ /* 0x000fe40000000f00 */
[----:B-1-34-:R-:W-:Y:S05]  /*24e40*/  CALL.REL.NOINC `($__internal_23_$__cuda_sm70_shflsync_idx_p) ;  /* 0x0000096000007944 */ /* 0x01afea0003c00000 */
[----:B------:R-:W-:Y:S01]  /*24e50*/  MOV R2, R62 ;  /* 0x0000003e00027202 */ /* 0x000fe20000000f00 */
[----:B------:R-:W-:Y:S05]  /*24e60*/  BRA `(.L_x_1895) ;  /* 0xffff96e000007947 */ /* 0x000fea000383ffff */
.L_x_1812:
        /* <DEDUP_REMOVED lines=13> */
.L_x_1813:
[----:B------:R-:W-:Y:S01]  /*24f40*/  IMAD.MOV.U32 R56, RZ, RZ, R5 ;  /* 0x000000ffff387224 */ /* 0x000fe200078e0005 */
[----:B--2---:R-:W-:Y:S01]  /*24f50*/  MOV R2, 0x6 ;  /* 0x0000000600027802 */ /* 0x004fe20000000f00 */
[----:B------:R-:W-:Y:S01]  /*24f60*/  IMAD.MOV.U32 R61, RZ, RZ, 0x181f ;  /* 0x0000181fff3d7424 */ /* 0x000fe200078e00ff */
[----:B------:R-:W-:Y:S02]  /*24f70*/  MOV R3, 0x24f90 ;  /* 0x00024f9000037802 */ /* 0x000fe40000000f00 */
[----:B-1--4-:R-:W-:Y:S05]  /*24f80*/  CALL.REL.NOINC `($__internal_23_$__cuda_sm70_shflsync_idx_p) ;  /* 0x0000082000007944 */ /* 0x012fea0003c00000 */
[----:B------:R-:W-:Y:S01]  /*24f90*/  MOV R7, R62 ;  /* 0x0000003e00077202 */ /* 0x000fe20000000f00 */
[----:B------:R-:W-:Y:S05]  /*24fa0*/  BRA `(.L_x_1897) ;  /* 0xffff969000007947 */ /* 0x000fea000383ffff */
.L_x_1814:
[----:B------:R-:W-:Y:S01]  /*24fb0*/  IMAD.MOV.U32 R56, RZ, RZ, R6 ;  /* 0x000000ffff387224 */ /* 0x000fe200078e0006 */
[----:B--2---:R-:W-:Y:S01]  /*24fc0*/  MOV R2, 0x6 ;  /* 0x0000000600027802 */ /* 0x004fe20000000f00 */
[----:B------:R-:W-:Y:S01]  /*24fd0*/  IMAD.MOV.U32 R61, RZ, RZ, 0x181f ;  /* 0x0000181fff3d7424 */ /* 0x000fe200078e00ff */
[----:B------:R-:W-:Y:S02]  /*24fe0*/  MOV R3, 0x25000 ;  /* 0x0002500000037802 */ /* 0x000fe40000000f00 */
[----:B-1-34-:R-:W-:Y:S05]  /*24ff0*/  CALL.REL.NOINC `($__internal_23_$__cuda_sm70_shflsync_idx_p) ;  /* 0x000007b000007944 */ /* 0x01afea0003c00000 */
[----:B------:R-:W-:Y:S01]  /*25000*/  MOV R2, R62 ;  /* 0x0000003e00027202 */ /* 0x000fe20000000f00 */
[----:B------:R-:W-:Y:S05]  /*25010*/  BRA `(.L_x_1898) ;  /* 0xffff964000007947 */ /* 0x000fea000383ffff */
.L_x_1815:
        /* <DEDUP_REMOVED lines=13> */
.L_x_1817:
[----:B------:R-:W-:Y:S01]  /*250f0*/  IMAD.MOV.U32 R56, RZ, RZ, R57 ;  /* 0x000000ffff387224 */ /* 0x000fe200078e0039 */
[----:B------:R-:W-:Y:S01]  /*25100*/  MOV R2, RZ ;  /* 0x000000ff00027202 */ /* 0x000fe20000000f00 */
[----:B------:R-:W-:Y:S01]  /*25110*/  IMAD.MOV.U32 R61, RZ, RZ, 0x1f ;  /* 0x0000001fff3d7424 */ /* 0x000fe200078e00ff */
[----:B------:R-:W-:Y:S02]  /*25120*/  MOV R3, 0x25140 ;  /* 0x0002514000037802 */ /* 0x000fe40000000f00 */
[----:B------:R-:W-:Y:S05]  /*25130*/  CALL.REL.NOINC `($__internal_23_$__cuda_sm70_shflsync_idx_p) ;  /* 0x0000067000007944 */ /* 0x000fea0003c00000 */
[----:B------:R-:W-:Y:S01]  /*25140*/  MOV R9, R62 ;  /* 0x0000003e00097202 */ /* 0x000fe20000000f00 */
[----:B------:R-:W-:Y:S05]  /*25150*/  BRA `(.L_x_1900) ;  /* 0xffff96d000007947 */ /* 0x000fea000383ffff */
.L_x_1818:
[----:B------:R-:W-:Y:S01]  /*25160*/  IMAD.MOV.U32 R56, RZ, RZ, R57 ;  /* 0x000000ffff387224 */ /* 0x000fe200078e0039 */
[----:B------:R-:W-:Y:S01]  /*25170*/  MOV R2, 0x1 ;  /* 0x0000000100027802 */ /* 0x000fe20000000f00 */
[----:B------:R-:W-:Y:S01]  /*25180*/  IMAD.MOV.U32 R61, RZ, RZ, 0x1f ;  /* 0x0000001fff3d7424 */ /* 0x000fe200078e00ff */
[----:B------:R-:W-:Y:S02]  /*25190*/  MOV R3, 0x251b0 ;  /* 0x000251b000037802 */ /* 0x000fe40000000f00 */
[----:B-12---:R-:W-:Y:S05]  /*251a0*/  CALL.REL.NOINC `($__internal_23_$__cuda_sm70_shflsync_idx_p) ;  /* 0x0000060000007944 */ /* 0x006fea0003c00000 */
[----:B------:R-:W-:Y:S01]  /*251b0*/  MOV R8, R62 ;  /* 0x0000003e00087202 */ /* 0x000fe20000000f00 */
[----:B------:R-:W-:Y:S05]  /*251c0*/  BRA `(.L_x_1901) ;  /* 0xffff968000007947 */ /* 0x000fea000383ffff */
.L_x_1819:
[----:B------:R-:W-:Y:S02]  /*251d0*/  MOV R2, 0x1 ;  /* 0x0000000100027802 */ /* 0x000fe40000000f00 */
[----:B------:R-:W-:-:S02]  /*251e0*/  MOV R3, 0x25200 ;  /* 0x0002520000037802 */ /* 0x000fc40000000f00 */
[----:B-1234-:R-:W-:Y:S05]  /*251f0*/  CALL.REL.NOINC `($__internal_24_$__cuda_sm70_shflsync_up_p) ;  /* 0x0000061000007944 */ /* 0x01efea0003c00000 */
[----:B------:R-:W-:Y:S05]  /*25200*/  BRA `(.L_x_1902) ;  /* 0xffff977000007947 */ /* 0x000fea000383ffff */
.L_x_1820:
[----:B------:R-:W-:Y:S02]  /*25210*/  MOV R2, 0x2 ;  /* 0x0000000200027802 */ /* 0x000fe40000000f00 */
[----:B------:R-:W-:-:S02]  /*25220*/  MOV R3, 0x25240 ;  /* 0x0002524000037802 */ /* 0x000fc40000000f00 */
[----:B--2-4-:R-:W-:Y:S05]  /*25230*/  CALL.REL.NOINC `($__internal_24_$__cuda_sm70_shflsync_up_p) ;  /* 0x000005d000007944 */ /* 0x014fea0003c00000 */
        /* <DEDUP_REMOVED lines=24> */
.L_x_1824:
[----:B------:R-:W-:Y:S02]  /*253c0*/  MOV R2, 0x1 ;  /* 0x0000000100027802 */ /* 0x000fe40000000f00 */
[----:B------:R-:W-:Y:S02]  /*253d0*/  MOV R3, 0x253f0 ;  /* 0x000253f000037802 */ /* 0x000fe40000000f00 */
[----:B------:R-:W-:Y:S05]  /*253e0*/  CALL.REL.NOINC `($__internal_24_$__cuda_sm70_shflsync_up_p) ;  /* 0x0000042000007944 */ /* 0x000fea0003c00000 */
[----:B------:R-:W-:Y:S01]  /*253f0*/  MOV R2, R4 ;  /* 0x0000000400027202 */ /* 0x000fe20000000f00 */
[----:B------:R-:W-:Y:S05]  /*25400*/  BRA `(.L_x_1904) ;  /* 0xffff97d000007947 */ /* 0x000fea000383ffff */
.L_x_1825:
        /* <DEDUP_REMOVED lines=27> */
.L_x_1827:
[----:B------:R-:W-:Y:S02]  /*255c0*/  SEL R0, RZ, 0x1, P0 ;  /* 0x00000001ff007807 */ /* 0x000fe40000000000 */
[----:B------:R-:W-:Y:S02]  /*255d0*/  MOV R2, 0x255f0 ;  /* 0x000255f000027802 */ /* 0x000fe40000000f00 */
[----:B-1----:R-:W-:Y:S05]  /*255e0*/  CALL.REL.NOINC `($__internal_25_$__cuda_sm70_votesync_ballot) ;  /* 0x0000029000007944 */ /* 0x002fea0003c00000 */
[----:B------:R-:W-:Y:S01]  /*255f0*/  MOV R5, R0 ;  /* 0x0000000000057202 */ /* 0x000fe20000000f00 */
[----:B------:R-:W-:Y:S05]  /*25600*/  BRA `(.L_x_1906) ;  /* 0xffff976000007947 */ /* 0x000fea000383ffff */
.L_x_1828:
[----:B------:R-:W-:Y:S01]  /*25610*/  IMAD.MOV.U32 R56, RZ, RZ, R6 ;  /* 0x000000ffff387224 */ /* 0x000fe200078e0006 */
[----:B--2---:R-:W-:Y:S01]  /*25620*/  MOV R2, R0 ;  /* 0x0000000000027202 */ /* 0x004fe20000000f00 */
[----:B------:R-:W-:Y:S01]  /*25630*/  IMAD.MOV.U32 R61, RZ, RZ, 0x1f ;  /* 0x0000001fff3d7424 */ /* 0x000fe200078e00ff */
[----:B------:R-:W-:Y:S02]  /*25640*/  MOV R3, 0x25660 ;  /* 0x0002566000037802 */ /* 0x000fe40000000f00 */
[----:B-1----:R-:W-:Y:S05]  /*25650*/  CALL.REL.NOINC `($__internal_23_$__cuda_sm70_shflsync_idx_p) ;  /* 0x0000015000007944 */ /* 0x002fea0003c00000 */
[----:B------:R-:W-:Y:S01]  /*25660*/  IMAD.MOV.U32 R6, RZ, RZ, R62 ;  /* 0x000000ffff067224 */ /* 0x000fe200078e003e */
[----:B------:R-:W-:Y:S01]  /*25670*/  MOV R2, R0 ;  /* 0x0000000000027202 */ /* 0x000fe20000000f00 */
[----:B------:R-:W-:Y:S01]  /*25680*/  IMAD.MOV.U32 R56, RZ, RZ, R7 ;  /* 0x000000ffff387224 */ /* 0x000fe200078e0007 */
[----:B------:R-:W-:-:S02]  /*25690*/  MOV R61, 0x1f ;  /* 0x0000001f003d7802 */ /* 0x000fc40000000f00 */
[----:B------:R-:W-:Y:S02]  /*256a0*/  MOV R3, 0x256c0 ;  /* 0x000256c000037802 */ /* 0x000fe40000000f00 */
[----:B------:R-:W-:Y:S05]  /*256b0*/  CALL.REL.NOINC `($__internal_23_$__cuda_sm70_shflsync_idx_p) ;  /* 0x000000f000007944 */ /* 0x000fea0003c00000 */
[----:B------:R-:W-:Y:S01]  /*256c0*/  MOV R7, R62 ;  /* 0x0000003e00077202 */ /* 0x000fe20000000f00 */
[----:B------:R-:W-:Y:S05]  /*256d0*/  BRA `(.L_x_1907) ;  /* 0xffff970000007947 */ /* 0x000fea000383ffff */
.L_x_1831:
[----:B------:R-:W-:Y:S01]  /*256e0*/  IMAD.MOV.U32 R56, RZ, RZ, R4 ;  /* 0x000000ffff387224 */ /* 0x000fe200078e0004 */
[----:B--2---:R-:W-:Y:S01]  /*256f0*/  MOV R2, R0 ;  /* 0x0000000000027202 */ /* 0x004fe20000000f00 */
[----:B------:R-:W-:Y:S01]  /*25700*/  IMAD.MOV.U32 R61, RZ, RZ, 0x1f ;  /* 0x0000001fff3d7424 */ /* 0x000fe200078e00ff */
[----:B------:R-:W-:Y:S02]  /*25710*/  MOV R3, 0x25730 ;  /* 0x0002573000037802 */ /* 0x000fe40000000f00 */
[----:B-1--4-:R-:W-:Y:S05]  /*25720*/  CALL.REL.NOINC `($__internal_23_$__cuda_sm70_shflsync_idx_p) ;  /* 0x0000008000007944 */ /* 0x012fea0003c00000 */
[----:B------:R-:W-:Y:S01]  /*25730*/  MOV R10, R62 ;  /* 0x0000003e000a7202 */ /* 0x000fe20000000f00 */
[----:B------:R-:W-:Y:S05]  /*25740*/  BRA `(.L_x_1830) ;  /* 0xffff96f000007947 */ /* 0x000fea000383ffff */
        .weak           $__internal_22_$__cuda_sm70_shflsync_bfly_p
        .type           $__internal_22_$__cuda_sm70_shflsync_bfly_p,@function
        .size           $__internal_22_$__cuda_sm70_shflsync_bfly_p,($__internal_23_$__cuda_sm70_shflsync_idx_p - $__internal_22_$__cuda_sm70_shflsync_bfly_p)
$__internal_22_$__cuda_sm70_shflsync_bfly_p:
[----:B------:R-:W-:Y:S02]  /*25750*/  MOV R172, 0xffffffff ;  /* 0xffffffff00ac7802 */ /* 0x000fe40000000f00 */
[----:B------:R-:W-:Y:S02]  /*25760*/  MOV R3, 0x1f ;  /* 0x0000001f00037802 */ /* 0x000fe40000000f00 */
[----:B------:R-:W-:Y:S04]  /*25770*/  WARPSYNC R172 ;  /* 0x000000ac00007348 */ /* 0x000fe80003800000 */
[----:B------:R1:W2:Y:S02]  /*25780*/  SHFL.BFLY PT, R0, R4, R0, R3 ;  /* 0x0c00000004007389 */ /* 0x0002a400000e0003 */
[----:B-1----:R-:W-:-:S04]  /*25790*/  MOV R3, 0x0 ;  /* 0x0000000000037802 */ /* 0x002fc80000000f00 */
[----:B--2---:R-:W-:Y:S05]  /*257a0*/  RET.REL.NODEC R2 `(_ZN7cutlass13device_kernelIN5flash19enable_sm80_to_sm89INS1_16FlashAttnFwdSm80INS1_25CollectiveMainloopFwdSm80ILi4ELi1ELb0EN4cute5tupleIJNS5_1CILi128EEENS7_ILi80EEENS7_ILi64EEEEEELi64ENS_10bfloat16_tEfNS_4arch4Sm80ELb1ELb0ELb1ELb1ELb1ELb1ELb1ELb1EEENS1_21CollectiveEpilogueFwdINS6_IJS8_SA_S9_EEENS6_IJNS7_ILi1EEESI_SI_EEESC_SE_Li128ELb1ELb1ELb1ELb0EEENS1_36VarlenDynamicPersistentTileSchedulerILi128ELi80ELi128ELi128ELb1ELb1ELb0ELb1ELb1ELb1EEEEEEEEEvNT_6ParamsE) ;  /* 0xfffda85002007950 */ /* 0x004fea0003c3ffff */
        .weak           $__internal_23_$__cuda_sm70_shflsync_idx_p
        .type           $__internal_23_$__cuda_sm70_shflsync_idx_p,@function
        .size           $__internal_23_$__cuda_sm70_shflsync_idx_p,($__internal_24_$__cuda_sm70_shflsync_up_p - $__internal_23_$__cuda_sm70_shflsync_idx_p)
$__internal_23_$__cuda_sm70_shflsync_idx_p:
[----:B------:R-:W-:-:S04]  /*257b0*/  MOV R62, 0xffffffff ;  /* 0xffffffff003e7802 */ /* 0x000fc80000000f00 */
[----:B------:R-:W-:Y:S04]  /*257c0*/  WARPSYNC R62 ;  /* 0x0000003e00007348 */ /* 0x000fe80003800000 */
[----:B------:R1:W2:Y:S02]  /*257d0*/  SHFL.IDX PT, R62, R56, R2, R61 ;  /* 0x00000002383e7389 */ /* 0x0002a400000e003d */
[----:B-1----:R-:W-:Y:S02]  /*257e0*/  MOV R2, R3 ;  /* 0x0000000300027202 */ /* 0x002fe40000000f00 */
[----:B------:R-:W-:-:S04]  /*257f0*/  MOV R3, 0x0 ;  /* 0x0000000000037802 */ /* 0x000fc80000000f00 */
[----:B--2---:R-:W-:Y:S05]  /*25800*/  RET.REL.NODEC R2 `(_ZN7cutlass13device_kernelIN5flash19enable_sm80_to_sm89INS1_16FlashAttnFwdSm80INS1_25CollectiveMainloopFwdSm80ILi4ELi1ELb0EN4cute5tupleIJNS5_1CILi128EEENS7_ILi80EEENS7_ILi64EEEEEELi64ENS_10bfloat16_tEfNS_4arch4Sm80ELb1ELb0ELb1ELb1ELb1ELb1ELb1ELb1EEENS1_21CollectiveEpilogueFwdINS6_IJS8_SA_S9_EEENS6_IJNS7_ILi1EEESI_SI_EEESC_SE_Li128ELb1ELb1ELb1ELb0EEENS1_36VarlenDynamicPersistentTileSchedulerILi128ELi80ELi128ELi128ELb1ELb1ELb0ELb1ELb1ELb1EEEEEEEEEvNT_6ParamsE) ;  /* 0xfffda7f002007950 */ /* 0x004fea0003c3ffff */
        .weak           $__internal_24_$__cuda_sm70_shflsync_up_p
        .type           $__internal_24_$__cuda_sm70_shflsync_up_p,@function
        .size           $__internal_24_$__cuda_sm70_shflsync_up_p,($__internal_25_$__cuda_sm70_votesync_ballot - $__internal_24_$__cuda_sm70_shflsync_up_p)
$__internal_24_$__cuda_sm70_shflsync_up_p:
[----:B------:R-:W-:Y:S02]  /*25810*/  IMAD.MOV.U32 R4, RZ, RZ, RZ ;  /* 0x000000ffff047224 */ /* 0x000fe400078e00ff */
[----:B------:R-:W-:-:S04]  /*25820*/  IMAD.MOV.U32 R11, RZ, RZ, -0x1 ;  /* 0xffffffffff0b7424 */ /* 0x000fc800078e00ff */
[----:B------:R-:W-:Y:S04]  /*25830*/  WARPSYNC R11 ;  /* 0x0000000b00007348 */ /* 0x000fe80003800000 */
[----:B------:R1:W2:Y:S02]  /*25840*/  SHFL.UP PT, R4, R0, R2, R4 ;  /* 0x0400000200047389 */ /* 0x0002a400000e0004 */
[----:B-1----:R-:W-:Y:S02]  /*25850*/  MOV R2, R3 ;  /* 0x0000000300027202 */ /* 0x002fe40000000f00 */
[----:B------:R-:W-:-:S04]  /*25860*/  MOV R3, 0x0 ;  /* 0x0000000000037802 */ /* 0x000fc80000000f00 */
[----:B--2---:R-:W-:Y:S05]  /*25870*/  RET.REL.NODEC R2 `(_ZN7cutlass13device_kernelIN5flash19enable_sm80_to_sm89INS1_16FlashAttnFwdSm80INS1_25CollectiveMainloopFwdSm80ILi4ELi1ELb0EN4cute5tupleIJNS5_1CILi128EEENS7_ILi80EEENS7_ILi64EEEEEELi64ENS_10bfloat16_tEfNS_4arch4Sm80ELb1ELb0ELb1ELb1ELb1ELb1ELb1ELb1EEENS1_21CollectiveEpilogueFwdINS6_IJS8_SA_S9_EEENS6_IJNS7_ILi1EEESI_SI_EEESC_SE_Li128ELb1ELb1ELb1ELb0EEENS1_36VarlenDynamicPersistentTileSchedulerILi128ELi80ELi128ELi128ELb1ELb1ELb0ELb1ELb1ELb1EEEEEEEEEvNT_6ParamsE) ;  /* 0xfffda78002007950 */ /* 0x004fea0003c3ffff */
        .weak           $__internal_25_$__cuda_sm70_votesync_ballot
        .type           $__internal_25_$__cuda_sm70_votesync_ballot,@function
        .size           $__internal_25_$__cuda_sm70_votesync_ballot,(.L_x_1939 - $__internal_25_$__cuda_sm70_votesync_ballot)
$__internal_25_$__cuda_sm70_votesync_ballot:
[----:B------:R-:W-:Y:S01]  /*25880*/  ISETP.NE.U32.AND P0, PT, R0, 0x1, PT ;  /* 0x000000010000780c */ /* 0x000fe20003f05070 */
[----:B------:R-:W-:-:S04]  /*25890*/  IMAD.MOV.U32 R3, RZ, RZ, -0x1 ;  /* 0xffffffffff037424 */ /* 0x000fc800078e00ff */
[----:B------:R-:W-:Y:S08]  /*258a0*/  WARPSYNC R3 ;  /* 0x0000000300007348 */ /* 0x000ff00003800000 */
[----:B------:R-:W-:-:S04]  /*258b0*/  VOTE.ANY R0, PT, !P0 ;  /* 0x0000000000007806 */ /* 0x000fc800040e0100 */
[----:B------:R-:W-:Y:S01]  /*258c0*/  LOP3.LUT R0, R0, R3, RZ, 0xc0, !PT ;  /* 0x0000000300007212 */ /* 0x000fe200078ec0ff */
[----:B------:R-:W-:-:S04]  /*258d0*/  IMAD.MOV.U32 R3, RZ, RZ, 0x0 ;  /* 0x00000000ff037424 */ /* 0x000fc800078e00ff */
[----:B------:R-:W-:Y:S05]  /*258e0*/  RET.REL.NODEC R2 `(_ZN7cutlass13device_kernelIN5flash19enable_sm80_to_sm89INS1_16FlashAttnFwdSm80INS1_25CollectiveMainloopFwdSm80ILi4ELi1ELb0EN4cute5tupleIJNS5_1CILi128EEENS7_ILi80EEENS7_ILi64EEEEEELi64ENS_10bfloat16_tEfNS_4arch4Sm80ELb1ELb0ELb1ELb1ELb1ELb1ELb1ELb1EEENS1_21CollectiveEpilogueFwdINS6_IJS8_SA_S9_EEENS6_IJNS7_ILi1EEESI_SI_EEESC_SE_Li128ELb1ELb1ELb1ELb0EEENS1_36VarlenDynamicPersistentTileSchedulerILi128ELi80ELi128ELi128ELb1ELb1ELb0ELb1ELb1ELb1EEEEEEEEEvNT_6ParamsE) ;  /* 0xfffda71002007950 */ /* 0x000fea0003c3ffff */
.L_x_1908:
        /* <DEDUP_REMOVED lines=9> */
.L_x_1939:


//--------------------- .nv.shared._ZN7cutlass13device_kernelIN5flash19enable_sm80_to_sm89INS1_16FlashAttnFwdSm80INS1_25CollectiveMainloopFwdSm80ILi4ELi1ELb0EN4cute5tupleIJNS5_1CILi128EEENS7_ILi112EEENS7_ILi64EEEEEELi64ENS_10bfloat16_tEfNS_4arch4Sm80ELb0ELb0ELb1ELb0ELb1ELb0ELb1ELb1EEENS1_21CollectiveEpilogueFwdINS6_IJS8_SA_S9_EEENS6_IJNS7_ILi1EEESI_SI_EEESC_SE_Li128ELb0ELb1ELb1ELb0EEENS1_19SingleTileSchedulerILb0ELb1ELb1ELi128EEEEEEEEEvNT_6ParamsE --------------------------
	.section	.nv.shared._ZN7cutlass13device_kernelIN5flash19enable_sm80_to_sm89INS1_16FlashAttnFwdSm80INS1_25CollectiveMainloopFwdSm80ILi4ELi1ELb0EN4cute5tupleIJNS5_1CILi128EEENS7_ILi112EEENS7_ILi64EEEEEELi64ENS_10bfloat16_tEfNS_4arch4Sm80ELb0ELb0ELb1ELb0ELb1ELb0ELb1ELb1EEENS1_21CollectiveEpilogueFwdINS6_IJS8_SA_S9_EEENS6_IJNS7_ILi1EEESI_SI_EEESC_SE_Li128ELb0ELb1ELb1ELb0EEENS1_19SingleTileSchedulerILb0ELb1ELb1ELi128EEEEEEEEEvNT_6ParamsE,"aw",@nobits
	.sectionflags	@""
	.align	16


//--------------------- .nv.global                --------------------------
	.section	.nv.global,"aw",@nobits
.nv.global:
	.type		_ZN85_INTERNAL_8e267dba_49_flash_fwd_hdim64_bf16_paged_split_softcap_sm80_cu_9b94ef52_33514cute1_E,@object
	.size		_ZN85_INTERNAL_8e267dba_49_flash_fwd_hdim64_bf16_paged_split_softcap_sm80_cu_9b94ef52_33514cute1_E,(_ZN85_INTERNAL_8e267dba_49_flash_fwd_hdim64_bf16_paged_split_softcap_sm80_cu_9b94ef52_33514cuda3std3__45__cpo6cbeginE - _ZN85_INTERNAL_8e267dba_49_flash_fwd_hdim64_bf16_paged_split_softcap_sm80_cu_9b94ef52_33514cute1_E)
_ZN85_INTERNAL_8e267dba_49_flash_fwd_hdim64_bf16_paged_split_softcap_sm80_cu_9b94ef52_33514cute1_E:
	.zero		1
	.type		_ZN85_INTERNAL_8e267dba_49_flash_fwd_hdim64_bf16_paged_split_softcap_sm80_cu_9b94ef52_33514cuda3std3__45__cpo6cbeginE,@object
	.size		_ZN85_INTERNAL_8e267dba_49_flash_fwd_hdim64_bf16_paged_split_softcap_sm80_cu_9b94ef52_33514cuda3std3__45__cpo6cbeginE,(_ZN85_INTERNAL_8e267dba_49_flash_fwd_hdim64_bf16_paged_split_softcap_sm80_cu_9b94ef52_33514cuda3std3__48in_placeE - _ZN85_INTERNAL_8e267dba_49_flash_fwd_hdim64_bf16_paged_split_softcap_sm80_cu_9b94ef52_33514cuda3std3__45__cpo6cbeginE)
_ZN85_INTERNAL_8e267dba_49_flash_fwd_hdim64_bf16_paged_split_softcap_sm80_cu_9b94ef52_33514cuda3std3__45__cpo6cbeginE:
	.zero		1
	.type		_ZN85_INTERNAL_8e267dba_49_flash_fwd_hdim64_bf16_paged_split_softcap_sm80_cu_9b94ef52_33514cuda3std3__48in_placeE,@object
	.size		_ZN85_INTERNAL_8e267dba_49_flash_fwd_hdim64_bf16_paged_split_softcap_sm80_cu_9b94ef52_33514cuda3std3__48in_placeE,(_ZN85_INTERNAL_8e267dba_49_flash_fwd_hdim64_bf16_paged_split_softcap_sm80_cu_9b94ef52_33514cuda3std6ranges3__45__cpo9iter_moveE - _ZN85_INTERNAL_8e267dba_49_flash_fwd_hdim64_bf16_paged_split_softcap_sm80_cu_9b94ef52_33514cuda3std3__48in_placeE)
_ZN85_INTERNAL_8e267dba_49_flash_fwd_hdim64_bf16_paged_split_softcap_sm80_cu_9b94ef52_33514cuda3std3__48in_placeE:
	.zero		1
	.type		_ZN85_INTERNAL_8e267dba_49_flash_fwd_hdim64_bf16_paged_split_softcap_sm80_cu_9b94ef52_33514cuda3std6ranges3__45__cpo9iter_moveE,@object
	.size		_ZN85_INTERNAL_8e267dba_49_flash_fwd_hdim64_bf16_paged_split_softcap_sm80_cu_9b94ef52_33514cuda3std6ranges3__45__cpo9iter_moveE,(_ZN85_INTERNAL_8e267dba_49_flash_fwd_hdim64_bf16_paged_split_softcap_sm80_cu_9b94ef52_33514cuda3std3__45__cpo5beginE - _ZN85_INTERNAL_8e267dba_49_flash_fwd_hdim64_bf16_paged_split_softcap_sm80_cu_9b94ef52_33514cuda3std6ranges3__45__cpo9iter_moveE)
_ZN85_INTERNAL_8e267dba_49_flash_fwd_hdim64_bf16_paged_split_softcap_sm80_cu_9b94ef52_33514cuda3std6ranges3__45__cpo9iter_moveE:
	.zero		1
	.type		_ZN85_INTERNAL_8e267dba_49_flash_fwd_hdim64_bf16_paged_split_softcap_sm80_cu_9b94ef52_33514cuda3std3__45__cpo5beginE,@object
	.size		_ZN85_INTERNAL_8e267dba_49_flash_fwd_hdim64_bf16_paged_split_softcap_sm80_cu_9b94ef52_33514cuda3std3__45__cpo5beginE,(_ZN85_INTERNAL_8e267dba_49_flash_fwd_hdim64_bf16_paged_split_softcap_sm80_cu_9b94ef52_33514cuda3std3__487_GLOBAL__N__8e267dba_49_flash_fwd_hdim64_bf16_paged_split_softcap_sm80_cu_9b94ef52_33516ignoreE - _ZN85_INTERNAL_8e267dba_49_flash_fwd_hdim64_bf16_paged_split_softcap_sm80_cu_9b94ef52_33514cuda3std3__45__cpo5beginE)
_ZN85_INTERNAL_8e267dba_49_flash_fwd_hdim64_bf16_paged_split_softcap_sm80_cu_9b94ef52_33514cuda3std3__45__cpo5beginE:
	.zero		1
	.type		_ZN85_INTERNAL_8e267dba_49_flash_fwd_hdim64_bf16_paged_split_softcap_sm80_cu_9b94ef52_33514cuda3std3__487_GLOBAL__N__8e267dba_49_flash_fwd_hdim64_bf16_paged_split_softcap_sm80_cu_9b94ef52_33516ignoreE,@object
	.size		_ZN85_INTERNAL_8e267dba_49_flash_fwd_hdim64_bf16_paged_split_softcap_sm80_cu_9b94ef52_33514cuda3std3__487_GLOBAL__N__8e267dba_49_flash_fwd_hdim64_bf16_paged_split_softcap_sm80_cu_9b94ef52_33516ignoreE,(_ZN85_INTERNAL_8e267dba_49_flash_fwd_hdim64_bf16_paged_split_softcap_sm80_cu_9b94ef52_33514cute7productE - _ZN85_INTERNAL_8e267dba_49_flash_fwd_hdim64_bf16_paged_split_softcap_sm80_cu_9b94ef52_33514cuda3std3__487_GLOBAL__N__8e267dba_49_flash_fwd_hdim64_bf16_paged_split_softcap_sm80_cu_9b94ef52_33516ignoreE)
_ZN85_INTERNAL_8e267dba_49_flash_fwd_hdim64_bf16_paged_split_softcap_sm80_cu_9b94ef52_33514cuda3std3__487_GLOBAL__N__8e267dba_49_flash_fwd_hdim64_bf16_paged_split_softcap_sm80_cu_9b94ef52_33516ignoreE:
	.zero		1
	.type		_ZN85_INTERNAL_8e267dba_49_flash_fwd_hdim64_bf16_paged_split_softcap_sm80_cu_9b94ef52_33514cute7productE,@object
	.size		_ZN85_INTERNAL_8e267dba_49_flash_fwd_hdim64_bf16_paged_split_softcap_sm80_cu_9b94ef52_33514cute7productE,(_ZN85_INTERNAL_8e267dba_49_flash_fwd_hdim64_bf16_paged_split_softcap_sm80_cu_9b94ef52_33514cuda3std3__45__cpo3endE - _ZN85_INTERNAL_8e267dba_49_flash_fwd_hdim64_bf16_paged_split_softcap_sm80_cu_9b94ef52_33514cute7productE)
_ZN85_INTERNAL_8e267dba_49_flash_fwd_hdim64_bf16_paged_split_softcap_sm80_cu_9b94ef52_33514cute7productE:
	.zero		1
	.type		_ZN85_INTERNAL_8e267dba_49_flash_fwd_hdim64_bf16_paged_split_softcap_sm80_cu_9b94ef52_33514cuda3std3__45__cpo3endE,@object
	.size		_ZN85_INTERNAL_8e267dba_49_flash_fwd_hdim64_bf16_paged_split_softcap_sm80_cu_9b94ef52_33514cuda3std3__45__cpo3endE,(_ZN85_INTERNAL_8e267dba_49_flash_fwd_hdim64_bf16_paged_split_softcap_sm80_cu_9b94ef52_33514cuda3std3__419piecewise_constructE - _ZN85_INTERNAL_8e267dba_49_flash_fwd_hdim64_bf16_paged_split_softcap_sm80_cu_9b94ef52_33514cuda3std3__45__cpo3endE)
_ZN85_INTERNAL_8e267dba_49_flash_fwd_hdim64_bf16_paged_split_softcap_sm80_cu_9b94ef52_33514cuda3std3__45__cpo3endE:
	.zero		1
	.type		_ZN85_INTERNAL_8e267dba_49_flash_fwd_hdim64_bf16_paged_split_softcap_sm80_cu_9b94ef52_33514cuda3std3__419piecewise_constructE,@object
	.size		_ZN85_INTERNAL_8e267dba_49_flash_fwd_hdim64_bf16_paged_split_softcap_sm80_cu_9b94ef52_33514cuda3std3__419piecewise_constructE,(_ZN85_INTERNAL_8e267dba_49_flash_fwd_hdim64_bf16_paged_split_softcap_sm80_cu_9b94ef52_33514cuda3std3__45__cpo4cendE - _ZN85_INTERNAL_8e267dba_49_flash_fwd_hdim64_bf16_paged_split_softcap_sm80_cu_9b94ef52_33514cuda3std3__419piecewise_constructE)
_ZN85_INTERNAL_8e267dba_49_flash_fwd_hdim64_bf16_paged_split_softcap_sm80_cu_9b94ef52_33514cuda3std3__419piecewise_constructE:
	.zero		1
	.type		_ZN85_INTERNAL_8e267dba_49_flash_fwd_hdim64_bf16_paged_split_softcap_sm80_cu_9b94ef52_33514cuda3std3__45__cpo4cendE,@object
	.size		_ZN85_INTERNAL_8e267dba_49_flash_fwd_hdim64_bf16_paged_split_softcap_sm80_cu_9b94ef52_33514cuda3std3__45__cpo4cendE,(_ZN85_INTERNAL_8e267dba_49_flash_fwd_hdim64_bf16_paged_split_softcap_sm80_cu_9b94ef52_33514cuda3std6ranges3__45__cpo4swapE - _ZN85_INTERNAL_8e267dba_49_flash_fwd_hdim64_bf16_paged_split_softcap_sm80_cu_9b94ef52_33514cuda3std3__45__cpo4cendE)
_ZN85_INTERNAL_8e267dba_49_flash_fwd_hdim64_bf16_paged_split_softcap_sm80_cu_9b94ef52_33514cuda3std3__45__cpo4cendE:
	.zero		1
	.type		_ZN85_INTERNAL_8e267dba_49_flash_fwd_hdim64_bf16_paged_split_softcap_sm80_cu_9b94ef52_33514cuda3std6ranges3__45__cpo4swapE,@object
	.size		_ZN85_INTERNAL_8e267dba_49_flash_fwd_hdim64_bf16_paged_split_softcap_sm80_cu_9b94ef52_33514cuda3std6ranges3__45__cpo4swapE,(.L_7 - _ZN85_INTERNAL_8e267dba_49_flash_fwd_hdim64_bf16_paged_split_softcap_sm80_cu_9b94ef52_33514cuda3std6ranges3__45__cpo4swapE)
_ZN85_INTERNAL_8e267dba_49_flash_fwd_hdim64_bf16_paged_split_softcap_sm80_cu_9b94ef52_33514cuda3std6ranges3__45__cpo4swapE:
	.zero		1
.L_7:


//--------------------- .nv.shared._ZN7cutlass13device_kernelIN5flash19enable_sm80_to_sm89INS1_16FlashAttnFwdSm80INS1_25CollectiveMainloopFwdSm80ILi4ELi1ELb0EN4cute5tupleIJNS5_1CILi128EEENS7_ILi80EEENS7_ILi64EEEEEELi64ENS_10bfloat16_tEfNS_4arch4Sm80ELb0ELb0ELb1ELb1ELb1ELb0ELb1ELb1EEENS1_21CollectiveEpilogueFwdINS6_IJS8_SA_S9_EEENS6_IJNS7_ILi1EEESI_SI_EEESC_SE_Li128ELb1ELb1ELb1ELb0EEENS1_36VarlenDynamicPersistentTileSchedulerILi128ELi80ELi128ELi128ELb1ELb1ELb0ELb0ELb1ELb1EEEEEEEEEvNT_6ParamsE --------------------------
	.section	.nv.shared._ZN7cutlass13device_kernelIN5flash19enable_sm80_to_sm89INS1_16FlashAttnFwdSm80INS1_25CollectiveMainloopFwdSm80ILi4ELi1ELb0EN4cute5tupleIJNS5_1CILi128EEENS7_ILi80EEENS7_ILi64EEEEEELi64ENS_10bfloat16_tEfNS_4arch4Sm80ELb0ELb0ELb1ELb1ELb1ELb0ELb1ELb1EEENS1_21CollectiveEpilogueFwdINS6_IJS8_SA_S9_EEENS6_IJNS7_ILi1EEESI_SI_EEESC_SE_Li128ELb1ELb1ELb1ELb0EEENS1_36VarlenDynamicPersistentTileSchedulerILi128ELi80ELi128ELi128ELb1ELb1ELb0ELb0ELb1ELb1EEEEEEEEEvNT_6ParamsE,"aw",@nobits
	.sectionflags	@""
	.align	16


//--------------------- .nv.shared._ZN7cutlass13device_kernelIN5flash19enable_sm80_to_sm89INS1_16FlashAttnFwdSm80INS1_25CollectiveMainloopFwdSm80ILi4ELi1ELb0EN4cute5tupleIJNS5_1CILi128EEENS7_ILi80EEENS7_ILi64EEEEEELi64ENS_10bfloat16_tEfNS_4arch4Sm80ELb0ELb0ELb1ELb1ELb1ELb1ELb1ELb1EEENS1_21CollectiveEpilogueFwdINS6_IJS8_SA_S9_EEENS6_IJNS7_ILi1EEESI_SI_EEESC_SE_Li128ELb1ELb1ELb1ELb0EEENS1_36VarlenDynamicPersistentTileSchedulerILi128ELi80ELi128ELi128ELb1ELb1ELb0ELb0ELb1ELb1EEEEEEEEEvNT_6ParamsE --------------------------
	.section	.nv.shared._ZN7cutlass13device_kernelIN5flash19enable_sm80_to_sm89INS1_16FlashAttnFwdSm80INS1_25CollectiveMainloopFwdSm80ILi4ELi1ELb0EN4cute5tupleIJNS5_1CILi128EEENS7_ILi80EEENS7_ILi64EEEEEELi64ENS_10bfloat16_tEfNS_4arch4Sm80ELb0ELb0ELb1ELb1ELb1ELb1ELb1ELb1EEENS1_21CollectiveEpilogueFwdINS6_IJS8_SA_S9_EEENS6_IJNS7_ILi1EEESI_SI_EEESC_SE_Li128ELb1ELb1ELb1ELb0EEENS1_36VarlenDynamicPersistentTileSchedulerILi128ELi80ELi128ELi128ELb1ELb1ELb0ELb0ELb1ELb1EEEEEEEEEvNT_6ParamsE,"aw",@nobits
	.sectionflags	@""
	.align	16


//--------------------- .nv.shared._ZN7cutlass13device_kernelIN5flash19enable_sm80_to_sm89INS1_16FlashAttnFwdSm80INS1_25CollectiveMainloopFwdSm80ILi4ELi1ELb0EN4cute5tupleIJNS5_1CILi128EEENS7_ILi96EEENS7_ILi64EEEEEELi64ENS_10bfloat16_tEfNS_4arch4Sm80ELb0ELb1ELb1ELb0ELb1ELb0ELb1ELb1EEENS1_21CollectiveEpilogueFwdINS6_IJS8_SA_S9_EEENS6_IJNS7_ILi1EEESI_SI_EEESC_SE_Li128ELb0ELb1ELb1ELb0EEENS1_19SingleTileSchedulerILb0ELb1ELb1ELi128EEEEEEEEEvNT_6ParamsE --------------------------
	.section	.nv.shared._ZN7cutlass13device_kernelIN5flash19enable_sm80_to_sm89INS1_16FlashAttnFwdSm80INS1_25CollectiveMainloopFwdSm80ILi4ELi1ELb0EN4cute5tupleIJNS5_1CILi128EEENS7_ILi96EEENS7_ILi64EEEEEELi64ENS_10bfloat16_tEfNS_4arch4Sm80ELb0ELb1ELb1ELb0ELb1ELb0ELb1ELb1EEENS1_21CollectiveEpilogueFwdINS6_IJS8_SA_S9_EEENS6_IJNS7_ILi1EEESI_SI_EEESC_SE_Li128ELb0ELb1ELb1ELb0EEENS1_19SingleTileSchedulerILb0ELb1ELb1ELi128EEEEEEEEEvNT_6ParamsE,"aw",@nobits
	.sectionflags	@""
	.align	16


//--------------------- .nv.shared._ZN7cutlass13device_kernelIN5flash19enable_sm80_to_sm89INS1_16FlashAttnFwdSm80INS1_25CollectiveMainloopFwdSm80ILi4ELi1ELb0EN4cute5tupleIJNS5_1CILi128EEENS7_ILi80EEENS7_ILi64EEEEEELi64ENS_10bfloat16_tEfNS_4arch4Sm80ELb0ELb1ELb1ELb1ELb1ELb0ELb1ELb1EEENS1_21CollectiveEpilogueFwdINS6_IJS8_SA_S9_EEENS6_IJNS7_ILi1EEESI_SI_EEESC_SE_Li128ELb1ELb1ELb1ELb0EEENS1_36VarlenDynamicPersistentTileSchedulerILi128ELi80ELi128ELi128ELb1ELb1ELb0ELb1ELb0ELb1EEEEEEEEEvNT_6ParamsE --------------------------
	.section	.nv.shared._ZN7cutlass13device_kernelIN5flash19enable_sm80_to_sm89INS1_16FlashAttnFwdSm80INS1_25CollectiveMainloopFwdSm80ILi4ELi1ELb0EN4cute5tupleIJNS5_1CILi128EEENS7_ILi80EEENS7_ILi64EEEEEELi64ENS_10bfloat16_tEfNS_4arch4Sm80ELb0ELb1ELb1ELb1ELb1ELb0ELb1ELb1EEENS1_21CollectiveEpilogueFwdINS6_IJS8_SA_S9_EEENS6_IJNS7_ILi1EEESI_SI_EEESC_SE_Li128ELb1ELb1ELb1ELb0EEENS1_36VarlenDynamicPersistentTileSchedulerILi128ELi80ELi128ELi128ELb1ELb1ELb0ELb1ELb0ELb1EEEEEEEEEvNT_6ParamsE,"aw",@nobits
	.sectionflags	@""
	.align	16


//--------------------- .nv.shared._ZN7cutlass13device_kernelIN5flash19enable_sm80_to_sm89INS1_16FlashAttnFwdSm80INS1_25CollectiveMainloopFwdSm80ILi4ELi1ELb0EN4cute5tupleIJNS5_1CILi128EEENS7_ILi80EEENS7_ILi64EEEEEELi64ENS_10bfloat16_tEfNS_4arch4Sm80ELb0ELb1ELb1ELb1ELb1ELb1ELb1ELb1EEENS1_21CollectiveEpilogueFwdINS6_IJS8_SA_S9_EEENS6_IJNS7_ILi1EEESI_SI_EEESC_SE_Li128ELb1ELb1ELb1ELb0EEENS1_36VarlenDynamicPersistentTileSchedulerILi128ELi80ELi128ELi128ELb1ELb1ELb0ELb1ELb0ELb1EEEEEEEEEvNT_6ParamsE --------------------------
	.section	.nv.shared._ZN7cutlass13device_kernelIN5flash19enable_sm80_to_sm89INS1_16FlashAttnFwdSm80INS1_25CollectiveMainloopFwdSm80ILi4ELi1ELb0EN4cute5tupleIJNS5_1CILi128EEENS7_ILi80EEENS7_ILi64EEEEEELi64ENS_10bfloat16_tEfNS_4arch4Sm80ELb0ELb1ELb1ELb1ELb1ELb1ELb1ELb1EEENS1_21CollectiveEpilogueFwdINS6_IJS8_SA_S9_EEENS6_IJNS7_ILi1EEESI_SI_EEESC_SE_Li128ELb1ELb1ELb1ELb0EEENS1_36VarlenDynamicPersistentTileSchedulerILi128ELi80ELi128ELi128ELb1ELb1ELb0ELb1ELb0ELb1EEEEEEEEEvNT_6ParamsE,"aw",@nobits
	.sectionflags	@""
	.align	16


//--------------------- .nv.shared._ZN7cutlass13device_kernelIN5flash19enable_sm80_to_sm89INS1_16FlashAttnFwdSm80INS1_25CollectiveMainloopFwdSm80ILi4ELi1ELb0EN4cute5tupleIJNS5_1CILi128EEENS7_ILi112EEENS7_ILi64EEEEEELi64ENS_10bfloat16_tEfNS_4arch4Sm80ELb1ELb0ELb1ELb0ELb1ELb0ELb1ELb1EEENS1_21CollectiveEpilogueFwdINS6_IJS8_SA_S9_EEENS6_IJNS7_ILi1EEESI_SI_EEESC_SE_Li128ELb0ELb1ELb1ELb0EEENS1_30DynamicPersistentTileSchedulerILi128ELi128ELb1ELb1ELb0EEEEEEEEEvNT_6ParamsE --------------------------
	.section	.nv.shared._ZN7cutlass13device_kernelIN5flash19enable_sm80_to_sm89INS1_16FlashAttnFwdSm80INS1_25CollectiveMainloopFwdSm80ILi4ELi1ELb0EN4cute5tupleIJNS5_1CILi128EEENS7_ILi112EEENS7_ILi64EEEEEELi64ENS_10bfloat16_tEfNS_4arch4Sm80ELb1ELb0ELb1ELb0ELb1ELb0ELb1ELb1EEENS1_21CollectiveEpilogueFwdINS6_IJS8_SA_S9_EEENS6_IJNS7_ILi1EEESI_SI_EEESC_SE_Li128ELb0ELb1ELb1ELb0EEENS1_30DynamicPersistentTileSchedulerILi128ELi128ELb1ELb1ELb0EEEEEEEEEvNT_6ParamsE,"aw",@nobits
	.sectionflags	@""
	.align	16


//--------------------- .nv.shared._ZN7cutlass13device_kernelIN5flash19enable_sm80_to_sm89INS1_16FlashAttnFwdSm80INS1_25CollectiveMainloopFwdSm80ILi4ELi1ELb0EN4cute5tupleIJNS5_1CILi128EEENS7_ILi80EEENS7_ILi64EEEEEELi64ENS_10bfloat16_tEfNS_4arch4Sm80ELb1ELb0ELb1ELb1ELb1ELb0ELb1ELb1EEENS1_21CollectiveEpilogueFwdINS6_IJS8_SA_S9_EEENS6_IJNS7_ILi1EEESI_SI_EEESC_SE_Li128ELb1ELb1ELb1ELb0EEENS1_36VarlenDynamicPersistentTileSchedulerILi128ELi80ELi128ELi128ELb1ELb1ELb0ELb1ELb1ELb1EEEEEEEEEvNT_6ParamsE --------------------------
	.section	.nv.shared._ZN7cutlass13device_kernelIN5flash19enable_sm80_to_sm89INS1_16FlashAttnFwdSm80INS1_25CollectiveMainloopFwdSm80ILi4ELi1ELb0EN4cute5tupleIJNS5_1CILi128EEENS7_ILi80EEENS7_ILi64EEEEEELi64ENS_10bfloat16_tEfNS_4arch4Sm80ELb1ELb0ELb1ELb1ELb1ELb0ELb1ELb1EEENS1_21CollectiveEpilogueFwdINS6_IJS8_SA_S9_EEENS6_IJNS7_ILi1EEESI_SI_EEESC_SE_Li128ELb1ELb1ELb1ELb0EEENS1_36VarlenDynamicPersistentTileSchedulerILi128ELi80ELi128ELi128ELb1ELb1ELb0ELb1ELb1ELb1EEEEEEEEEvNT_6ParamsE,"aw",@nobits
	.sectionflags	@""
	.align	16


//--------------------- .nv.shared._ZN7cutlass13device_kernelIN5flash19enable_sm80_to_sm89INS1_16FlashAttnFwdSm80INS1_25CollectiveMainloopFwdSm80ILi4ELi1ELb0EN4cute5tupleIJNS5_1CILi128EEENS7_ILi80EEENS7_ILi64EEEEEELi64ENS_10bfloat16_tEfNS_4arch4Sm80ELb1ELb0ELb1ELb1ELb1ELb1ELb1ELb1EEENS1_21CollectiveEpilogueFwdINS6_IJS8_SA_S9_EEENS6_IJNS7_ILi1EEESI_SI_EEESC_SE_Li128ELb1ELb1ELb1ELb0EEENS1_36VarlenDynamicPersistentTileSchedulerILi128ELi80ELi128ELi128ELb1ELb1ELb0ELb1ELb1ELb1EEEEEEEEEvNT_6ParamsE --------------------------
	.section	.nv.shared._ZN7cutlass13device_kernelIN5flash19enable_sm80_to_sm89INS1_16FlashAttnFwdSm80INS1_25CollectiveMainloopFwdSm80ILi4ELi1ELb0EN4cute5tupleIJNS5_1CILi128EEENS7_ILi80EEENS7_ILi64EEEEEELi64ENS_10bfloat16_tEfNS_4arch4Sm80ELb1ELb0ELb1ELb1ELb1ELb1ELb1ELb1EEENS1_21CollectiveEpilogueFwdINS6_IJS8_SA_S9_EEENS6_IJNS7_ILi1EEESI_SI_EEESC_SE_Li128ELb1ELb1ELb1ELb0EEENS1_36VarlenDynamicPersistentTileSchedulerILi128ELi80ELi128ELi128ELb1ELb1ELb0ELb1ELb1ELb1EEEEEEEEEvNT_6ParamsE,"aw",@nobits
	.sectionflags	@""
	.align	16
